	.target	sm_90a

	.elftype	@"ET_EXEC"


//--------------------- .note.nv.tkinfo           --------------------------
	.section	.note.nv.tkinfo,"",@"SHT_NOTE"
	.sectionflags	@"SHF_NOTE_NV_TKINFO"
	.tkinfo
        /*0018*/ 	.word	0x00000002
        /*0030*/ 	.string	""
        /*0030*/ 	.string	"ptxas"
        /*0030*/ 	.string	"Cuda compilation tools, release 13.0, V13.0.88"
        /*0030*/ 	.string	"Build cuda_13.0.r13.0/compiler.36424714_0"
        /*0030*/ 	.string	"-arch sm_90a -m 64 "



//--------------------- .note.nv.cuinfo           --------------------------
	.section	.note.nv.cuinfo,"",@"SHT_NOTE"
	.sectionflags	@"SHF_NOTE_NV_CUINFO"
        /*0018*/ 	.short	0x0002
        /*001a*/ 	.short	0x005a
        /*001c*/ 	.short	0x0082
	.zero		2


//--------------------- .nv.info                  --------------------------
	.section	.nv.info,"",@"SHT_CUDA_INFO"
	.align	4


	//----- nvinfo : EIATTR_REGCOUNT
	.align		4
        /*0000*/ 	.byte	0x04, 0x2f
        /*0002*/ 	.short	(.L_19 - .L_18)
	.align		4
.L_18:
        /*0004*/ 	.word	index@(_ZN7cutlass13device_kernelIN5flash22FlashAttnBwdPreprocessIN4cute5tupleIJNS3_1CILi64EEENS5_ILi96EEEEEENS_10bfloat16_tEfNS_4arch4Sm90ELb1ELb1EEEEEvNT_6ParamsE)
        /*0008*/ 	.word	0x00000032


	//----- nvinfo : EIATTR_FRAME_SIZE
	.align		4
.L_19:
        /*000c*/ 	.byte	0x04, 0x11
        /*000e*/ 	.short	(.L_21 - .L_20)
	.align		4
.L_20:
        /*0010*/ 	.word	index@(_ZN7cutlass13device_kernelIN5flash22FlashAttnBwdPreprocessIN4cute5tupleIJNS3_1CILi64EEENS5_ILi96EEEEEENS_10bfloat16_tEfNS_4arch4Sm90ELb1ELb1EEEEEvNT_6ParamsE)
        /*0014*/ 	.word	0x00000000


	//----- nvinfo : EIATTR_REGCOUNT
	.align		4
.L_21:
        /*0018*/ 	.byte	0x04, 0x2f
        /*001a*/ 	.short	(.L_23 - .L_22)
	.align		4
.L_22:
        /*001c*/ 	.word	index@(_ZN7cutlass13device_kernelIN5flash11enable_sm90INS1_16FlashAttnBwdSm90INS1_25CollectiveMainloopBwdSm90ILi2ELi2ELi2EN4cute5tupleIJNS5_1CILi1EEES8_S8_EEENS6_IJNS7_ILi64EEENS7_ILi128EEENS7_ILi96EEEEEENS_10bfloat16_tEfNS_4arch4Sm90ELb1ELb0ELb0ELb1ELb1ELb1ELb0ELb0ELi2ELi1ELi2ELi1ELb1EEENS1_24CollectiveEpilogueBwdGQAISD_fSG_Li256ELb1ELb1EEENS1_25SingleTileBwdLPTSchedulerILb1ELi128ELb1EEEEEEEEEvNT_6ParamsE)
        /*0020*/ 	.word	0x000000a8


	//----- nvinfo : EIATTR_FRAME_SIZE
	.align		4
.L_23:
        /*0024*/ 	.byte	0x04, 0x11
        /*0026*/ 	.short	(.L_25 - .L_24)
	.align		4
.L_24:
        /*0028*/ 	.word	index@(_ZN7cutlass13device_kernelIN5flash11enable_sm90INS1_16FlashAttnBwdSm90INS1_25CollectiveMainloopBwdSm90ILi2ELi2ELi2EN4cute5tupleIJNS5_1CILi1EEES8_S8_EEENS6_IJNS7_ILi64EEENS7_ILi128EEENS7_ILi96EEEEEENS_10bfloat16_tEfNS_4arch4Sm90ELb1ELb0ELb0ELb1ELb1ELb1ELb0ELb0ELi2ELi1ELi2ELi1ELb1EEENS1_24CollectiveEpilogueBwdGQAISD_fSG_Li256ELb1ELb1EEENS1_25SingleTileBwdLPTSchedulerILb1ELi128ELb1EEEEEEEEEvNT_6ParamsE)
        /*002c*/ 	.word	0x00000008


	//----- nvinfo : EIATTR_REGCOUNT
	.align		4
.L_25:
        /*0030*/ 	.byte	0x04, 0x2f
        /*0032*/ 	.short	(.L_27 - .L_26)
	.align		4
.L_26:
        /*0034*/ 	.word	index@(_ZN7cutlass13device_kernelIN5flash32FlashAttnBwdPostprocessConvertdQIN4cute5tupleIJNS3_1CILi64EEENS5_ILi96EEEEEENS_10bfloat16_tEfNS_4arch4Sm90ELi256ENS3_8TiledMMAINS3_8MMA_AtomIJNS3_4SM904GMMA27MMA_64x16x16_F32BF16BF16_SSILNSF_5MajorE0ELSH_1ELNSF_7ScaleInE1ELSI_1EEEEEENS3_6LayoutINS4_IJNS5_ILi1EEENS5_ILi2EEESM_EEENS4_IJNS5_ILi0EEESM_SP_EEEEENS4_IJNS3_10UnderscoreESS_SS_EEEEELb0EEEEEvNT_6ParamsE)
        /*0038*/ 	.word	0x0000002f


	//----- nvinfo : EIATTR_FRAME_SIZE
	.align		4
.L_27:
        /*003c*/ 	.byte	0x04, 0x11
        /*003e*/ 	.short	(.L_29 - .L_28)
	.align		4
.L_28:
        /*0040*/ 	.word	index@(_ZN7cutlass13device_kernelIN5flash32FlashAttnBwdPostprocessConvertdQIN4cute5tupleIJNS3_1CILi64EEENS5_ILi96EEEEEENS_10bfloat16_tEfNS_4arch4Sm90ELi256ENS3_8TiledMMAINS3_8MMA_AtomIJNS3_4SM904GMMA27MMA_64x16x16_F32BF16BF16_SSILNSF_5MajorE0ELSH_1ELNSF_7ScaleInE1ELSI_1EEEEEENS3_6LayoutINS4_IJNS5_ILi1EEENS5_ILi2EEESM_EEENS4_IJNS5_ILi0EEESM_SP_EEEEENS4_IJNS3_10UnderscoreESS_SS_EEEEELb0EEEEEvNT_6ParamsE)
        /*0044*/ 	.word	0x00000000


	//----- nvinfo : EIATTR_REGCOUNT
	.align		4
.L_29:
        /*0048*/ 	.byte	0x04, 0x2f
        /*004a*/ 	.short	(.L_31 - .L_30)
	.align		4
.L_30:
        /*004c*/ 	.word	index@(_ZN7cutlass13device_kernelIN5flash32FlashAttnBwdPostprocessConvertdQIN4cute5tupleIJNS3_1CILi128EEENS5_ILi96EEEEEENS_10bfloat16_tEfNS_4arch4Sm90ELi256ENS3_8TiledMMAINS3_8MMA_AtomIJNS3_4SM904GMMA27MMA_64x96x16_F32BF16BF16_RSILNSF_5MajorE0ELSH_1ELNSF_7ScaleInE1ELSI_1EEEEEENS3_6LayoutINS4_IJNS5_ILi2EEENS5_ILi1EEESN_EEENS4_IJSN_NS5_ILi0EEESP_EEEEENS4_IJNS3_10UnderscoreESS_SS_EEEEELb0EEEEEvNT_6ParamsE)
        /*0050*/ 	.word	0x00000048


	//----- nvinfo : EIATTR_FRAME_SIZE
	.align		4
.L_31:
        /*0054*/ 	.byte	0x04, 0x11
        /*0056*/ 	.short	(.L_33 - .L_32)
	.align		4
.L_32:
        /*0058*/ 	.word	index@(_ZN7cutlass13device_kernelIN5flash32FlashAttnBwdPostprocessConvertdQIN4cute5tupleIJNS3_1CILi128EEENS5_ILi96EEEEEENS_10bfloat16_tEfNS_4arch4Sm90ELi256ENS3_8TiledMMAINS3_8MMA_AtomIJNS3_4SM904GMMA27MMA_64x96x16_F32BF16BF16_RSILNSF_5MajorE0ELSH_1ELNSF_7ScaleInE1ELSI_1EEEEEENS3_6LayoutINS4_IJNS5_ILi2EEENS5_ILi1EEESN_EEENS4_IJSN_NS5_ILi0EEESP_EEEEENS4_IJNS3_10UnderscoreESS_SS_EEEEELb0EEEEEvNT_6ParamsE)
        /*005c*/ 	.word	0x00000000


	//----- nvinfo : EIATTR_REGCOUNT
	.align		4
.L_33:
        /*0060*/ 	.byte	0x04, 0x2f
        /*0062*/ 	.short	(.L_35 - .L_34)
	.align		4
.L_34:
        /*0064*/ 	.word	index@(_ZN7cutlass13device_kernelIN5flash11enable_sm90INS1_16FlashAttnBwdSm90INS1_25CollectiveMainloopBwdSm90ILi2ELi2ELi2EN4cute5tupleIJNS5_1CILi1EEES8_S8_EEENS6_IJNS7_ILi64EEENS7_ILi128EEENS7_ILi96EEEEEENS_10bfloat16_tEfNS_4arch4Sm90ELb1ELb0ELb0ELb1ELb0ELb1ELb0ELb0ELi2ELi1ELi2ELi1ELb1EEENS1_24CollectiveEpilogueBwdGQAISD_fSG_Li256ELb1ELb0EEENS1_25SingleTileBwdLPTSchedulerILb1ELi128ELb0EEEEEEEEEvNT_6ParamsE)
        /*0068*/ 	.word	0x000000a8


	//----- nvinfo : EIATTR_FRAME_SIZE
	.align		4
.L_35:
        /*006c*/ 	.byte	0x04, 0x11
        /*006e*/ 	.short	(.L_37 - .L_36)
	.align		4
.L_36:
        /*0070*/ 	.word	index@(_ZN7cutlass13device_kernelIN5flash11enable_sm90INS1_16FlashAttnBwdSm90INS1_25CollectiveMainloopBwdSm90ILi2ELi2ELi2EN4cute5tupleIJNS5_1CILi1EEES8_S8_EEENS6_IJNS7_ILi64EEENS7_ILi128EEENS7_ILi96EEEEEENS_10bfloat16_tEfNS_4arch4Sm90ELb1ELb0ELb0ELb1ELb0ELb1ELb0ELb0ELi2ELi1ELi2ELi1ELb1EEENS1_24CollectiveEpilogueBwdGQAISD_fSG_Li256ELb1ELb0EEENS1_25SingleTileBwdLPTSchedulerILb1ELi128ELb0EEEEEEEEEvNT_6ParamsE)
        /*0074*/ 	.word	0x00000008


	//----- nvinfo : EIATTR_REGCOUNT
	.align		4
.L_37:
        /*0078*/ 	.byte	0x04, 0x2f
        /*007a*/ 	.short	(.L_39 - .L_38)
	.align		4
.L_38:
        /*007c*/ 	.word	index@(_ZN7cutlass13device_kernelIN5flash11enable_sm90INS1_16FlashAttnBwdSm90INS1_25CollectiveMainloopBwdSm90ILi2ELi2ELi2EN4cute5tupleIJNS5_1CILi1EEES8_S8_EEENS6_IJNS7_ILi64EEENS7_ILi128EEENS7_ILi96EEEEEENS_10bfloat16_tEfNS_4arch4Sm90ELb1ELb0ELb0ELb1ELb1ELb1ELb0ELb0ELi2ELi1ELi2ELi1ELb1EEENS1_21CollectiveEpilogueBwdISD_SE_SG_Li256ELb1ELb0ELi1EEENS1_25SingleTileBwdLPTSchedulerILb1ELi128ELb1EEEEEEEEEvNT_6ParamsE)
        /*0080*/ 	.word	0x000000a8


	//----- nvinfo : EIATTR_FRAME_SIZE
	.align		4
.L_39:
        /*0084*/ 	.byte	0x04, 0x11
        /*0086*/ 	.short	(.L_41 - .L_40)
	.align		4
.L_40:
        /*0088*/ 	.word	index@(_ZN7cutlass13device_kernelIN5flash11enable_sm90INS1_16FlashAttnBwdSm90INS1_25CollectiveMainloopBwdSm90ILi2ELi2ELi2EN4cute5tupleIJNS5_1CILi1EEES8_S8_EEENS6_IJNS7_ILi64EEENS7_ILi128EEENS7_ILi96EEEEEENS_10bfloat16_tEfNS_4arch4Sm90ELb1ELb0ELb0ELb1ELb1ELb1ELb0ELb0ELi2ELi1ELi2ELi1ELb1EEENS1_21CollectiveEpilogueBwdISD_SE_SG_Li256ELb1ELb0ELi1EEENS1_25SingleTileBwdLPTSchedulerILb1ELi128ELb1EEEEEEEEEvNT_6ParamsE)
        /*008c*/ 	.word	0x00000008


	//----- nvinfo : EIATTR_REGCOUNT
	.align		4
.L_41:
        /*0090*/ 	.byte	0x04, 0x2f
        /*0092*/ 	.short	(.L_43 - .L_42)
	.align		4
.L_42:
        /*0094*/ 	.word	index@(_ZN7cutlass13device_kernelIN5flash11enable_sm90INS1_16FlashAttnBwdSm90INS1_25CollectiveMainloopBwdSm90ILi2ELi2ELi2EN4cute5tupleIJNS5_1CILi1EEES8_S8_EEENS6_IJNS7_ILi64EEENS7_ILi128EEENS7_ILi96EEEEEENS_10bfloat16_tEfNS_4arch4Sm90ELb1ELb0ELb0ELb1ELb0ELb1ELb0ELb0ELi2ELi1ELi2ELi1ELb1EEENS1_21CollectiveEpilogueBwdISD_SE_SG_Li256ELb1ELb0ELi1EEENS1_25SingleTileBwdLPTSchedulerILb1ELi128ELb0EEEEEEEEEvNT_6ParamsE)
        /*0098*/ 	.word	0x000000a8


	//----- nvinfo : EIATTR_FRAME_SIZE
	.align		4
.L_43:
        /*009c*/ 	.byte	0x04, 0x11
        /*009e*/ 	.short	(.L_45 - .L_44)
	.align		4
.L_44:
        /*00a0*/ 	.word	index@(_ZN7cutlass13device_kernelIN5flash11enable_sm90INS1_16FlashAttnBwdSm90INS1_25CollectiveMainloopBwdSm90ILi2ELi2ELi2EN4cute5tupleIJNS5_1CILi1EEES8_S8_EEENS6_IJNS7_ILi64EEENS7_ILi128EEENS7_ILi96EEEEEENS_10bfloat16_tEfNS_4arch4Sm90ELb1ELb0ELb0ELb1ELb0ELb1ELb0ELb0ELi2ELi1ELi2ELi1ELb1EEENS1_21CollectiveEpilogueBwdISD_SE_SG_Li256ELb1ELb0ELi1EEENS1_25SingleTileBwdLPTSchedulerILb1ELi128ELb0EEEEEEEEEvNT_6ParamsE)
        /*00a4*/ 	.word	0x00000008


	//----- nvinfo : EIATTR_REGCOUNT
	.align		4
.L_45:
        /*00a8*/ 	.byte	0x04, 0x2f
        /*00aa*/ 	.short	(.L_47 - .L_46)
	.align		4
.L_46:
        /*00ac*/ 	.word	index@(_ZN7cutlass13device_kernelIN5flash22FlashAttnBwdPreprocessIN4cute5tupleIJNS3_1CILi64EEENS5_ILi96EEEEEENS_10bfloat16_tEfNS_4arch4Sm90ELb1ELb0EEEEEvNT_6ParamsE)
        /*00b0*/ 	.word	0x0000002c


	//----- nvinfo : EIATTR_FRAME_SIZE
	.align		4
.L_47:
        /*00b4*/ 	.byte	0x04, 0x11
        /*00b6*/ 	.short	(.L_49 - .L_48)
	.align		4
.L_48:
        /*00b8*/ 	.word	index@(_ZN7cutlass13device_kernelIN5flash22FlashAttnBwdPreprocessIN4cute5tupleIJNS3_1CILi64EEENS5_ILi96EEEEEENS_10bfloat16_tEfNS_4arch4Sm90ELb1ELb0EEEEEvNT_6ParamsE)
        /*00bc*/ 	.word	0x00000000


	//----- nvinfo : EIATTR_REGCOUNT
	.align		4
.L_49:
        /*00c0*/ 	.byte	0x04, 0x2f
        /*00c2*/ 	.short	(.L_51 - .L_50)
	.align		4
.L_50:
        /*00c4*/ 	.word	index@(_ZN7cutlass13device_kernelIN5flash11enable_sm90INS1_16FlashAttnBwdSm90INS1_25CollectiveMainloopBwdSm90ILi2ELi2ELi2EN4cute5tupleIJNS5_1CILi1EEES8_S8_EEENS6_IJNS7_ILi64EEENS7_ILi128EEENS7_ILi96EEEEEENS_10bfloat16_tEfNS_4arch4Sm90ELb1ELb0ELb0ELb0ELb1ELb1ELb0ELb0ELi2ELi1ELi2ELi1ELb1EEENS1_24CollectiveEpilogueBwdGQAISD_fSG_Li256ELb0ELb1EEENS1_25SingleTileBwdLPTSchedulerILb0ELi128ELb1EEEEEEEEEvNT_6ParamsE)
        /*00c8*/ 	.word	0x000000a8


	//----- nvinfo : EIATTR_FRAME_SIZE
	.align		4
.L_51:
        /*00cc*/ 	.byte	0x04, 0x11
        /*00ce*/ 	.short	(.L_53 - .L_52)
	.align		4
.L_52:
        /*00d0*/ 	.word	index@(_ZN7cutlass13device_kernelIN5flash11enable_sm90INS1_16FlashAttnBwdSm90INS1_25CollectiveMainloopBwdSm90ILi2ELi2ELi2EN4cute5tupleIJNS5_1CILi1EEES8_S8_EEENS6_IJNS7_ILi64EEENS7_ILi128EEENS7_ILi96EEEEEENS_10bfloat16_tEfNS_4arch4Sm90ELb1ELb0ELb0ELb0ELb1ELb1ELb0ELb0ELi2ELi1ELi2ELi1ELb1EEENS1_24CollectiveEpilogueBwdGQAISD_fSG_Li256ELb0ELb1EEENS1_25SingleTileBwdLPTSchedulerILb0ELi128ELb1EEEEEEEEEvNT_6ParamsE)
        /*00d4*/ 	.word	0x00000008


	//----- nvinfo : EIATTR_REGCOUNT
	.align		4
.L_53:
        /*00d8*/ 	.byte	0x04, 0x2f
        /*00da*/ 	.short	(.L_55 - .L_54)
	.align		4
.L_54:
        /*00dc*/ 	.word	index@(_ZN7cutlass13device_kernelIN5flash11enable_sm90INS1_16FlashAttnBwdSm90INS1_25CollectiveMainloopBwdSm90ILi2ELi2ELi2EN4cute5tupleIJNS5_1CILi1EEES8_S8_EEENS6_IJNS7_ILi64EEENS7_ILi128EEENS7_ILi96EEEEEENS_10bfloat16_tEfNS_4arch4Sm90ELb1ELb0ELb0ELb0ELb0ELb1ELb0ELb0ELi2ELi1ELi2ELi1ELb1EEENS1_24CollectiveEpilogueBwdGQAISD_fSG_Li256ELb0ELb0EEENS1_25SingleTileBwdLPTSchedulerILb0ELi128ELb0EEEEEEEEEvNT_6ParamsE)
        /*00e0*/ 	.word	0x000000a8


	//----- nvinfo : EIATTR_FRAME_SIZE
	.align		4
.L_55:
        /*00e4*/ 	.byte	0x04, 0x11
        /*00e6*/ 	.short	(.L_57 - .L_56)
	.align		4
.L_56:
        /*00e8*/ 	.word	index@(_ZN7cutlass13device_kernelIN5flash11enable_sm90INS1_16FlashAttnBwdSm90INS1_25CollectiveMainloopBwdSm90ILi2ELi2ELi2EN4cute5tupleIJNS5_1CILi1EEES8_S8_EEENS6_IJNS7_ILi64EEENS7_ILi128EEENS7_ILi96EEEEEENS_10bfloat16_tEfNS_4arch4Sm90ELb1ELb0ELb0ELb0ELb0ELb1ELb0ELb0ELi2ELi1ELi2ELi1ELb1EEENS1_24CollectiveEpilogueBwdGQAISD_fSG_Li256ELb0ELb0EEENS1_25SingleTileBwdLPTSchedulerILb0ELi128ELb0EEEEEEEEEvNT_6ParamsE)
        /*00ec*/ 	.word	0x00000008


	//----- nvinfo : EIATTR_REGCOUNT
	.align		4
.L_57:
        /*00f0*/ 	.byte	0x04, 0x2f
        /*00f2*/ 	.short	(.L_59 - .L_58)
	.align		4
.L_58:
        /*00f4*/ 	.word	index@(_ZN7cutlass13device_kernelIN5flash11enable_sm90INS1_16FlashAttnBwdSm90INS1_25CollectiveMainloopBwdSm90ILi2ELi2ELi2EN4cute5tupleIJNS5_1CILi1EEES8_S8_EEENS6_IJNS7_ILi64EEENS7_ILi128EEENS7_ILi96EEEEEENS_10bfloat16_tEfNS_4arch4Sm90ELb1ELb0ELb0ELb0ELb1ELb1ELb0ELb0ELi2ELi1ELi2ELi1ELb1EEENS1_21CollectiveEpilogueBwdISD_SE_SG_Li256ELb0ELb0ELi1EEENS1_25SingleTileBwdLPTSchedulerILb0ELi128ELb1EEEEEEEEEvNT_6ParamsE)
        /*00f8*/ 	.word	0x000000a8


	//----- nvinfo : EIATTR_FRAME_SIZE
	.align		4
.L_59:
        /*00fc*/ 	.byte	0x04, 0x11
        /*00fe*/ 	.short	(.L_61 - .L_60)
	.align		4
.L_60:
        /*0100*/ 	.word	index@(_ZN7cutlass13device_kernelIN5flash11enable_sm90INS1_16FlashAttnBwdSm90INS1_25CollectiveMainloopBwdSm90ILi2ELi2ELi2EN4cute5tupleIJNS5_1CILi1EEES8_S8_EEENS6_IJNS7_ILi64EEENS7_ILi128EEENS7_ILi96EEEEEENS_10bfloat16_tEfNS_4arch4Sm90ELb1ELb0ELb0ELb0ELb1ELb1ELb0ELb0ELi2ELi1ELi2ELi1ELb1EEENS1_21CollectiveEpilogueBwdISD_SE_SG_Li256ELb0ELb0ELi1EEENS1_25SingleTileBwdLPTSchedulerILb0ELi128ELb1EEEEEEEEEvNT_6ParamsE)
        /*0104*/ 	.word	0x00000008


	//----- nvinfo : EIATTR_REGCOUNT
	.align		4
.L_61:
        /*0108*/ 	.byte	0x04, 0x2f
        /*010a*/ 	.short	(.L_63 - .L_62)
	.align		4
.L_62:
        /*010c*/ 	.word	index@(_ZN7cutlass13device_kernelIN5flash11enable_sm90INS1_16FlashAttnBwdSm90INS1_25CollectiveMainloopBwdSm90ILi2ELi2ELi2EN4cute5tupleIJNS5_1CILi1EEES8_S8_EEENS6_IJNS7_ILi64EEENS7_ILi128EEENS7_ILi96EEEEEENS_10bfloat16_tEfNS_4arch4Sm90ELb1ELb0ELb0ELb0ELb0ELb1ELb0ELb0ELi2ELi1ELi2ELi1ELb1EEENS1_21CollectiveEpilogueBwdISD_SE_SG_Li256ELb0ELb0ELi1EEENS1_25SingleTileBwdLPTSchedulerILb0ELi128ELb0EEEEEEEEEvNT_6ParamsE)
        /*0110*/ 	.word	0x000000a8


	//----- nvinfo : EIATTR_FRAME_SIZE
	.align		4
.L_63:
        /*0114*/ 	.byte	0x04, 0x11
        /*0116*/ 	.short	(.L_65 - .L_64)
	.align		4
.L_64:
        /*0118*/ 	.word	index@(_ZN7cutlass13device_kernelIN5flash11enable_sm90INS1_16FlashAttnBwdSm90INS1_25CollectiveMainloopBwdSm90ILi2ELi2ELi2EN4cute5tupleIJNS5_1CILi1EEES8_S8_EEENS6_IJNS7_ILi64EEENS7_ILi128EEENS7_ILi96EEEEEENS_10bfloat16_tEfNS_4arch4Sm90ELb1ELb0ELb0ELb0ELb0ELb1ELb0ELb0ELi2ELi1ELi2ELi1ELb1EEENS1_21CollectiveEpilogueBwdISD_SE_SG_Li256ELb0ELb0ELi1EEENS1_25SingleTileBwdLPTSchedulerILb0ELi128ELb0EEEEEEEEEvNT_6ParamsE)
        /*011c*/ 	.word	0x00000008


	//----- nvinfo : EIATTR_REGCOUNT
	.align		4
.L_65:
        /*0120*/ 	.byte	0x04, 0x2f
        /*0122*/ 	.short	(.L_67 - .L_66)
	.align		4
.L_66:
        /*0124*/ 	.word	index@(_ZN7cutlass13device_kernelIN5flash11enable_sm90INS1_16FlashAttnBwdSm90INS1_25CollectiveMainloopBwdSm90ILi2ELi2ELi2EN4cute5tupleIJNS5_1CILi1EEES8_S8_EEENS6_IJNS7_ILi64EEENS7_ILi128EEENS7_ILi96EEEEEENS_10bfloat16_tEfNS_4arch4Sm90ELb0ELb1ELb0ELb1ELb1ELb1ELb0ELb0ELi2ELi1ELi2ELi1ELb1EEENS1_24CollectiveEpilogueBwdGQAISD_fSG_Li256ELb1ELb1EEENS1_19SingleTileSchedulerILb1ELb0ELb0ELi128EEEEEEEEEvNT_6ParamsE)
        /*0128*/ 	.word	0x000000a8


	//----- nvinfo : EIATTR_FRAME_SIZE
	.align		4
.L_67:
        /*012c*/ 	.byte	0x04, 0x11
        /*012e*/ 	.short	(.L_69 - .L_68)
	.align		4
.L_68:
        /*0130*/ 	.word	index@(_ZN7cutlass13device_kernelIN5flash11enable_sm90INS1_16FlashAttnBwdSm90INS1_25CollectiveMainloopBwdSm90ILi2ELi2ELi2EN4cute5tupleIJNS5_1CILi1EEES8_S8_EEENS6_IJNS7_ILi64EEENS7_ILi128EEENS7_ILi96EEEEEENS_10bfloat16_tEfNS_4arch4Sm90ELb0ELb1ELb0ELb1ELb1ELb1ELb0ELb0ELi2ELi1ELi2ELi1ELb1EEENS1_24CollectiveEpilogueBwdGQAISD_fSG_Li256ELb1ELb1EEENS1_19SingleTileSchedulerILb1ELb0ELb0ELi128EEEEEEEEEvNT_6ParamsE)
        /*0134*/ 	.word	0x00000008


	//----- nvinfo : EIATTR_REGCOUNT
	.align		4
.L_69:
        /*0138*/ 	.byte	0x04, 0x2f
        /*013a*/ 	.short	(.L_71 - .L_70)
	.align		4
.L_70:
        /*013c*/ 	.word	index@(_ZN7cutlass13device_kernelIN5flash11enable_sm90INS1_16FlashAttnBwdSm90INS1_25CollectiveMainloopBwdSm90ILi2ELi2ELi2EN4cute5tupleIJNS5_1CILi1EEES8_S8_EEENS6_IJNS7_ILi64EEENS7_ILi128EEENS7_ILi96EEEEEENS_10bfloat16_tEfNS_4arch4Sm90ELb0ELb1ELb0ELb1ELb0ELb1ELb0ELb0ELi2ELi1ELi2ELi1ELb1EEENS1_24CollectiveEpilogueBwdGQAISD_fSG_Li256ELb1ELb0EEENS1_19SingleTileSchedulerILb1ELb0ELb0ELi128EEEEEEEEEvNT_6ParamsE)
        /*0140*/ 	.word	0x000000a8


	//----- nvinfo : EIATTR_FRAME_SIZE
	.align		4
.L_71:
        /*0144*/ 	.byte	0x04, 0x11
        /*0146*/ 	.short	(.L_73 - .L_72)
	.align		4
.L_72:
        /*0148*/ 	.word	index@(_ZN7cutlass13device_kernelIN5flash11enable_sm90INS1_16FlashAttnBwdSm90INS1_25CollectiveMainloopBwdSm90ILi2ELi2ELi2EN4cute5tupleIJNS5_1CILi1EEES8_S8_EEENS6_IJNS7_ILi64EEENS7_ILi128EEENS7_ILi96EEEEEENS_10bfloat16_tEfNS_4arch4Sm90ELb0ELb1ELb0ELb1ELb0ELb1ELb0ELb0ELi2ELi1ELi2ELi1ELb1EEENS1_24CollectiveEpilogueBwdGQAISD_fSG_Li256ELb1ELb0EEENS1_19SingleTileSchedulerILb1ELb0ELb0ELi128EEEEEEEEEvNT_6ParamsE)
        /*014c*/ 	.word	0x00000008


	//----- nvinfo : EIATTR_REGCOUNT
	.align		4
.L_73:
        /*0150*/ 	.byte	0x04, 0x2f
        /*0152*/ 	.short	(.L_75 - .L_74)
	.align		4
.L_74:
        /*0154*/ 	.word	index@(_ZN7cutlass13device_kernelIN5flash11enable_sm90INS1_16FlashAttnBwdSm90INS1_25CollectiveMainloopBwdSm90ILi2ELi2ELi2EN4cute5tupleIJNS5_1CILi1EEES8_S8_EEENS6_IJNS7_ILi64EEENS7_ILi128EEENS7_ILi96EEEEEENS_10bfloat16_tEfNS_4arch4Sm90ELb0ELb1ELb0ELb1ELb1ELb1ELb0ELb0ELi2ELi1ELi2ELi1ELb1EEENS1_21CollectiveEpilogueBwdISD_SE_SG_Li256ELb1ELb0ELi1EEENS1_19SingleTileSchedulerILb1ELb0ELb0ELi128EEEEEEEEEvNT_6ParamsE)
        /*0158*/ 	.word	0x000000a8


	//----- nvinfo : EIATTR_FRAME_SIZE
	.align		4
.L_75:
        /*015c*/ 	.byte	0x04, 0x11
        /*015e*/ 	.short	(.L_77 - .L_76)
	.align		4
.L_76:
        /*0160*/ 	.word	index@(_ZN7cutlass13device_kernelIN5flash11enable_sm90INS1_16FlashAttnBwdSm90INS1_25CollectiveMainloopBwdSm90ILi2ELi2ELi2EN4cute5tupleIJNS5_1CILi1EEES8_S8_EEENS6_IJNS7_ILi64EEENS7_ILi128EEENS7_ILi96EEEEEENS_10bfloat16_tEfNS_4arch4Sm90ELb0ELb1ELb0ELb1ELb1ELb1ELb0ELb0ELi2ELi1ELi2ELi1ELb1EEENS1_21CollectiveEpilogueBwdISD_SE_SG_Li256ELb1ELb0ELi1EEENS1_19SingleTileSchedulerILb1ELb0ELb0ELi128EEEEEEEEEvNT_6ParamsE)
        /*0164*/ 	.word	0x00000008


	//----- nvinfo : EIATTR_REGCOUNT
	.align		4
.L_77:
        /*0168*/ 	.byte	0x04, 0x2f
        /*016a*/ 	.short	(.L_79 - .L_78)
	.align		4
.L_78:
        /*016c*/ 	.word	index@(_ZN7cutlass13device_kernelIN5flash11enable_sm90INS1_16FlashAttnBwdSm90INS1_25CollectiveMainloopBwdSm90ILi2ELi2ELi2EN4cute5tupleIJNS5_1CILi1EEES8_S8_EEENS6_IJNS7_ILi64EEENS7_ILi128EEENS7_ILi96EEEEEENS_10bfloat16_tEfNS_4arch4Sm90ELb0ELb1ELb0ELb1ELb0ELb1ELb0ELb0ELi2ELi1ELi2ELi1ELb1EEENS1_21CollectiveEpilogueBwdISD_SE_SG_Li256ELb1ELb0ELi1EEENS1_19SingleTileSchedulerILb1ELb0ELb0ELi128EEEEEEEEEvNT_6ParamsE)
        /*0170*/ 	.word	0x000000a8


	//----- nvinfo : EIATTR_FRAME_SIZE
	.align		4
.L_79:
        /*0174*/ 	.byte	0x04, 0x11
        /*0176*/ 	.short	(.L_81 - .L_80)
	.align		4
.L_80:
        /*0178*/ 	.word	index@(_ZN7cutlass13device_kernelIN5flash11enable_sm90INS1_16FlashAttnBwdSm90INS1_25CollectiveMainloopBwdSm90ILi2ELi2ELi2EN4cute5tupleIJNS5_1CILi1EEES8_S8_EEENS6_IJNS7_ILi64EEENS7_ILi128EEENS7_ILi96EEEEEENS_10bfloat16_tEfNS_4arch4Sm90ELb0ELb1ELb0ELb1ELb0ELb1ELb0ELb0ELi2ELi1ELi2ELi1ELb1EEENS1_21CollectiveEpilogueBwdISD_SE_SG_Li256ELb1ELb0ELi1EEENS1_19SingleTileSchedulerILb1ELb0ELb0ELi128EEEEEEEEEvNT_6ParamsE)
        /*017c*/ 	.word	0x00000008


	//----- nvinfo : EIATTR_REGCOUNT
	.align		4
.L_81:
        /*0180*/ 	.byte	0x04, 0x2f
        /*0182*/ 	.short	(.L_83 - .L_82)
	.align		4
.L_82:
        /*0184*/ 	.word	index@(_ZN7cutlass13device_kernelIN5flash11enable_sm90INS1_16FlashAttnBwdSm90INS1_25CollectiveMainloopBwdSm90ILi2ELi2ELi2EN4cute5tupleIJNS5_1CILi1EEES8_S8_EEENS6_IJNS7_ILi64EEENS7_ILi128EEENS7_ILi96EEEEEENS_10bfloat16_tEfNS_4arch4Sm90ELb0ELb1ELb0ELb0ELb1ELb1ELb0ELb0ELi2ELi1ELi2ELi1ELb1EEENS1_24CollectiveEpilogueBwdGQAISD_fSG_Li256ELb0ELb1EEENS1_19SingleTileSchedulerILb0ELb0ELb0ELi128EEEEEEEEEvNT_6ParamsE)
        /*0188*/ 	.word	0x000000a8


	//----- nvinfo : EIATTR_FRAME_SIZE
	.align		4
.L_83:
        /*018c*/ 	.byte	0x04, 0x11
        /*018e*/ 	.short	(.L_85 - .L_84)
	.align		4
.L_84:
        /*0190*/ 	.word	index@(_ZN7cutlass13device_kernelIN5flash11enable_sm90INS1_16FlashAttnBwdSm90INS1_25CollectiveMainloopBwdSm90ILi2ELi2ELi2EN4cute5tupleIJNS5_1CILi1EEES8_S8_EEENS6_IJNS7_ILi64EEENS7_ILi128EEENS7_ILi96EEEEEENS_10bfloat16_tEfNS_4arch4Sm90ELb0ELb1ELb0ELb0ELb1ELb1ELb0ELb0ELi2ELi1ELi2ELi1ELb1EEENS1_24CollectiveEpilogueBwdGQAISD_fSG_Li256ELb0ELb1EEENS1_19SingleTileSchedulerILb0ELb0ELb0ELi128EEEEEEEEEvNT_6ParamsE)
        /*0194*/ 	.word	0x00000008


	//----- nvinfo : EIATTR_REGCOUNT
	.align		4
.L_85:
        /*0198*/ 	.byte	0x04, 0x2f
        /*019a*/ 	.short	(.L_87 - .L_86)
	.align		4
.L_86:
        /*019c*/ 	.word	index@(_ZN7cutlass13device_kernelIN5flash11enable_sm90INS1_16FlashAttnBwdSm90INS1_25CollectiveMainloopBwdSm90ILi2ELi2ELi2EN4cute5tupleIJNS5_1CILi1EEES8_S8_EEENS6_IJNS7_ILi64EEENS7_ILi128EEENS7_ILi96EEEEEENS_10bfloat16_tEfNS_4arch4Sm90ELb0ELb1ELb0ELb0ELb0ELb1ELb0ELb0ELi2ELi1ELi2ELi1ELb1EEENS1_24CollectiveEpilogueBwdGQAISD_fSG_Li256ELb0ELb0EEENS1_19SingleTileSchedulerILb0ELb0ELb0ELi128EEEEEEEEEvNT_6ParamsE)
        /*01a0*/ 	.word	0x000000a8


	//----- nvinfo : EIATTR_FRAME_SIZE
	.align		4
.L_87:
        /*01a4*/ 	.byte	0x04, 0x11
        /*01a6*/ 	.short	(.L_89 - .L_88)
	.align		4
.L_88:
        /*01a8*/ 	.word	index@(_ZN7cutlass13device_kernelIN5flash11enable_sm90INS1_16FlashAttnBwdSm90INS1_25CollectiveMainloopBwdSm90ILi2ELi2ELi2EN4cute5tupleIJNS5_1CILi1EEES8_S8_EEENS6_IJNS7_ILi64EEENS7_ILi128EEENS7_ILi96EEEEEENS_10bfloat16_tEfNS_4arch4Sm90ELb0ELb1ELb0ELb0ELb0ELb1ELb0ELb0ELi2ELi1ELi2ELi1ELb1EEENS1_24CollectiveEpilogueBwdGQAISD_fSG_Li256ELb0ELb0EEENS1_19SingleTileSchedulerILb0ELb0ELb0ELi128EEEEEEEEEvNT_6ParamsE)
        /*01ac*/ 	.word	0x00000008


	//----- nvinfo : EIATTR_REGCOUNT
	.align		4
.L_89:
        /*01b0*/ 	.byte	0x04, 0x2f
        /*01b2*/ 	.short	(.L_91 - .L_90)
	.align		4
.L_90:
        /*01b4*/ 	.word	index@(_ZN7cutlass13device_kernelIN5flash11enable_sm90INS1_16FlashAttnBwdSm90INS1_25CollectiveMainloopBwdSm90ILi2ELi2ELi2EN4cute5tupleIJNS5_1CILi1EEES8_S8_EEENS6_IJNS7_ILi64EEENS7_ILi128EEENS7_ILi96EEEEEENS_10bfloat16_tEfNS_4arch4Sm90ELb0ELb1ELb0ELb0ELb1ELb1ELb0ELb0ELi2ELi1ELi2ELi1ELb1EEENS1_21CollectiveEpilogueBwdISD_SE_SG_Li256ELb0ELb0ELi1EEENS1_19SingleTileSchedulerILb0ELb0ELb0ELi128EEEEEEEEEvNT_6ParamsE)
        /*01b8*/ 	.word	0x000000a8


	//----- nvinfo : EIATTR_FRAME_SIZE
	.align		4
.L_91:
        /*01bc*/ 	.byte	0x04, 0x11
        /*01be*/ 	.short	(.L_93 - .L_92)
	.align		4
.L_92:
        /*01c0*/ 	.word	index@(_ZN7cutlass13device_kernelIN5flash11enable_sm90INS1_16FlashAttnBwdSm90INS1_25CollectiveMainloopBwdSm90ILi2ELi2ELi2EN4cute5tupleIJNS5_1CILi1EEES8_S8_EEENS6_IJNS7_ILi64EEENS7_ILi128EEENS7_ILi96EEEEEENS_10bfloat16_tEfNS_4arch4Sm90ELb0ELb1ELb0ELb0ELb1ELb1ELb0ELb0ELi2ELi1ELi2ELi1ELb1EEENS1_21CollectiveEpilogueBwdISD_SE_SG_Li256ELb0ELb0ELi1EEENS1_19SingleTileSchedulerILb0ELb0ELb0ELi128EEEEEEEEEvNT_6ParamsE)
        /*01c4*/ 	.word	0x00000008


	//----- nvinfo : EIATTR_REGCOUNT
	.align		4
.L_93:
        /*01c8*/ 	.byte	0x04, 0x2f
        /*01ca*/ 	.short	(.L_95 - .L_94)
	.align		4
.L_94:
        /*01cc*/ 	.word	index@(_ZN7cutlass13device_kernelIN5flash11enable_sm90INS1_16FlashAttnBwdSm90INS1_25CollectiveMainloopBwdSm90ILi2ELi2ELi2EN4cute5tupleIJNS5_1CILi1EEES8_S8_EEENS6_IJNS7_ILi64EEENS7_ILi128EEENS7_ILi96EEEEEENS_10bfloat16_tEfNS_4arch4Sm90ELb0ELb1ELb0ELb0ELb0ELb1ELb0ELb0ELi2ELi1ELi2ELi1ELb1EEENS1_21CollectiveEpilogueBwdISD_SE_SG_Li256ELb0ELb0ELi1EEENS1_19SingleTileSchedulerILb0ELb0ELb0ELi128EEEEEEEEEvNT_6ParamsE)
        /*01d0*/ 	.word	0x000000a8


	//----- nvinfo : EIATTR_FRAME_SIZE
	.align		4
.L_95:
        /*01d4*/ 	.byte	0x04, 0x11
        /*01d6*/ 	.short	(.L_97 - .L_96)
	.align		4
.L_96:
        /*01d8*/ 	.word	index@(_ZN7cutlass13device_kernelIN5flash11enable_sm90INS1_16FlashAttnBwdSm90INS1_25CollectiveMainloopBwdSm90ILi2ELi2ELi2EN4cute5tupleIJNS5_1CILi1EEES8_S8_EEENS6_IJNS7_ILi64EEENS7_ILi128EEENS7_ILi96EEEEEENS_10bfloat16_tEfNS_4arch4Sm90ELb0ELb1ELb0ELb0ELb0ELb1ELb0ELb0ELi2ELi1ELi2ELi1ELb1EEENS1_21CollectiveEpilogueBwdISD_SE_SG_Li256ELb0ELb0ELi1EEENS1_19SingleTileSchedulerILb0ELb0ELb0ELi128EEEEEEEEEvNT_6ParamsE)
        /*01dc*/ 	.word	0x00000008


	//----- nvinfo : EIATTR_REGCOUNT
	.align		4
.L_97:
        /*01e0*/ 	.byte	0x04, 0x2f
        /*01e2*/ 	.short	(.L_99 - .L_98)
	.align		4
.L_98:
        /*01e4*/ 	.word	index@(_ZN7cutlass13device_kernelIN5flash11enable_sm90INS1_16FlashAttnBwdSm90INS1_25CollectiveMainloopBwdSm90ILi2ELi2ELi2EN4cute5tupleIJNS5_1CILi1EEES8_S8_EEENS6_IJNS7_ILi64EEENS7_ILi128EEENS7_ILi96EEEEEENS_10bfloat16_tEfNS_4arch4Sm90ELb0ELb0ELb0ELb1ELb1ELb1ELb0ELb0ELi2ELi1ELi2ELi1ELb1EEENS1_24CollectiveEpilogueBwdGQAISD_fSG_Li256ELb1ELb1EEENS1_19SingleTileSchedulerILb1ELb0ELb0ELi128EEEEEEEEEvNT_6ParamsE)
        /*01e8*/ 	.word	0x000000a8


	//----- nvinfo : EIATTR_FRAME_SIZE
	.align		4
.L_99:
        /*01ec*/ 	.byte	0x04, 0x11
        /*01ee*/ 	.short	(.L_101 - .L_100)
	.align		4
.L_100:
        /*01f0*/ 	.word	index@(_ZN7cutlass13device_kernelIN5flash11enable_sm90INS1_16FlashAttnBwdSm90INS1_25CollectiveMainloopBwdSm90ILi2ELi2ELi2EN4cute5tupleIJNS5_1CILi1EEES8_S8_EEENS6_IJNS7_ILi64EEENS7_ILi128EEENS7_ILi96EEEEEENS_10bfloat16_tEfNS_4arch4Sm90ELb0ELb0ELb0ELb1ELb1ELb1ELb0ELb0ELi2ELi1ELi2ELi1ELb1EEENS1_24CollectiveEpilogueBwdGQAISD_fSG_Li256ELb1ELb1EEENS1_19SingleTileSchedulerILb1ELb0ELb0ELi128EEEEEEEEEvNT_6ParamsE)
        /*01f4*/ 	.word	0x00000000


	//----- nvinfo : EIATTR_REGCOUNT
	.align		4
.L_101:
        /*01f8*/ 	.byte	0x04, 0x2f
        /*01fa*/ 	.short	(.L_103 - .L_102)
	.align		4
.L_102:
        /*01fc*/ 	.word	index@(_ZN7cutlass13device_kernelIN5flash11enable_sm90INS1_16FlashAttnBwdSm90INS1_25CollectiveMainloopBwdSm90ILi2ELi2ELi2EN4cute5tupleIJNS5_1CILi1EEES8_S8_EEENS6_IJNS7_ILi64EEENS7_ILi128EEENS7_ILi96EEEEEENS_10bfloat16_tEfNS_4arch4Sm90ELb0ELb0ELb0ELb1ELb0ELb1ELb0ELb0ELi2ELi1ELi2ELi1ELb1EEENS1_24CollectiveEpilogueBwdGQAISD_fSG_Li256ELb1ELb0EEENS1_19SingleTileSchedulerILb1ELb0ELb0ELi128EEEEEEEEEvNT_6ParamsE)
        /*0200*/ 	.word	0x000000a8


	//----- nvinfo : EIATTR_FRAME_SIZE
	.align		4
.L_103:
        /*0204*/ 	.byte	0x04, 0x11
        /*0206*/ 	.short	(.L_105 - .L_104)
	.align		4
.L_104:
        /*0208*/ 	.word	index@(_ZN7cutlass13device_kernelIN5flash11enable_sm90INS1_16FlashAttnBwdSm90INS1_25CollectiveMainloopBwdSm90ILi2ELi2ELi2EN4cute5tupleIJNS5_1CILi1EEES8_S8_EEENS6_IJNS7_ILi64EEENS7_ILi128EEENS7_ILi96EEEEEENS_10bfloat16_tEfNS_4arch4Sm90ELb0ELb0ELb0ELb1ELb0ELb1ELb0ELb0ELi2ELi1ELi2ELi1ELb1EEENS1_24CollectiveEpilogueBwdGQAISD_fSG_Li256ELb1ELb0EEENS1_19SingleTileSchedulerILb1ELb0ELb0ELi128EEEEEEEEEvNT_6ParamsE)
        /*020c*/ 	.word	0x00000000


	//----- nvinfo : EIATTR_REGCOUNT
	.align		4
.L_105:
        /*0210*/ 	.byte	0x04, 0x2f
        /*0212*/ 	.short	(.L_107 - .L_106)
	.align		4
.L_106:
        /*0214*/ 	.word	index@(_ZN7cutlass13device_kernelIN5flash11enable_sm90INS1_16FlashAttnBwdSm90INS1_25CollectiveMainloopBwdSm90ILi2ELi2ELi2EN4cute5tupleIJNS5_1CILi1EEES8_S8_EEENS6_IJNS7_ILi64EEENS7_ILi128EEENS7_ILi96EEEEEENS_10bfloat16_tEfNS_4arch4Sm90ELb0ELb0ELb0ELb1ELb1ELb1ELb0ELb0ELi2ELi1ELi2ELi1ELb1EEENS1_21CollectiveEpilogueBwdISD_SE_SG_Li256ELb1ELb0ELi1EEENS1_19SingleTileSchedulerILb1ELb0ELb0ELi128EEEEEEEEEvNT_6ParamsE)
        /*0218*/ 	.word	0x000000a8


	//----- nvinfo : EIATTR_FRAME_SIZE
	.align		4
.L_107:
        /*021c*/ 	.byte	0x04, 0x11
        /*021e*/ 	.short	(.L_109 - .L_108)
	.align		4
.L_108:
        /*0220*/ 	.word	index@(_ZN7cutlass13device_kernelIN5flash11enable_sm90INS1_16FlashAttnBwdSm90INS1_25CollectiveMainloopBwdSm90ILi2ELi2ELi2EN4cute5tupleIJNS5_1CILi1EEES8_S8_EEENS6_IJNS7_ILi64EEENS7_ILi128EEENS7_ILi96EEEEEENS_10bfloat16_tEfNS_4arch4Sm90ELb0ELb0ELb0ELb1ELb1ELb1ELb0ELb0ELi2ELi1ELi2ELi1ELb1EEENS1_21CollectiveEpilogueBwdISD_SE_SG_Li256ELb1ELb0ELi1EEENS1_19SingleTileSchedulerILb1ELb0ELb0ELi128EEEEEEEEEvNT_6ParamsE)
        /*0224*/ 	.word	0x00000000


	//----- nvinfo : EIATTR_REGCOUNT
	.align		4
.L_109:
        /*0228*/ 	.byte	0x04, 0x2f
        /*022a*/ 	.short	(.L_111 - .L_110)
	.align		4
.L_110:
        /*022c*/ 	.word	index@(_ZN7cutlass13device_kernelIN5flash11enable_sm90INS1_16FlashAttnBwdSm90INS1_25CollectiveMainloopBwdSm90ILi2ELi2ELi2EN4cute5tupleIJNS5_1CILi1EEES8_S8_EEENS6_IJNS7_ILi64EEENS7_ILi128EEENS7_ILi96EEEEEENS_10bfloat16_tEfNS_4arch4Sm90ELb0ELb0ELb0ELb1ELb0ELb1ELb0ELb0ELi2ELi1ELi2ELi1ELb1EEENS1_21CollectiveEpilogueBwdISD_SE_SG_Li256ELb1ELb0ELi1EEENS1_19SingleTileSchedulerILb1ELb0ELb0ELi128EEEEEEEEEvNT_6ParamsE)
        /*0230*/ 	.word	0x000000a8


	//----- nvinfo : EIATTR_FRAME_SIZE
	.align		4
.L_111:
        /*0234*/ 	.byte	0x04, 0x11
        /*0236*/ 	.short	(.L_113 - .L_112)
	.align		4
.L_112:
        /*0238*/ 	.word	index@(_ZN7cutlass13device_kernelIN5flash11enable_sm90INS1_16FlashAttnBwdSm90INS1_25CollectiveMainloopBwdSm90ILi2ELi2ELi2EN4cute5tupleIJNS5_1CILi1EEES8_S8_EEENS6_IJNS7_ILi64EEENS7_ILi128EEENS7_ILi96EEEEEENS_10bfloat16_tEfNS_4arch4Sm90ELb0ELb0ELb0ELb1ELb0ELb1ELb0ELb0ELi2ELi1ELi2ELi1ELb1EEENS1_21CollectiveEpilogueBwdISD_SE_SG_Li256ELb1ELb0ELi1EEENS1_19SingleTileSchedulerILb1ELb0ELb0ELi128EEEEEEEEEvNT_6ParamsE)
        /*023c*/ 	.word	0x00000000


	//----- nvinfo : EIATTR_REGCOUNT
	.align		4
.L_113:
        /*0240*/ 	.byte	0x04, 0x2f
        /*0242*/ 	.short	(.L_115 - .L_114)
	.align		4
.L_114:
        /*0244*/ 	.word	index@(_ZN7cutlass13device_kernelIN5flash11enable_sm90INS1_16FlashAttnBwdSm90INS1_25CollectiveMainloopBwdSm90ILi2ELi2ELi2EN4cute5tupleIJNS5_1CILi1EEES8_S8_EEENS6_IJNS7_ILi64EEENS7_ILi128EEENS7_ILi96EEEEEENS_10bfloat16_tEfNS_4arch4Sm90ELb0ELb0ELb0ELb0ELb1ELb1ELb0ELb0ELi2ELi1ELi2ELi1ELb1EEENS1_24CollectiveEpilogueBwdGQAISD_fSG_Li256ELb0ELb1EEENS1_19SingleTileSchedulerILb0ELb0ELb0ELi128EEEEEEEEEvNT_6ParamsE)
        /*0248*/ 	.word	0x000000a8


	//----- nvinfo : EIATTR_FRAME_SIZE
	.align		4
.L_115:
        /*024c*/ 	.byte	0x04, 0x11
        /*024e*/ 	.short	(.L_117 - .L_116)
	.align		4
.L_116:
        /*0250*/ 	.word	index@(_ZN7cutlass13device_kernelIN5flash11enable_sm90INS1_16FlashAttnBwdSm90INS1_25CollectiveMainloopBwdSm90ILi2ELi2ELi2EN4cute5tupleIJNS5_1CILi1EEES8_S8_EEENS6_IJNS7_ILi64EEENS7_ILi128EEENS7_ILi96EEEEEENS_10bfloat16_tEfNS_4arch4Sm90ELb0ELb0ELb0ELb0ELb1ELb1ELb0ELb0ELi2ELi1ELi2ELi1ELb1EEENS1_24CollectiveEpilogueBwdGQAISD_fSG_Li256ELb0ELb1EEENS1_19SingleTileSchedulerILb0ELb0ELb0ELi128EEEEEEEEEvNT_6ParamsE)
        /*0254*/ 	.word	0x00000000


	//----- nvinfo : EIATTR_REGCOUNT
	.align		4
.L_117:
        /*0258*/ 	.byte	0x04, 0x2f
        /*025a*/ 	.short	(.L_119 - .L_118)
	.align		4
.L_118:
        /*025c*/ 	.word	index@(_ZN7cutlass13device_kernelIN5flash11enable_sm90INS1_16FlashAttnBwdSm90INS1_25CollectiveMainloopBwdSm90ILi2ELi2ELi2EN4cute5tupleIJNS5_1CILi1EEES8_S8_EEENS6_IJNS7_ILi64EEENS7_ILi128EEENS7_ILi96EEEEEENS_10bfloat16_tEfNS_4arch4Sm90ELb0ELb0ELb0ELb0ELb0ELb1ELb0ELb0ELi2ELi1ELi2ELi1ELb1EEENS1_24CollectiveEpilogueBwdGQAISD_fSG_Li256ELb0ELb0EEENS1_19SingleTileSchedulerILb0ELb0ELb0ELi128EEEEEEEEEvNT_6ParamsE)
        /*0260*/ 	.word	0x000000a8


	//----- nvinfo : EIATTR_FRAME_SIZE
	.align		4
.L_119:
        /*0264*/ 	.byte	0x04, 0x11
        /*0266*/ 	.short	(.L_121 - .L_120)
	.align		4
.L_120:
        /*0268*/ 	.word	index@(_ZN7cutlass13device_kernelIN5flash11enable_sm90INS1_16FlashAttnBwdSm90INS1_25CollectiveMainloopBwdSm90ILi2ELi2ELi2EN4cute5tupleIJNS5_1CILi1EEES8_S8_EEENS6_IJNS7_ILi64EEENS7_ILi128EEENS7_ILi96EEEEEENS_10bfloat16_tEfNS_4arch4Sm90ELb0ELb0ELb0ELb0ELb0ELb1ELb0ELb0ELi2ELi1ELi2ELi1ELb1EEENS1_24CollectiveEpilogueBwdGQAISD_fSG_Li256ELb0ELb0EEENS1_19SingleTileSchedulerILb0ELb0ELb0ELi128EEEEEEEEEvNT_6ParamsE)
        /*026c*/ 	.word	0x00000000


	//----- nvinfo : EIATTR_REGCOUNT
	.align		4
.L_121:
        /*0270*/ 	.byte	0x04, 0x2f
        /*0272*/ 	.short	(.L_123 - .L_122)
	.align		4
.L_122:
        /*0274*/ 	.word	index@(_ZN7cutlass13device_kernelIN5flash11enable_sm90INS1_16FlashAttnBwdSm90INS1_25CollectiveMainloopBwdSm90ILi2ELi2ELi2EN4cute5tupleIJNS5_1CILi1EEES8_S8_EEENS6_IJNS7_ILi64EEENS7_ILi128EEENS7_ILi96EEEEEENS_10bfloat16_tEfNS_4arch4Sm90ELb0ELb0ELb0ELb0ELb1ELb1ELb0ELb0ELi2ELi1ELi2ELi1ELb1EEENS1_21CollectiveEpilogueBwdISD_SE_SG_Li256ELb0ELb0ELi1EEENS1_19SingleTileSchedulerILb0ELb0ELb0ELi128EEEEEEEEEvNT_6ParamsE)
        /*0278*/ 	.word	0x000000a8


	//----- nvinfo : EIATTR_FRAME_SIZE
	.align		4
.L_123:
        /*027c*/ 	.byte	0x04, 0x11
        /*027e*/ 	.short	(.L_125 - .L_124)
	.align		4
.L_124:
        /*0280*/ 	.word	index@(_ZN7cutlass13device_kernelIN5flash11enable_sm90INS1_16FlashAttnBwdSm90INS1_25CollectiveMainloopBwdSm90ILi2ELi2ELi2EN4cute5tupleIJNS5_1CILi1EEES8_S8_EEENS6_IJNS7_ILi64EEENS7_ILi128EEENS7_ILi96EEEEEENS_10bfloat16_tEfNS_4arch4Sm90ELb0ELb0ELb0ELb0ELb1ELb1ELb0ELb0ELi2ELi1ELi2ELi1ELb1EEENS1_21CollectiveEpilogueBwdISD_SE_SG_Li256ELb0ELb0ELi1EEENS1_19SingleTileSchedulerILb0ELb0ELb0ELi128EEEEEEEEEvNT_6ParamsE)
        /*0284*/ 	.word	0x00000000


	//----- nvinfo : EIATTR_REGCOUNT
	.align		4
.L_125:
        /*0288*/ 	.byte	0x04, 0x2f
        /*028a*/ 	.short	(.L_127 - .L_126)
	.align		4
.L_126:
        /*028c*/ 	.word	index@(_ZN7cutlass13device_kernelIN5flash11enable_sm90INS1_16FlashAttnBwdSm90INS1_25CollectiveMainloopBwdSm90ILi2ELi2ELi2EN4cute5tupleIJNS5_1CILi1EEES8_S8_EEENS6_IJNS7_ILi64EEENS7_ILi128EEENS7_ILi96EEEEEENS_10bfloat16_tEfNS_4arch4Sm90ELb0ELb0ELb0ELb0ELb0ELb1ELb0ELb0ELi2ELi1ELi2ELi1ELb1EEENS1_21CollectiveEpilogueBwdISD_SE_SG_Li256ELb0ELb0ELi1EEENS1_19SingleTileSchedulerILb0ELb0ELb0ELi128EEEEEEEEEvNT_6ParamsE)
        /*0290*/ 	.word	0x000000a8


	//----- nvinfo : EIATTR_FRAME_SIZE
	.align		4
.L_127:
        /*0294*/ 	.byte	0x04, 0x11
        /*0296*/ 	.short	(.L_129 - .L_128)
	.align		4
.L_128:
        /*0298*/ 	.word	index@(_ZN7cutlass13device_kernelIN5flash11enable_sm90INS1_16FlashAttnBwdSm90INS1_25CollectiveMainloopBwdSm90ILi2ELi2ELi2EN4cute5tupleIJNS5_1CILi1EEES8_S8_EEENS6_IJNS7_ILi64EEENS7_ILi128EEENS7_ILi96EEEEEENS_10bfloat16_tEfNS_4arch4Sm90ELb0ELb0ELb0ELb0ELb0ELb1ELb0ELb0ELi2ELi1ELi2ELi1ELb1EEENS1_21CollectiveEpilogueBwdISD_SE_SG_Li256ELb0ELb0ELi1EEENS1_19SingleTileSchedulerILb0ELb0ELb0ELi128EEEEEEEEEvNT_6ParamsE)
        /*029c*/ 	.word	0x00000000


	//----- nvinfo : EIATTR_REGCOUNT
	.align		4
.L_129:
        /*02a0*/ 	.byte	0x04, 0x2f
        /*02a2*/ 	.short	(.L_131 - .L_130)
	.align		4
.L_130:
        /*02a4*/ 	.word	index@(_ZN7cutlass13device_kernelIN5flash11enable_sm90INS1_16FlashAttnBwdSm90INS1_25CollectiveMainloopBwdSm90ILi2ELi2ELi2EN4cute5tupleIJNS5_1CILi1EEES8_S8_EEENS6_IJNS7_ILi64EEENS7_ILi128EEENS7_ILi96EEEEEENS_10bfloat16_tEfNS_4arch4Sm90ELb1ELb0ELb1ELb1ELb1ELb1ELb0ELb0ELi2ELi1ELi2ELi1ELb1EEENS1_24CollectiveEpilogueBwdGQAISD_fSG_Li256ELb1ELb1EEENS1_25SingleTileBwdLPTSchedulerILb1ELi128ELb1EEEEEEEEEvNT_6ParamsE)
        /*02a8*/ 	.word	0x000000a8


	//----- nvinfo : EIATTR_FRAME_SIZE
	.align		4
.L_131:
        /*02ac*/ 	.byte	0x04, 0x11
        /*02ae*/ 	.short	(.L_133 - .L_132)
	.align		4
.L_132:
        /*02b0*/ 	.word	index@(_ZN7cutlass13device_kernelIN5flash11enable_sm90INS1_16FlashAttnBwdSm90INS1_25CollectiveMainloopBwdSm90ILi2ELi2ELi2EN4cute5tupleIJNS5_1CILi1EEES8_S8_EEENS6_IJNS7_ILi64EEENS7_ILi128EEENS7_ILi96EEEEEENS_10bfloat16_tEfNS_4arch4Sm90ELb1ELb0ELb1ELb1ELb1ELb1ELb0ELb0ELi2ELi1ELi2ELi1ELb1EEENS1_24CollectiveEpilogueBwdGQAISD_fSG_Li256ELb1ELb1EEENS1_25SingleTileBwdLPTSchedulerILb1ELi128ELb1EEEEEEEEEvNT_6ParamsE)
        /*02b4*/ 	.word	0x00000008


	//----- nvinfo : EIATTR_REGCOUNT
	.align		4
.L_133:
        /*02b8*/ 	.byte	0x04, 0x2f
        /*02ba*/ 	.short	(.L_135 - .L_134)
	.align		4
.L_134:
        /*02bc*/ 	.word	index@(_ZN7cutlass13device_kernelIN5flash11enable_sm90INS1_16FlashAttnBwdSm90INS1_25CollectiveMainloopBwdSm90ILi2ELi2ELi2EN4cute5tupleIJNS5_1CILi1EEES8_S8_EEENS6_IJNS7_ILi64EEENS7_ILi128EEENS7_ILi96EEEEEENS_10bfloat16_tEfNS_4arch4Sm90ELb1ELb0ELb1ELb1ELb0ELb1ELb0ELb0ELi2ELi1ELi2ELi1ELb1EEENS1_24CollectiveEpilogueBwdGQAISD_fSG_Li256ELb1ELb0EEENS1_25SingleTileBwdLPTSchedulerILb1ELi128ELb0EEEEEEEEEvNT_6ParamsE)
        /*02c0*/ 	.word	0x000000a8


	//----- nvinfo : EIATTR_FRAME_SIZE
	.align		4
.L_135:
        /*02c4*/ 	.byte	0x04, 0x11
        /*02c6*/ 	.short	(.L_137 - .L_136)
	.align		4
.L_136:
        /*02c8*/ 	.word	index@(_ZN7cutlass13device_kernelIN5flash11enable_sm90INS1_16FlashAttnBwdSm90INS1_25CollectiveMainloopBwdSm90ILi2ELi2ELi2EN4cute5tupleIJNS5_1CILi1EEES8_S8_EEENS6_IJNS7_ILi64EEENS7_ILi128EEENS7_ILi96EEEEEENS_10bfloat16_tEfNS_4arch4Sm90ELb1ELb0ELb1ELb1ELb0ELb1ELb0ELb0ELi2ELi1ELi2ELi1ELb1EEENS1_24CollectiveEpilogueBwdGQAISD_fSG_Li256ELb1ELb0EEENS1_25SingleTileBwdLPTSchedulerILb1ELi128ELb0EEEEEEEEEvNT_6ParamsE)
        /*02cc*/ 	.word	0x00000008


	//----- nvinfo : EIATTR_REGCOUNT
	.align		4
.L_137:
        /*02d0*/ 	.byte	0x04, 0x2f
        /*02d2*/ 	.short	(.L_139 - .L_138)
	.align		4
.L_138:
        /*02d4*/ 	.word	index@(_ZN7cutlass13device_kernelIN5flash11enable_sm90INS1_16FlashAttnBwdSm90INS1_25CollectiveMainloopBwdSm90ILi2ELi2ELi2EN4cute5tupleIJNS5_1CILi1EEES8_S8_EEENS6_IJNS7_ILi64EEENS7_ILi128EEENS7_ILi96EEEEEENS_10bfloat16_tEfNS_4arch4Sm90ELb1ELb0ELb1ELb1ELb1ELb1ELb0ELb0ELi2ELi1ELi2ELi1ELb1EEENS1_21CollectiveEpilogueBwdISD_SE_SG_Li256ELb1ELb0ELi1EEENS1_25SingleTileBwdLPTSchedulerILb1ELi128ELb1EEEEEEEEEvNT_6ParamsE)
        /*02d8*/ 	.word	0x000000a8


	//----- nvinfo : EIATTR_FRAME_SIZE
	.align		4
.L_139:
        /*02dc*/ 	.byte	0x04, 0x11
        /*02de*/ 	.short	(.L_141 - .L_140)
	.align		4
.L_140:
        /*02e0*/ 	.word	index@(_ZN7cutlass13device_kernelIN5flash11enable_sm90INS1_16FlashAttnBwdSm90INS1_25CollectiveMainloopBwdSm90ILi2ELi2ELi2EN4cute5tupleIJNS5_1CILi1EEES8_S8_EEENS6_IJNS7_ILi64EEENS7_ILi128EEENS7_ILi96EEEEEENS_10bfloat16_tEfNS_4arch4Sm90ELb1ELb0ELb1ELb1ELb1ELb1ELb0ELb0ELi2ELi1ELi2ELi1ELb1EEENS1_21CollectiveEpilogueBwdISD_SE_SG_Li256ELb1ELb0ELi1EEENS1_25SingleTileBwdLPTSchedulerILb1ELi128ELb1EEEEEEEEEvNT_6ParamsE)
        /*02e4*/ 	.word	0x00000008


	//----- nvinfo : EIATTR_REGCOUNT
	.align		4
.L_141:
        /*02e8*/ 	.byte	0x04, 0x2f
        /*02ea*/ 	.short	(.L_143 - .L_142)
	.align		4
.L_142:
        /*02ec*/ 	.word	index@(_ZN7cutlass13device_kernelIN5flash11enable_sm90INS1_16FlashAttnBwdSm90INS1_25CollectiveMainloopBwdSm90ILi2ELi2ELi2EN4cute5tupleIJNS5_1CILi1EEES8_S8_EEENS6_IJNS7_ILi64EEENS7_ILi128EEENS7_ILi96EEEEEENS_10bfloat16_tEfNS_4arch4Sm90ELb1ELb0ELb1ELb1ELb0ELb1ELb0ELb0ELi2ELi1ELi2ELi1ELb1EEENS1_21CollectiveEpilogueBwdISD_SE_SG_Li256ELb1ELb0ELi1EEENS1_25SingleTileBwdLPTSchedulerILb1ELi128ELb0EEEEEEEEEvNT_6ParamsE)
        /*02f0*/ 	.word	0x000000a8


	//----- nvinfo : EIATTR_FRAME_SIZE
	.align		4
.L_143:
        /*02f4*/ 	.byte	0x04, 0x11
        /*02f6*/ 	.short	(.L_145 - .L_144)
	.align		4
.L_144:
        /*02f8*/ 	.word	index@(_ZN7cutlass13device_kernelIN5flash11enable_sm90INS1_16FlashAttnBwdSm90INS1_25CollectiveMainloopBwdSm90ILi2ELi2ELi2EN4cute5tupleIJNS5_1CILi1EEES8_S8_EEENS6_IJNS7_ILi64EEENS7_ILi128EEENS7_ILi96EEEEEENS_10bfloat16_tEfNS_4arch4Sm90ELb1ELb0ELb1ELb1ELb0ELb1ELb0ELb0ELi2ELi1ELi2ELi1ELb1EEENS1_21CollectiveEpilogueBwdISD_SE_SG_Li256ELb1ELb0ELi1EEENS1_25SingleTileBwdLPTSchedulerILb1ELi128ELb0EEEEEEEEEvNT_6ParamsE)
        /*02fc*/ 	.word	0x00000008


	//----- nvinfo : EIATTR_REGCOUNT
	.align		4
.L_145:
        /*0300*/ 	.byte	0x04, 0x2f
        /*0302*/ 	.short	(.L_147 - .L_146)
	.align		4
.L_146:
        /*0304*/ 	.word	index@(_ZN7cutlass13device_kernelIN5flash11enable_sm90INS1_16FlashAttnBwdSm90INS1_25CollectiveMainloopBwdSm90ILi2ELi2ELi2EN4cute5tupleIJNS5_1CILi1EEES8_S8_EEENS6_IJNS7_ILi64EEENS7_ILi128EEENS7_ILi96EEEEEENS_10bfloat16_tEfNS_4arch4Sm90ELb1ELb0ELb1ELb0ELb1ELb1ELb0ELb0ELi2ELi1ELi2ELi1ELb1EEENS1_24CollectiveEpilogueBwdGQAISD_fSG_Li256ELb0ELb1EEENS1_25SingleTileBwdLPTSchedulerILb0ELi128ELb1EEEEEEEEEvNT_6ParamsE)
        /*0308*/ 	.word	0x000000a8


	//----- nvinfo : EIATTR_FRAME_SIZE
	.align		4
.L_147:
        /*030c*/ 	.byte	0x04, 0x11
        /*030e*/ 	.short	(.L_149 - .L_148)
	.align		4
.L_148:
        /*0310*/ 	.word	index@(_ZN7cutlass13device_kernelIN5flash11enable_sm90INS1_16FlashAttnBwdSm90INS1_25CollectiveMainloopBwdSm90ILi2ELi2ELi2EN4cute5tupleIJNS5_1CILi1EEES8_S8_EEENS6_IJNS7_ILi64EEENS7_ILi128EEENS7_ILi96EEEEEENS_10bfloat16_tEfNS_4arch4Sm90ELb1ELb0ELb1ELb0ELb1ELb1ELb0ELb0ELi2ELi1ELi2ELi1ELb1EEENS1_24CollectiveEpilogueBwdGQAISD_fSG_Li256ELb0ELb1EEENS1_25SingleTileBwdLPTSchedulerILb0ELi128ELb1EEEEEEEEEvNT_6ParamsE)
        /*0314*/ 	.word	0x00000008


	//----- nvinfo : EIATTR_REGCOUNT
	.align		4
.L_149:
        /*0318*/ 	.byte	0x04, 0x2f
        /*031a*/ 	.short	(.L_151 - .L_150)
	.align		4
.L_150:
        /*031c*/ 	.word	index@(_ZN7cutlass13device_kernelIN5flash11enable_sm90INS1_16FlashAttnBwdSm90INS1_25CollectiveMainloopBwdSm90ILi2ELi2ELi2EN4cute5tupleIJNS5_1CILi1EEES8_S8_EEENS6_IJNS7_ILi64EEENS7_ILi128EEENS7_ILi96EEEEEENS_10bfloat16_tEfNS_4arch4Sm90ELb1ELb0ELb1ELb0ELb0ELb1ELb0ELb0ELi2ELi1ELi2ELi1ELb1EEENS1_24CollectiveEpilogueBwdGQAISD_fSG_Li256ELb0ELb0EEENS1_25SingleTileBwdLPTSchedulerILb0ELi128ELb0EEEEEEEEEvNT_6ParamsE)
        /*0320*/ 	.word	0x000000a8


	//----- nvinfo : EIATTR_FRAME_SIZE
	.align		4
.L_151:
        /*0324*/ 	.byte	0x04, 0x11
        /*0326*/ 	.short	(.L_153 - .L_152)
	.align		4
.L_152:
        /*0328*/ 	.word	index@(_ZN7cutlass13device_kernelIN5flash11enable_sm90INS1_16FlashAttnBwdSm90INS1_25CollectiveMainloopBwdSm90ILi2ELi2ELi2EN4cute5tupleIJNS5_1CILi1EEES8_S8_EEENS6_IJNS7_ILi64EEENS7_ILi128EEENS7_ILi96EEEEEENS_10bfloat16_tEfNS_4arch4Sm90ELb1ELb0ELb1ELb0ELb0ELb1ELb0ELb0ELi2ELi1ELi2ELi1ELb1EEENS1_24CollectiveEpilogueBwdGQAISD_fSG_Li256ELb0ELb0EEENS1_25SingleTileBwdLPTSchedulerILb0ELi128ELb0EEEEEEEEEvNT_6ParamsE)
        /*032c*/ 	.word	0x00000008


	//----- nvinfo : EIATTR_REGCOUNT
	.align		4
.L_153:
        /*0330*/ 	.byte	0x04, 0x2f
        /*0332*/ 	.short	(.L_155 - .L_154)
	.align		4
.L_154:
        /*0334*/ 	.word	index@(_ZN7cutlass13device_kernelIN5flash11enable_sm90INS1_16FlashAttnBwdSm90INS1_25CollectiveMainloopBwdSm90ILi2ELi2ELi2EN4cute5tupleIJNS5_1CILi1EEES8_S8_EEENS6_IJNS7_ILi64EEENS7_ILi128EEENS7_ILi96EEEEEENS_10bfloat16_tEfNS_4arch4Sm90ELb1ELb0ELb1ELb0ELb1ELb1ELb0ELb0ELi2ELi1ELi2ELi1ELb1EEENS1_21CollectiveEpilogueBwdISD_SE_SG_Li256ELb0ELb0ELi1EEENS1_25SingleTileBwdLPTSchedulerILb0ELi128ELb1EEEEEEEEEvNT_6ParamsE)
        /*0338*/ 	.word	0x000000a8


	//----- nvinfo : EIATTR_FRAME_SIZE
	.align		4
.L_155:
        /*033c*/ 	.byte	0x04, 0x11
        /*033e*/ 	.short	(.L_157 - .L_156)
	.align		4
.L_156:
        /*0340*/ 	.word	index@(_ZN7cutlass13device_kernelIN5flash11enable_sm90INS1_16FlashAttnBwdSm90INS1_25CollectiveMainloopBwdSm90ILi2ELi2ELi2EN4cute5tupleIJNS5_1CILi1EEES8_S8_EEENS6_IJNS7_ILi64EEENS7_ILi128EEENS7_ILi96EEEEEENS_10bfloat16_tEfNS_4arch4Sm90ELb1ELb0ELb1ELb0ELb1ELb1ELb0ELb0ELi2ELi1ELi2ELi1ELb1EEENS1_21CollectiveEpilogueBwdISD_SE_SG_Li256ELb0ELb0ELi1EEENS1_25SingleTileBwdLPTSchedulerILb0ELi128ELb1EEEEEEEEEvNT_6ParamsE)
        /*0344*/ 	.word	0x00000008


	//----- nvinfo : EIATTR_REGCOUNT
	.align		4
.L_157:
        /*0348*/ 	.byte	0x04, 0x2f
        /*034a*/ 	.short	(.L_159 - .L_158)
	.align		4
.L_158:
        /*034c*/ 	.word	index@(_ZN7cutlass13device_kernelIN5flash11enable_sm90INS1_16FlashAttnBwdSm90INS1_25CollectiveMainloopBwdSm90ILi2ELi2ELi2EN4cute5tupleIJNS5_1CILi1EEES8_S8_EEENS6_IJNS7_ILi64EEENS7_ILi128EEENS7_ILi96EEEEEENS_10bfloat16_tEfNS_4arch4Sm90ELb1ELb0ELb1ELb0ELb0ELb1ELb0ELb0ELi2ELi1ELi2ELi1ELb1EEENS1_21CollectiveEpilogueBwdISD_SE_SG_Li256ELb0ELb0ELi1EEENS1_25SingleTileBwdLPTSchedulerILb0ELi128ELb0EEEEEEEEEvNT_6ParamsE)
        /*0350*/ 	.word	0x000000a8


	//----- nvinfo : EIATTR_FRAME_SIZE
	.align		4
.L_159:
        /*0354*/ 	.byte	0x04, 0x11
        /*0356*/ 	.short	(.L_161 - .L_160)
	.align		4
.L_160:
        /*0358*/ 	.word	index@(_ZN7cutlass13device_kernelIN5flash11enable_sm90INS1_16FlashAttnBwdSm90INS1_25CollectiveMainloopBwdSm90ILi2ELi2ELi2EN4cute5tupleIJNS5_1CILi1EEES8_S8_EEENS6_IJNS7_ILi64EEENS7_ILi128EEENS7_ILi96EEEEEENS_10bfloat16_tEfNS_4arch4Sm90ELb1ELb0ELb1ELb0ELb0ELb1ELb0ELb0ELi2ELi1ELi2ELi1ELb1EEENS1_21CollectiveEpilogueBwdISD_SE_SG_Li256ELb0ELb0ELi1EEENS1_25SingleTileBwdLPTSchedulerILb0ELi128ELb0EEEEEEEEEvNT_6ParamsE)
        /*035c*/ 	.word	0x00000008


	//----- nvinfo : EIATTR_REGCOUNT
	.align		4
.L_161:
        /*0360*/ 	.byte	0x04, 0x2f
        /*0362*/ 	.short	(.L_163 - .L_162)
	.align		4
.L_162:
        /*0364*/ 	.word	index@(_ZN7cutlass13device_kernelIN5flash11enable_sm90INS1_16FlashAttnBwdSm90INS1_25CollectiveMainloopBwdSm90ILi2ELi2ELi2EN4cute5tupleIJNS5_1CILi1EEES8_S8_EEENS6_IJNS7_ILi64EEENS7_ILi128EEENS7_ILi96EEEEEENS_10bfloat16_tEfNS_4arch4Sm90ELb0ELb1ELb1ELb1ELb1ELb1ELb0ELb0ELi2ELi1ELi2ELi1ELb1EEENS1_24CollectiveEpilogueBwdGQAISD_fSG_Li256ELb1ELb1EEENS1_19SingleTileSchedulerILb1ELb0ELb0ELi128EEEEEEEEEvNT_6ParamsE)
        /*0368*/ 	.word	0x000000a8


	//----- nvinfo : EIATTR_FRAME_SIZE
	.align		4
.L_163:
        /*036c*/ 	.byte	0x04, 0x11
        /*036e*/ 	.short	(.L_165 - .L_164)
	.align		4
.L_164:
        /*0370*/ 	.word	index@(_ZN7cutlass13device_kernelIN5flash11enable_sm90INS1_16FlashAttnBwdSm90INS1_25CollectiveMainloopBwdSm90ILi2ELi2ELi2EN4cute5tupleIJNS5_1CILi1EEES8_S8_EEENS6_IJNS7_ILi64EEENS7_ILi128EEENS7_ILi96EEEEEENS_10bfloat16_tEfNS_4arch4Sm90ELb0ELb1ELb1ELb1ELb1ELb1ELb0ELb0ELi2ELi1ELi2ELi1ELb1EEENS1_24CollectiveEpilogueBwdGQAISD_fSG_Li256ELb1ELb1EEENS1_19SingleTileSchedulerILb1ELb0ELb0ELi128EEEEEEEEEvNT_6ParamsE)
        /*0374*/ 	.word	0x00000010


	//----- nvinfo : EIATTR_REGCOUNT
	.align		4
.L_165:
        /*0378*/ 	.byte	0x04, 0x2f
        /*037a*/ 	.short	(.L_167 - .L_166)
	.align		4
.L_166:
        /*037c*/ 	.word	index@(_ZN7cutlass13device_kernelIN5flash11enable_sm90INS1_16FlashAttnBwdSm90INS1_25CollectiveMainloopBwdSm90ILi2ELi2ELi2EN4cute5tupleIJNS5_1CILi1EEES8_S8_EEENS6_IJNS7_ILi64EEENS7_ILi128EEENS7_ILi96EEEEEENS_10bfloat16_tEfNS_4arch4Sm90ELb0ELb1ELb1ELb1ELb0ELb1ELb0ELb0ELi2ELi1ELi2ELi1ELb1EEENS1_24CollectiveEpilogueBwdGQAISD_fSG_Li256ELb1ELb0EEENS1_19SingleTileSchedulerILb1ELb0ELb0ELi128EEEEEEEEEvNT_6ParamsE)
        /*0380*/ 	.word	0x000000a8


	//----- nvinfo : EIATTR_FRAME_SIZE
	.align		4
.L_167:
        /*0384*/ 	.byte	0x04, 0x11
        /*0386*/ 	.short	(.L_169 - .L_168)
	.align		4
.L_168:
        /*0388*/ 	.word	index@(_ZN7cutlass13device_kernelIN5flash11enable_sm90INS1_16FlashAttnBwdSm90INS1_25CollectiveMainloopBwdSm90ILi2ELi2ELi2EN4cute5tupleIJNS5_1CILi1EEES8_S8_EEENS6_IJNS7_ILi64EEENS7_ILi128EEENS7_ILi96EEEEEENS_10bfloat16_tEfNS_4arch4Sm90ELb0ELb1ELb1ELb1ELb0ELb1ELb0ELb0ELi2ELi1ELi2ELi1ELb1EEENS1_24CollectiveEpilogueBwdGQAISD_fSG_Li256ELb1ELb0EEENS1_19SingleTileSchedulerILb1ELb0ELb0ELi128EEEEEEEEEvNT_6ParamsE)
        /*038c*/ 	.word	0x00000010


	//----- nvinfo : EIATTR_REGCOUNT
	.align		4
.L_169:
        /*0390*/ 	.byte	0x04, 0x2f
        /*0392*/ 	.short	(.L_171 - .L_170)
	.align		4
.L_170:
        /*0394*/ 	.word	index@(_ZN7cutlass13device_kernelIN5flash11enable_sm90INS1_16FlashAttnBwdSm90INS1_25CollectiveMainloopBwdSm90ILi2ELi2ELi2EN4cute5tupleIJNS5_1CILi1EEES8_S8_EEENS6_IJNS7_ILi64EEENS7_ILi128EEENS7_ILi96EEEEEENS_10bfloat16_tEfNS_4arch4Sm90ELb0ELb1ELb1ELb1ELb1ELb1ELb0ELb0ELi2ELi1ELi2ELi1ELb1EEENS1_21CollectiveEpilogueBwdISD_SE_SG_Li256ELb1ELb0ELi1EEENS1_19SingleTileSchedulerILb1ELb0ELb0ELi128EEEEEEEEEvNT_6ParamsE)
        /*0398*/ 	.word	0x000000a8


	//----- nvinfo : EIATTR_FRAME_SIZE
	.align		4
.L_171:
        /*039c*/ 	.byte	0x04, 0x11
        /*039e*/ 	.short	(.L_173 - .L_172)
	.align		4
.L_172:
        /*03a0*/ 	.word	index@(_ZN7cutlass13device_kernelIN5flash11enable_sm90INS1_16FlashAttnBwdSm90INS1_25CollectiveMainloopBwdSm90ILi2ELi2ELi2EN4cute5tupleIJNS5_1CILi1EEES8_S8_EEENS6_IJNS7_ILi64EEENS7_ILi128EEENS7_ILi96EEEEEENS_10bfloat16_tEfNS_4arch4Sm90ELb0ELb1ELb1ELb1ELb1ELb1ELb0ELb0ELi2ELi1ELi2ELi1ELb1EEENS1_21CollectiveEpilogueBwdISD_SE_SG_Li256ELb1ELb0ELi1EEENS1_19SingleTileSchedulerILb1ELb0ELb0ELi128EEEEEEEEEvNT_6ParamsE)
        /*03a4*/ 	.word	0x00000010


	//----- nvinfo : EIATTR_REGCOUNT
	.align		4
.L_173:
        /*03a8*/ 	.byte	0x04, 0x2f
        /*03aa*/ 	.short	(.L_175 - .L_174)
	.align		4
.L_174:
        /*03ac*/ 	.word	index@(_ZN7cutlass13device_kernelIN5flash11enable_sm90INS1_16FlashAttnBwdSm90INS1_25CollectiveMainloopBwdSm90ILi2ELi2ELi2EN4cute5tupleIJNS5_1CILi1EEES8_S8_EEENS6_IJNS7_ILi64EEENS7_ILi128EEENS7_ILi96EEEEEENS_10bfloat16_tEfNS_4arch4Sm90ELb0ELb1ELb1ELb1ELb0ELb1ELb0ELb0ELi2ELi1ELi2ELi1ELb1EEENS1_21CollectiveEpilogueBwdISD_SE_SG_Li256ELb1ELb0ELi1EEENS1_19SingleTileSchedulerILb1ELb0ELb0ELi128EEEEEEEEEvNT_6ParamsE)
        /*03b0*/ 	.word	0x000000a8


	//----- nvinfo : EIATTR_FRAME_SIZE
	.align		4
.L_175:
        /*03b4*/ 	.byte	0x04, 0x11
        /*03b6*/ 	.short	(.L_177 - .L_176)
	.align		4
.L_176:
        /*03b8*/ 	.word	index@(_ZN7cutlass13device_kernelIN5flash11enable_sm90INS1_16FlashAttnBwdSm90INS1_25CollectiveMainloopBwdSm90ILi2ELi2ELi2EN4cute5tupleIJNS5_1CILi1EEES8_S8_EEENS6_IJNS7_ILi64EEENS7_ILi128EEENS7_ILi96EEEEEENS_10bfloat16_tEfNS_4arch4Sm90ELb0ELb1ELb1ELb1ELb0ELb1ELb0ELb0ELi2ELi1ELi2ELi1ELb1EEENS1_21CollectiveEpilogueBwdISD_SE_SG_Li256ELb1ELb0ELi1EEENS1_19SingleTileSchedulerILb1ELb0ELb0ELi128EEEEEEEEEvNT_6ParamsE)
        /*03bc*/ 	.word	0x00000010


	//----- nvinfo : EIATTR_REGCOUNT
	.align		4
.L_177:
        /*03c0*/ 	.byte	0x04, 0x2f
        /*03c2*/ 	.short	(.L_179 - .L_178)
	.align		4
.L_178:
        /*03c4*/ 	.word	index@(_ZN7cutlass13device_kernelIN5flash11enable_sm90INS1_16FlashAttnBwdSm90INS1_25CollectiveMainloopBwdSm90ILi2ELi2ELi2EN4cute5tupleIJNS5_1CILi1EEES8_S8_EEENS6_IJNS7_ILi64EEENS7_ILi128EEENS7_ILi96EEEEEENS_10bfloat16_tEfNS_4arch4Sm90ELb0ELb1ELb1ELb0ELb1ELb1ELb0ELb0ELi2ELi1ELi2ELi1ELb1EEENS1_24CollectiveEpilogueBwdGQAISD_fSG_Li256ELb0ELb1EEENS1_19SingleTileSchedulerILb0ELb0ELb0ELi128EEEEEEEEEvNT_6ParamsE)
        /*03c8*/ 	.word	0x000000a8


	//----- nvinfo : EIATTR_FRAME_SIZE
	.align		4
.L_179:
        /*03cc*/ 	.byte	0x04, 0x11
        /*03ce*/ 	.short	(.L_181 - .L_180)
	.align		4
.L_180:
        /*03d0*/ 	.word	index@(_ZN7cutlass13device_kernelIN5flash11enable_sm90INS1_16FlashAttnBwdSm90INS1_25CollectiveMainloopBwdSm90ILi2ELi2ELi2EN4cute5tupleIJNS5_1CILi1EEES8_S8_EEENS6_IJNS7_ILi64EEENS7_ILi128EEENS7_ILi96EEEEEENS_10bfloat16_tEfNS_4arch4Sm90ELb0ELb1ELb1ELb0ELb1ELb1ELb0ELb0ELi2ELi1ELi2ELi1ELb1EEENS1_24CollectiveEpilogueBwdGQAISD_fSG_Li256ELb0ELb1EEENS1_19SingleTileSchedulerILb0ELb0ELb0ELi128EEEEEEEEEvNT_6ParamsE)
        /*03d4*/ 	.word	0x00000008


	//----- nvinfo : EIATTR_REGCOUNT
	.align		4
.L_181:
        /*03d8*/ 	.byte	0x04, 0x2f
        /*03da*/ 	.short	(.L_183 - .L_182)
	.align		4
.L_182:
        /*03dc*/ 	.word	index@(_ZN7cutlass13device_kernelIN5flash11enable_sm90INS1_16FlashAttnBwdSm90INS1_25CollectiveMainloopBwdSm90ILi2ELi2ELi2EN4cute5tupleIJNS5_1CILi1EEES8_S8_EEENS6_IJNS7_ILi64EEENS7_ILi128EEENS7_ILi96EEEEEENS_10bfloat16_tEfNS_4arch4Sm90ELb0ELb1ELb1ELb0ELb0ELb1ELb0ELb0ELi2ELi1ELi2ELi1ELb1EEENS1_24CollectiveEpilogueBwdGQAISD_fSG_Li256ELb0ELb0EEENS1_19SingleTileSchedulerILb0ELb0ELb0ELi128EEEEEEEEEvNT_6ParamsE)
        /*03e0*/ 	.word	0x000000a8


	//----- nvinfo : EIATTR_FRAME_SIZE
	.align		4
.L_183:
        /*03e4*/ 	.byte	0x04, 0x11
        /*03e6*/ 	.short	(.L_185 - .L_184)
	.align		4
.L_184:
        /*03e8*/ 	.word	index@(_ZN7cutlass13device_kernelIN5flash11enable_sm90INS1_16FlashAttnBwdSm90INS1_25CollectiveMainloopBwdSm90ILi2ELi2ELi2EN4cute5tupleIJNS5_1CILi1EEES8_S8_EEENS6_IJNS7_ILi64EEENS7_ILi128EEENS7_ILi96EEEEEENS_10bfloat16_tEfNS_4arch4Sm90ELb0ELb1ELb1ELb0ELb0ELb1ELb0ELb0ELi2ELi1ELi2ELi1ELb1EEENS1_24CollectiveEpilogueBwdGQAISD_fSG_Li256ELb0ELb0EEENS1_19SingleTileSchedulerILb0ELb0ELb0ELi128EEEEEEEEEvNT_6ParamsE)
        /*03ec*/ 	.word	0x00000008


	//----- nvinfo : EIATTR_REGCOUNT
	.align		4
.L_185:
        /*03f0*/ 	.byte	0x04, 0x2f
        /*03f2*/ 	.short	(.L_187 - .L_186)
	.align		4
.L_186:
        /*03f4*/ 	.word	index@(_ZN7cutlass13device_kernelIN5flash11enable_sm90INS1_16FlashAttnBwdSm90INS1_25CollectiveMainloopBwdSm90ILi2ELi2ELi2EN4cute5tupleIJNS5_1CILi1EEES8_S8_EEENS6_IJNS7_ILi64EEENS7_ILi128EEENS7_ILi96EEEEEENS_10bfloat16_tEfNS_4arch4Sm90ELb0ELb1ELb1ELb0ELb1ELb1ELb0ELb0ELi2ELi1ELi2ELi1ELb1EEENS1_21CollectiveEpilogueBwdISD_SE_SG_Li256ELb0ELb0ELi1EEENS1_19SingleTileSchedulerILb0ELb0ELb0ELi128EEEEEEEEEvNT_6ParamsE)
        /*03f8*/ 	.word	0x000000a8


	//----- nvinfo : EIATTR_FRAME_SIZE
	.align		4
.L_187:
        /*03fc*/ 	.byte	0x04, 0x11
        /*03fe*/ 	.short	(.L_189 - .L_188)
	.align		4
.L_188:
        /*0400*/ 	.word	index@(_ZN7cutlass13device_kernelIN5flash11enable_sm90INS1_16FlashAttnBwdSm90INS1_25CollectiveMainloopBwdSm90ILi2ELi2ELi2EN4cute5tupleIJNS5_1CILi1EEES8_S8_EEENS6_IJNS7_ILi64EEENS7_ILi128EEENS7_ILi96EEEEEENS_10bfloat16_tEfNS_4arch4Sm90ELb0ELb1ELb1ELb0ELb1ELb1ELb0ELb0ELi2ELi1ELi2ELi1ELb1EEENS1_21CollectiveEpilogueBwdISD_SE_SG_Li256ELb0ELb0ELi1EEENS1_19SingleTileSchedulerILb0ELb0ELb0ELi128EEEEEEEEEvNT_6ParamsE)
        /*0404*/ 	.word	0x00000008


	//----- nvinfo : EIATTR_REGCOUNT
	.align		4
.L_189:
        /*0408*/ 	.byte	0x04, 0x2f
        /*040a*/ 	.short	(.L_191 - .L_190)
	.align		4
.L_190:
        /*040c*/ 	.word	index@(_ZN7cutlass13device_kernelIN5flash11enable_sm90INS1_16FlashAttnBwdSm90INS1_25CollectiveMainloopBwdSm90ILi2ELi2ELi2EN4cute5tupleIJNS5_1CILi1EEES8_S8_EEENS6_IJNS7_ILi64EEENS7_ILi128EEENS7_ILi96EEEEEENS_10bfloat16_tEfNS_4arch4Sm90ELb0ELb1ELb1ELb0ELb0ELb1ELb0ELb0ELi2ELi1ELi2ELi1ELb1EEENS1_21CollectiveEpilogueBwdISD_SE_SG_Li256ELb0ELb0ELi1EEENS1_19SingleTileSchedulerILb0ELb0ELb0ELi128EEEEEEEEEvNT_6ParamsE)
        /*0410*/ 	.word	0x000000a8


	//----- nvinfo : EIATTR_FRAME_SIZE
	.align		4
.L_191:
        /*0414*/ 	.byte	0x04, 0x11
        /*0416*/ 	.short	(.L_193 - .L_192)
	.align		4
.L_192:
        /*0418*/ 	.word	index@(_ZN7cutlass13device_kernelIN5flash11enable_sm90INS1_16FlashAttnBwdSm90INS1_25CollectiveMainloopBwdSm90ILi2ELi2ELi2EN4cute5tupleIJNS5_1CILi1EEES8_S8_EEENS6_IJNS7_ILi64EEENS7_ILi128EEENS7_ILi96EEEEEENS_10bfloat16_tEfNS_4arch4Sm90ELb0ELb1ELb1ELb0ELb0ELb1ELb0ELb0ELi2ELi1ELi2ELi1ELb1EEENS1_21CollectiveEpilogueBwdISD_SE_SG_Li256ELb0ELb0ELi1EEENS1_19SingleTileSchedulerILb0ELb0ELb0ELi128EEEEEEEEEvNT_6ParamsE)
        /*041c*/ 	.word	0x00000008


	//----- nvinfo : EIATTR_REGCOUNT
	.align		4
.L_193:
        /*0420*/ 	.byte	0x04, 0x2f
        /*0422*/ 	.short	(.L_195 - .L_194)
	.align		4
.L_194:
        /*0424*/ 	.word	index@(_ZN7cutlass13device_kernelIN5flash11enable_sm90INS1_16FlashAttnBwdSm90INS1_25CollectiveMainloopBwdSm90ILi2ELi2ELi2EN4cute5tupleIJNS5_1CILi1EEES8_S8_EEENS6_IJNS7_ILi64EEENS7_ILi128EEENS7_ILi96EEEEEENS_10bfloat16_tEfNS_4arch4Sm90ELb0ELb0ELb1ELb1ELb1ELb1ELb0ELb0ELi2ELi1ELi2ELi1ELb1EEENS1_24CollectiveEpilogueBwdGQAISD_fSG_Li256ELb1ELb1EEENS1_19SingleTileSchedulerILb1ELb0ELb0ELi128EEEEEEEEEvNT_6ParamsE)
        /*0428*/ 	.word	0x000000a8


	//----- nvinfo : EIATTR_FRAME_SIZE
	.align		4
.L_195:
        /*042c*/ 	.byte	0x04, 0x11
        /*042e*/ 	.short	(.L_197 - .L_196)
	.align		4
.L_196:
        /*0430*/ 	.word	index@(_ZN7cutlass13device_kernelIN5flash11enable_sm90INS1_16FlashAttnBwdSm90INS1_25CollectiveMainloopBwdSm90ILi2ELi2ELi2EN4cute5tupleIJNS5_1CILi1EEES8_S8_EEENS6_IJNS7_ILi64EEENS7_ILi128EEENS7_ILi96EEEEEENS_10bfloat16_tEfNS_4arch4Sm90ELb0ELb0ELb1ELb1ELb1ELb1ELb0ELb0ELi2ELi1ELi2ELi1ELb1EEENS1_24CollectiveEpilogueBwdGQAISD_fSG_Li256ELb1ELb1EEENS1_19SingleTileSchedulerILb1ELb0ELb0ELi128EEEEEEEEEvNT_6ParamsE)
        /*0434*/ 	.word	0x00000000


	//----- nvinfo : EIATTR_REGCOUNT
	.align		4
.L_197:
        /*0438*/ 	.byte	0x04, 0x2f
        /*043a*/ 	.short	(.L_199 - .L_198)
	.align		4
.L_198:
        /*043c*/ 	.word	index@(_ZN7cutlass13device_kernelIN5flash11enable_sm90INS1_16FlashAttnBwdSm90INS1_25CollectiveMainloopBwdSm90ILi2ELi2ELi2EN4cute5tupleIJNS5_1CILi1EEES8_S8_EEENS6_IJNS7_ILi64EEENS7_ILi128EEENS7_ILi96EEEEEENS_10bfloat16_tEfNS_4arch4Sm90ELb0ELb0ELb1ELb1ELb0ELb1ELb0ELb0ELi2ELi1ELi2ELi1ELb1EEENS1_24CollectiveEpilogueBwdGQAISD_fSG_Li256ELb1ELb0EEENS1_19SingleTileSchedulerILb1ELb0ELb0ELi128EEEEEEEEEvNT_6ParamsE)
        /*0440*/ 	.word	0x000000a8


	//----- nvinfo : EIATTR_FRAME_SIZE
	.align		4
.L_199:
        /*0444*/ 	.byte	0x04, 0x11
        /*0446*/ 	.short	(.L_201 - .L_200)
	.align		4
.L_200:
        /*0448*/ 	.word	index@(_ZN7cutlass13device_kernelIN5flash11enable_sm90INS1_16FlashAttnBwdSm90INS1_25CollectiveMainloopBwdSm90ILi2ELi2ELi2EN4cute5tupleIJNS5_1CILi1EEES8_S8_EEENS6_IJNS7_ILi64EEENS7_ILi128EEENS7_ILi96EEEEEENS_10bfloat16_tEfNS_4arch4Sm90ELb0ELb0ELb1ELb1ELb0ELb1ELb0ELb0ELi2ELi1ELi2ELi1ELb1EEENS1_24CollectiveEpilogueBwdGQAISD_fSG_Li256ELb1ELb0EEENS1_19SingleTileSchedulerILb1ELb0ELb0ELi128EEEEEEEEEvNT_6ParamsE)
        /*044c*/ 	.word	0x00000000


	//----- nvinfo : EIATTR_REGCOUNT
	.align		4
.L_201:
        /*0450*/ 	.byte	0x04, 0x2f
        /*0452*/ 	.short	(.L_203 - .L_202)
	.align		4
.L_202:
        /*0454*/ 	.word	index@(_ZN7cutlass13device_kernelIN5flash11enable_sm90INS1_16FlashAttnBwdSm90INS1_25CollectiveMainloopBwdSm90ILi2ELi2ELi2EN4cute5tupleIJNS5_1CILi1EEES8_S8_EEENS6_IJNS7_ILi64EEENS7_ILi128EEENS7_ILi96EEEEEENS_10bfloat16_tEfNS_4arch4Sm90ELb0ELb0ELb1ELb1ELb1ELb1ELb0ELb0ELi2ELi1ELi2ELi1ELb1EEENS1_21CollectiveEpilogueBwdISD_SE_SG_Li256ELb1ELb0ELi1EEENS1_19SingleTileSchedulerILb1ELb0ELb0ELi128EEEEEEEEEvNT_6ParamsE)
        /*0458*/ 	.word	0x000000a8


	//----- nvinfo : EIATTR_FRAME_SIZE
	.align		4
.L_203:
        /*045c*/ 	.byte	0x04, 0x11
        /*045e*/ 	.short	(.L_205 - .L_204)
	.align		4
.L_204:
        /*0460*/ 	.word	index@(_ZN7cutlass13device_kernelIN5flash11enable_sm90INS1_16FlashAttnBwdSm90INS1_25CollectiveMainloopBwdSm90ILi2ELi2ELi2EN4cute5tupleIJNS5_1CILi1EEES8_S8_EEENS6_IJNS7_ILi64EEENS7_ILi128EEENS7_ILi96EEEEEENS_10bfloat16_tEfNS_4arch4Sm90ELb0ELb0ELb1ELb1ELb1ELb1ELb0ELb0ELi2ELi1ELi2ELi1ELb1EEENS1_21CollectiveEpilogueBwdISD_SE_SG_Li256ELb1ELb0ELi1EEENS1_19SingleTileSchedulerILb1ELb0ELb0ELi128EEEEEEEEEvNT_6ParamsE)
        /*0464*/ 	.word	0x00000000


	//----- nvinfo : EIATTR_REGCOUNT
	.align		4
.L_205:
        /*0468*/ 	.byte	0x04, 0x2f
        /*046a*/ 	.short	(.L_207 - .L_206)
	.align		4
.L_206:
        /*046c*/ 	.word	index@(_ZN7cutlass13device_kernelIN5flash11enable_sm90INS1_16FlashAttnBwdSm90INS1_25CollectiveMainloopBwdSm90ILi2ELi2ELi2EN4cute5tupleIJNS5_1CILi1EEES8_S8_EEENS6_IJNS7_ILi64EEENS7_ILi128EEENS7_ILi96EEEEEENS_10bfloat16_tEfNS_4arch4Sm90ELb0ELb0ELb1ELb1ELb0ELb1ELb0ELb0ELi2ELi1ELi2ELi1ELb1EEENS1_21CollectiveEpilogueBwdISD_SE_SG_Li256ELb1ELb0ELi1EEENS1_19SingleTileSchedulerILb1ELb0ELb0ELi128EEEEEEEEEvNT_6ParamsE)
        /*0470*/ 	.word	0x000000a8


	//----- nvinfo : EIATTR_FRAME_SIZE
	.align		4
.L_207:
        /*0474*/ 	.byte	0x04, 0x11
        /*0476*/ 	.short	(.L_209 - .L_208)
	.align		4
.L_208:
        /*0478*/ 	.word	index@(_ZN7cutlass13device_kernelIN5flash11enable_sm90INS1_16FlashAttnBwdSm90INS1_25CollectiveMainloopBwdSm90ILi2ELi2ELi2EN4cute5tupleIJNS5_1CILi1EEES8_S8_EEENS6_IJNS7_ILi64EEENS7_ILi128EEENS7_ILi96EEEEEENS_10bfloat16_tEfNS_4arch4Sm90ELb0ELb0ELb1ELb1ELb0ELb1ELb0ELb0ELi2ELi1ELi2ELi1ELb1EEENS1_21CollectiveEpilogueBwdISD_SE_SG_Li256ELb1ELb0ELi1EEENS1_19SingleTileSchedulerILb1ELb0ELb0ELi128EEEEEEEEEvNT_6ParamsE)
        /*047c*/ 	.word	0x00000000


	//----- nvinfo : EIATTR_REGCOUNT
	.align		4
.L_209:
        /*0480*/ 	.byte	0x04, 0x2f
        /*0482*/ 	.short	(.L_211 - .L_210)
	.align		4
.L_210:
        /*0484*/ 	.word	index@(_ZN7cutlass13device_kernelIN5flash11enable_sm90INS1_16FlashAttnBwdSm90INS1_25CollectiveMainloopBwdSm90ILi2ELi2ELi2EN4cute5tupleIJNS5_1CILi1EEES8_S8_EEENS6_IJNS7_ILi64EEENS7_ILi128EEENS7_ILi96EEEEEENS_10bfloat16_tEfNS_4arch4Sm90ELb0ELb0ELb1ELb0ELb1ELb1ELb0ELb0ELi2ELi1ELi2ELi1ELb1EEENS1_24CollectiveEpilogueBwdGQAISD_fSG_Li256ELb0ELb1EEENS1_19SingleTileSchedulerILb0ELb0ELb0ELi128EEEEEEEEEvNT_6ParamsE)
        /*0488*/ 	.word	0x000000a8


	//----- nvinfo : EIATTR_FRAME_SIZE
	.align		4
.L_211:
        /*048c*/ 	.byte	0x04, 0x11
        /*048e*/ 	.short	(.L_213 - .L_212)
	.align		4
.L_212:
        /*0490*/ 	.word	index@(_ZN7cutlass13device_kernelIN5flash11enable_sm90INS1_16FlashAttnBwdSm90INS1_25CollectiveMainloopBwdSm90ILi2ELi2ELi2EN4cute5tupleIJNS5_1CILi1EEES8_S8_EEENS6_IJNS7_ILi64EEENS7_ILi128EEENS7_ILi96EEEEEENS_10bfloat16_tEfNS_4arch4Sm90ELb0ELb0ELb1ELb0ELb1ELb1ELb0ELb0ELi2ELi1ELi2ELi1ELb1EEENS1_24CollectiveEpilogueBwdGQAISD_fSG_Li256ELb0ELb1EEENS1_19SingleTileSchedulerILb0ELb0ELb0ELi128EEEEEEEEEvNT_6ParamsE)
        /*0494*/ 	.word	0x00000000


	//----- nvinfo : EIATTR_REGCOUNT
	.align		4
.L_213:
        /*0498*/ 	.byte	0x04, 0x2f
        /*049a*/ 	.short	(.L_215 - .L_214)
	.align		4
.L_214:
        /*049c*/ 	.word	index@(_ZN7cutlass13device_kernelIN5flash11enable_sm90INS1_16FlashAttnBwdSm90INS1_25CollectiveMainloopBwdSm90ILi2ELi2ELi2EN4cute5tupleIJNS5_1CILi1EEES8_S8_EEENS6_IJNS7_ILi64EEENS7_ILi128EEENS7_ILi96EEEEEENS_10bfloat16_tEfNS_4arch4Sm90ELb0ELb0ELb1ELb0ELb0ELb1ELb0ELb0ELi2ELi1ELi2ELi1ELb1EEENS1_24CollectiveEpilogueBwdGQAISD_fSG_Li256ELb0ELb0EEENS1_19SingleTileSchedulerILb0ELb0ELb0ELi128EEEEEEEEEvNT_6ParamsE)
        /*04a0*/ 	.word	0x000000a8


	//----- nvinfo : EIATTR_FRAME_SIZE
	.align		4
.L_215:
        /*04a4*/ 	.byte	0x04, 0x11
        /*04a6*/ 	.short	(.L_217 - .L_216)
	.align		4
.L_216:
        /*04a8*/ 	.word	index@(_ZN7cutlass13device_kernelIN5flash11enable_sm90INS1_16FlashAttnBwdSm90INS1_25CollectiveMainloopBwdSm90ILi2ELi2ELi2EN4cute5tupleIJNS5_1CILi1EEES8_S8_EEENS6_IJNS7_ILi64EEENS7_ILi128EEENS7_ILi96EEEEEENS_10bfloat16_tEfNS_4arch4Sm90ELb0ELb0ELb1ELb0ELb0ELb1ELb0ELb0ELi2ELi1ELi2ELi1ELb1EEENS1_24CollectiveEpilogueBwdGQAISD_fSG_Li256ELb0ELb0EEENS1_19SingleTileSchedulerILb0ELb0ELb0ELi128EEEEEEEEEvNT_6ParamsE)
        /*04ac*/ 	.word	0x00000000


	//----- nvinfo : EIATTR_REGCOUNT
	.align		4
.L_217:
        /*04b0*/ 	.byte	0x04, 0x2f
        /*04b2*/ 	.short	(.L_219 - .L_218)
	.align		4
.L_218:
        /*04b4*/ 	.word	index@(_ZN7cutlass13device_kernelIN5flash11enable_sm90INS1_16FlashAttnBwdSm90INS1_25CollectiveMainloopBwdSm90ILi2ELi2ELi2EN4cute5tupleIJNS5_1CILi1EEES8_S8_EEENS6_IJNS7_ILi64EEENS7_ILi128EEENS7_ILi96EEEEEENS_10bfloat16_tEfNS_4arch4Sm90ELb0ELb0ELb1ELb0ELb1ELb1ELb0ELb0ELi2ELi1ELi2ELi1ELb1EEENS1_21CollectiveEpilogueBwdISD_SE_SG_Li256ELb0ELb0ELi1EEENS1_19SingleTileSchedulerILb0ELb0ELb0ELi128EEEEEEEEEvNT_6ParamsE)
        /*04b8*/ 	.word	0x000000a8


	//----- nvinfo : EIATTR_FRAME_SIZE
	.align		4
.L_219:
        /*04bc*/ 	.byte	0x04, 0x11
        /*04be*/ 	.short	(.L_221 - .L_220)
	.align		4
.L_220:
        /*04c0*/ 	.word	index@(_ZN7cutlass13device_kernelIN5flash11enable_sm90INS1_16FlashAttnBwdSm90INS1_25CollectiveMainloopBwdSm90ILi2ELi2ELi2EN4cute5tupleIJNS5_1CILi1EEES8_S8_EEENS6_IJNS7_ILi64EEENS7_ILi128EEENS7_ILi96EEEEEENS_10bfloat16_tEfNS_4arch4Sm90ELb0ELb0ELb1ELb0ELb1ELb1ELb0ELb0ELi2ELi1ELi2ELi1ELb1EEENS1_21CollectiveEpilogueBwdISD_SE_SG_Li256ELb0ELb0ELi1EEENS1_19SingleTileSchedulerILb0ELb0ELb0ELi128EEEEEEEEEvNT_6ParamsE)
        /*04c4*/ 	.word	0x00000000


	//----- nvinfo : EIATTR_REGCOUNT
	.align		4
.L_221:
        /*04c8*/ 	.byte	0x04, 0x2f
        /*04ca*/ 	.short	(.L_223 - .L_222)
	.align		4
.L_222:
        /*04cc*/ 	.word	index@(_ZN7cutlass13device_kernelIN5flash11enable_sm90INS1_16FlashAttnBwdSm90INS1_25CollectiveMainloopBwdSm90ILi2ELi2ELi2EN4cute5tupleIJNS5_1CILi1EEES8_S8_EEENS6_IJNS7_ILi64EEENS7_ILi128EEENS7_ILi96EEEEEENS_10bfloat16_tEfNS_4arch4Sm90ELb0ELb0ELb1ELb0ELb0ELb1ELb0ELb0ELi2ELi1ELi2ELi1ELb1EEENS1_21CollectiveEpilogueBwdISD_SE_SG_Li256ELb0ELb0ELi1EEENS1_19SingleTileSchedulerILb0ELb0ELb0ELi128EEEEEEEEEvNT_6ParamsE)
        /*04d0*/ 	.word	0x000000a8


	//----- nvinfo : EIATTR_FRAME_SIZE
	.align		4
.L_223:
        /*04d4*/ 	.byte	0x04, 0x11
        /*04d6*/ 	.short	(.L_225 - .L_224)
	.align		4
.L_224:
        /*04d8*/ 	.word	index@(_ZN7cutlass13device_kernelIN5flash11enable_sm90INS1_16FlashAttnBwdSm90INS1_25CollectiveMainloopBwdSm90ILi2ELi2ELi2EN4cute5tupleIJNS5_1CILi1EEES8_S8_EEENS6_IJNS7_ILi64EEENS7_ILi128EEENS7_ILi96EEEEEENS_10bfloat16_tEfNS_4arch4Sm90ELb0ELb0ELb1ELb0ELb0ELb1ELb0ELb0ELi2ELi1ELi2ELi1ELb1EEENS1_21CollectiveEpilogueBwdISD_SE_SG_Li256ELb0ELb0ELi1EEENS1_19SingleTileSchedulerILb0ELb0ELb0ELi128EEEEEEEEEvNT_6ParamsE)
        /*04dc*/ 	.word	0x00000000


	//----- nvinfo : EIATTR_MIN_STACK_SIZE
	.align		4
.L_225:
        /*04e0*/ 	.byte	0x04, 0x12
        /*04e2*/ 	.short	(.L_227 - .L_226)
	.align		4
.L_226:
        /*04e4*/ 	.word	index@(_ZN7cutlass13device_kernelIN5flash11enable_sm90INS1_16FlashAttnBwdSm90INS1_25CollectiveMainloopBwdSm90ILi2ELi2ELi2EN4cute5tupleIJNS5_1CILi1EEES8_S8_EEENS6_IJNS7_ILi64EEENS7_ILi128EEENS7_ILi96EEEEEENS_10bfloat16_tEfNS_4arch4Sm90ELb0ELb0ELb1ELb0ELb0ELb1ELb0ELb0ELi2ELi1ELi2ELi1ELb1EEENS1_21CollectiveEpilogueBwdISD_SE_SG_Li256ELb0ELb0ELi1EEENS1_19SingleTileSchedulerILb0ELb0ELb0ELi128EEEEEEEEEvNT_6ParamsE)
        /*04e8*/ 	.word	0x00000000


	//----- nvinfo : EIATTR_MIN_STACK_SIZE
	.align		4
.L_227:
        /*04ec*/ 	.byte	0x04, 0x12
        /*04ee*/ 	.short	(.L_229 - .L_228)
	.align		4
.L_228:
        /*04f0*/ 	.word	index@(_ZN7cutlass13device_kernelIN5flash11enable_sm90INS1_16FlashAttnBwdSm90INS1_25CollectiveMainloopBwdSm90ILi2ELi2ELi2EN4cute5tupleIJNS5_1CILi1EEES8_S8_EEENS6_IJNS7_ILi64EEENS7_ILi128EEENS7_ILi96EEEEEENS_10bfloat16_tEfNS_4arch4Sm90ELb0ELb0ELb1ELb0ELb1ELb1ELb0ELb0ELi2ELi1ELi2ELi1ELb1EEENS1_21CollectiveEpilogueBwdISD_SE_SG_Li256ELb0ELb0ELi1EEENS1_19SingleTileSchedulerILb0ELb0ELb0ELi128EEEEEEEEEvNT_6ParamsE)
        /*04f4*/ 	.word	0x00000000


	//----- nvinfo : EIATTR_MIN_STACK_SIZE
	.align		4
.L_229:
        /*04f8*/ 	.byte	0x04, 0x12
        /*04fa*/ 	.short	(.L_231 - .L_230)
	.align		4
.L_230:
        /*04fc*/ 	.word	index@(_ZN7cutlass13device_kernelIN5flash11enable_sm90INS1_16FlashAttnBwdSm90INS1_25CollectiveMainloopBwdSm90ILi2ELi2ELi2EN4cute5tupleIJNS5_1CILi1EEES8_S8_EEENS6_IJNS7_ILi64EEENS7_ILi128EEENS7_ILi96EEEEEENS_10bfloat16_tEfNS_4arch4Sm90ELb0ELb0ELb1ELb0ELb0ELb1ELb0ELb0ELi2ELi1ELi2ELi1ELb1EEENS1_24CollectiveEpilogueBwdGQAISD_fSG_Li256ELb0ELb0EEENS1_19SingleTileSchedulerILb0ELb0ELb0ELi128EEEEEEEEEvNT_6ParamsE)
        /*0500*/ 	.word	0x00000000


	//----- nvinfo : EIATTR_MIN_STACK_SIZE
	.align		4
.L_231:
        /*0504*/ 	.byte	0x04, 0x12
        /*0506*/ 	.short	(.L_233 - .L_232)
	.align		4
.L_232:
        /*0508*/ 	.word	index@(_ZN7cutlass13device_kernelIN5flash11enable_sm90INS1_16FlashAttnBwdSm90INS1_25CollectiveMainloopBwdSm90ILi2ELi2ELi2EN4cute5tupleIJNS5_1CILi1EEES8_S8_EEENS6_IJNS7_ILi64EEENS7_ILi128EEENS7_ILi96EEEEEENS_10bfloat16_tEfNS_4arch4Sm90ELb0ELb0ELb1ELb0ELb1ELb1ELb0ELb0ELi2ELi1ELi2ELi1ELb1EEENS1_24CollectiveEpilogueBwdGQAISD_fSG_Li256ELb0ELb1EEENS1_19SingleTileSchedulerILb0ELb0ELb0ELi128EEEEEEEEEvNT_6ParamsE)
        /*050c*/ 	.word	0x00000000


	//----- nvinfo : EIATTR_MIN_STACK_SIZE
	.align		4
.L_233:
        /*0510*/ 	.byte	0x04, 0x12
        /*0512*/ 	.short	(.L_235 - .L_234)
	.align		4
.L_234:
        /*0514*/ 	.word	index@(_ZN7cutlass13device_kernelIN5flash11enable_sm90INS1_16FlashAttnBwdSm90INS1_25CollectiveMainloopBwdSm90ILi2ELi2ELi2EN4cute5tupleIJNS5_1CILi1EEES8_S8_EEENS6_IJNS7_ILi64EEENS7_ILi128EEENS7_ILi96EEEEEENS_10bfloat16_tEfNS_4arch4Sm90ELb0ELb0ELb1ELb1ELb0ELb1ELb0ELb0ELi2ELi1ELi2ELi1ELb1EEENS1_21CollectiveEpilogueBwdISD_SE_SG_Li256ELb1ELb0ELi1EEENS1_19SingleTileSchedulerILb1ELb0ELb0ELi128EEEEEEEEEvNT_6ParamsE)
        /*0518*/ 	.word	0x00000000


	//----- nvinfo : EIATTR_MIN_STACK_SIZE
	.align		4
.L_235:
        /*051c*/ 	.byte	0x04, 0x12
        /*051e*/ 	.short	(.L_237 - .L_236)
	.align		4
.L_236:
        /*0520*/ 	.word	index@(_ZN7cutlass13device_kernelIN5flash11enable_sm90INS1_16FlashAttnBwdSm90INS1_25CollectiveMainloopBwdSm90ILi2ELi2ELi2EN4cute5tupleIJNS5_1CILi1EEES8_S8_EEENS6_IJNS7_ILi64EEENS7_ILi128EEENS7_ILi96EEEEEENS_10bfloat16_tEfNS_4arch4Sm90ELb0ELb0ELb1ELb1ELb1ELb1ELb0ELb0ELi2ELi1ELi2ELi1ELb1EEENS1_21CollectiveEpilogueBwdISD_SE_SG_Li256ELb1ELb0ELi1EEENS1_19SingleTileSchedulerILb1ELb0ELb0ELi128EEEEEEEEEvNT_6ParamsE)
        /*0524*/ 	.word	0x00000000


	//----- nvinfo : EIATTR_MIN_STACK_SIZE
	.align		4
.L_237:
        /*0528*/ 	.byte	0x04, 0x12
        /*052a*/ 	.short	(.L_239 - .L_238)
	.align		4
.L_238:
        /*052c*/ 	.word	index@(_ZN7cutlass13device_kernelIN5flash11enable_sm90INS1_16FlashAttnBwdSm90INS1_25CollectiveMainloopBwdSm90ILi2ELi2ELi2EN4cute5tupleIJNS5_1CILi1EEES8_S8_EEENS6_IJNS7_ILi64EEENS7_ILi128EEENS7_ILi96EEEEEENS_10bfloat16_tEfNS_4arch4Sm90ELb0ELb0ELb1ELb1ELb0ELb1ELb0ELb0ELi2ELi1ELi2ELi1ELb1EEENS1_24CollectiveEpilogueBwdGQAISD_fSG_Li256ELb1ELb0EEENS1_19SingleTileSchedulerILb1ELb0ELb0ELi128EEEEEEEEEvNT_6ParamsE)
        /*0530*/ 	.word	0x00000000


	//----- nvinfo : EIATTR_MIN_STACK_SIZE
	.align		4
.L_239:
        /*0534*/ 	.byte	0x04, 0x12
        /*0536*/ 	.short	(.L_241 - .L_240)
	.align		4
.L_240:
        /*0538*/ 	.word	index@(_ZN7cutlass13device_kernelIN5flash11enable_sm90INS1_16FlashAttnBwdSm90INS1_25CollectiveMainloopBwdSm90ILi2ELi2ELi2EN4cute5tupleIJNS5_1CILi1EEES8_S8_EEENS6_IJNS7_ILi64EEENS7_ILi128EEENS7_ILi96EEEEEENS_10bfloat16_tEfNS_4arch4Sm90ELb0ELb0ELb1ELb1ELb1ELb1ELb0ELb0ELi2ELi1ELi2ELi1ELb1EEENS1_24CollectiveEpilogueBwdGQAISD_fSG_Li256ELb1ELb1EEENS1_19SingleTileSchedulerILb1ELb0ELb0ELi128EEEEEEEEEvNT_6ParamsE)
        /*053c*/ 	.word	0x00000000


	//----- nvinfo : EIATTR_MIN_STACK_SIZE
	.align		4
.L_241:
        /*0540*/ 	.byte	0x04, 0x12
        /*0542*/ 	.short	(.L_243 - .L_242)
	.align		4
.L_242:
        /*0544*/ 	.word	index@(_ZN7cutlass13device_kernelIN5flash11enable_sm90INS1_16FlashAttnBwdSm90INS1_25CollectiveMainloopBwdSm90ILi2ELi2ELi2EN4cute5tupleIJNS5_1CILi1EEES8_S8_EEENS6_IJNS7_ILi64EEENS7_ILi128EEENS7_ILi96EEEEEENS_10bfloat16_tEfNS_4arch4Sm90ELb0ELb1ELb1ELb0ELb0ELb1ELb0ELb0ELi2ELi1ELi2ELi1ELb1EEENS1_21CollectiveEpilogueBwdISD_SE_SG_Li256ELb0ELb0ELi1EEENS1_19SingleTileSchedulerILb0ELb0ELb0ELi128EEEEEEEEEvNT_6ParamsE)
        /*0548*/ 	.word	0x00000008


	//----- nvinfo : EIATTR_MIN_STACK_SIZE
	.align		4
.L_243:
        /*054c*/ 	.byte	0x04, 0x12
        /*054e*/ 	.short	(.L_245 - .L_244)
	.align		4
.L_244:
        /*0550*/ 	.word	index@(_ZN7cutlass13device_kernelIN5flash11enable_sm90INS1_16FlashAttnBwdSm90INS1_25CollectiveMainloopBwdSm90ILi2ELi2ELi2EN4cute5tupleIJNS5_1CILi1EEES8_S8_EEENS6_IJNS7_ILi64EEENS7_ILi128EEENS7_ILi96EEEEEENS_10bfloat16_tEfNS_4arch4Sm90ELb0ELb1ELb1ELb0ELb1ELb1ELb0ELb0ELi2ELi1ELi2ELi1ELb1EEENS1_21CollectiveEpilogueBwdISD_SE_SG_Li256ELb0ELb0ELi1EEENS1_19SingleTileSchedulerILb0ELb0ELb0ELi128EEEEEEEEEvNT_6ParamsE)
        /*0554*/ 	.word	0x00000008


	//----- nvinfo : EIATTR_MIN_STACK_SIZE
	.align		4
.L_245:
        /*0558*/ 	.byte	0x04, 0x12
        /*055a*/ 	.short	(.L_247 - .L_246)
	.align		4
.L_246:
        /*055c*/ 	.word	index@(_ZN7cutlass13device_kernelIN5flash11enable_sm90INS1_16FlashAttnBwdSm90INS1_25CollectiveMainloopBwdSm90ILi2ELi2ELi2EN4cute5tupleIJNS5_1CILi1EEES8_S8_EEENS6_IJNS7_ILi64EEENS7_ILi128EEENS7_ILi96EEEEEENS_10bfloat16_tEfNS_4arch4Sm90ELb0ELb1ELb1ELb0ELb0ELb1ELb0ELb0ELi2ELi1ELi2ELi1ELb1EEENS1_24CollectiveEpilogueBwdGQAISD_fSG_Li256ELb0ELb0EEENS1_19SingleTileSchedulerILb0ELb0ELb0ELi128EEEEEEEEEvNT_6ParamsE)
        /*0560*/ 	.word	0x00000008


	//----- nvinfo : EIATTR_MIN_STACK_SIZE
	.align		4
.L_247:
        /*0564*/ 	.byte	0x04, 0x12
        /*0566*/ 	.short	(.L_249 - .L_248)
	.align		4
.L_248:
        /*0568*/ 	.word	index@(_ZN7cutlass13device_kernelIN5flash11enable_sm90INS1_16FlashAttnBwdSm90INS1_25CollectiveMainloopBwdSm90ILi2ELi2ELi2EN4cute5tupleIJNS5_1CILi1EEES8_S8_EEENS6_IJNS7_ILi64EEENS7_ILi128EEENS7_ILi96EEEEEENS_10bfloat16_tEfNS_4arch4Sm90ELb0ELb1ELb1ELb0ELb1ELb1ELb0ELb0ELi2ELi1ELi2ELi1ELb1EEENS1_24CollectiveEpilogueBwdGQAISD_fSG_Li256ELb0ELb1EEENS1_19SingleTileSchedulerILb0ELb0ELb0ELi128EEEEEEEEEvNT_6ParamsE)
        /*056c*/ 	.word	0x00000008


	//----- nvinfo : EIATTR_MIN_STACK_SIZE
	.align		4
.L_249:
        /*0570*/ 	.byte	0x04, 0x12
        /*0572*/ 	.short	(.L_251 - .L_250)
	.align		4
.L_250:
        /*0574*/ 	.word	index@(_ZN7cutlass13device_kernelIN5flash11enable_sm90INS1_16FlashAttnBwdSm90INS1_25CollectiveMainloopBwdSm90ILi2ELi2ELi2EN4cute5tupleIJNS5_1CILi1EEES8_S8_EEENS6_IJNS7_ILi64EEENS7_ILi128EEENS7_ILi96EEEEEENS_10bfloat16_tEfNS_4arch4Sm90ELb0ELb1ELb1ELb1ELb0ELb1ELb0ELb0ELi2ELi1ELi2ELi1ELb1EEENS1_21CollectiveEpilogueBwdISD_SE_SG_Li256ELb1ELb0ELi1EEENS1_19SingleTileSchedulerILb1ELb0ELb0ELi128EEEEEEEEEvNT_6ParamsE)
        /*0578*/ 	.word	0x00000010


	//----- nvinfo : EIATTR_MIN_STACK_SIZE
	.align		4
.L_251:
        /*057c*/ 	.byte	0x04, 0x12
        /*057e*/ 	.short	(.L_253 - .L_252)
	.align		4
.L_252:
        /*0580*/ 	.word	index@(_ZN7cutlass13device_kernelIN5flash11enable_sm90INS1_16FlashAttnBwdSm90INS1_25CollectiveMainloopBwdSm90ILi2ELi2ELi2EN4cute5tupleIJNS5_1CILi1EEES8_S8_EEENS6_IJNS7_ILi64EEENS7_ILi128EEENS7_ILi96EEEEEENS_10bfloat16_tEfNS_4arch4Sm90ELb0ELb1ELb1ELb1ELb1ELb1ELb0ELb0ELi2ELi1ELi2ELi1ELb1EEENS1_21CollectiveEpilogueBwdISD_SE_SG_Li256ELb1ELb0ELi1EEENS1_19SingleTileSchedulerILb1ELb0ELb0ELi128EEEEEEEEEvNT_6ParamsE)
        /*0584*/ 	.word	0x00000010


	//----- nvinfo : EIATTR_MIN_STACK_SIZE
	.align		4
.L_253:
        /*0588*/ 	.byte	0x04, 0x12
        /*058a*/ 	.short	(.L_255 - .L_254)
	.align		4
.L_254:
        /*058c*/ 	.word	index@(_ZN7cutlass13device_kernelIN5flash11enable_sm90INS1_16FlashAttnBwdSm90INS1_25CollectiveMainloopBwdSm90ILi2ELi2ELi2EN4cute5tupleIJNS5_1CILi1EEES8_S8_EEENS6_IJNS7_ILi64EEENS7_ILi128EEENS7_ILi96EEEEEENS_10bfloat16_tEfNS_4arch4Sm90ELb0ELb1ELb1ELb1ELb0ELb1ELb0ELb0ELi2ELi1ELi2ELi1ELb1EEENS1_24CollectiveEpilogueBwdGQAISD_fSG_Li256ELb1ELb0EEENS1_19SingleTileSchedulerILb1ELb0ELb0ELi128EEEEEEEEEvNT_6ParamsE)
        /*0590*/ 	.word	0x00000010


	//----- nvinfo : EIATTR_MIN_STACK_SIZE
	.align		4
.L_255:
        /*0594*/ 	.byte	0x04, 0x12
        /*0596*/ 	.short	(.L_257 - .L_256)
	.align		4
.L_256:
        /*0598*/ 	.word	index@(_ZN7cutlass13device_kernelIN5flash11enable_sm90INS1_16FlashAttnBwdSm90INS1_25CollectiveMainloopBwdSm90ILi2ELi2ELi2EN4cute5tupleIJNS5_1CILi1EEES8_S8_EEENS6_IJNS7_ILi64EEENS7_ILi128EEENS7_ILi96EEEEEENS_10bfloat16_tEfNS_4arch4Sm90ELb0ELb1ELb1ELb1ELb1ELb1ELb0ELb0ELi2ELi1ELi2ELi1ELb1EEENS1_24CollectiveEpilogueBwdGQAISD_fSG_Li256ELb1ELb1EEENS1_19SingleTileSchedulerILb1ELb0ELb0ELi128EEEEEEEEEvNT_6ParamsE)
        /*059c*/ 	.word	0x00000010


	//----- nvinfo : EIATTR_MIN_STACK_SIZE
	.align		4
.L_257:
        /*05a0*/ 	.byte	0x04, 0x12
        /*05a2*/ 	.short	(.L_259 - .L_258)
	.align		4
.L_258:
        /*05a4*/ 	.word	index@(_ZN7cutlass13device_kernelIN5flash11enable_sm90INS1_16FlashAttnBwdSm90INS1_25CollectiveMainloopBwdSm90ILi2ELi2ELi2EN4cute5tupleIJNS5_1CILi1EEES8_S8_EEENS6_IJNS7_ILi64EEENS7_ILi128EEENS7_ILi96EEEEEENS_10bfloat16_tEfNS_4arch4Sm90ELb1ELb0ELb1ELb0ELb0ELb1ELb0ELb0ELi2ELi1ELi2ELi1ELb1EEENS1_21CollectiveEpilogueBwdISD_SE_SG_Li256ELb0ELb0ELi1EEENS1_25SingleTileBwdLPTSchedulerILb0ELi128ELb0EEEEEEEEEvNT_6ParamsE)
        /*05a8*/ 	.word	0x00000008


	//----- nvinfo : EIATTR_MIN_STACK_SIZE
	.align		4
.L_259:
        /*05ac*/ 	.byte	0x04, 0x12
        /*05ae*/ 	.short	(.L_261 - .L_260)
	.align		4
.L_260:
        /*05b0*/ 	.word	index@(_ZN7cutlass13device_kernelIN5flash11enable_sm90INS1_16FlashAttnBwdSm90INS1_25CollectiveMainloopBwdSm90ILi2ELi2ELi2EN4cute5tupleIJNS5_1CILi1EEES8_S8_EEENS6_IJNS7_ILi64EEENS7_ILi128EEENS7_ILi96EEEEEENS_10bfloat16_tEfNS_4arch4Sm90ELb1ELb0ELb1ELb0ELb1ELb1ELb0ELb0ELi2ELi1ELi2ELi1ELb1EEENS1_21CollectiveEpilogueBwdISD_SE_SG_Li256ELb0ELb0ELi1EEENS1_25SingleTileBwdLPTSchedulerILb0ELi128ELb1EEEEEEEEEvNT_6ParamsE)
        /*05b4*/ 	.word	0x00000008


	//----- nvinfo : EIATTR_MIN_STACK_SIZE
	.align		4
.L_261:
        /*05b8*/ 	.byte	0x04, 0x12
        /*05ba*/ 	.short	(.L_263 - .L_262)
	.align		4
.L_262:
        /*05bc*/ 	.word	index@(_ZN7cutlass13device_kernelIN5flash11enable_sm90INS1_16FlashAttnBwdSm90INS1_25CollectiveMainloopBwdSm90ILi2ELi2ELi2EN4cute5tupleIJNS5_1CILi1EEES8_S8_EEENS6_IJNS7_ILi64EEENS7_ILi128EEENS7_ILi96EEEEEENS_10bfloat16_tEfNS_4arch4Sm90ELb1ELb0ELb1ELb0ELb0ELb1ELb0ELb0ELi2ELi1ELi2ELi1ELb1EEENS1_24CollectiveEpilogueBwdGQAISD_fSG_Li256ELb0ELb0EEENS1_25SingleTileBwdLPTSchedulerILb0ELi128ELb0EEEEEEEEEvNT_6ParamsE)
        /*05c0*/ 	.word	0x00000008


	//----- nvinfo : EIATTR_MIN_STACK_SIZE
	.align		4
.L_263:
        /*05c4*/ 	.byte	0x04, 0x12
        /*05c6*/ 	.short	(.L_265 - .L_264)
	.align		4
.L_264:
        /*05c8*/ 	.word	index@(_ZN7cutlass13device_kernelIN5flash11enable_sm90INS1_16FlashAttnBwdSm90INS1_25CollectiveMainloopBwdSm90ILi2ELi2ELi2EN4cute5tupleIJNS5_1CILi1EEES8_S8_EEENS6_IJNS7_ILi64EEENS7_ILi128EEENS7_ILi96EEEEEENS_10bfloat16_tEfNS_4arch4Sm90ELb1ELb0ELb1ELb0ELb1ELb1ELb0ELb0ELi2ELi1ELi2ELi1ELb1EEENS1_24CollectiveEpilogueBwdGQAISD_fSG_Li256ELb0ELb1EEENS1_25SingleTileBwdLPTSchedulerILb0ELi128ELb1EEEEEEEEEvNT_6ParamsE)
        /*05cc*/ 	.word	0x00000008


	//----- nvinfo : EIATTR_MIN_STACK_SIZE
	.align		4
.L_265:
        /*05d0*/ 	.byte	0x04, 0x12
        /*05d2*/ 	.short	(.L_267 - .L_266)
	.align		4
.L_266:
        /*05d4*/ 	.word	index@(_ZN7cutlass13device_kernelIN5flash11enable_sm90INS1_16FlashAttnBwdSm90INS1_25CollectiveMainloopBwdSm90ILi2ELi2ELi2EN4cute5tupleIJNS5_1CILi1EEES8_S8_EEENS6_IJNS7_ILi64EEENS7_ILi128EEENS7_ILi96EEEEEENS_10bfloat16_tEfNS_4arch4Sm90ELb1ELb0ELb1ELb1ELb0ELb1ELb0ELb0ELi2ELi1ELi2ELi1ELb1EEENS1_21CollectiveEpilogueBwdISD_SE_SG_Li256ELb1ELb0ELi1EEENS1_25SingleTileBwdLPTSchedulerILb1ELi128ELb0EEEEEEEEEvNT_6ParamsE)
        /*05d8*/ 	.word	0x00000008


	//----- nvinfo : EIATTR_MIN_STACK_SIZE
	.align		4
.L_267:
        /*05dc*/ 	.byte	0x04, 0x12
        /*05de*/ 	.short	(.L_269 - .L_268)
	.align		4
.L_268:
        /*05e0*/ 	.word	index@(_ZN7cutlass13device_kernelIN5flash11enable_sm90INS1_16FlashAttnBwdSm90INS1_25CollectiveMainloopBwdSm90ILi2ELi2ELi2EN4cute5tupleIJNS5_1CILi1EEES8_S8_EEENS6_IJNS7_ILi64EEENS7_ILi128EEENS7_ILi96EEEEEENS_10bfloat16_tEfNS_4arch4Sm90ELb1ELb0ELb1ELb1ELb1ELb1ELb0ELb0ELi2ELi1ELi2ELi1ELb1EEENS1_21CollectiveEpilogueBwdISD_SE_SG_Li256ELb1ELb0ELi1EEENS1_25SingleTileBwdLPTSchedulerILb1ELi128ELb1EEEEEEEEEvNT_6ParamsE)
        /*05e4*/ 	.word	0x00000008


	//----- nvinfo : EIATTR_MIN_STACK_SIZE
	.align		4
.L_269:
        /*05e8*/ 	.byte	0x04, 0x12
        /*05ea*/ 	.short	(.L_271 - .L_270)
	.align		4
.L_270:
        /*05ec*/ 	.word	index@(_ZN7cutlass13device_kernelIN5flash11enable_sm90INS1_16FlashAttnBwdSm90INS1_25CollectiveMainloopBwdSm90ILi2ELi2ELi2EN4cute5tupleIJNS5_1CILi1EEES8_S8_EEENS6_IJNS7_ILi64EEENS7_ILi128EEENS7_ILi96EEEEEENS_10bfloat16_tEfNS_4arch4Sm90ELb1ELb0ELb1ELb1ELb0ELb1ELb0ELb0ELi2ELi1ELi2ELi1ELb1EEENS1_24CollectiveEpilogueBwdGQAISD_fSG_Li256ELb1ELb0EEENS1_25SingleTileBwdLPTSchedulerILb1ELi128ELb0EEEEEEEEEvNT_6ParamsE)
        /*05f0*/ 	.word	0x00000008


	//----- nvinfo : EIATTR_MIN_STACK_SIZE
	.align		4
.L_271:
        /*05f4*/ 	.byte	0x04, 0x12
        /*05f6*/ 	.short	(.L_273 - .L_272)
	.align		4
.L_272:
        /*05f8*/ 	.word	index@(_ZN7cutlass13device_kernelIN5flash11enable_sm90INS1_16FlashAttnBwdSm90INS1_25CollectiveMainloopBwdSm90ILi2ELi2ELi2EN4cute5tupleIJNS5_1CILi1EEES8_S8_EEENS6_IJNS7_ILi64EEENS7_ILi128EEENS7_ILi96EEEEEENS_10bfloat16_tEfNS_4arch4Sm90ELb1ELb0ELb1ELb1ELb1ELb1ELb0ELb0ELi2ELi1ELi2ELi1ELb1EEENS1_24CollectiveEpilogueBwdGQAISD_fSG_Li256ELb1ELb1EEENS1_25SingleTileBwdLPTSchedulerILb1ELi128ELb1EEEEEEEEEvNT_6ParamsE)
        /*05fc*/ 	.word	0x00000008


	//----- nvinfo : EIATTR_MIN_STACK_SIZE
	.align		4
.L_273:
        /*0600*/ 	.byte	0x04, 0x12
        /*0602*/ 	.short	(.L_275 - .L_274)
	.align		4
.L_274:
        /*0604*/ 	.word	index@(_ZN7cutlass13device_kernelIN5flash11enable_sm90INS1_16FlashAttnBwdSm90INS1_25CollectiveMainloopBwdSm90ILi2ELi2ELi2EN4cute5tupleIJNS5_1CILi1EEES8_S8_EEENS6_IJNS7_ILi64EEENS7_ILi128EEENS7_ILi96EEEEEENS_10bfloat16_tEfNS_4arch4Sm90ELb0ELb0ELb0ELb0ELb0ELb1ELb0ELb0ELi2ELi1ELi2ELi1ELb1EEENS1_21CollectiveEpilogueBwdISD_SE_SG_Li256ELb0ELb0ELi1EEENS1_19SingleTileSchedulerILb0ELb0ELb0ELi128EEEEEEEEEvNT_6ParamsE)
        /*0608*/ 	.word	0x00000000


	//----- nvinfo : EIATTR_MIN_STACK_SIZE
	.align		4
.L_275:
        /*060c*/ 	.byte	0x04, 0x12
        /*060e*/ 	.short	(.L_277 - .L_276)
	.align		4
.L_276:
        /*0610*/ 	.word	index@(_ZN7cutlass13device_kernelIN5flash11enable_sm90INS1_16FlashAttnBwdSm90INS1_25CollectiveMainloopBwdSm90ILi2ELi2ELi2EN4cute5tupleIJNS5_1CILi1EEES8_S8_EEENS6_IJNS7_ILi64EEENS7_ILi128EEENS7_ILi96EEEEEENS_10bfloat16_tEfNS_4arch4Sm90ELb0ELb0ELb0ELb0ELb1ELb1ELb0ELb0ELi2ELi1ELi2ELi1ELb1EEENS1_21CollectiveEpilogueBwdISD_SE_SG_Li256ELb0ELb0ELi1EEENS1_19SingleTileSchedulerILb0ELb0ELb0ELi128EEEEEEEEEvNT_6ParamsE)
        /*0614*/ 	.word	0x00000000


	//----- nvinfo : EIATTR_MIN_STACK_SIZE
	.align		4
.L_277:
        /*0618*/ 	.byte	0x04, 0x12
        /*061a*/ 	.short	(.L_279 - .L_278)
	.align		4
.L_278:
        /*061c*/ 	.word	index@(_ZN7cutlass13device_kernelIN5flash11enable_sm90INS1_16FlashAttnBwdSm90INS1_25CollectiveMainloopBwdSm90ILi2ELi2ELi2EN4cute5tupleIJNS5_1CILi1EEES8_S8_EEENS6_IJNS7_ILi64EEENS7_ILi128EEENS7_ILi96EEEEEENS_10bfloat16_tEfNS_4arch4Sm90ELb0ELb0ELb0ELb0ELb0ELb1ELb0ELb0ELi2ELi1ELi2ELi1ELb1EEENS1_24CollectiveEpilogueBwdGQAISD_fSG_Li256ELb0ELb0EEENS1_19SingleTileSchedulerILb0ELb0ELb0ELi128EEEEEEEEEvNT_6ParamsE)
        /*0620*/ 	.word	0x00000000


	//----- nvinfo : EIATTR_MIN_STACK_SIZE
	.align		4
.L_279:
        /*0624*/ 	.byte	0x04, 0x12
        /*0626*/ 	.short	(.L_281 - .L_280)
	.align		4
.L_280:
        /*0628*/ 	.word	index@(_ZN7cutlass13device_kernelIN5flash11enable_sm90INS1_16FlashAttnBwdSm90INS1_25CollectiveMainloopBwdSm90ILi2ELi2ELi2EN4cute5tupleIJNS5_1CILi1EEES8_S8_EEENS6_IJNS7_ILi64EEENS7_ILi128EEENS7_ILi96EEEEEENS_10bfloat16_tEfNS_4arch4Sm90ELb0ELb0ELb0ELb0ELb1ELb1ELb0ELb0ELi2ELi1ELi2ELi1ELb1EEENS1_24CollectiveEpilogueBwdGQAISD_fSG_Li256ELb0ELb1EEENS1_19SingleTileSchedulerILb0ELb0ELb0ELi128EEEEEEEEEvNT_6ParamsE)
        /*062c*/ 	.word	0x00000000


	//----- nvinfo : EIATTR_MIN_STACK_SIZE
	.align		4
.L_281:
        /*0630*/ 	.byte	0x04, 0x12
        /*0632*/ 	.short	(.L_283 - .L_282)
	.align		4
.L_282:
        /*0634*/ 	.word	index@(_ZN7cutlass13device_kernelIN5flash11enable_sm90INS1_16FlashAttnBwdSm90INS1_25CollectiveMainloopBwdSm90ILi2ELi2ELi2EN4cute5tupleIJNS5_1CILi1EEES8_S8_EEENS6_IJNS7_ILi64EEENS7_ILi128EEENS7_ILi96EEEEEENS_10bfloat16_tEfNS_4arch4Sm90ELb0ELb0ELb0ELb1ELb0ELb1ELb0ELb0ELi2ELi1ELi2ELi1ELb1EEENS1_21CollectiveEpilogueBwdISD_SE_SG_Li256ELb1ELb0ELi1EEENS1_19SingleTileSchedulerILb1ELb0ELb0ELi128EEEEEEEEEvNT_6ParamsE)
        /*0638*/ 	.word	0x00000000


	//----- nvinfo : EIATTR_MIN_STACK_SIZE
	.align		4
.L_283:
        /*063c*/ 	.byte	0x04, 0x12
        /*063e*/ 	.short	(.L_285 - .L_284)
	.align		4
.L_284:
        /*0640*/ 	.word	index@(_ZN7cutlass13device_kernelIN5flash11enable_sm90INS1_16FlashAttnBwdSm90INS1_25CollectiveMainloopBwdSm90ILi2ELi2ELi2EN4cute5tupleIJNS5_1CILi1EEES8_S8_EEENS6_IJNS7_ILi64EEENS7_ILi128EEENS7_ILi96EEEEEENS_10bfloat16_tEfNS_4arch4Sm90ELb0ELb0ELb0ELb1ELb1ELb1ELb0ELb0ELi2ELi1ELi2ELi1ELb1EEENS1_21CollectiveEpilogueBwdISD_SE_SG_Li256ELb1ELb0ELi1EEENS1_19SingleTileSchedulerILb1ELb0ELb0ELi128EEEEEEEEEvNT_6ParamsE)
        /*0644*/ 	.word	0x00000000


	//----- nvinfo : EIATTR_MIN_STACK_SIZE
	.align		4
.L_285:
        /*0648*/ 	.byte	0x04, 0x12
        /*064a*/ 	.short	(.L_287 - .L_286)
	.align		4
.L_286:
        /*064c*/ 	.word	index@(_ZN7cutlass13device_kernelIN5flash11enable_sm90INS1_16FlashAttnBwdSm90INS1_25CollectiveMainloopBwdSm90ILi2ELi2ELi2EN4cute5tupleIJNS5_1CILi1EEES8_S8_EEENS6_IJNS7_ILi64EEENS7_ILi128EEENS7_ILi96EEEEEENS_10bfloat16_tEfNS_4arch4Sm90ELb0ELb0ELb0ELb1ELb0ELb1ELb0ELb0ELi2ELi1ELi2ELi1ELb1EEENS1_24CollectiveEpilogueBwdGQAISD_fSG_Li256ELb1ELb0EEENS1_19SingleTileSchedulerILb1ELb0ELb0ELi128EEEEEEEEEvNT_6ParamsE)
        /*0650*/ 	.word	0x00000000


	//----- nvinfo : EIATTR_MIN_STACK_SIZE
	.align		4
.L_287:
        /*0654*/ 	.byte	0x04, 0x12
        /*0656*/ 	.short	(.L_289 - .L_288)
	.align		4
.L_288:
        /*0658*/ 	.word	index@(_ZN7cutlass13device_kernelIN5flash11enable_sm90INS1_16FlashAttnBwdSm90INS1_25CollectiveMainloopBwdSm90ILi2ELi2ELi2EN4cute5tupleIJNS5_1CILi1EEES8_S8_EEENS6_IJNS7_ILi64EEENS7_ILi128EEENS7_ILi96EEEEEENS_10bfloat16_tEfNS_4arch4Sm90ELb0ELb0ELb0ELb1ELb1ELb1ELb0ELb0ELi2ELi1ELi2ELi1ELb1EEENS1_24CollectiveEpilogueBwdGQAISD_fSG_Li256ELb1ELb1EEENS1_19SingleTileSchedulerILb1ELb0ELb0ELi128EEEEEEEEEvNT_6ParamsE)
        /*065c*/ 	.word	0x00000000


	//----- nvinfo : EIATTR_MIN_STACK_SIZE
	.align		4
.L_289:
        /*0660*/ 	.byte	0x04, 0x12
        /*0662*/ 	.short	(.L_291 - .L_290)
	.align		4
.L_290:
        /*0664*/ 	.word	index@(_ZN7cutlass13device_kernelIN5flash11enable_sm90INS1_16FlashAttnBwdSm90INS1_25CollectiveMainloopBwdSm90ILi2ELi2ELi2EN4cute5tupleIJNS5_1CILi1EEES8_S8_EEENS6_IJNS7_ILi64EEENS7_ILi128EEENS7_ILi96EEEEEENS_10bfloat16_tEfNS_4arch4Sm90ELb0ELb1ELb0ELb0ELb0ELb1ELb0ELb0ELi2ELi1ELi2ELi1ELb1EEENS1_21CollectiveEpilogueBwdISD_SE_SG_Li256ELb0ELb0ELi1EEENS1_19SingleTileSchedulerILb0ELb0ELb0ELi128EEEEEEEEEvNT_6ParamsE)
        /*0668*/ 	.word	0x00000008


	//----- nvinfo : EIATTR_MIN_STACK_SIZE
	.align		4
.L_291:
        /*066c*/ 	.byte	0x04, 0x12
        /*066e*/ 	.short	(.L_293 - .L_292)
	.align		4
.L_292:
        /*0670*/ 	.word	index@(_ZN7cutlass13device_kernelIN5flash11enable_sm90INS1_16FlashAttnBwdSm90INS1_25CollectiveMainloopBwdSm90ILi2ELi2ELi2EN4cute5tupleIJNS5_1CILi1EEES8_S8_EEENS6_IJNS7_ILi64EEENS7_ILi128EEENS7_ILi96EEEEEENS_10bfloat16_tEfNS_4arch4Sm90ELb0ELb1ELb0ELb0ELb1ELb1ELb0ELb0ELi2ELi1ELi2ELi1ELb1EEENS1_21CollectiveEpilogueBwdISD_SE_SG_Li256ELb0ELb0ELi1EEENS1_19SingleTileSchedulerILb0ELb0ELb0ELi128EEEEEEEEEvNT_6ParamsE)
        /*0674*/ 	.word	0x00000008


	//----- nvinfo : EIATTR_MIN_STACK_SIZE
	.align		4
.L_293:
        /*0678*/ 	.byte	0x04, 0x12
        /*067a*/ 	.short	(.L_295 - .L_294)
	.align		4
.L_294:
        /*067c*/ 	.word	index@(_ZN7cutlass13device_kernelIN5flash11enable_sm90INS1_16FlashAttnBwdSm90INS1_25CollectiveMainloopBwdSm90ILi2ELi2ELi2EN4cute5tupleIJNS5_1CILi1EEES8_S8_EEENS6_IJNS7_ILi64EEENS7_ILi128EEENS7_ILi96EEEEEENS_10bfloat16_tEfNS_4arch4Sm90ELb0ELb1ELb0ELb0ELb0ELb1ELb0ELb0ELi2ELi1ELi2ELi1ELb1EEENS1_24CollectiveEpilogueBwdGQAISD_fSG_Li256ELb0ELb0EEENS1_19SingleTileSchedulerILb0ELb0ELb0ELi128EEEEEEEEEvNT_6ParamsE)
        /*0680*/ 	.word	0x00000008


	//----- nvinfo : EIATTR_MIN_STACK_SIZE
	.align		4
.L_295:
        /*0684*/ 	.byte	0x04, 0x12
        /*0686*/ 	.short	(.L_297 - .L_296)
	.align		4
.L_296:
        /*0688*/ 	.word	index@(_ZN7cutlass13device_kernelIN5flash11enable_sm90INS1_16FlashAttnBwdSm90INS1_25CollectiveMainloopBwdSm90ILi2ELi2ELi2EN4cute5tupleIJNS5_1CILi1EEES8_S8_EEENS6_IJNS7_ILi64EEENS7_ILi128EEENS7_ILi96EEEEEENS_10bfloat16_tEfNS_4arch4Sm90ELb0ELb1ELb0ELb0ELb1ELb1ELb0ELb0ELi2ELi1ELi2ELi1ELb1EEENS1_24CollectiveEpilogueBwdGQAISD_fSG_Li256ELb0ELb1EEENS1_19SingleTileSchedulerILb0ELb0ELb0ELi128EEEEEEEEEvNT_6ParamsE)
        /*068c*/ 	.word	0x00000008


	//----- nvinfo : EIATTR_MIN_STACK_SIZE
	.align		4
.L_297:
        /*0690*/ 	.byte	0x04, 0x12
        /*0692*/ 	.short	(.L_299 - .L_298)
	.align		4
.L_298:
        /*0694*/ 	.word	index@(_ZN7cutlass13device_kernelIN5flash11enable_sm90INS1_16FlashAttnBwdSm90INS1_25CollectiveMainloopBwdSm90ILi2ELi2ELi2EN4cute5tupleIJNS5_1CILi1EEES8_S8_EEENS6_IJNS7_ILi64EEENS7_ILi128EEENS7_ILi96EEEEEENS_10bfloat16_tEfNS_4arch4Sm90ELb0ELb1ELb0ELb1ELb0ELb1ELb0ELb0ELi2ELi1ELi2ELi1ELb1EEENS1_21CollectiveEpilogueBwdISD_SE_SG_Li256ELb1ELb0ELi1EEENS1_19SingleTileSchedulerILb1ELb0ELb0ELi128EEEEEEEEEvNT_6ParamsE)
        /*0698*/ 	.word	0x00000008


	//----- nvinfo : EIATTR_MIN_STACK_SIZE
	.align		4
.L_299:
        /*069c*/ 	.byte	0x04, 0x12
        /*069e*/ 	.short	(.L_301 - .L_300)
	.align		4
.L_300:
        /*06a0*/ 	.word	index@(_ZN7cutlass13device_kernelIN5flash11enable_sm90INS1_16FlashAttnBwdSm90INS1_25CollectiveMainloopBwdSm90ILi2ELi2ELi2EN4cute5tupleIJNS5_1CILi1EEES8_S8_EEENS6_IJNS7_ILi64EEENS7_ILi128EEENS7_ILi96EEEEEENS_10bfloat16_tEfNS_4arch4Sm90ELb0ELb1ELb0ELb1ELb1ELb1ELb0ELb0ELi2ELi1ELi2ELi1ELb1EEENS1_21CollectiveEpilogueBwdISD_SE_SG_Li256ELb1ELb0ELi1EEENS1_19SingleTileSchedulerILb1ELb0ELb0ELi128EEEEEEEEEvNT_6ParamsE)
        /*06a4*/ 	.word	0x00000008


	//----- nvinfo : EIATTR_MIN_STACK_SIZE
	.align		4
.L_301:
        /*06a8*/ 	.byte	0x04, 0x12
        /*06aa*/ 	.short	(.L_303 - .L_302)
	.align		4
.L_302:
        /*06ac*/ 	.word	index@(_ZN7cutlass13device_kernelIN5flash11enable_sm90INS1_16FlashAttnBwdSm90INS1_25CollectiveMainloopBwdSm90ILi2ELi2ELi2EN4cute5tupleIJNS5_1CILi1EEES8_S8_EEENS6_IJNS7_ILi64EEENS7_ILi128EEENS7_ILi96EEEEEENS_10bfloat16_tEfNS_4arch4Sm90ELb0ELb1ELb0ELb1ELb0ELb1ELb0ELb0ELi2ELi1ELi2ELi1ELb1EEENS1_24CollectiveEpilogueBwdGQAISD_fSG_Li256ELb1ELb0EEENS1_19SingleTileSchedulerILb1ELb0ELb0ELi128EEEEEEEEEvNT_6ParamsE)
        /*06b0*/ 	.word	0x00000008


	//----- nvinfo : EIATTR_MIN_STACK_SIZE
	.align		4
.L_303:
        /*06b4*/ 	.byte	0x04, 0x12
        /*06b6*/ 	.short	(.L_305 - .L_304)
	.align		4
.L_304:
        /*06b8*/ 	.word	index@(_ZN7cutlass13device_kernelIN5flash11enable_sm90INS1_16FlashAttnBwdSm90INS1_25CollectiveMainloopBwdSm90ILi2ELi2ELi2EN4cute5tupleIJNS5_1CILi1EEES8_S8_EEENS6_IJNS7_ILi64EEENS7_ILi128EEENS7_ILi96EEEEEENS_10bfloat16_tEfNS_4arch4Sm90ELb0ELb1ELb0ELb1ELb1ELb1ELb0ELb0ELi2ELi1ELi2ELi1ELb1EEENS1_24CollectiveEpilogueBwdGQAISD_fSG_Li256ELb1ELb1EEENS1_19SingleTileSchedulerILb1ELb0ELb0ELi128EEEEEEEEEvNT_6ParamsE)
        /*06bc*/ 	.word	0x00000008


	//----- nvinfo : EIATTR_MIN_STACK_SIZE
	.align		4
.L_305:
        /*06c0*/ 	.byte	0x04, 0x12
        /*06c2*/ 	.short	(.L_307 - .L_306)
	.align		4
.L_306:
        /*06c4*/ 	.word	index@(_ZN7cutlass13device_kernelIN5flash11enable_sm90INS1_16FlashAttnBwdSm90INS1_25CollectiveMainloopBwdSm90ILi2ELi2ELi2EN4cute5tupleIJNS5_1CILi1EEES8_S8_EEENS6_IJNS7_ILi64EEENS7_ILi128EEENS7_ILi96EEEEEENS_10bfloat16_tEfNS_4arch4Sm90ELb1ELb0ELb0ELb0ELb0ELb1ELb0ELb0ELi2ELi1ELi2ELi1ELb1EEENS1_21CollectiveEpilogueBwdISD_SE_SG_Li256ELb0ELb0ELi1EEENS1_25SingleTileBwdLPTSchedulerILb0ELi128ELb0EEEEEEEEEvNT_6ParamsE)
        /*06c8*/ 	.word	0x00000008


	//----- nvinfo : EIATTR_MIN_STACK_SIZE
	.align		4
.L_307:
        /*06cc*/ 	.byte	0x04, 0x12
        /*06ce*/ 	.short	(.L_309 - .L_308)
	.align		4
.L_308:
        /*06d0*/ 	.word	index@(_ZN7cutlass13device_kernelIN5flash11enable_sm90INS1_16FlashAttnBwdSm90INS1_25CollectiveMainloopBwdSm90ILi2ELi2ELi2EN4cute5tupleIJNS5_1CILi1EEES8_S8_EEENS6_IJNS7_ILi64EEENS7_ILi128EEENS7_ILi96EEEEEENS_10bfloat16_tEfNS_4arch4Sm90ELb1ELb0ELb0ELb0ELb1ELb1ELb0ELb0ELi2ELi1ELi2ELi1ELb1EEENS1_21CollectiveEpilogueBwdISD_SE_SG_Li256ELb0ELb0ELi1EEENS1_25SingleTileBwdLPTSchedulerILb0ELi128ELb1EEEEEEEEEvNT_6ParamsE)
        /*06d4*/ 	.word	0x00000008


	//----- nvinfo : EIATTR_MIN_STACK_SIZE
	.align		4
.L_309:
        /*06d8*/ 	.byte	0x04, 0x12
        /*06da*/ 	.short	(.L_311 - .L_310)
	.align		4
.L_310:
        /*06dc*/ 	.word	index@(_ZN7cutlass13device_kernelIN5flash11enable_sm90INS1_16FlashAttnBwdSm90INS1_25CollectiveMainloopBwdSm90ILi2ELi2ELi2EN4cute5tupleIJNS5_1CILi1EEES8_S8_EEENS6_IJNS7_ILi64EEENS7_ILi128EEENS7_ILi96EEEEEENS_10bfloat16_tEfNS_4arch4Sm90ELb1ELb0ELb0ELb0ELb0ELb1ELb0ELb0ELi2ELi1ELi2ELi1ELb1EEENS1_24CollectiveEpilogueBwdGQAISD_fSG_Li256ELb0ELb0EEENS1_25SingleTileBwdLPTSchedulerILb0ELi128ELb0EEEEEEEEEvNT_6ParamsE)
        /*06e0*/ 	.word	0x00000008


	//----- nvinfo : EIATTR_MIN_STACK_SIZE
	.align		4
.L_311:
        /*06e4*/ 	.byte	0x04, 0x12
        /*06e6*/ 	.short	(.L_313 - .L_312)
	.align		4
.L_312:
        /*06e8*/ 	.word	index@(_ZN7cutlass13device_kernelIN5flash11enable_sm90INS1_16FlashAttnBwdSm90INS1_25CollectiveMainloopBwdSm90ILi2ELi2ELi2EN4cute5tupleIJNS5_1CILi1EEES8_S8_EEENS6_IJNS7_ILi64EEENS7_ILi128EEENS7_ILi96EEEEEENS_10bfloat16_tEfNS_4arch4Sm90ELb1ELb0ELb0ELb0ELb1ELb1ELb0ELb0ELi2ELi1ELi2ELi1ELb1EEENS1_24CollectiveEpilogueBwdGQAISD_fSG_Li256ELb0ELb1EEENS1_25SingleTileBwdLPTSchedulerILb0ELi128ELb1EEEEEEEEEvNT_6ParamsE)
        /*06ec*/ 	.word	0x00000008


	//----- nvinfo : EIATTR_MIN_STACK_SIZE
	.align		4
.L_313:
        /*06f0*/ 	.byte	0x04, 0x12
        /*06f2*/ 	.short	(.L_315 - .L_314)
	.align		4
.L_314:
        /*06f4*/ 	.word	index@(_ZN7cutlass13device_kernelIN5flash22FlashAttnBwdPreprocessIN4cute5tupleIJNS3_1CILi64EEENS5_ILi96EEEEEENS_10bfloat16_tEfNS_4arch4Sm90ELb1ELb0EEEEEvNT_6ParamsE)
        /*06f8*/ 	.word	0x00000000


	//----- nvinfo : EIATTR_MIN_STACK_SIZE
	.align		4
.L_315:
        /*06fc*/ 	.byte	0x04, 0x12
        /*06fe*/ 	.short	(.L_317 - .L_316)
	.align		4
.L_316:
        /*0700*/ 	.word	index@(_ZN7cutlass13device_kernelIN5flash11enable_sm90INS1_16FlashAttnBwdSm90INS1_25CollectiveMainloopBwdSm90ILi2ELi2ELi2EN4cute5tupleIJNS5_1CILi1EEES8_S8_EEENS6_IJNS7_ILi64EEENS7_ILi128EEENS7_ILi96EEEEEENS_10bfloat16_tEfNS_4arch4Sm90ELb1ELb0ELb0ELb1ELb0ELb1ELb0ELb0ELi2ELi1ELi2ELi1ELb1EEENS1_21CollectiveEpilogueBwdISD_SE_SG_Li256ELb1ELb0ELi1EEENS1_25SingleTileBwdLPTSchedulerILb1ELi128ELb0EEEEEEEEEvNT_6ParamsE)
        /*0704*/ 	.word	0x00000008


	//----- nvinfo : EIATTR_MIN_STACK_SIZE
	.align		4
.L_317:
        /*0708*/ 	.byte	0x04, 0x12
        /*070a*/ 	.short	(.L_319 - .L_318)
	.align		4
.L_318:
        /*070c*/ 	.word	index@(_ZN7cutlass13device_kernelIN5flash11enable_sm90INS1_16FlashAttnBwdSm90INS1_25CollectiveMainloopBwdSm90ILi2ELi2ELi2EN4cute5tupleIJNS5_1CILi1EEES8_S8_EEENS6_IJNS7_ILi64EEENS7_ILi128EEENS7_ILi96EEEEEENS_10bfloat16_tEfNS_4arch4Sm90ELb1ELb0ELb0ELb1ELb1ELb1ELb0ELb0ELi2ELi1ELi2ELi1ELb1EEENS1_21CollectiveEpilogueBwdISD_SE_SG_Li256ELb1ELb0ELi1EEENS1_25SingleTileBwdLPTSchedulerILb1ELi128ELb1EEEEEEEEEvNT_6ParamsE)
        /*0710*/ 	.word	0x00000008


	//----- nvinfo : EIATTR_MIN_STACK_SIZE
	.align		4
.L_319:
        /*0714*/ 	.byte	0x04, 0x12
        /*0716*/ 	.short	(.L_321 - .L_320)
	.align		4
.L_320:
        /*0718*/ 	.word	index@(_ZN7cutlass13device_kernelIN5flash11enable_sm90INS1_16FlashAttnBwdSm90INS1_25CollectiveMainloopBwdSm90ILi2ELi2ELi2EN4cute5tupleIJNS5_1CILi1EEES8_S8_EEENS6_IJNS7_ILi64EEENS7_ILi128EEENS7_ILi96EEEEEENS_10bfloat16_tEfNS_4arch4Sm90ELb1ELb0ELb0ELb1ELb0ELb1ELb0ELb0ELi2ELi1ELi2ELi1ELb1EEENS1_24CollectiveEpilogueBwdGQAISD_fSG_Li256ELb1ELb0EEENS1_25SingleTileBwdLPTSchedulerILb1ELi128ELb0EEEEEEEEEvNT_6ParamsE)
        /*071c*/ 	.word	0x00000008


	//----- nvinfo : EIATTR_MIN_STACK_SIZE
	.align		4
.L_321:
        /*0720*/ 	.byte	0x04, 0x12
        /*0722*/ 	.short	(.L_323 - .L_322)
	.align		4
.L_322:
        /*0724*/ 	.word	index@(_ZN7cutlass13device_kernelIN5flash32FlashAttnBwdPostprocessConvertdQIN4cute5tupleIJNS3_1CILi128EEENS5_ILi96EEEEEENS_10bfloat16_tEfNS_4arch4Sm90ELi256ENS3_8TiledMMAINS3_8MMA_AtomIJNS3_4SM904GMMA27MMA_64x96x16_F32BF16BF16_RSILNSF_5MajorE0ELSH_1ELNSF_7ScaleInE1ELSI_1EEEEEENS3_6LayoutINS4_IJNS5_ILi2EEENS5_ILi1EEESN_EEENS4_IJSN_NS5_ILi0EEESP_EEEEENS4_IJNS3_10UnderscoreESS_SS_EEEEELb0EEEEEvNT_6ParamsE)
        /*0728*/ 	.word	0x00000000


	//----- nvinfo : EIATTR_MIN_STACK_SIZE
	.align		4
.L_323:
        /*072c*/ 	.byte	0x04, 0x12
        /*072e*/ 	.short	(.L_325 - .L_324)
	.align		4
.L_324:
        /*0730*/ 	.word	index@(_ZN7cutlass13device_kernelIN5flash32FlashAttnBwdPostprocessConvertdQIN4cute5tupleIJNS3_1CILi64EEENS5_ILi96EEEEEENS_10bfloat16_tEfNS_4arch4Sm90ELi256ENS3_8TiledMMAINS3_8MMA_AtomIJNS3_4SM904GMMA27MMA_64x16x16_F32BF16BF16_SSILNSF_5MajorE0ELSH_1ELNSF_7ScaleInE1ELSI_1EEEEEENS3_6LayoutINS4_IJNS5_ILi1EEENS5_ILi2EEESM_EEENS4_IJNS5_ILi0EEESM_SP_EEEEENS4_IJNS3_10UnderscoreESS_SS_EEEEELb0EEEEEvNT_6ParamsE)
        /*0734*/ 	.word	0x00000000


	//----- nvinfo : EIATTR_MIN_STACK_SIZE
	.align		4
.L_325:
        /*0738*/ 	.byte	0x04, 0x12
        /*073a*/ 	.short	(.L_327 - .L_326)
	.align		4
.L_326:
        /*073c*/ 	.word	index@(_ZN7cutlass13device_kernelIN5flash11enable_sm90INS1_16FlashAttnBwdSm90INS1_25CollectiveMainloopBwdSm90ILi2ELi2ELi2EN4cute5tupleIJNS5_1CILi1EEES8_S8_EEENS6_IJNS7_ILi64EEENS7_ILi128EEENS7_ILi96EEEEEENS_10bfloat16_tEfNS_4arch4Sm90ELb1ELb0ELb0ELb1ELb1ELb1ELb0ELb0ELi2ELi1ELi2ELi1ELb1EEENS1_24CollectiveEpilogueBwdGQAISD_fSG_Li256ELb1ELb1EEENS1_25SingleTileBwdLPTSchedulerILb1ELi128ELb1EEEEEEEEEvNT_6ParamsE)
        /*0740*/ 	.word	0x00000008


	//----- nvinfo : EIATTR_MIN_STACK_SIZE
	.align		4
.L_327:
        /*0744*/ 	.byte	0x04, 0x12
        /*0746*/ 	.short	(.L_329 - .L_328)
	.align		4
.L_328:
        /*0748*/ 	.word	index@(_ZN7cutlass13device_kernelIN5flash22FlashAttnBwdPreprocessIN4cute5tupleIJNS3_1CILi64EEENS5_ILi96EEEEEENS_10bfloat16_tEfNS_4arch4Sm90ELb1ELb1EEEEEvNT_6ParamsE)
        /*074c*/ 	.word	0x00000000
.L_329:


//--------------------- .nv.compat                --------------------------
	.section	.nv.compat,"",@"SHT_CUDA_COMPAT_INFO"
	.align	4
        /*0000*/ 	.byte	0x02, 0x09, 0x01, 0x00, 0x02, 0x02, 0x04, 0x00, 0x02, 0x05, 0x05, 0x00, 0x03, 0x07, 0x01, 0x01
        /*0010*/ 	.byte	0x02, 0x03, 0x01, 0x00, 0x02, 0x06, 0x01, 0x00, 0x04, 0x0b, 0x08, 0x00, 0x00, 0x00, 0x00, 0x00
        /*0020*/ 	.byte	0x00, 0x00, 0x00, 0x00


//--------------------- .nv.info._ZN7cutlass13device_kernelIN5flash11enable_sm90INS1_16FlashAttnBwdSm90INS1_25CollectiveMainloopBwdSm90ILi2ELi2ELi2EN4cute5tupleIJNS5_1CILi1EEES8_S8_EEENS6_IJNS7_ILi64EEENS7_ILi128EEENS7_ILi96EEEEEENS_10bfloat16_tEfNS_4arch4Sm90ELb0ELb0ELb1ELb0ELb0ELb1ELb0ELb0ELi2ELi1ELi2ELi1ELb1EEENS1_21CollectiveEpilogueBwdISD_SE_SG_Li256ELb0ELb0ELi1EEENS1_19SingleTileSchedulerILb0ELb0ELb0ELi128EEEEEEEEEvNT_6ParamsE --------------------------
	.section	.nv.info._ZN7cutlass13device_kernelIN5flash11enable_sm90INS1_16FlashAttnBwdSm90INS1_25CollectiveMainloopBwdSm90ILi2ELi2ELi2EN4cute5tupleIJNS5_1CILi1EEES8_S8_EEENS6_IJNS7_ILi64EEENS7_ILi128EEENS7_ILi96EEEEEENS_10bfloat16_tEfNS_4arch4Sm90ELb0ELb0ELb1ELb0ELb0ELb1ELb0ELb0ELi2ELi1ELi2ELi1ELb1EEENS1_21CollectiveEpilogueBwdISD_SE_SG_Li256ELb0ELb0ELi1EEENS1_19SingleTileSchedulerILb0ELb0ELb0ELi128EEEEEEEEEvNT_6ParamsE,"",@"SHT_CUDA_INFO"
	.sectionflags	@""
	.align	4


	//----- nvinfo : EIATTR_CUDA_API_VERSION
	.align		4
        /*0000*/ 	.byte	0x04, 0x37
        /*0002*/ 	.short	(.L_331 - .L_330)
.L_330:
        /*0004*/ 	.word	0x00000082


	//----- nvinfo : EIATTR_KPARAM_INFO
	.align		4
.L_331:
        /*0008*/ 	.byte	0x04, 0x17
        /*000a*/ 	.short	(.L_333 - .L_332)
.L_332:
        /*000c*/ 	.word	0x00000000
        /*0010*/ 	.short	0x0000
        /*0012*/ 	.short	0x0070
        /*0014*/ 	.byte	0x00, 0xf0, 0x01, 0x24


	//----- nvinfo : EIATTR_SPARSE_MMA_MASK
	.align		4
.L_333:
        /*0018*/ 	.byte	0x03, 0x50
        /*001a*/ 	.short	0x0000


	//----- nvinfo : EIATTR_MAXREG_COUNT
	.align		4
        /*001c*/ 	.byte	0x03, 0x1b
        /*001e*/ 	.short	0x00a8


	//----- nvinfo : EIATTR_NUM_BARRIERS
	.align		4
        /*0020*/ 	.byte	0x02, 0x4c
        /*0022*/ 	.byte	0x10
	.zero		1


	//----- nvinfo : EIATTR_EXTERNS
	.align		4
        /*0024*/ 	.byte	0x04, 0x0f
        /*0026*/ 	.short	(.L_335 - .L_334)


	//   ....[0]....
	.align		4
.L_334:
        /*0028*/ 	.word	index@(__assertfail)


	//----- nvinfo : EIATTR_MERCURY_ISA_VERSION
	.align		4
.L_335:
        /*002c*/ 	.byte	0x03, 0x5f
        /*002e*/ 	.short	0x0101


	//----- nvinfo : EIATTR_INT_WARP_WIDE_INSTR_OFFSETS
	.align		4
        /*0030*/ 	.byte	0x04, 0x31
        /*0032*/ 	.short	(.L_337 - .L_336)


	//   ....[0]....
.L_336:
        /*0034*/ 	.word	0x000001e0


	//   ....[1]....
        /*0038*/ 	.word	0x00000210


	//----- nvinfo : EIATTR_COOP_GROUP_MASK_REGIDS
	.align		4
.L_337:
        /*003c*/ 	.byte	0x04, 0x29
        /*003e*/ 	.short	(.L_339 - .L_338)


	//   ....[0]....
.L_338:
        /*0040*/ 	.word	0xffffffff


	//   ....[1]....
        /*0044*/ 	.word	0xffffffff


	//   ....[2]....
        /*0048*/ 	.word	0xffffffff


	//   ....[3]....
        /*004c*/ 	.word	0xffffffff


	//   ....[4]....
        /*0050*/ 	.word	0xffffffff


	//   ....[5]....
        /*0054*/ 	.word	0xffffffff


	//   ....[6]....
        /*0058*/ 	.word	0xffffffff


	//   ....[7]....
        /*005c*/ 	.word	0xffffffff


	//   ....[8]....
        /*0060*/ 	.word	0x0500000f


	//----- nvinfo : EIATTR_COOP_GROUP_INSTR_OFFSETS
	.align		4
.L_339:
        /*0064*/ 	.byte	0x04, 0x28
        /*0066*/ 	.short	(.L_341 - .L_340)


	//   ....[0]....
.L_340:
        /*0068*/ 	.word	0x00000050


	//   ....[1]....
        /*006c*/ 	.word	0x000001f0


	//   ....[2]....
        /*0070*/ 	.word	0x00000240


	//   ....[3]....
        /*0074*/ 	.word	0x00000430


	//   ....[4]....
        /*0078*/ 	.word	0x00000630


	//   ....[5]....
        /*007c*/ 	.word	0x00000b70


	//   ....[6]....
        /*0080*/ 	.word	0x00004c50


	//   ....[7]....
        /*0084*/ 	.word	0x00005250


	//   ....[8]....
        /*0088*/ 	.word	0x00008080


	//----- nvinfo : EIATTR_REG_RECONFIG
	.align		4
.L_341:
        /*008c*/ 	.byte	0x01, 0x54
	.zero		2


	//----- nvinfo : EIATTR_SYSCALL_OFFSETS
	.align		4
        /*0090*/ 	.byte	0x04, 0x46
        /*0092*/ 	.short	(.L_343 - .L_342)


	//   ....[0]....
.L_342:
        /*0094*/ 	.word	0x000007d0


	//   ....[1]....
        /*0098*/ 	.word	0x000008c0


	//   ....[2]....
        /*009c*/ 	.word	0x00000a20


	//   ....[3]....
        /*00a0*/ 	.word	0x00000b10


	//   ....[4]....
        /*00a4*/ 	.word	0x00000e00


	//   ....[5]....
        /*00a8*/ 	.word	0x000046f0


	//   ....[6]....
        /*00ac*/ 	.word	0x00004810


	//   ....[7]....
        /*00b0*/ 	.word	0x00004930


	//   ....[8]....
        /*00b4*/ 	.word	0x00004a50


	//----- nvinfo : EIATTR_MBARRIER_INSTR_OFFSETS
	.align		4
.L_343:
        /*00b8*/ 	.byte	0x04, 0x39
        /*00ba*/ 	.short	(.L_345 - .L_344)


	//   ....[0]....
.L_344:
        /*00bc*/ 	.word	0x000002e0
        /*00c0*/ 	.word	0x000000ff
        /*00c4*/ 	.word	0x00026800
        /*00c8*/ 	.short	0x0100
        /*00ca*/ 	.byte	0x06
	.zero		1


	//   ....[1]....
        /*00cc*/ 	.word	0x000003e0
        /*00d0*/ 	.word	0x000000ff
        /*00d4*/ 	.word	0x00026810
        /*00d8*/ 	.short	0x0100
        /*00da*/ 	.byte	0x08
	.zero		1


	//   ....[2]....
        /*00dc*/ 	.word	0x000003f0
        /*00e0*/ 	.word	0x000000ff
        /*00e4*/ 	.word	0x00026820
        /*00e8*/ 	.short	0x0100
        /*00ea*/ 	.byte	0x08
	.zero		1


	//   ....[3]....
        /*00ec*/ 	.word	0x00000400
        /*00f0*/ 	.word	0x000000ff
        /*00f4*/ 	.word	0x00026818
        /*00f8*/ 	.short	0x0100
        /*00fa*/ 	.byte	0x08
	.zero		1


	//   ....[4]....
        /*00fc*/ 	.word	0x00000410
        /*0100*/ 	.word	0x000000ff
        /*0104*/ 	.word	0x00026828
        /*0108*/ 	.short	0x0100
        /*010a*/ 	.byte	0x08
	.zero		1


	//   ....[5]....
        /*010c*/ 	.word	0x00000540
        /*0110*/ 	.word	0x000000ff
        /*0114*/ 	.word	0x00026830
        /*0118*/ 	.short	0x0100
        /*011a*/ 	.byte	0x08
	.zero		1


	//   ....[6]....
        /*011c*/ 	.word	0x00000550
        /*0120*/ 	.word	0x000000ff
        /*0124*/ 	.word	0x00026840
        /*0128*/ 	.short	0x0100
        /*012a*/ 	.byte	0x08
	.zero		1


	//   ....[7]....
        /*012c*/ 	.word	0x00000560
        /*0130*/ 	.word	0x000000ff
        /*0134*/ 	.word	0x00026838
        /*0138*/ 	.short	0x0100
        /*013a*/ 	.byte	0x08
	.zero		1


	//   ....[8]....
        /*013c*/ 	.word	0x00000570
        /*0140*/ 	.word	0x000000ff
        /*0144*/ 	.word	0x00026848
        /*0148*/ 	.short	0x0100
        /*014a*/ 	.byte	0x08
	.zero		1


	//   ....[9]....
        /*014c*/ 	.word	0x00000bb0
        /*0150*/ 	.word	0x00000010
        /*0154*/ 	.word	0x00026800
        /*0158*/ 	.short	0x010a
        /*015a*/ 	.byte	0x3f
	.zero		1


	//   ....[10]....
        /*015c*/ 	.word	0x00000cb0
        /*0160*/ 	.word	0x00000010
        /*0164*/ 	.word	0x00026800
        /*0168*/ 	.short	0x010a
        /*016a*/ 	.byte	0x3f
	.zero		1


	//   ....[11]....
        /*016c*/ 	.word	0x00001670
        /*0170*/ 	.word	0x000000ff
        /*0174*/ 	.word	0x00026810
        /*0178*/ 	.short	0x010a
        /*017a*/ 	.byte	0x08
	.zero		1


	//   ....[12]....
        /*017c*/ 	.word	0x000016b0
        /*0180*/ 	.word	0x000000ff
        /*0184*/ 	.word	0x00026810
        /*0188*/ 	.short	0x010a
        /*018a*/ 	.byte	0x08
	.zero		1


	//   ....[13]....
        /*018c*/ 	.word	0x00001b00
        /*0190*/ 	.word	0x000000ff
        /*0194*/ 	.word	0x00026830
        /*0198*/ 	.short	0x010a
        /*019a*/ 	.byte	0x08
	.zero		1


	//   ....[14]....
        /*019c*/ 	.word	0x00001b40
        /*01a0*/ 	.word	0x000000ff
        /*01a4*/ 	.word	0x00026830
        /*01a8*/ 	.short	0x010a
        /*01aa*/ 	.byte	0x08
	.zero		1


	//   ....[15]....
        /*01ac*/ 	.word	0x00003fa0
        /*01b0*/ 	.word	0x000000ff
        /*01b4*/ 	.word	0x00000000
        /*01b8*/ 	.short	0x0101
        /*01ba*/ 	.byte	0x0a
	.zero		1


	//   ....[16]....
        /*01bc*/ 	.word	0x00004280
        /*01c0*/ 	.word	0x000000ff
        /*01c4*/ 	.word	0x00000000
        /*01c8*/ 	.short	0x0101
        /*01ca*/ 	.byte	0x08
	.zero		1


	//   ....[17]....
        /*01cc*/ 	.word	0x00006020
        /*01d0*/ 	.word	0x00000000
        /*01d4*/ 	.word	0x00026820
        /*01d8*/ 	.short	0x010a
        /*01da*/ 	.byte	0x3f
	.zero		1


	//   ....[18]....
        /*01dc*/ 	.word	0x00006920
        /*01e0*/ 	.word	0x00000000
        /*01e4*/ 	.word	0x00026840
        /*01e8*/ 	.short	0x010a
        /*01ea*/ 	.byte	0x3f
	.zero		1


	//   ....[19]....
        /*01ec*/ 	.word	0x00006c20
        /*01f0*/ 	.word	0x00000000
        /*01f4*/ 	.word	0x00026828
        /*01f8*/ 	.short	0x010a
        /*01fa*/ 	.byte	0x3f
	.zero		1


	//   ....[20]....
        /*01fc*/ 	.word	0x00006ea0
        /*0200*/ 	.word	0x00000000
        /*0204*/ 	.word	0x00026848
        /*0208*/ 	.short	0x010a
        /*020a*/ 	.byte	0x3f
	.zero		1


	//   ....[21]....
        /*020c*/ 	.word	0x00007170
        /*0210*/ 	.word	0x00000000
        /*0214*/ 	.word	0x00026820
        /*0218*/ 	.short	0x010a
        /*021a*/ 	.byte	0x3f
	.zero		1


	//   ....[22]....
        /*021c*/ 	.word	0x00007460
        /*0220*/ 	.word	0x00000000
        /*0224*/ 	.word	0x00026840
        /*0228*/ 	.short	0x010a
        /*022a*/ 	.byte	0x3f
	.zero		1


	//   ....[23]....
        /*022c*/ 	.word	0x00007740
        /*0230*/ 	.word	0x00000000
        /*0234*/ 	.word	0x00026828
        /*0238*/ 	.short	0x010a
        /*023a*/ 	.byte	0x3f
	.zero		1


	//   ....[24]....
        /*023c*/ 	.word	0x00007a20
        /*0240*/ 	.word	0x00000003
        /*0244*/ 	.word	0x00026840
        /*0248*/ 	.short	0x010a
        /*024a*/ 	.byte	0x3f
	.zero		1


	//   ....[25]....
        /*024c*/ 	.word	0x00007ee0
        /*0250*/ 	.word	0x00000006
        /*0254*/ 	.word	0x00000000
        /*0258*/ 	.short	0x010a
        /*025a*/ 	.byte	0x3f
	.zero		1


	//   ....[26]....
        /*025c*/ 	.word	0x00007f40
        /*0260*/ 	.word	0x00000003
        /*0264*/ 	.word	0x00000000
        /*0268*/ 	.short	0x010a
        /*026a*/ 	.byte	0x3f
	.zero		1


	//   ....[27]....
        /*026c*/ 	.word	0x00007fa0
        /*0270*/ 	.word	0x00000000
        /*0274*/ 	.word	0x00000000
        /*0278*/ 	.short	0x010a
        /*027a*/ 	.byte	0x3f
	.zero		1


	//   ....[28]....
        /*027c*/ 	.word	0x00007fd0
        /*0280*/ 	.word	0x00000003
        /*0284*/ 	.word	0x00000000
        /*0288*/ 	.short	0x010a
        /*028a*/ 	.byte	0x3f
	.zero		1


	//   ....[29]....
        /*028c*/ 	.word	0x000080b0
        /*0290*/ 	.word	0x00000010
        /*0294*/ 	.word	0x00026800
        /*0298*/ 	.short	0x010a
        /*029a*/ 	.byte	0x3f
	.zero		1


	//   ....[30]....
        /*029c*/ 	.word	0x00008110
        /*02a0*/ 	.word	0x00000005
        /*02a4*/ 	.word	0x00026810
        /*02a8*/ 	.short	0x010a
        /*02aa*/ 	.byte	0x3f
	.zero		1


	//   ....[31]....
        /*02ac*/ 	.word	0x00008170
        /*02b0*/ 	.word	0x00000007
        /*02b4*/ 	.word	0x00026830
        /*02b8*/ 	.short	0x010a
        /*02ba*/ 	.byte	0x3f
	.zero		1


	//   ....[32]....
        /*02bc*/ 	.word	0x000081c0
        /*02c0*/ 	.word	0x00000000
        /*02c4*/ 	.word	0x00026820
        /*02c8*/ 	.short	0x010a
        /*02ca*/ 	.byte	0x3f
	.zero		1


	//   ....[33]....
        /*02cc*/ 	.word	0x00008210
        /*02d0*/ 	.word	0x00000000
        /*02d4*/ 	.word	0x00026840
        /*02d8*/ 	.short	0x010a
        /*02da*/ 	.byte	0x3f
	.zero		1


	//   ....[34]....
        /*02dc*/ 	.word	0x00008260
        /*02e0*/ 	.word	0x00000000
        /*02e4*/ 	.word	0x00026828
        /*02e8*/ 	.short	0x010a
        /*02ea*/ 	.byte	0x3f
	.zero		1


	//   ....[35]....
        /*02ec*/ 	.word	0x000082b0
        /*02f0*/ 	.word	0x00000000
        /*02f4*/ 	.word	0x00026848
        /*02f8*/ 	.short	0x010a
        /*02fa*/ 	.byte	0x3f
	.zero		1


	//   ....[36]....
        /*02fc*/ 	.word	0x00008310
        /*0300*/ 	.word	0x00000000
        /*0304*/ 	.word	0x00026820
        /*0308*/ 	.short	0x010a
        /*030a*/ 	.byte	0x3f
	.zero		1


	//   ....[37]....
        /*030c*/ 	.word	0x00008360
        /*0310*/ 	.word	0x00000000
        /*0314*/ 	.word	0x00026840
        /*0318*/ 	.short	0x010a
        /*031a*/ 	.byte	0x3f
	.zero		1


	//   ....[38]....
        /*031c*/ 	.word	0x000083b0
        /*0320*/ 	.word	0x00000000
        /*0324*/ 	.word	0x00026828
        /*0328*/ 	.short	0x010a
        /*032a*/ 	.byte	0x3f
	.zero		1


	//   ....[39]....
        /*032c*/ 	.word	0x00008400
        /*0330*/ 	.word	0x00000003
        /*0334*/ 	.word	0x00026840
        /*0338*/ 	.short	0x010a
        /*033a*/ 	.byte	0x3f
	.zero		1


	//   ....[40]....
        /*033c*/ 	.word	0x000084e0
        /*0340*/ 	.word	0x00000006
        /*0344*/ 	.word	0x00000000
        /*0348*/ 	.short	0x010a
        /*034a*/ 	.byte	0x3f
	.zero		1


	//   ....[41]....
        /*034c*/ 	.word	0x00008530
        /*0350*/ 	.word	0x00000003
        /*0354*/ 	.word	0x00000000
        /*0358*/ 	.short	0x010a
        /*035a*/ 	.byte	0x3f
	.zero		1


	//   ....[42]....
        /*035c*/ 	.word	0x00008580
        /*0360*/ 	.word	0x00000000
        /*0364*/ 	.word	0x00000000
        /*0368*/ 	.short	0x010a
        /*036a*/ 	.byte	0x3f
	.zero		1


	//----- nvinfo : EIATTR_NUM_MBARRIERS
	.align		4
.L_345:
        /*036c*/ 	.byte	0x03, 0x38
        /*036e*/ 	.short	0x0009


	//----- nvinfo : EIATTR_EXIT_INSTR_OFFSETS
	.align		4
        /*0370*/ 	.byte	0x04, 0x1c
        /*0372*/ 	.short	(.L_347 - .L_346)


	//   ....[0]....
.L_346:
        /*0374*/ 	.word	0x00000680


	//   ....[1]....
        /*0378*/ 	.word	0x00005200


	//   ....[2]....
        /*037c*/ 	.word	0x00005290


	//   ....[3]....
        /*0380*/ 	.word	0x000052c0


	//   ....[4]....
        /*0384*/ 	.word	0x000053c0


	//   ....[5]....
        /*0388*/ 	.word	0x00005a60


	//   ....[6]....
        /*038c*/ 	.word	0x00005d30


	//   ....[7]....
        /*0390*/ 	.word	0x00008020


	//----- nvinfo : EIATTR_MAX_THREADS
	.align		4
.L_347:
        /*0394*/ 	.byte	0x04, 0x05
        /*0396*/ 	.short	(.L_349 - .L_348)
.L_348:
        /*0398*/ 	.word	0x00000180
        /*039c*/ 	.word	0x00000001
        /*03a0*/ 	.word	0x00000001


	//----- nvinfo : EIATTR_CRS_STACK_SIZE
	.align		4
.L_349:
        /*03a4*/ 	.byte	0x04, 0x1e
        /*03a6*/ 	.short	(.L_351 - .L_350)
.L_350:
        /*03a8*/ 	.word	0x00000000


	//----- nvinfo : EIATTR_CBANK_PARAM_SIZE
	.align		4
.L_351:
        /*03ac*/ 	.byte	0x03, 0x19
        /*03ae*/ 	.short	0x0970


	//----- nvinfo : EIATTR_PARAM_CBANK
	.align		4
        /*03b0*/ 	.byte	0x04, 0x0a
        /*03b2*/ 	.short	(.L_353 - .L_352)
	.align		4
.L_352:
        /*03b4*/ 	.word	index@(.nv.constant0._ZN7cutlass13device_kernelIN5flash11enable_sm90INS1_16FlashAttnBwdSm90INS1_25CollectiveMainloopBwdSm90ILi2ELi2ELi2EN4cute5tupleIJNS5_1CILi1EEES8_S8_EEENS6_IJNS7_ILi64EEENS7_ILi128EEENS7_ILi96EEEEEENS_10bfloat16_tEfNS_4arch4Sm90ELb0ELb0ELb1ELb0ELb0ELb1ELb0ELb0ELi2ELi1ELi2ELi1ELb1EEENS1_21CollectiveEpilogueBwdISD_SE_SG_Li256ELb0ELb0ELi1EEENS1_19SingleTileSchedulerILb0ELb0ELb0ELi128EEEEEEEEEvNT_6ParamsE)
        /*03b8*/ 	.short	0x0210
        /*03ba*/ 	.short	0x0970


	//----- nvinfo : EIATTR_SW_WAR
	.align		4
.L_353:
        /*03bc*/ 	.byte	0x04, 0x36
        /*03be*/ 	.short	(.L_355 - .L_354)
.L_354:
        /*03c0*/ 	.word	0x00000008
.L_355:


//--------------------- .nv.info._ZN7cutlass13device_kernelIN5flash11enable_sm90INS1_16FlashAttnBwdSm90INS1_25CollectiveMainloopBwdSm90ILi2ELi2ELi2EN4cute5tupleIJNS5_1CILi1EEES8_S8_EEENS6_IJNS7_ILi64EEENS7_ILi128EEENS7_ILi96EEEEEENS_10bfloat16_tEfNS_4arch4Sm90ELb0ELb0ELb1ELb0ELb1ELb1ELb0ELb0ELi2ELi1ELi2ELi1ELb1EEENS1_21CollectiveEpilogueBwdISD_SE_SG_Li256ELb0ELb0ELi1EEENS1_19SingleTileSchedulerILb0ELb0ELb0ELi128EEEEEEEEEvNT_6ParamsE --------------------------
	.section	.nv.info._ZN7cutlass13device_kernelIN5flash11enable_sm90INS1_16FlashAttnBwdSm90INS1_25CollectiveMainloopBwdSm90ILi2ELi2ELi2EN4cute5tupleIJNS5_1CILi1EEES8_S8_EEENS6_IJNS7_ILi64EEENS7_ILi128EEENS7_ILi96EEEEEENS_10bfloat16_tEfNS_4arch4Sm90ELb0ELb0ELb1ELb0ELb1ELb1ELb0ELb0ELi2ELi1ELi2ELi1ELb1EEENS1_21CollectiveEpilogueBwdISD_SE_SG_Li256ELb0ELb0ELi1EEENS1_19SingleTileSchedulerILb0ELb0ELb0ELi128EEEEEEEEEvNT_6ParamsE,"",@"SHT_CUDA_INFO"
	.sectionflags	@""
	.align	4


	//----- nvinfo : EIATTR_CUDA_API_VERSION
	.align		4
        /*0000*/ 	.byte	0x04, 0x37
        /*0002*/ 	.short	(.L_357 - .L_356)
.L_356:
        /*0004*/ 	.word	0x00000082


	//----- nvinfo : EIATTR_KPARAM_INFO
	.align		4
.L_357:
        /*0008*/ 	.byte	0x04, 0x17
        /*000a*/ 	.short	(.L_359 - .L_358)
.L_358:
        /*000c*/ 	.word	0x00000000
        /*0010*/ 	.short	0x0000
        /*0012*/ 	.short	0x0070
        /*0014*/ 	.byte	0x00, 0xf0, 0x01, 0x24


	//----- nvinfo : EIATTR_SPARSE_MMA_MASK
	.align		4
.L_359:
        /*0018*/ 	.byte	0x03, 0x50
        /*001a*/ 	.short	0x0000


	//----- nvinfo : EIATTR_MAXREG_COUNT
	.align		4
        /*001c*/ 	.byte	0x03, 0x1b
        /*001e*/ 	.short	0x00a8


	//----- nvinfo : EIATTR_NUM_BARRIERS
	.align		4
        /*0020*/ 	.byte	0x02, 0x4c
        /*0022*/ 	.byte	0x10
	.zero		1


	//----- nvinfo : EIATTR_EXTERNS
	.align		4
        /*0024*/ 	.byte	0x04, 0x0f
        /*0026*/ 	.short	(.L_361 - .L_360)


	//   ....[0]....
	.align		4
.L_360:
        /*0028*/ 	.word	index@(__assertfail)


	//----- nvinfo : EIATTR_MERCURY_ISA_VERSION
	.align		4
.L_361:
        /*002c*/ 	.byte	0x03, 0x5f
        /*002e*/ 	.short	0x0101


	//----- nvinfo : EIATTR_INT_WARP_WIDE_INSTR_OFFSETS
	.align		4
        /*0030*/ 	.byte	0x04, 0x31
        /*0032*/ 	.short	(.L_363 - .L_362)


	//   ....[0]....
.L_362:
        /*0034*/ 	.word	0x000001e0


	//   ....[1]....
        /*0038*/ 	.word	0x00000210


	//   ....[2]....
        /*003c*/ 	.word	0x00005af0


	//   ....[3]....
        /*0040*/ 	.word	0x00005f60


	//   ....[4]....
        /*0044*/ 	.word	0x00006540


	//----- nvinfo : EIATTR_COOP_GROUP_MASK_REGIDS
	.align		4
.L_363:
        /*0048*/ 	.byte	0x04, 0x29
        /*004a*/ 	.short	(.L_365 - .L_364)


	//   ....[0]....
.L_364:
        /*004c*/ 	.word	0xffffffff


	//   ....[1]....
        /*0050*/ 	.word	0xffffffff


	//   ....[2]....
        /*0054*/ 	.word	0xffffffff


	//   ....[3]....
        /*0058*/ 	.word	0xffffffff


	//   ....[4]....
        /*005c*/ 	.word	0xffffffff


	//   ....[5]....
        /*0060*/ 	.word	0xffffffff


	//   ....[6]....
        /*0064*/ 	.word	0xffffffff


	//   ....[7]....
        /*0068*/ 	.word	0xffffffff


	//   ....[8]....
        /*006c*/ 	.word	0xffffffff


	//   ....[9]....
        /*0070*/ 	.word	0xffffffff


	//   ....[10]....
        /*0074*/ 	.word	0xffffffff


	//   ....[11]....
        /*0078*/ 	.word	0xffffffff


	//   ....[12]....
        /*007c*/ 	.word	0xffffffff


	//   ....[13]....
        /*0080*/ 	.word	0xffffffff


	//   ....[14]....
        /*0084*/ 	.word	0x0500000f


	//   ....[15]....
        /*0088*/ 	.word	0x0500000f


	//   ....[16]....
        /*008c*/ 	.word	0x0500000f


	//   ....[17]....
        /*0090*/ 	.word	0x0500000f


	//----- nvinfo : EIATTR_COOP_GROUP_INSTR_OFFSETS
	.align		4
.L_365:
        /*0094*/ 	.byte	0x04, 0x28
        /*0096*/ 	.short	(.L_367 - .L_366)


	//   ....[0]....
.L_366:
        /*0098*/ 	.word	0x00000050


	//   ....[1]....
        /*009c*/ 	.word	0x000001f0


	//   ....[2]....
        /*00a0*/ 	.word	0x00000240


	//   ....[3]....
        /*00a4*/ 	.word	0x00000430


	//   ....[4]....
        /*00a8*/ 	.word	0x00000630


	//   ....[5]....
        /*00ac*/ 	.word	0x00000b70


	//   ....[6]....
        /*00b0*/ 	.word	0x00004c50


	//   ....[7]....
        /*00b4*/ 	.word	0x00005250


	//   ....[8]....
        /*00b8*/ 	.word	0x00005790


	//   ....[9]....
        /*00bc*/ 	.word	0x00005a20


	//   ....[10]....
        /*00c0*/ 	.word	0x00005c60


	//   ....[11]....
        /*00c4*/ 	.word	0x00005e90


	//   ....[12]....
        /*00c8*/ 	.word	0x00006140


	//   ....[13]....
        /*00cc*/ 	.word	0x00006470


	//   ....[14]....
        /*00d0*/ 	.word	0x000088f0


	//   ....[15]....
        /*00d4*/ 	.word	0x00008a60


	//   ....[16]....
        /*00d8*/ 	.word	0x00008ad0


	//   ....[17]....
        /*00dc*/ 	.word	0x00008b40


	//----- nvinfo : EIATTR_REG_RECONFIG
	.align		4
.L_367:
        /*00e0*/ 	.byte	0x01, 0x54
	.zero		2


	//----- nvinfo : EIATTR_SYSCALL_OFFSETS
	.align		4
        /*00e4*/ 	.byte	0x04, 0x46
        /*00e6*/ 	.short	(.L_369 - .L_368)


	//   ....[0]....
.L_368:
        /*00e8*/ 	.word	0x000007d0


	//   ....[1]....
        /*00ec*/ 	.word	0x000008c0


	//   ....[2]....
        /*00f0*/ 	.word	0x00000a20


	//   ....[3]....
        /*00f4*/ 	.word	0x00000b10


	//   ....[4]....
        /*00f8*/ 	.word	0x00000e00


	//   ....[5]....
        /*00fc*/ 	.word	0x000046f0


	//   ....[6]....
        /*0100*/ 	.word	0x00004810


	//   ....[7]....
        /*0104*/ 	.word	0x00004930


	//   ....[8]....
        /*0108*/ 	.word	0x00004a50


	//----- nvinfo : EIATTR_MBARRIER_INSTR_OFFSETS
	.align		4
.L_369:
        /*010c*/ 	.byte	0x04, 0x39
        /*010e*/ 	.short	(.L_371 - .L_370)


	//   ....[0]....
.L_370:
        /*0110*/ 	.word	0x000002e0
        /*0114*/ 	.word	0x000000ff
        /*0118*/ 	.word	0x00026800
        /*011c*/ 	.short	0x0100
        /*011e*/ 	.byte	0x06
	.zero		1


	//   ....[1]....
        /*0120*/ 	.word	0x000003e0
        /*0124*/ 	.word	0x000000ff
        /*0128*/ 	.word	0x00026810
        /*012c*/ 	.short	0x0100
        /*012e*/ 	.byte	0x08
	.zero		1


	//   ....[2]....
        /*0130*/ 	.word	0x000003f0
        /*0134*/ 	.word	0x000000ff
        /*0138*/ 	.word	0x00026820
        /*013c*/ 	.short	0x0100
        /*013e*/ 	.byte	0x08
	.zero		1


	//   ....[3]....
        /*0140*/ 	.word	0x00000400
        /*0144*/ 	.word	0x000000ff
        /*0148*/ 	.word	0x00026818
        /*014c*/ 	.short	0x0100
        /*014e*/ 	.byte	0x08
	.zero		1


	//   ....[4]....
        /*0150*/ 	.word	0x00000410
        /*0154*/ 	.word	0x000000ff
        /*0158*/ 	.word	0x00026828
        /*015c*/ 	.short	0x0100
        /*015e*/ 	.byte	0x08
	.zero		1


	//   ....[5]....
        /*0160*/ 	.word	0x00000540
        /*0164*/ 	.word	0x000000ff
        /*0168*/ 	.word	0x00026830
        /*016c*/ 	.short	0x0100
        /*016e*/ 	.byte	0x08
	.zero		1


	//   ....[6]....
        /*0170*/ 	.word	0x00000550
        /*0174*/ 	.word	0x000000ff
        /*0178*/ 	.word	0x00026840
        /*017c*/ 	.short	0x0100
        /*017e*/ 	.byte	0x08
	.zero		1


	//   ....[7]....
        /*0180*/ 	.word	0x00000560
        /*0184*/ 	.word	0x000000ff
        /*0188*/ 	.word	0x00026838
        /*018c*/ 	.short	0x0100
        /*018e*/ 	.byte	0x08
	.zero		1


	//   ....[8]....
        /*0190*/ 	.word	0x00000570
        /*0194*/ 	.word	0x000000ff
        /*0198*/ 	.word	0x00026848
        /*019c*/ 	.short	0x0100
        /*019e*/ 	.byte	0x08
	.zero		1


	//   ....[9]....
        /*01a0*/ 	.word	0x00000ba0
        /*01a4*/ 	.word	0x00000010
        /*01a8*/ 	.word	0x00026800
        /*01ac*/ 	.short	0x010a
        /*01ae*/ 	.byte	0x3f
	.zero		1


	//   ....[10]....
        /*01b0*/ 	.word	0x00000cb0
        /*01b4*/ 	.word	0x00000010
        /*01b8*/ 	.word	0x00026800
        /*01bc*/ 	.short	0x010a
        /*01be*/ 	.byte	0x3f
	.zero		1


	//   ....[11]....
        /*01c0*/ 	.word	0x00001670
        /*01c4*/ 	.word	0x000000ff
        /*01c8*/ 	.word	0x00026810
        /*01cc*/ 	.short	0x010a
        /*01ce*/ 	.byte	0x08
	.zero		1


	//   ....[12]....
        /*01d0*/ 	.word	0x000016b0
        /*01d4*/ 	.word	0x000000ff
        /*01d8*/ 	.word	0x00026810
        /*01dc*/ 	.short	0x010a
        /*01de*/ 	.byte	0x08
	.zero		1


	//   ....[13]....
        /*01e0*/ 	.word	0x00001b00
        /*01e4*/ 	.word	0x000000ff
        /*01e8*/ 	.word	0x00026830
        /*01ec*/ 	.short	0x010a
        /*01ee*/ 	.byte	0x08
	.zero		1


	//   ....[14]....
        /*01f0*/ 	.word	0x00001b40
        /*01f4*/ 	.word	0x000000ff
        /*01f8*/ 	.word	0x00026830
        /*01fc*/ 	.short	0x010a
        /*01fe*/ 	.byte	0x08
	.zero		1


	//   ....[15]....
        /*0200*/ 	.word	0x00003fa0
        /*0204*/ 	.word	0x000000ff
        /*0208*/ 	.word	0x00000000
        /*020c*/ 	.short	0x0101
        /*020e*/ 	.byte	0x0a
	.zero		1


	//   ....[16]....
        /*0210*/ 	.word	0x00004280
        /*0214*/ 	.word	0x000000ff
        /*0218*/ 	.word	0x00000000
        /*021c*/ 	.short	0x0101
        /*021e*/ 	.byte	0x08
	.zero		1


	//   ....[17]....
        /*0220*/ 	.word	0x00006890
        /*0224*/ 	.word	0x00000000
        /*0228*/ 	.word	0x00026820
        /*022c*/ 	.short	0x010a
        /*022e*/ 	.byte	0x3f
	.zero		1


	//   ....[18]....
        /*0230*/ 	.word	0x00007190
        /*0234*/ 	.word	0x00000000
        /*0238*/ 	.word	0x00026840
        /*023c*/ 	.short	0x010a
        /*023e*/ 	.byte	0x3f
	.zero		1


	//   ....[19]....
        /*0240*/ 	.word	0x00007490
        /*0244*/ 	.word	0x00000000
        /*0248*/ 	.word	0x00026828
        /*024c*/ 	.short	0x010a
        /*024e*/ 	.byte	0x3f
	.zero		1


	//   ....[20]....
        /*0250*/ 	.word	0x00007710
        /*0254*/ 	.word	0x00000000
        /*0258*/ 	.word	0x00026848
        /*025c*/ 	.short	0x010a
        /*025e*/ 	.byte	0x3f
	.zero		1


	//   ....[21]....
        /*0260*/ 	.word	0x000079e0
        /*0264*/ 	.word	0x00000000
        /*0268*/ 	.word	0x00026820
        /*026c*/ 	.short	0x010a
        /*026e*/ 	.byte	0x3f
	.zero		1


	//   ....[22]....
        /*0270*/ 	.word	0x00007cd0
        /*0274*/ 	.word	0x00000000
        /*0278*/ 	.word	0x00026840
        /*027c*/ 	.short	0x010a
        /*027e*/ 	.byte	0x3f
	.zero		1


	//   ....[23]....
        /*0280*/ 	.word	0x00007fb0
        /*0284*/ 	.word	0x00000000
        /*0288*/ 	.word	0x00026828
        /*028c*/ 	.short	0x010a
        /*028e*/ 	.byte	0x3f
	.zero		1


	//   ....[24]....
        /*0290*/ 	.word	0x00008290
        /*0294*/ 	.word	0x00000003
        /*0298*/ 	.word	0x00026840
        /*029c*/ 	.short	0x010a
        /*029e*/ 	.byte	0x3f
	.zero		1


	//   ....[25]....
        /*02a0*/ 	.word	0x00008750
        /*02a4*/ 	.word	0x00000006
        /*02a8*/ 	.word	0x00000000
        /*02ac*/ 	.short	0x010a
        /*02ae*/ 	.byte	0x3f
	.zero		1


	//   ....[26]....
        /*02b0*/ 	.word	0x000087b0
        /*02b4*/ 	.word	0x00000003
        /*02b8*/ 	.word	0x00000000
        /*02bc*/ 	.short	0x010a
        /*02be*/ 	.byte	0x3f
	.zero		1


	//   ....[27]....
        /*02c0*/ 	.word	0x00008810
        /*02c4*/ 	.word	0x00000000
        /*02c8*/ 	.word	0x00000000
        /*02cc*/ 	.short	0x010a
        /*02ce*/ 	.byte	0x3f
	.zero		1


	//   ....[28]....
        /*02d0*/ 	.word	0x00008840
        /*02d4*/ 	.word	0x00000003
        /*02d8*/ 	.word	0x00000000
        /*02dc*/ 	.short	0x010a
        /*02de*/ 	.byte	0x3f
	.zero		1


	//   ....[29]....
        /*02e0*/ 	.word	0x00008920
        /*02e4*/ 	.word	0x00000010
        /*02e8*/ 	.word	0x00026800
        /*02ec*/ 	.short	0x010a
        /*02ee*/ 	.byte	0x3f
	.zero		1


	//   ....[30]....
        /*02f0*/ 	.word	0x00008980
        /*02f4*/ 	.word	0x00000005
        /*02f8*/ 	.word	0x00026810
        /*02fc*/ 	.short	0x010a
        /*02fe*/ 	.byte	0x3f
	.zero		1


	//   ....[31]....
        /*0300*/ 	.word	0x000089e0
        /*0304*/ 	.word	0x00000007
        /*0308*/ 	.word	0x00026830
        /*030c*/ 	.short	0x010a
        /*030e*/ 	.byte	0x3f
	.zero		1


	//   ....[32]....
        /*0310*/ 	.word	0x00008b80
        /*0314*/ 	.word	0x00000000
        /*0318*/ 	.word	0x00026820
        /*031c*/ 	.short	0x010a
        /*031e*/ 	.byte	0x3f
	.zero		1


	//   ....[33]....
        /*0320*/ 	.word	0x00008bd0
        /*0324*/ 	.word	0x00000000
        /*0328*/ 	.word	0x00026840
        /*032c*/ 	.short	0x010a
        /*032e*/ 	.byte	0x3f
	.zero		1


	//   ....[34]....
        /*0330*/ 	.word	0x00008c20
        /*0334*/ 	.word	0x00000000
        /*0338*/ 	.word	0x00026828
        /*033c*/ 	.short	0x010a
        /*033e*/ 	.byte	0x3f
	.zero		1


	//   ....[35]....
        /*0340*/ 	.word	0x00008c70
        /*0344*/ 	.word	0x00000000
        /*0348*/ 	.word	0x00026848
        /*034c*/ 	.short	0x010a
        /*034e*/ 	.byte	0x3f
	.zero		1


	//   ....[36]....
        /*0350*/ 	.word	0x00008cd0
        /*0354*/ 	.word	0x00000000
        /*0358*/ 	.word	0x00026820
        /*035c*/ 	.short	0x010a
        /*035e*/ 	.byte	0x3f
	.zero		1


	//   ....[37]....
        /*0360*/ 	.word	0x00008d20
        /*0364*/ 	.word	0x00000000
        /*0368*/ 	.word	0x00026840
        /*036c*/ 	.short	0x010a
        /*036e*/ 	.byte	0x3f
	.zero		1


	//   ....[38]....
        /*0370*/ 	.word	0x00008d70
        /*0374*/ 	.word	0x00000000
        /*0378*/ 	.word	0x00026828
        /*037c*/ 	.short	0x010a
        /*037e*/ 	.byte	0x3f
	.zero		1


	//   ....[39]....
        /*0380*/ 	.word	0x00008dc0
        /*0384*/ 	.word	0x00000003
        /*0388*/ 	.word	0x00026840
        /*038c*/ 	.short	0x010a
        /*038e*/ 	.byte	0x3f
	.zero		1


	//   ....[40]....
        /*0390*/ 	.word	0x00008ea0
        /*0394*/ 	.word	0x00000006
        /*0398*/ 	.word	0x00000000
        /*039c*/ 	.short	0x010a
        /*039e*/ 	.byte	0x3f
	.zero		1


	//   ....[41]....
        /*03a0*/ 	.word	0x00008ef0
        /*03a4*/ 	.word	0x00000003
        /*03a8*/ 	.word	0x00000000
        /*03ac*/ 	.short	0x010a
        /*03ae*/ 	.byte	0x3f
	.zero		1


	//   ....[42]....
        /*03b0*/ 	.word	0x00008f40
        /*03b4*/ 	.word	0x00000000
        /*03b8*/ 	.word	0x00000000
        /*03bc*/ 	.short	0x010a
        /*03be*/ 	.byte	0x3f
	.zero		1


	//----- nvinfo : EIATTR_NUM_MBARRIERS
	.align		4
.L_371:
        /*03c0*/ 	.byte	0x03, 0x38
        /*03c2*/ 	.short	0x0009


	//----- nvinfo : EIATTR_EXIT_INSTR_OFFSETS
	.align		4
        /*03c4*/ 	.byte	0x04, 0x1c
        /*03c6*/ 	.short	(.L_373 - .L_372)


	//   ....[0]....
.L_372:
        /*03c8*/ 	.word	0x00000680


	//   ....[1]....
        /*03cc*/ 	.word	0x00005200


	//   ....[2]....
        /*03d0*/ 	.word	0x00005290


	//   ....[3]....
        /*03d4*/ 	.word	0x000052c0


	//   ....[4]....
        /*03d8*/ 	.word	0x00005410


	//   ....[5]....
        /*03dc*/ 	.word	0x00006000


	//   ....[6]....
        /*03e0*/ 	.word	0x000065a0


	//   ....[7]....
        /*03e4*/ 	.word	0x00008890


	//----- nvinfo : EIATTR_MAX_THREADS
	.align		4
.L_373:
        /*03e8*/ 	.byte	0x04, 0x05
        /*03ea*/ 	.short	(.L_375 - .L_374)
.L_374:
        /*03ec*/ 	.word	0x00000180
        /*03f0*/ 	.word	0x00000001
        /*03f4*/ 	.word	0x00000001


	//----- nvinfo : EIATTR_CRS_STACK_SIZE
	.align		4
.L_375:
        /*03f8*/ 	.byte	0x04, 0x1e
        /*03fa*/ 	.short	(.L_377 - .L_376)
.L_376:
        /*03fc*/ 	.word	0x00000000


	//----- nvinfo : EIATTR_CBANK_PARAM_SIZE
	.align		4
.L_377:
        /*0400*/ 	.byte	0x03, 0x19
        /*0402*/ 	.short	0x0970


	//----- nvinfo : EIATTR_PARAM_CBANK
	.align		4
        /*0404*/ 	.byte	0x04, 0x0a
        /*0406*/ 	.short	(.L_379 - .L_378)
	.align		4
.L_378:
        /*0408*/ 	.word	index@(.nv.constant0._ZN7cutlass13device_kernelIN5flash11enable_sm90INS1_16FlashAttnBwdSm90INS1_25CollectiveMainloopBwdSm90ILi2ELi2ELi2EN4cute5tupleIJNS5_1CILi1EEES8_S8_EEENS6_IJNS7_ILi64EEENS7_ILi128EEENS7_ILi96EEEEEENS_10bfloat16_tEfNS_4arch4Sm90ELb0ELb0ELb1ELb0ELb1ELb1ELb0ELb0ELi2ELi1ELi2ELi1ELb1EEENS1_21CollectiveEpilogueBwdISD_SE_SG_Li256ELb0ELb0ELi1EEENS1_19SingleTileSchedulerILb0ELb0ELb0ELi128EEEEEEEEEvNT_6ParamsE)
        /*040c*/ 	.short	0x0210
        /*040e*/ 	.short	0x0970


	//----- nvinfo : EIATTR_SW_WAR
	.align		4
.L_379:
        /*0410*/ 	.byte	0x04, 0x36
        /*0412*/ 	.short	(.L_381 - .L_380)
.L_380:
        /*0414*/ 	.word	0x00000008
.L_381:


//--------------------- .nv.info._ZN7cutlass13device_kernelIN5flash11enable_sm90INS1_16FlashAttnBwdSm90INS1_25CollectiveMainloopBwdSm90ILi2ELi2ELi2EN4cute5tupleIJNS5_1CILi1EEES8_S8_EEENS6_IJNS7_ILi64EEENS7_ILi128EEENS7_ILi96EEEEEENS_10bfloat16_tEfNS_4arch4Sm90ELb0ELb0ELb1ELb0ELb0ELb1ELb0ELb0ELi2ELi1ELi2ELi1ELb1EEENS1_24CollectiveEpilogueBwdGQAISD_fSG_Li256ELb0ELb0EEENS1_19SingleTileSchedulerILb0ELb0ELb0ELi128EEEEEEEEEvNT_6ParamsE --------------------------
	.section	.nv.info._ZN7cutlass13device_kernelIN5flash11enable_sm90INS1_16FlashAttnBwdSm90INS1_25CollectiveMainloopBwdSm90ILi2ELi2ELi2EN4cute5tupleIJNS5_1CILi1EEES8_S8_EEENS6_IJNS7_ILi64EEENS7_ILi128EEENS7_ILi96EEEEEENS_10bfloat16_tEfNS_4arch4Sm90ELb0ELb0ELb1ELb0ELb0ELb1ELb0ELb0ELi2ELi1ELi2ELi1ELb1EEENS1_24CollectiveEpilogueBwdGQAISD_fSG_Li256ELb0ELb0EEENS1_19SingleTileSchedulerILb0ELb0ELb0ELi128EEEEEEEEEvNT_6ParamsE,"",@"SHT_CUDA_INFO"
	.sectionflags	@""
	.align	4


	//----- nvinfo : EIATTR_CUDA_API_VERSION
	.align		4
        /*0000*/ 	.byte	0x04, 0x37
        /*0002*/ 	.short	(.L_383 - .L_382)
.L_382:
        /*0004*/ 	.word	0x00000082


	//----- nvinfo : EIATTR_KPARAM_INFO
	.align		4
.L_383:
        /*0008*/ 	.byte	0x04, 0x17
        /*000a*/ 	.short	(.L_385 - .L_384)
.L_384:
        /*000c*/ 	.word	0x00000000
        /*0010*/ 	.short	0x0000
        /*0012*/ 	.short	0x0070
        /*0014*/ 	.byte	0x00, 0xf0, 0x01, 0x1a


	//----- nvinfo : EIATTR_SPARSE_MMA_MASK
	.align		4
.L_385:
        /*0018*/ 	.byte	0x03, 0x50
        /*001a*/ 	.short	0x0000


	//----- nvinfo : EIATTR_MAXREG_COUNT
	.align		4
        /*001c*/ 	.byte	0x03, 0x1b
        /*001e*/ 	.short	0x00a8


	//----- nvinfo : EIATTR_NUM_BARRIERS
	.align		4
        /*0020*/ 	.byte	0x02, 0x4c
        /*0022*/ 	.byte	0x10
	.zero		1


	//----- nvinfo : EIATTR_EXTERNS
	.align		4
        /*0024*/ 	.byte	0x04, 0x0f
        /*0026*/ 	.short	(.L_387 - .L_386)


	//   ....[0]....
	.align		4
.L_386:
        /*0028*/ 	.word	index@(__assertfail)


	//----- nvinfo : EIATTR_MERCURY_ISA_VERSION
	.align		4
.L_387:
        /*002c*/ 	.byte	0x03, 0x5f
        /*002e*/ 	.short	0x0101


	//----- nvinfo : EIATTR_INT_WARP_WIDE_INSTR_OFFSETS
	.align		4
        /*0030*/ 	.byte	0x04, 0x31
        /*0032*/ 	.short	(.L_389 - .L_388)


	//   ....[0]....
.L_388:
        /*0034*/ 	.word	0x00000180


	//   ....[1]....
        /*0038*/ 	.word	0x000001b0


	//----- nvinfo : EIATTR_COOP_GROUP_MASK_REGIDS
	.align		4
.L_389:
        /*003c*/ 	.byte	0x04, 0x29
        /*003e*/ 	.short	(.L_391 - .L_390)


	//   ....[0]....
.L_390:
        /*0040*/ 	.word	0xffffffff


	//   ....[1]....
        /*0044*/ 	.word	0xffffffff


	//   ....[2]....
        /*0048*/ 	.word	0xffffffff


	//   ....[3]....
        /*004c*/ 	.word	0xffffffff


	//   ....[4]....
        /*0050*/ 	.word	0xffffffff


	//   ....[5]....
        /*0054*/ 	.word	0xffffffff


	//   ....[6]....
        /*0058*/ 	.word	0xffffffff


	//   ....[7]....
        /*005c*/ 	.word	0x0500000f


	//----- nvinfo : EIATTR_COOP_GROUP_INSTR_OFFSETS
	.align		4
.L_391:
        /*0060*/ 	.byte	0x04, 0x28
        /*0062*/ 	.short	(.L_393 - .L_392)


	//   ....[0]....
.L_392:
        /*0064*/ 	.word	0x00000050


	//   ....[1]....
        /*0068*/ 	.word	0x00000190


	//   ....[2]....
        /*006c*/ 	.word	0x000001e0


	//   ....[3]....
        /*0070*/ 	.word	0x000003d0


	//   ....[4]....
        /*0074*/ 	.word	0x000005e0


	//   ....[5]....
        /*0078*/ 	.word	0x00000b20


	//   ....[6]....
        /*007c*/ 	.word	0x00005020


	//   ....[7]....
        /*0080*/ 	.word	0x00007e90


	//----- nvinfo : EIATTR_REG_RECONFIG
	.align		4
.L_393:
        /*0084*/ 	.byte	0x01, 0x54
	.zero		2


	//----- nvinfo : EIATTR_SYSCALL_OFFSETS
	.align		4
        /*0088*/ 	.byte	0x04, 0x46
        /*008a*/ 	.short	(.L_395 - .L_394)


	//   ....[0]....
.L_394:
        /*008c*/ 	.word	0x00000780


	//   ....[1]....
        /*0090*/ 	.word	0x00000870


	//   ....[2]....
        /*0094*/ 	.word	0x000009d0


	//   ....[3]....
        /*0098*/ 	.word	0x00000ac0


	//   ....[4]....
        /*009c*/ 	.word	0x00000d40


	//----- nvinfo : EIATTR_MBARRIER_INSTR_OFFSETS
	.align		4
.L_395:
        /*00a0*/ 	.byte	0x04, 0x39
        /*00a2*/ 	.short	(.L_397 - .L_396)


	//   ....[0]....
.L_396:
        /*00a4*/ 	.word	0x00000280
        /*00a8*/ 	.word	0x000000ff
        /*00ac*/ 	.word	0x00026800
        /*00b0*/ 	.short	0x0100
        /*00b2*/ 	.byte	0x06
	.zero		1


	//   ....[1]....
        /*00b4*/ 	.word	0x00000380
        /*00b8*/ 	.word	0x000000ff
        /*00bc*/ 	.word	0x00026810
        /*00c0*/ 	.short	0x0100
        /*00c2*/ 	.byte	0x08
	.zero		1


	//   ....[2]....
        /*00c4*/ 	.word	0x00000390
        /*00c8*/ 	.word	0x000000ff
        /*00cc*/ 	.word	0x00026820
        /*00d0*/ 	.short	0x0100
        /*00d2*/ 	.byte	0x08
	.zero		1


	//   ....[3]....
        /*00d4*/ 	.word	0x000003a0
        /*00d8*/ 	.word	0x000000ff
        /*00dc*/ 	.word	0x00026818
        /*00e0*/ 	.short	0x0100
        /*00e2*/ 	.byte	0x08
	.zero		1


	//   ....[4]....
        /*00e4*/ 	.word	0x000003b0
        /*00e8*/ 	.word	0x000000ff
        /*00ec*/ 	.word	0x00026828
        /*00f0*/ 	.short	0x0100
        /*00f2*/ 	.byte	0x08
	.zero		1


	//   ....[5]....
        /*00f4*/ 	.word	0x000004e0
        /*00f8*/ 	.word	0x000000ff
        /*00fc*/ 	.word	0x00026830
        /*0100*/ 	.short	0x0100
        /*0102*/ 	.byte	0x08
	.zero		1


	//   ....[6]....
        /*0104*/ 	.word	0x000004f0
        /*0108*/ 	.word	0x000000ff
        /*010c*/ 	.word	0x00026840
        /*0110*/ 	.short	0x0100
        /*0112*/ 	.byte	0x08
	.zero		1


	//   ....[7]....
        /*0114*/ 	.word	0x00000500
        /*0118*/ 	.word	0x000000ff
        /*011c*/ 	.word	0x00026838
        /*0120*/ 	.short	0x0100
        /*0122*/ 	.byte	0x08
	.zero		1


	//   ....[8]....
        /*0124*/ 	.word	0x00000510
        /*0128*/ 	.word	0x000000ff
        /*012c*/ 	.word	0x00026848
        /*0130*/ 	.short	0x0100
        /*0132*/ 	.byte	0x08
	.zero		1


	//   ....[9]....
        /*0134*/ 	.word	0x00000b50
        /*0138*/ 	.word	0x00000012
        /*013c*/ 	.word	0x00026800
        /*0140*/ 	.short	0x010a
        /*0142*/ 	.byte	0x3f
	.zero		1


	//   ....[10]....
        /*0144*/ 	.word	0x00000c00
        /*0148*/ 	.word	0x00000012
        /*014c*/ 	.word	0x00026800
        /*0150*/ 	.short	0x010a
        /*0152*/ 	.byte	0x3f
	.zero		1


	//   ....[11]....
        /*0154*/ 	.word	0x000018e0
        /*0158*/ 	.word	0x000000ff
        /*015c*/ 	.word	0x00026810
        /*0160*/ 	.short	0x010a
        /*0162*/ 	.byte	0x08
	.zero		1


	//   ....[12]....
        /*0164*/ 	.word	0x00001920
        /*0168*/ 	.word	0x000000ff
        /*016c*/ 	.word	0x00026810
        /*0170*/ 	.short	0x010a
        /*0172*/ 	.byte	0x08
	.zero		1


	//   ....[13]....
        /*0174*/ 	.word	0x00001d70
        /*0178*/ 	.word	0x000000ff
        /*017c*/ 	.word	0x00026830
        /*0180*/ 	.short	0x010a
        /*0182*/ 	.byte	0x08
	.zero		1


	//   ....[14]....
        /*0184*/ 	.word	0x00001db0
        /*0188*/ 	.word	0x000000ff
        /*018c*/ 	.word	0x00026830
        /*0190*/ 	.short	0x010a
        /*0192*/ 	.byte	0x08
	.zero		1


	//   ....[15]....
        /*0194*/ 	.word	0x00004230
        /*0198*/ 	.word	0x000000ff
        /*019c*/ 	.word	0x00000000
        /*01a0*/ 	.short	0x0101
        /*01a2*/ 	.byte	0x0a
	.zero		1


	//   ....[16]....
        /*01a4*/ 	.word	0x00004510
        /*01a8*/ 	.word	0x000000ff
        /*01ac*/ 	.word	0x00000000
        /*01b0*/ 	.short	0x0101
        /*01b2*/ 	.byte	0x08
	.zero		1


	//   ....[17]....
        /*01b4*/ 	.word	0x00005df0
        /*01b8*/ 	.word	0x00000000
        /*01bc*/ 	.word	0x00026820
        /*01c0*/ 	.short	0x010a
        /*01c2*/ 	.byte	0x3f
	.zero		1


	//   ....[18]....
        /*01c4*/ 	.word	0x00006740
        /*01c8*/ 	.word	0x00000000
        /*01cc*/ 	.word	0x00026840
        /*01d0*/ 	.short	0x010a
        /*01d2*/ 	.byte	0x3f
	.zero		1


	//   ....[19]....
        /*01d4*/ 	.word	0x00006a40
        /*01d8*/ 	.word	0x00000000
        /*01dc*/ 	.word	0x00026828
        /*01e0*/ 	.short	0x010a
        /*01e2*/ 	.byte	0x3f
	.zero		1


	//   ....[20]....
        /*01e4*/ 	.word	0x00006cc0
        /*01e8*/ 	.word	0x00000000
        /*01ec*/ 	.word	0x00026848
        /*01f0*/ 	.short	0x010a
        /*01f2*/ 	.byte	0x3f
	.zero		1


	//   ....[21]....
        /*01f4*/ 	.word	0x00006f90
        /*01f8*/ 	.word	0x00000000
        /*01fc*/ 	.word	0x00026820
        /*0200*/ 	.short	0x010a
        /*0202*/ 	.byte	0x3f
	.zero		1


	//   ....[22]....
        /*0204*/ 	.word	0x00007280
        /*0208*/ 	.word	0x00000000
        /*020c*/ 	.word	0x00026840
        /*0210*/ 	.short	0x010a
        /*0212*/ 	.byte	0x3f
	.zero		1


	//   ....[23]....
        /*0214*/ 	.word	0x00007560
        /*0218*/ 	.word	0x00000000
        /*021c*/ 	.word	0x00026828
        /*0220*/ 	.short	0x010a
        /*0222*/ 	.byte	0x3f
	.zero		1


	//   ....[24]....
        /*0224*/ 	.word	0x00007840
        /*0228*/ 	.word	0x00000003
        /*022c*/ 	.word	0x00026840
        /*0230*/ 	.short	0x010a
        /*0232*/ 	.byte	0x3f
	.zero		1


	//   ....[25]....
        /*0234*/ 	.word	0x00007cf0
        /*0238*/ 	.word	0x00000006
        /*023c*/ 	.word	0x00000000
        /*0240*/ 	.short	0x010a
        /*0242*/ 	.byte	0x3f
	.zero		1


	//   ....[26]....
        /*0244*/ 	.word	0x00007d50
        /*0248*/ 	.word	0x00000003
        /*024c*/ 	.word	0x00000000
        /*0250*/ 	.short	0x010a
        /*0252*/ 	.byte	0x3f
	.zero		1


	//   ....[27]....
        /*0254*/ 	.word	0x00007db0
        /*0258*/ 	.word	0x00000000
        /*025c*/ 	.word	0x00000000
        /*0260*/ 	.short	0x010a
        /*0262*/ 	.byte	0x3f
	.zero		1


	//   ....[28]....
        /*0264*/ 	.word	0x00007de0
        /*0268*/ 	.word	0x00000003
        /*026c*/ 	.word	0x00000000
        /*0270*/ 	.short	0x010a
        /*0272*/ 	.byte	0x3f
	.zero		1


	//   ....[29]....
        /*0274*/ 	.word	0x00007ec0
        /*0278*/ 	.word	0x00000012
        /*027c*/ 	.word	0x00026800
        /*0280*/ 	.short	0x010a
        /*0282*/ 	.byte	0x3f
	.zero		1


	//   ....[30]....
        /*0284*/ 	.word	0x00007f20
        /*0288*/ 	.word	0x00000005
        /*028c*/ 	.word	0x00026810
        /*0290*/ 	.short	0x010a
        /*0292*/ 	.byte	0x3f
	.zero		1


	//   ....[31]....
        /*0294*/ 	.word	0x00007f80
        /*0298*/ 	.word	0x00000079
        /*029c*/ 	.word	0x00026830
        /*02a0*/ 	.short	0x010a
        /*02a2*/ 	.byte	0x3f
	.zero		1


	//   ....[32]....
        /*02a4*/ 	.word	0x00007fd0
        /*02a8*/ 	.word	0x00000000
        /*02ac*/ 	.word	0x00026820
        /*02b0*/ 	.short	0x010a
        /*02b2*/ 	.byte	0x3f
	.zero		1


	//   ....[33]....
        /*02b4*/ 	.word	0x00008020
        /*02b8*/ 	.word	0x00000000
        /*02bc*/ 	.word	0x00026840
        /*02c0*/ 	.short	0x010a
        /*02c2*/ 	.byte	0x3f
	.zero		1


	//   ....[34]....
        /*02c4*/ 	.word	0x00008070
        /*02c8*/ 	.word	0x00000000
        /*02cc*/ 	.word	0x00026828
        /*02d0*/ 	.short	0x010a
        /*02d2*/ 	.byte	0x3f
	.zero		1


	//   ....[35]....
        /*02d4*/ 	.word	0x000080c0
        /*02d8*/ 	.word	0x00000000
        /*02dc*/ 	.word	0x00026848
        /*02e0*/ 	.short	0x010a
        /*02e2*/ 	.byte	0x3f
	.zero		1


	//   ....[36]....
        /*02e4*/ 	.word	0x00008120
        /*02e8*/ 	.word	0x00000000
        /*02ec*/ 	.word	0x00026820
        /*02f0*/ 	.short	0x010a
        /*02f2*/ 	.byte	0x3f
	.zero		1


	//   ....[37]....
        /*02f4*/ 	.word	0x00008170
        /*02f8*/ 	.word	0x00000000
        /*02fc*/ 	.word	0x00026840
        /*0300*/ 	.short	0x010a
        /*0302*/ 	.byte	0x3f
	.zero		1


	//   ....[38]....
        /*0304*/ 	.word	0x000081c0
        /*0308*/ 	.word	0x00000000
        /*030c*/ 	.word	0x00026828
        /*0310*/ 	.short	0x010a
        /*0312*/ 	.byte	0x3f
	.zero		1


	//   ....[39]....
        /*0314*/ 	.word	0x00008210
        /*0318*/ 	.word	0x00000003
        /*031c*/ 	.word	0x00026840
        /*0320*/ 	.short	0x010a
        /*0322*/ 	.byte	0x3f
	.zero		1


	//   ....[40]....
        /*0324*/ 	.word	0x000082f0
        /*0328*/ 	.word	0x00000006
        /*032c*/ 	.word	0x00000000
        /*0330*/ 	.short	0x010a
        /*0332*/ 	.byte	0x3f
	.zero		1


	//   ....[41]....
        /*0334*/ 	.word	0x00008340
        /*0338*/ 	.word	0x00000003
        /*033c*/ 	.word	0x00000000
        /*0340*/ 	.short	0x010a
        /*0342*/ 	.byte	0x3f
	.zero		1


	//   ....[42]....
        /*0344*/ 	.word	0x00008390
        /*0348*/ 	.word	0x00000000
        /*034c*/ 	.word	0x00000000
        /*0350*/ 	.short	0x010a
        /*0352*/ 	.byte	0x3f
	.zero		1


	//----- nvinfo : EIATTR_NUM_MBARRIERS
	.align		4
.L_397:
        /*0354*/ 	.byte	0x03, 0x38
        /*0356*/ 	.short	0x0009


	//----- nvinfo : EIATTR_EXIT_INSTR_OFFSETS
	.align		4
        /*0358*/ 	.byte	0x04, 0x1c
        /*035a*/ 	.short	(.L_399 - .L_398)


	//   ....[0]....
.L_398:
        /*035c*/ 	.word	0x00007e30


	//----- nvinfo : EIATTR_MAX_THREADS
	.align		4
.L_399:
        /*0360*/ 	.byte	0x04, 0x05
        /*0362*/ 	.short	(.L_401 - .L_400)
.L_400:
        /*0364*/ 	.word	0x00000180
        /*0368*/ 	.word	0x00000001
        /*036c*/ 	.word	0x00000001


	//----- nvinfo : EIATTR_CRS_STACK_SIZE
	.align		4
.L_401:
        /*0370*/ 	.byte	0x04, 0x1e
        /*0372*/ 	.short	(.L_403 - .L_402)
.L_402:
        /*0374*/ 	.word	0x00000000


	//----- nvinfo : EIATTR_CBANK_PARAM_SIZE
	.align		4
.L_403:
        /*0378*/ 	.byte	0x03, 0x19
        /*037a*/ 	.short	0x06f0


	//----- nvinfo : EIATTR_PARAM_CBANK
	.align		4
        /*037c*/ 	.byte	0x04, 0x0a
        /*037e*/ 	.short	(.L_405 - .L_404)
	.align		4
.L_404:
        /*0380*/ 	.word	index@(.nv.constant0._ZN7cutlass13device_kernelIN5flash11enable_sm90INS1_16FlashAttnBwdSm90INS1_25CollectiveMainloopBwdSm90ILi2ELi2ELi2EN4cute5tupleIJNS5_1CILi1EEES8_S8_EEENS6_IJNS7_ILi64EEENS7_ILi128EEENS7_ILi96EEEEEENS_10bfloat16_tEfNS_4arch4Sm90ELb0ELb0ELb1ELb0ELb0ELb1ELb0ELb0ELi2ELi1ELi2ELi1ELb1EEENS1_24CollectiveEpilogueBwdGQAISD_fSG_Li256ELb0ELb0EEENS1_19SingleTileSchedulerILb0ELb0ELb0ELi128EEEEEEEEEvNT_6ParamsE)
        /*0384*/ 	.short	0x0210
        /*0386*/ 	.short	0x06f0


	//----- nvinfo : EIATTR_SW_WAR
	.align		4
.L_405:
        /*0388*/ 	.byte	0x04, 0x36
        /*038a*/ 	.short	(.L_407 - .L_406)
.L_406:
        /*038c*/ 	.word	0x00000008
.L_407:


//--------------------- .nv.info._ZN7cutlass13device_kernelIN5flash11enable_sm90INS1_16FlashAttnBwdSm90INS1_25CollectiveMainloopBwdSm90ILi2ELi2ELi2EN4cute5tupleIJNS5_1CILi1EEES8_S8_EEENS6_IJNS7_ILi64EEENS7_ILi128EEENS7_ILi96EEEEEENS_10bfloat16_tEfNS_4arch4Sm90ELb0ELb0ELb1ELb0ELb1ELb1ELb0ELb0ELi2ELi1ELi2ELi1ELb1EEENS1_24CollectiveEpilogueBwdGQAISD_fSG_Li256ELb0ELb1EEENS1_19SingleTileSchedulerILb0ELb0ELb0ELi128EEEEEEEEEvNT_6ParamsE --------------------------
	.section	.nv.info._ZN7cutlass13device_kernelIN5flash11enable_sm90INS1_16FlashAttnBwdSm90INS1_25CollectiveMainloopBwdSm90ILi2ELi2ELi2EN4cute5tupleIJNS5_1CILi1EEES8_S8_EEENS6_IJNS7_ILi64EEENS7_ILi128EEENS7_ILi96EEEEEENS_10bfloat16_tEfNS_4arch4Sm90ELb0ELb0ELb1ELb0ELb1ELb1ELb0ELb0ELi2ELi1ELi2ELi1ELb1EEENS1_24CollectiveEpilogueBwdGQAISD_fSG_Li256ELb0ELb1EEENS1_19SingleTileSchedulerILb0ELb0ELb0ELi128EEEEEEEEEvNT_6ParamsE,"",@"SHT_CUDA_INFO"
	.sectionflags	@""
	.align	4


	//----- nvinfo : EIATTR_CUDA_API_VERSION
	.align		4
        /*0000*/ 	.byte	0x04, 0x37
        /*0002*/ 	.short	(.L_409 - .L_408)
.L_408:
        /*0004*/ 	.word	0x00000082


	//----- nvinfo : EIATTR_KPARAM_INFO
	.align		4
.L_409:
        /*0008*/ 	.byte	0x04, 0x17
        /*000a*/ 	.short	(.L_411 - .L_410)
.L_410:
        /*000c*/ 	.word	0x00000000
        /*0010*/ 	.short	0x0000
        /*0012*/ 	.short	0x0070
        /*0014*/ 	.byte	0x00, 0xf0, 0x01, 0x1a


	//----- nvinfo : EIATTR_SPARSE_MMA_MASK
	.align		4
.L_411:
        /*0018*/ 	.byte	0x03, 0x50
        /*001a*/ 	.short	0x0000


	//----- nvinfo : EIATTR_MAXREG_COUNT
	.align		4
        /*001c*/ 	.byte	0x03, 0x1b
        /*001e*/ 	.short	0x00a8


	//----- nvinfo : EIATTR_NUM_BARRIERS
	.align		4
        /*0020*/ 	.byte	0x02, 0x4c
        /*0022*/ 	.byte	0x10
	.zero		1


	//----- nvinfo : EIATTR_EXTERNS
	.align		4
        /*0024*/ 	.byte	0x04, 0x0f
        /*0026*/ 	.short	(.L_413 - .L_412)


	//   ....[0]....
	.align		4
.L_412:
        /*0028*/ 	.word	index@(__assertfail)


	//----- nvinfo : EIATTR_MERCURY_ISA_VERSION
	.align		4
.L_413:
        /*002c*/ 	.byte	0x03, 0x5f
        /*002e*/ 	.short	0x0101


	//----- nvinfo : EIATTR_INT_WARP_WIDE_INSTR_OFFSETS
	.align		4
        /*0030*/ 	.byte	0x04, 0x31
        /*0032*/ 	.short	(.L_415 - .L_414)


	//   ....[0]....
.L_414:
        /*0034*/ 	.word	0x00000180


	//   ....[1]....
        /*0038*/ 	.word	0x000001b0


	//   ....[2]....
        /*003c*/ 	.word	0x00005da0


	//   ....[3]....
        /*0040*/ 	.word	0x00006210


	//   ....[4]....
        /*0044*/ 	.word	0x000067e0


	//----- nvinfo : EIATTR_COOP_GROUP_MASK_REGIDS
	.align		4
.L_415:
        /*0048*/ 	.byte	0x04, 0x29
        /*004a*/ 	.short	(.L_417 - .L_416)


	//   ....[0]....
.L_416:
        /*004c*/ 	.word	0xffffffff


	//   ....[1]....
        /*0050*/ 	.word	0xffffffff


	//   ....[2]....
        /*0054*/ 	.word	0xffffffff


	//   ....[3]....
        /*0058*/ 	.word	0xffffffff


	//   ....[4]....
        /*005c*/ 	.word	0xffffffff


	//   ....[5]....
        /*0060*/ 	.word	0xffffffff


	//   ....[6]....
        /*0064*/ 	.word	0xffffffff


	//   ....[7]....
        /*0068*/ 	.word	0xffffffff


	//   ....[8]....
        /*006c*/ 	.word	0xffffffff


	//   ....[9]....
        /*0070*/ 	.word	0xffffffff


	//   ....[10]....
        /*0074*/ 	.word	0xffffffff


	//   ....[11]....
        /*0078*/ 	.word	0xffffffff


	//   ....[12]....
        /*007c*/ 	.word	0xffffffff


	//   ....[13]....
        /*0080*/ 	.word	0xffffffff


	//   ....[14]....
        /*0084*/ 	.word	0xffffffff


	//   ....[15]....
        /*0088*/ 	.word	0xffffffff


	//   ....[16]....
        /*008c*/ 	.word	0xffffffff


	//   ....[17]....
        /*0090*/ 	.word	0x0500000f


	//   ....[18]....
        /*0094*/ 	.word	0x0500000f


	//   ....[19]....
        /*0098*/ 	.word	0x0500000f


	//   ....[20]....
        /*009c*/ 	.word	0x0500000f


	//   ....[21]....
        /*00a0*/ 	.word	0x0500000f


	//   ....[22]....
        /*00a4*/ 	.word	0x0500000f


	//----- nvinfo : EIATTR_COOP_GROUP_INSTR_OFFSETS
	.align		4
.L_417:
        /*00a8*/ 	.byte	0x04, 0x28
        /*00aa*/ 	.short	(.L_419 - .L_418)


	//   ....[0]....
.L_418:
        /*00ac*/ 	.word	0x00000050


	//   ....[1]....
        /*00b0*/ 	.word	0x00000190


	//   ....[2]....
        /*00b4*/ 	.word	0x000001e0


	//   ....[3]....
        /*00b8*/ 	.word	0x000003d0


	//   ....[4]....
        /*00bc*/ 	.word	0x000005f0


	//   ....[5]....
        /*00c0*/ 	.word	0x00000b30


	//   ....[6]....
        /*00c4*/ 	.word	0x00004e10


	//   ....[7]....
        /*00c8*/ 	.word	0x00004fa0


	//   ....[8]....
        /*00cc*/ 	.word	0x00005250


	//   ....[9]....
        /*00d0*/ 	.word	0x000053f0


	//   ....[10]....
        /*00d4*/ 	.word	0x00005510


	//   ....[11]....
        /*00d8*/ 	.word	0x00005a40


	//   ....[12]....
        /*00dc*/ 	.word	0x00005cd0


	//   ....[13]....
        /*00e0*/ 	.word	0x00005f10


	//   ....[14]....
        /*00e4*/ 	.word	0x00006140


	//   ....[15]....
        /*00e8*/ 	.word	0x000063f0


	//   ....[16]....
        /*00ec*/ 	.word	0x00006720


	//   ....[17]....
        /*00f0*/ 	.word	0x00008c00


	//   ....[18]....
        /*00f4*/ 	.word	0x00008d70


	//   ....[19]....
        /*00f8*/ 	.word	0x00008de0


	//   ....[20]....
        /*00fc*/ 	.word	0x00008e50


	//   ....[21]....
        /*0100*/ 	.word	0x00008ec0


	//   ....[22]....
        /*0104*/ 	.word	0x00008f30


	//----- nvinfo : EIATTR_REG_RECONFIG
	.align		4
.L_419:
        /*0108*/ 	.byte	0x01, 0x54
	.zero		2


	//----- nvinfo : EIATTR_SYSCALL_OFFSETS
	.align		4
        /*010c*/ 	.byte	0x04, 0x46
        /*010e*/ 	.short	(.L_421 - .L_420)


	//   ....[0]....
.L_420:
        /*0110*/ 	.word	0x00000790


	//   ....[1]....
        /*0114*/ 	.word	0x00000880


	//   ....[2]....
        /*0118*/ 	.word	0x000009e0


	//   ....[3]....
        /*011c*/ 	.word	0x00000ad0


	//   ....[4]....
        /*0120*/ 	.word	0x00000d50


	//----- nvinfo : EIATTR_MBARRIER_INSTR_OFFSETS
	.align		4
.L_421:
        /*0124*/ 	.byte	0x04, 0x39
        /*0126*/ 	.short	(.L_423 - .L_422)


	//   ....[0]....
.L_422:
        /*0128*/ 	.word	0x00000280
        /*012c*/ 	.word	0x000000ff
        /*0130*/ 	.word	0x00026800
        /*0134*/ 	.short	0x0100
        /*0136*/ 	.byte	0x06
	.zero		1


	//   ....[1]....
        /*0138*/ 	.word	0x00000380
        /*013c*/ 	.word	0x000000ff
        /*0140*/ 	.word	0x00026810
        /*0144*/ 	.short	0x0100
        /*0146*/ 	.byte	0x08
	.zero		1


	//   ....[2]....
        /*0148*/ 	.word	0x00000390
        /*014c*/ 	.word	0x000000ff
        /*0150*/ 	.word	0x00026820
        /*0154*/ 	.short	0x0100
        /*0156*/ 	.byte	0x08
	.zero		1


	//   ....[3]....
        /*0158*/ 	.word	0x000003a0
        /*015c*/ 	.word	0x000000ff
        /*0160*/ 	.word	0x00026818
        /*0164*/ 	.short	0x0100
        /*0166*/ 	.byte	0x08
	.zero		1


	//   ....[4]....
        /*0168*/ 	.word	0x000003b0
        /*016c*/ 	.word	0x000000ff
        /*0170*/ 	.word	0x00026828
        /*0174*/ 	.short	0x0100
        /*0176*/ 	.byte	0x08
	.zero		1


	//   ....[5]....
        /*0178*/ 	.word	0x000004e0
        /*017c*/ 	.word	0x000000ff
        /*0180*/ 	.word	0x00026830
        /*0184*/ 	.short	0x0100
        /*0186*/ 	.byte	0x08
	.zero		1


	//   ....[6]....
        /*0188*/ 	.word	0x000004f0
        /*018c*/ 	.word	0x000000ff
        /*0190*/ 	.word	0x00026840
        /*0194*/ 	.short	0x0100
        /*0196*/ 	.byte	0x08
	.zero		1


	//   ....[7]....
        /*0198*/ 	.word	0x00000500
        /*019c*/ 	.word	0x000000ff
        /*01a0*/ 	.word	0x00026838
        /*01a4*/ 	.short	0x0100
        /*01a6*/ 	.byte	0x08
	.zero		1


	//   ....[8]....
        /*01a8*/ 	.word	0x00000510
        /*01ac*/ 	.word	0x000000ff
        /*01b0*/ 	.word	0x00026848
        /*01b4*/ 	.short	0x0100
        /*01b6*/ 	.byte	0x08
	.zero		1


	//   ....[9]....
        /*01b8*/ 	.word	0x00000b60
        /*01bc*/ 	.word	0x00000012
        /*01c0*/ 	.word	0x00026800
        /*01c4*/ 	.short	0x010a
        /*01c6*/ 	.byte	0x3f
	.zero		1


	//   ....[10]....
        /*01c8*/ 	.word	0x00000c10
        /*01cc*/ 	.word	0x00000012
        /*01d0*/ 	.word	0x00026800
        /*01d4*/ 	.short	0x010a
        /*01d6*/ 	.byte	0x3f
	.zero		1


	//   ....[11]....
        /*01d8*/ 	.word	0x000018f0
        /*01dc*/ 	.word	0x000000ff
        /*01e0*/ 	.word	0x00026810
        /*01e4*/ 	.short	0x010a
        /*01e6*/ 	.byte	0x08
	.zero		1


	//   ....[12]....
        /*01e8*/ 	.word	0x00001930
        /*01ec*/ 	.word	0x000000ff
        /*01f0*/ 	.word	0x00026810
        /*01f4*/ 	.short	0x010a
        /*01f6*/ 	.byte	0x08
	.zero		1


	//   ....[13]....
        /*01f8*/ 	.word	0x00001d80
        /*01fc*/ 	.word	0x000000ff
        /*0200*/ 	.word	0x00026830
        /*0204*/ 	.short	0x010a
        /*0206*/ 	.byte	0x08
	.zero		1


	//   ....[14]....
        /*0208*/ 	.word	0x00001dc0
        /*020c*/ 	.word	0x000000ff
        /*0210*/ 	.word	0x00026830
        /*0214*/ 	.short	0x010a
        /*0216*/ 	.byte	0x08
	.zero		1


	//   ....[15]....
        /*0218*/ 	.word	0x00004240
        /*021c*/ 	.word	0x000000ff
        /*0220*/ 	.word	0x00000000
        /*0224*/ 	.short	0x0101
        /*0226*/ 	.byte	0x0a
	.zero		1


	//   ....[16]....
        /*0228*/ 	.word	0x00004520
        /*022c*/ 	.word	0x000000ff
        /*0230*/ 	.word	0x00000000
        /*0234*/ 	.short	0x0101
        /*0236*/ 	.byte	0x08
	.zero		1


	//   ....[17]....
        /*0238*/ 	.word	0x00006b20
        /*023c*/ 	.word	0x00000000
        /*0240*/ 	.word	0x00026820
        /*0244*/ 	.short	0x010a
        /*0246*/ 	.byte	0x3f
	.zero		1


	//   ....[18]....
        /*0248*/ 	.word	0x000074b0
        /*024c*/ 	.word	0x00000000
        /*0250*/ 	.word	0x00026840
        /*0254*/ 	.short	0x010a
        /*0256*/ 	.byte	0x3f
	.zero		1


	//   ....[19]....
        /*0258*/ 	.word	0x000077b0
        /*025c*/ 	.word	0x00000000
        /*0260*/ 	.word	0x00026828
        /*0264*/ 	.short	0x010a
        /*0266*/ 	.byte	0x3f
	.zero		1


	//   ....[20]....
        /*0268*/ 	.word	0x00007a30
        /*026c*/ 	.word	0x00000000
        /*0270*/ 	.word	0x00026848
        /*0274*/ 	.short	0x010a
        /*0276*/ 	.byte	0x3f
	.zero		1


	//   ....[21]....
        /*0278*/ 	.word	0x00007d00
        /*027c*/ 	.word	0x00000000
        /*0280*/ 	.word	0x00026820
        /*0284*/ 	.short	0x010a
        /*0286*/ 	.byte	0x3f
	.zero		1


	//   ....[22]....
        /*0288*/ 	.word	0x00007ff0
        /*028c*/ 	.word	0x00000000
        /*0290*/ 	.word	0x00026840
        /*0294*/ 	.short	0x010a
        /*0296*/ 	.byte	0x3f
	.zero		1


	//   ....[23]....
        /*0298*/ 	.word	0x000082d0
        /*029c*/ 	.word	0x00000000
        /*02a0*/ 	.word	0x00026828
        /*02a4*/ 	.short	0x010a
        /*02a6*/ 	.byte	0x3f
	.zero		1


	//   ....[24]....
        /*02a8*/ 	.word	0x000085b0
        /*02ac*/ 	.word	0x00000003
        /*02b0*/ 	.word	0x00026840
        /*02b4*/ 	.short	0x010a
        /*02b6*/ 	.byte	0x3f
	.zero		1


	//   ....[25]....
        /*02b8*/ 	.word	0x00008a60
        /*02bc*/ 	.word	0x00000006
        /*02c0*/ 	.word	0x00000000
        /*02c4*/ 	.short	0x010a
        /*02c6*/ 	.byte	0x3f
	.zero		1


	//   ....[26]....
        /*02c8*/ 	.word	0x00008ac0
        /*02cc*/ 	.word	0x00000003
        /*02d0*/ 	.word	0x00000000
        /*02d4*/ 	.short	0x010a
        /*02d6*/ 	.byte	0x3f
	.zero		1


	//   ....[27]....
        /*02d8*/ 	.word	0x00008b20
        /*02dc*/ 	.word	0x00000000
        /*02e0*/ 	.word	0x00000000
        /*02e4*/ 	.short	0x010a
        /*02e6*/ 	.byte	0x3f
	.zero		1


	//   ....[28]....
        /*02e8*/ 	.word	0x00008b50
        /*02ec*/ 	.word	0x00000003
        /*02f0*/ 	.word	0x00000000
        /*02f4*/ 	.short	0x010a
        /*02f6*/ 	.byte	0x3f
	.zero		1


	//   ....[29]....
        /*02f8*/ 	.word	0x00008c30
        /*02fc*/ 	.word	0x00000012
        /*0300*/ 	.word	0x00026800
        /*0304*/ 	.short	0x010a
        /*0306*/ 	.byte	0x3f
	.zero		1


	//   ....[30]....
        /*0308*/ 	.word	0x00008c90
        /*030c*/ 	.word	0x00000005
        /*0310*/ 	.word	0x00026810
        /*0314*/ 	.short	0x010a
        /*0316*/ 	.byte	0x3f
	.zero		1


	//   ....[31]....
        /*0318*/ 	.word	0x00008cf0
        /*031c*/ 	.word	0x00000079
        /*0320*/ 	.word	0x00026830
        /*0324*/ 	.short	0x010a
        /*0326*/ 	.byte	0x3f
	.zero		1


	//   ....[32]....
        /*0328*/ 	.word	0x00008f70
        /*032c*/ 	.word	0x00000000
        /*0330*/ 	.word	0x00026820
        /*0334*/ 	.short	0x010a
        /*0336*/ 	.byte	0x3f
	.zero		1


	//   ....[33]....
        /*0338*/ 	.word	0x00008fc0
        /*033c*/ 	.word	0x00000000
        /*0340*/ 	.word	0x00026840
        /*0344*/ 	.short	0x010a
        /*0346*/ 	.byte	0x3f
	.zero		1


	//   ....[34]....
        /*0348*/ 	.word	0x00009010
        /*034c*/ 	.word	0x00000000
        /*0350*/ 	.word	0x00026828
        /*0354*/ 	.short	0x010a
        /*0356*/ 	.byte	0x3f
	.zero		1


	//   ....[35]....
        /*0358*/ 	.word	0x00009060
        /*035c*/ 	.word	0x00000000
        /*0360*/ 	.word	0x00026848
        /*0364*/ 	.short	0x010a
        /*0366*/ 	.byte	0x3f
	.zero		1


	//   ....[36]....
        /*0368*/ 	.word	0x000090c0
        /*036c*/ 	.word	0x00000000
        /*0370*/ 	.word	0x00026820
        /*0374*/ 	.short	0x010a
        /*0376*/ 	.byte	0x3f
	.zero		1


	//   ....[37]....
        /*0378*/ 	.word	0x00009110
        /*037c*/ 	.word	0x00000000
        /*0380*/ 	.word	0x00026840
        /*0384*/ 	.short	0x010a
        /*0386*/ 	.byte	0x3f
	.zero		1


	//   ....[38]....
        /*0388*/ 	.word	0x00009160
        /*038c*/ 	.word	0x00000000
        /*0390*/ 	.word	0x00026828
        /*0394*/ 	.short	0x010a
        /*0396*/ 	.byte	0x3f
	.zero		1


	//   ....[39]....
        /*0398*/ 	.word	0x000091b0
        /*039c*/ 	.word	0x00000003
        /*03a0*/ 	.word	0x00026840
        /*03a4*/ 	.short	0x010a
        /*03a6*/ 	.byte	0x3f
	.zero		1


	//   ....[40]....
        /*03a8*/ 	.word	0x00009290
        /*03ac*/ 	.word	0x00000006
        /*03b0*/ 	.word	0x00000000
        /*03b4*/ 	.short	0x010a
        /*03b6*/ 	.byte	0x3f
	.zero		1


	//   ....[41]....
        /*03b8*/ 	.word	0x000092e0
        /*03bc*/ 	.word	0x00000003
        /*03c0*/ 	.word	0x00000000
        /*03c4*/ 	.short	0x010a
        /*03c6*/ 	.byte	0x3f
	.zero		1


	//   ....[42]....
        /*03c8*/ 	.word	0x00009330
        /*03cc*/ 	.word	0x00000000
        /*03d0*/ 	.word	0x00000000
        /*03d4*/ 	.short	0x010a
        /*03d6*/ 	.byte	0x3f
	.zero		1


	//----- nvinfo : EIATTR_NUM_MBARRIERS
	.align		4
.L_423:
        /*03d8*/ 	.byte	0x03, 0x38
        /*03da*/ 	.short	0x0009


	//----- nvinfo : EIATTR_EXIT_INSTR_OFFSETS
	.align		4
        /*03dc*/ 	.byte	0x04, 0x1c
        /*03de*/ 	.short	(.L_425 - .L_424)


	//   ....[0]....
.L_424:
        /*03e0*/ 	.word	0x00008ba0


	//----- nvinfo : EIATTR_MAX_THREADS
	.align		4
.L_425:
        /*03e4*/ 	.byte	0x04, 0x05
        /*03e6*/ 	.short	(.L_427 - .L_426)
.L_426:
        /*03e8*/ 	.word	0x00000180
        /*03ec*/ 	.word	0x00000001
        /*03f0*/ 	.word	0x00000001


	//----- nvinfo : EIATTR_CRS_STACK_SIZE
	.align		4
.L_427:
        /*03f4*/ 	.byte	0x04, 0x1e
        /*03f6*/ 	.short	(.L_429 - .L_428)
.L_428:
        /*03f8*/ 	.word	0x00000000


	//----- nvinfo : EIATTR_CBANK_PARAM_SIZE
	.align		4
.L_429:
        /*03fc*/ 	.byte	0x03, 0x19
        /*03fe*/ 	.short	0x06f0


	//----- nvinfo : EIATTR_PARAM_CBANK
	.align		4
        /*0400*/ 	.byte	0x04, 0x0a
        /*0402*/ 	.short	(.L_431 - .L_430)
	.align		4
.L_430:
        /*0404*/ 	.word	index@(.nv.constant0._ZN7cutlass13device_kernelIN5flash11enable_sm90INS1_16FlashAttnBwdSm90INS1_25CollectiveMainloopBwdSm90ILi2ELi2ELi2EN4cute5tupleIJNS5_1CILi1EEES8_S8_EEENS6_IJNS7_ILi64EEENS7_ILi128EEENS7_ILi96EEEEEENS_10bfloat16_tEfNS_4arch4Sm90ELb0ELb0ELb1ELb0ELb1ELb1ELb0ELb0ELi2ELi1ELi2ELi1ELb1EEENS1_24CollectiveEpilogueBwdGQAISD_fSG_Li256ELb0ELb1EEENS1_19SingleTileSchedulerILb0ELb0ELb0ELi128EEEEEEEEEvNT_6ParamsE)
        /*0408*/ 	.short	0x0210
        /*040a*/ 	.short	0x06f0


	//----- nvinfo : EIATTR_SW_WAR
	.align		4
.L_431:
        /*040c*/ 	.byte	0x04, 0x36
        /*040e*/ 	.short	(.L_433 - .L_432)
.L_432:
        /*0410*/ 	.word	0x00000008
.L_433:


//--------------------- .nv.info._ZN7cutlass13device_kernelIN5flash11enable_sm90INS1_16FlashAttnBwdSm90INS1_25CollectiveMainloopBwdSm90ILi2ELi2ELi2EN4cute5tupleIJNS5_1CILi1EEES8_S8_EEENS6_IJNS7_ILi64EEENS7_ILi128EEENS7_ILi96EEEEEENS_10bfloat16_tEfNS_4arch4Sm90ELb0ELb0ELb1ELb1ELb0ELb1ELb0ELb0ELi2ELi1ELi2ELi1ELb1EEENS1_21CollectiveEpilogueBwdISD_SE_SG_Li256ELb1ELb0ELi1EEENS1_19SingleTileSchedulerILb1ELb0ELb0ELi128EEEEEEEEEvNT_6ParamsE --------------------------
	.section	.nv.info._ZN7cutlass13device_kernelIN5flash11enable_sm90INS1_16FlashAttnBwdSm90INS1_25CollectiveMainloopBwdSm90ILi2ELi2ELi2EN4cute5tupleIJNS5_1CILi1EEES8_S8_EEENS6_IJNS7_ILi64EEENS7_ILi128EEENS7_ILi96EEEEEENS_10bfloat16_tEfNS_4arch4Sm90ELb0ELb0ELb1ELb1ELb0ELb1ELb0ELb0ELi2ELi1ELi2ELi1ELb1EEENS1_21CollectiveEpilogueBwdISD_SE_SG_Li256ELb1ELb0ELi1EEENS1_19SingleTileSchedulerILb1ELb0ELb0ELi128EEEEEEEEEvNT_6ParamsE,"",@"SHT_CUDA_INFO"
	.sectionflags	@""
	.align	4


	//----- nvinfo : EIATTR_CUDA_API_VERSION
	.align		4
        /*0000*/ 	.byte	0x04, 0x37
        /*0002*/ 	.short	(.L_435 - .L_434)
.L_434:
        /*0004*/ 	.word	0x00000082


	//----- nvinfo : EIATTR_KPARAM_INFO
	.align		4
.L_435:
        /*0008*/ 	.byte	0x04, 0x17
        /*000a*/ 	.short	(.L_437 - .L_436)
.L_436:
        /*000c*/ 	.word	0x00000000
        /*0010*/ 	.short	0x0000
        /*0012*/ 	.short	0x0070
        /*0014*/ 	.byte	0x00, 0xf0, 0x01, 0x1a


	//----- nvinfo : EIATTR_SPARSE_MMA_MASK
	.align		4
.L_437:
        /*0018*/ 	.byte	0x03, 0x50
        /*001a*/ 	.short	0x0000


	//----- nvinfo : EIATTR_MAXREG_COUNT
	.align		4
        /*001c*/ 	.byte	0x03, 0x1b
        /*001e*/ 	.short	0x00a8


	//----- nvinfo : EIATTR_NUM_BARRIERS
	.align		4
        /*0020*/ 	.byte	0x02, 0x4c
        /*0022*/ 	.byte	0x10
	.zero		1


	//----- nvinfo : EIATTR_EXTERNS
	.align		4
        /*0024*/ 	.byte	0x04, 0x0f
        /*0026*/ 	.short	(.L_439 - .L_438)


	//   ....[0]....
	.align		4
.L_438:
        /*0028*/ 	.word	index@(__assertfail)


	//----- nvinfo : EIATTR_MERCURY_ISA_VERSION
	.align		4
.L_439:
        /*002c*/ 	.byte	0x03, 0x5f
        /*002e*/ 	.short	0x0101


	//----- nvinfo : EIATTR_INT_WARP_WIDE_INSTR_OFFSETS
	.align		4
        /*0030*/ 	.byte	0x04, 0x31
        /*0032*/ 	.short	(.L_441 - .L_440)


	//   ....[0]....
.L_440:
        /*0034*/ 	.word	0x00000180


	//   ....[1]....
        /*0038*/ 	.word	0x000001b0


	//----- nvinfo : EIATTR_COOP_GROUP_MASK_REGIDS
	.align		4
.L_441:
        /*003c*/ 	.byte	0x04, 0x29
        /*003e*/ 	.short	(.L_443 - .L_442)


	//   ....[0]....
.L_442:
        /*0040*/ 	.word	0xffffffff


	//   ....[1]....
        /*0044*/ 	.word	0xffffffff


	//   ....[2]....
        /*0048*/ 	.word	0xffffffff


	//   ....[3]....
        /*004c*/ 	.word	0xffffffff


	//   ....[4]....
        /*0050*/ 	.word	0xffffffff


	//   ....[5]....
        /*0054*/ 	.word	0xffffffff


	//   ....[6]....
        /*0058*/ 	.word	0xffffffff


	//   ....[7]....
        /*005c*/ 	.word	0x0500000f


	//----- nvinfo : EIATTR_COOP_GROUP_INSTR_OFFSETS
	.align		4
.L_443:
        /*0060*/ 	.byte	0x04, 0x28
        /*0062*/ 	.short	(.L_445 - .L_444)


	//   ....[0]....
.L_444:
        /*0064*/ 	.word	0x00000050


	//   ....[1]....
        /*0068*/ 	.word	0x00000190


	//   ....[2]....
        /*006c*/ 	.word	0x000001e0


	//   ....[3]....
        /*0070*/ 	.word	0x000003d0


	//   ....[4]....
        /*0074*/ 	.word	0x00000600


	//   ....[5]....
        /*0078*/ 	.word	0x00001360


	//   ....[6]....
        /*007c*/ 	.word	0x000068a0


	//   ....[7]....
        /*0080*/ 	.word	0x0000a1e0


	//----- nvinfo : EIATTR_REG_RECONFIG
	.align		4
.L_445:
        /*0084*/ 	.byte	0x01, 0x54
	.zero		2


	//----- nvinfo : EIATTR_SYSCALL_OFFSETS
	.align		4
        /*0088*/ 	.byte	0x04, 0x46
        /*008a*/ 	.short	(.L_447 - .L_446)


	//   ....[0]....
.L_446:
        /*008c*/ 	.word	0x00000fc0


	//   ....[1]....
        /*0090*/ 	.word	0x000010b0


	//   ....[2]....
        /*0094*/ 	.word	0x00001210


	//   ....[3]....
        /*0098*/ 	.word	0x00001300


	//   ....[4]....
        /*009c*/ 	.word	0x00001570


	//----- nvinfo : EIATTR_MBARRIER_INSTR_OFFSETS
	.align		4
.L_447:
        /*00a0*/ 	.byte	0x04, 0x39
        /*00a2*/ 	.short	(.L_449 - .L_448)


	//   ....[0]....
.L_448:
        /*00a4*/ 	.word	0x00000280
        /*00a8*/ 	.word	0x000000ff
        /*00ac*/ 	.word	0x00026800
        /*00b0*/ 	.short	0x0100
        /*00b2*/ 	.byte	0x06
	.zero		1


	//   ....[1]....
        /*00b4*/ 	.word	0x00000380
        /*00b8*/ 	.word	0x000000ff
        /*00bc*/ 	.word	0x00026810
        /*00c0*/ 	.short	0x0100
        /*00c2*/ 	.byte	0x08
	.zero		1


	//   ....[2]....
        /*00c4*/ 	.word	0x00000390
        /*00c8*/ 	.word	0x000000ff
        /*00cc*/ 	.word	0x00026820
        /*00d0*/ 	.short	0x0100
        /*00d2*/ 	.byte	0x08
	.zero		1


	//   ....[3]....
        /*00d4*/ 	.word	0x000003a0
        /*00d8*/ 	.word	0x000000ff
        /*00dc*/ 	.word	0x00026818
        /*00e0*/ 	.short	0x0100
        /*00e2*/ 	.byte	0x08
	.zero		1


	//   ....[4]....
        /*00e4*/ 	.word	0x000003b0
        /*00e8*/ 	.word	0x000000ff
        /*00ec*/ 	.word	0x00026828
        /*00f0*/ 	.short	0x0100
        /*00f2*/ 	.byte	0x08
	.zero		1


	//   ....[5]....
        /*00f4*/ 	.word	0x000004e0
        /*00f8*/ 	.word	0x000000ff
        /*00fc*/ 	.word	0x00026830
        /*0100*/ 	.short	0x0100
        /*0102*/ 	.byte	0x08
	.zero		1


	//   ....[6]....
        /*0104*/ 	.word	0x000004f0
        /*0108*/ 	.word	0x000000ff
        /*010c*/ 	.word	0x00026840
        /*0110*/ 	.short	0x0100
        /*0112*/ 	.byte	0x08
	.zero		1


	//   ....[7]....
        /*0114*/ 	.word	0x00000500
        /*0118*/ 	.word	0x000000ff
        /*011c*/ 	.word	0x00026838
        /*0120*/ 	.short	0x0100
        /*0122*/ 	.byte	0x08
	.zero		1


	//   ....[8]....
        /*0124*/ 	.word	0x00000510
        /*0128*/ 	.word	0x000000ff
        /*012c*/ 	.word	0x00026848
        /*0130*/ 	.short	0x0100
        /*0132*/ 	.byte	0x08
	.zero		1


	//   ....[9]....
        /*0134*/ 	.word	0x000013a0
        /*0138*/ 	.word	0x00000012
        /*013c*/ 	.word	0x00026800
        /*0140*/ 	.short	0x010a
        /*0142*/ 	.byte	0x3f
	.zero		1


	//   ....[10]....
        /*0144*/ 	.word	0x00001430
        /*0148*/ 	.word	0x00000012
        /*014c*/ 	.word	0x00026800
        /*0150*/ 	.short	0x010a
        /*0152*/ 	.byte	0x3f
	.zero		1


	//   ....[11]....
        /*0154*/ 	.word	0x00001de0
        /*0158*/ 	.word	0x000000ff
        /*015c*/ 	.word	0x00026810
        /*0160*/ 	.short	0x010a
        /*0162*/ 	.byte	0x0a
	.zero		1


	//   ....[12]....
        /*0164*/ 	.word	0x00001e20
        /*0168*/ 	.word	0x000000ff
        /*016c*/ 	.word	0x00026810
        /*0170*/ 	.short	0x010a
        /*0172*/ 	.byte	0x0a
	.zero		1


	//   ....[13]....
        /*0174*/ 	.word	0x00002270
        /*0178*/ 	.word	0x000000ff
        /*017c*/ 	.word	0x00026830
        /*0180*/ 	.short	0x010a
        /*0182*/ 	.byte	0x0a
	.zero		1


	//   ....[14]....
        /*0184*/ 	.word	0x000022b0
        /*0188*/ 	.word	0x000000ff
        /*018c*/ 	.word	0x00026830
        /*0190*/ 	.short	0x010a
        /*0192*/ 	.byte	0x0a
	.zero		1


	//   ....[15]....
        /*0194*/ 	.word	0x000046a0
        /*0198*/ 	.word	0x000000ff
        /*019c*/ 	.word	0x00000000
        /*01a0*/ 	.short	0x0101
        /*01a2*/ 	.byte	0x0c
	.zero		1


	//   ....[16]....
        /*01a4*/ 	.word	0x00004950
        /*01a8*/ 	.word	0x000000ff
        /*01ac*/ 	.word	0x00000000
        /*01b0*/ 	.short	0x0101
        /*01b2*/ 	.byte	0x0a
	.zero		1


	//   ....[17]....
        /*01b4*/ 	.word	0x00008130
        /*01b8*/ 	.word	0x00000000
        /*01bc*/ 	.word	0x00026820
        /*01c0*/ 	.short	0x010a
        /*01c2*/ 	.byte	0x3f
	.zero		1


	//   ....[18]....
        /*01c4*/ 	.word	0x00008a00
        /*01c8*/ 	.word	0x00000000
        /*01cc*/ 	.word	0x00026840
        /*01d0*/ 	.short	0x010a
        /*01d2*/ 	.byte	0x3f
	.zero		1


	//   ....[19]....
        /*01d4*/ 	.word	0x00008d10
        /*01d8*/ 	.word	0x00000000
        /*01dc*/ 	.word	0x00026828
        /*01e0*/ 	.short	0x010a
        /*01e2*/ 	.byte	0x3f
	.zero		1


	//   ....[20]....
        /*01e4*/ 	.word	0x00008fb0
        /*01e8*/ 	.word	0x00000000
        /*01ec*/ 	.word	0x00026848
        /*01f0*/ 	.short	0x010a
        /*01f2*/ 	.byte	0x3f
	.zero		1


	//   ....[21]....
        /*01f4*/ 	.word	0x000092a0
        /*01f8*/ 	.word	0x00000000
        /*01fc*/ 	.word	0x00026820
        /*0200*/ 	.short	0x010a
        /*0202*/ 	.byte	0x3f
	.zero		1


	//   ....[22]....
        /*0204*/ 	.word	0x000095a0
        /*0208*/ 	.word	0x00000000
        /*020c*/ 	.word	0x00026840
        /*0210*/ 	.short	0x010a
        /*0212*/ 	.byte	0x3f
	.zero		1


	//   ....[23]....
        /*0214*/ 	.word	0x00009890
        /*0218*/ 	.word	0x00000000
        /*021c*/ 	.word	0x00026828
        /*0220*/ 	.short	0x010a
        /*0222*/ 	.byte	0x3f
	.zero		1


	//   ....[24]....
        /*0224*/ 	.word	0x00009b80
        /*0228*/ 	.word	0x00000003
        /*022c*/ 	.word	0x00026840
        /*0230*/ 	.short	0x010a
        /*0232*/ 	.byte	0x3f
	.zero		1


	//   ....[25]....
        /*0234*/ 	.word	0x0000a040
        /*0238*/ 	.word	0x00000006
        /*023c*/ 	.word	0x00000000
        /*0240*/ 	.short	0x010a
        /*0242*/ 	.byte	0x3f
	.zero		1


	//   ....[26]....
        /*0244*/ 	.word	0x0000a0a0
        /*0248*/ 	.word	0x00000003
        /*024c*/ 	.word	0x00000000
        /*0250*/ 	.short	0x010a
        /*0252*/ 	.byte	0x3f
	.zero		1


	//   ....[27]....
        /*0254*/ 	.word	0x0000a100
        /*0258*/ 	.word	0x00000000
        /*025c*/ 	.word	0x00000000
        /*0260*/ 	.short	0x010a
        /*0262*/ 	.byte	0x3f
	.zero		1


	//   ....[28]....
        /*0264*/ 	.word	0x0000a130
        /*0268*/ 	.word	0x00000003
        /*026c*/ 	.word	0x00000000
        /*0270*/ 	.short	0x010a
        /*0272*/ 	.byte	0x3f
	.zero		1


	//   ....[29]....
        /*0274*/ 	.word	0x0000a210
        /*0278*/ 	.word	0x00000012
        /*027c*/ 	.word	0x00026800
        /*0280*/ 	.short	0x010a
        /*0282*/ 	.byte	0x3f
	.zero		1


	//   ....[30]....
        /*0284*/ 	.word	0x0000a270
        /*0288*/ 	.word	0x00000005
        /*028c*/ 	.word	0x00026810
        /*0290*/ 	.short	0x010a
        /*0292*/ 	.byte	0x3f
	.zero		1


	//   ....[31]....
        /*0294*/ 	.word	0x0000a2d0
        /*0298*/ 	.word	0x00000079
        /*029c*/ 	.word	0x00026830
        /*02a0*/ 	.short	0x010a
        /*02a2*/ 	.byte	0x3f
	.zero		1


	//   ....[32]....
        /*02a4*/ 	.word	0x0000a320
        /*02a8*/ 	.word	0x00000000
        /*02ac*/ 	.word	0x00026820
        /*02b0*/ 	.short	0x010a
        /*02b2*/ 	.byte	0x3f
	.zero		1


	//   ....[33]....
        /*02b4*/ 	.word	0x0000a370
        /*02b8*/ 	.word	0x00000000
        /*02bc*/ 	.word	0x00026840
        /*02c0*/ 	.short	0x010a
        /*02c2*/ 	.byte	0x3f
	.zero		1


	//   ....[34]....
        /*02c4*/ 	.word	0x0000a3c0
        /*02c8*/ 	.word	0x00000000
        /*02cc*/ 	.word	0x00026828
        /*02d0*/ 	.short	0x010a
        /*02d2*/ 	.byte	0x3f
	.zero		1


	//   ....[35]....
        /*02d4*/ 	.word	0x0000a410
        /*02d8*/ 	.word	0x00000000
        /*02dc*/ 	.word	0x00026848
        /*02e0*/ 	.short	0x010a
        /*02e2*/ 	.byte	0x3f
	.zero		1


	//   ....[36]....
        /*02e4*/ 	.word	0x0000a470
        /*02e8*/ 	.word	0x00000000
        /*02ec*/ 	.word	0x00026820
        /*02f0*/ 	.short	0x010a
        /*02f2*/ 	.byte	0x3f
	.zero		1


	//   ....[37]....
        /*02f4*/ 	.word	0x0000a4c0
        /*02f8*/ 	.word	0x00000000
        /*02fc*/ 	.word	0x00026840
        /*0300*/ 	.short	0x010a
        /*0302*/ 	.byte	0x3f
	.zero		1


	//   ....[38]....
        /*0304*/ 	.word	0x0000a510
        /*0308*/ 	.word	0x00000000
        /*030c*/ 	.word	0x00026828
        /*0310*/ 	.short	0x010a
        /*0312*/ 	.byte	0x3f
	.zero		1


	//   ....[39]....
        /*0314*/ 	.word	0x0000a560
        /*0318*/ 	.word	0x00000003
        /*031c*/ 	.word	0x00026840
        /*0320*/ 	.short	0x010a
        /*0322*/ 	.byte	0x3f
	.zero		1


	//   ....[40]....
        /*0324*/ 	.word	0x0000a640
        /*0328*/ 	.word	0x00000006
        /*032c*/ 	.word	0x00000000
        /*0330*/ 	.short	0x010a
        /*0332*/ 	.byte	0x3f
	.zero		1


	//   ....[41]....
        /*0334*/ 	.word	0x0000a690
        /*0338*/ 	.word	0x00000003
        /*033c*/ 	.word	0x00000000
        /*0340*/ 	.short	0x010a
        /*0342*/ 	.byte	0x3f
	.zero		1


	//   ....[42]....
        /*0344*/ 	.word	0x0000a6e0
        /*0348*/ 	.word	0x00000000
        /*034c*/ 	.word	0x00000000
        /*0350*/ 	.short	0x010a
        /*0352*/ 	.byte	0x3f
	.zero		1


	//----- nvinfo : EIATTR_NUM_MBARRIERS
	.align		4
.L_449:
        /*0354*/ 	.byte	0x03, 0x38
        /*0356*/ 	.short	0x0009


	//----- nvinfo : EIATTR_EXIT_INSTR_OFFSETS
	.align		4
        /*0358*/ 	.byte	0x04, 0x1c
        /*035a*/ 	.short	(.L_451 - .L_450)


	//   ....[0]....
.L_450:
        /*035c*/ 	.word	0x0000a180


	//----- nvinfo : EIATTR_MAX_THREADS
	.align		4
.L_451:
        /*0360*/ 	.byte	0x04, 0x05
        /*0362*/ 	.short	(.L_453 - .L_452)
.L_452:
        /*0364*/ 	.word	0x00000180
        /*0368*/ 	.word	0x00000001
        /*036c*/ 	.word	0x00000001


	//----- nvinfo : EIATTR_CRS_STACK_SIZE
	.align		4
.L_453:
        /*0370*/ 	.byte	0x04, 0x1e
        /*0372*/ 	.short	(.L_455 - .L_454)
.L_454:
        /*0374*/ 	.word	0x00000000


	//----- nvinfo : EIATTR_CBANK_PARAM_SIZE
	.align		4
.L_455:
        /*0378*/ 	.byte	0x03, 0x19
        /*037a*/ 	.short	0x06f0


	//----- nvinfo : EIATTR_PARAM_CBANK
	.align		4
        /*037c*/ 	.byte	0x04, 0x0a
        /*037e*/ 	.short	(.L_457 - .L_456)
	.align		4
.L_456:
        /*0380*/ 	.word	index@(.nv.constant0._ZN7cutlass13device_kernelIN5flash11enable_sm90INS1_16FlashAttnBwdSm90INS1_25CollectiveMainloopBwdSm90ILi2ELi2ELi2EN4cute5tupleIJNS5_1CILi1EEES8_S8_EEENS6_IJNS7_ILi64EEENS7_ILi128EEENS7_ILi96EEEEEENS_10bfloat16_tEfNS_4arch4Sm90ELb0ELb0ELb1ELb1ELb0ELb1ELb0ELb0ELi2ELi1ELi2ELi1ELb1EEENS1_21CollectiveEpilogueBwdISD_SE_SG_Li256ELb1ELb0ELi1EEENS1_19SingleTileSchedulerILb1ELb0ELb0ELi128EEEEEEEEEvNT_6ParamsE)
        /*0384*/ 	.short	0x0210
        /*0386*/ 	.short	0x06f0


	//----- nvinfo : EIATTR_SW_WAR
	.align		4
.L_457:
        /*0388*/ 	.byte	0x04, 0x36
        /*038a*/ 	.short	(.L_459 - .L_458)
.L_458:
        /*038c*/ 	.word	0x00000008
.L_459:


//--------------------- .nv.info._ZN7cutlass13device_kernelIN5flash11enable_sm90INS1_16FlashAttnBwdSm90INS1_25CollectiveMainloopBwdSm90ILi2ELi2ELi2EN4cute5tupleIJNS5_1CILi1EEES8_S8_EEENS6_IJNS7_ILi64EEENS7_ILi128EEENS7_ILi96EEEEEENS_10bfloat16_tEfNS_4arch4Sm90ELb0ELb0ELb1ELb1ELb1ELb1ELb0ELb0ELi2ELi1ELi2ELi1ELb1EEENS1_21CollectiveEpilogueBwdISD_SE_SG_Li256ELb1ELb0ELi1EEENS1_19SingleTileSchedulerILb1ELb0ELb0ELi128EEEEEEEEEvNT_6ParamsE --------------------------
	.section	.nv.info._ZN7cutlass13device_kernelIN5flash11enable_sm90INS1_16FlashAttnBwdSm90INS1_25CollectiveMainloopBwdSm90ILi2ELi2ELi2EN4cute5tupleIJNS5_1CILi1EEES8_S8_EEENS6_IJNS7_ILi64EEENS7_ILi128EEENS7_ILi96EEEEEENS_10bfloat16_tEfNS_4arch4Sm90ELb0ELb0ELb1ELb1ELb1ELb1ELb0ELb0ELi2ELi1ELi2ELi1ELb1EEENS1_21CollectiveEpilogueBwdISD_SE_SG_Li256ELb1ELb0ELi1EEENS1_19SingleTileSchedulerILb1ELb0ELb0ELi128EEEEEEEEEvNT_6ParamsE,"",@"SHT_CUDA_INFO"
	.sectionflags	@""
	.align	4


	//----- nvinfo : EIATTR_CUDA_API_VERSION
	.align		4
        /*0000*/ 	.byte	0x04, 0x37
        /*0002*/ 	.short	(.L_461 - .L_460)
.L_460:
        /*0004*/ 	.word	0x00000082


	//----- nvinfo : EIATTR_KPARAM_INFO
	.align		4
.L_461:
        /*0008*/ 	.byte	0x04, 0x17
        /*000a*/ 	.short	(.L_463 - .L_462)
.L_462:
        /*000c*/ 	.word	0x00000000
        /*0010*/ 	.short	0x0000
        /*0012*/ 	.short	0x0070
        /*0014*/ 	.byte	0x00, 0xf0, 0x01, 0x1a


	//----- nvinfo : EIATTR_SPARSE_MMA_MASK
	.align		4
.L_463:
        /*0018*/ 	.byte	0x03, 0x50
        /*001a*/ 	.short	0x0000


	//----- nvinfo : EIATTR_MAXREG_COUNT
	.align		4
        /*001c*/ 	.byte	0x03, 0x1b
        /*001e*/ 	.short	0x00a8


	//----- nvinfo : EIATTR_NUM_BARRIERS
	.align		4
        /*0020*/ 	.byte	0x02, 0x4c
        /*0022*/ 	.byte	0x10
	.zero		1


	//----- nvinfo : EIATTR_EXTERNS
	.align		4
        /*0024*/ 	.byte	0x04, 0x0f
        /*0026*/ 	.short	(.L_465 - .L_464)


	//   ....[0]....
	.align		4
.L_464:
        /*0028*/ 	.word	index@(__assertfail)


	//----- nvinfo : EIATTR_MERCURY_ISA_VERSION
	.align		4
.L_465:
        /*002c*/ 	.byte	0x03, 0x5f
        /*002e*/ 	.short	0x0101


	//----- nvinfo : EIATTR_INT_WARP_WIDE_INSTR_OFFSETS
	.align		4
        /*0030*/ 	.byte	0x04, 0x31
        /*0032*/ 	.short	(.L_467 - .L_466)


	//   ....[0]....
.L_466:
        /*0034*/ 	.word	0x00000180


	//   ....[1]....
        /*0038*/ 	.word	0x000001b0


	//   ....[2]....
        /*003c*/ 	.word	0x000075d0


	//   ....[3]....
        /*0040*/ 	.word	0x00007a40


	//   ....[4]....
        /*0044*/ 	.word	0x00008010


	//----- nvinfo : EIATTR_COOP_GROUP_MASK_REGIDS
	.align		4
.L_467:
        /*0048*/ 	.byte	0x04, 0x29
        /*004a*/ 	.short	(.L_469 - .L_468)


	//   ....[0]....
.L_468:
        /*004c*/ 	.word	0xffffffff


	//   ....[1]....
        /*0050*/ 	.word	0xffffffff


	//   ....[2]....
        /*0054*/ 	.word	0xffffffff


	//   ....[3]....
        /*0058*/ 	.word	0xffffffff


	//   ....[4]....
        /*005c*/ 	.word	0xffffffff


	//   ....[5]....
        /*0060*/ 	.word	0xffffffff


	//   ....[6]....
        /*0064*/ 	.word	0xffffffff


	//   ....[7]....
        /*0068*/ 	.word	0xffffffff


	//   ....[8]....
        /*006c*/ 	.word	0xffffffff


	//   ....[9]....
        /*0070*/ 	.word	0xffffffff


	//   ....[10]....
        /*0074*/ 	.word	0xffffffff


	//   ....[11]....
        /*0078*/ 	.word	0xffffffff


	//   ....[12]....
        /*007c*/ 	.word	0xffffffff


	//   ....[13]....
        /*0080*/ 	.word	0x0500000f


	//   ....[14]....
        /*0084*/ 	.word	0x0500000f


	//   ....[15]....
        /*0088*/ 	.word	0x0500000f


	//   ....[16]....
        /*008c*/ 	.word	0x0500000f


	//----- nvinfo : EIATTR_COOP_GROUP_INSTR_OFFSETS
	.align		4
.L_469:
        /*0090*/ 	.byte	0x04, 0x28
        /*0092*/ 	.short	(.L_471 - .L_470)


	//   ....[0]....
.L_470:
        /*0094*/ 	.word	0x00000050


	//   ....[1]....
        /*0098*/ 	.word	0x00000190


	//   ....[2]....
        /*009c*/ 	.word	0x000001e0


	//   ....[3]....
        /*00a0*/ 	.word	0x000003d0


	//   ....[4]....
        /*00a4*/ 	.word	0x00000600


	//   ....[5]....
        /*00a8*/ 	.word	0x00001360


	//   ....[6]....
        /*00ac*/ 	.word	0x000068a0


	//   ....[7]....
        /*00b0*/ 	.word	0x00007270


	//   ....[8]....
        /*00b4*/ 	.word	0x00007500


	//   ....[9]....
        /*00b8*/ 	.word	0x00007740


	//   ....[10]....
        /*00bc*/ 	.word	0x00007970


	//   ....[11]....
        /*00c0*/ 	.word	0x00007c20


	//   ....[12]....
        /*00c4*/ 	.word	0x00007f50


	//   ....[13]....
        /*00c8*/ 	.word	0x0000aa30


	//   ....[14]....
        /*00cc*/ 	.word	0x0000aba0


	//   ....[15]....
        /*00d0*/ 	.word	0x0000ac10


	//   ....[16]....
        /*00d4*/ 	.word	0x0000ac80


	//----- nvinfo : EIATTR_REG_RECONFIG
	.align		4
.L_471:
        /*00d8*/ 	.byte	0x01, 0x54
	.zero		2


	//----- nvinfo : EIATTR_SYSCALL_OFFSETS
	.align		4
        /*00dc*/ 	.byte	0x04, 0x46
        /*00de*/ 	.short	(.L_473 - .L_472)


	//   ....[0]....
.L_472:
        /*00e0*/ 	.word	0x00000fc0


	//   ....[1]....
        /*00e4*/ 	.word	0x000010b0


	//   ....[2]....
        /*00e8*/ 	.word	0x00001210


	//   ....[3]....
        /*00ec*/ 	.word	0x00001300


	//   ....[4]....
        /*00f0*/ 	.word	0x00001570


	//----- nvinfo : EIATTR_MBARRIER_INSTR_OFFSETS
	.align		4
.L_473:
        /*00f4*/ 	.byte	0x04, 0x39
        /*00f6*/ 	.short	(.L_475 - .L_474)


	//   ....[0]....
.L_474:
        /*00f8*/ 	.word	0x00000280
        /*00fc*/ 	.word	0x000000ff
        /*0100*/ 	.word	0x00026800
        /*0104*/ 	.short	0x0100
        /*0106*/ 	.byte	0x06
	.zero		1


	//   ....[1]....
        /*0108*/ 	.word	0x00000380
        /*010c*/ 	.word	0x000000ff
        /*0110*/ 	.word	0x00026810
        /*0114*/ 	.short	0x0100
        /*0116*/ 	.byte	0x08
	.zero		1


	//   ....[2]....
        /*0118*/ 	.word	0x00000390
        /*011c*/ 	.word	0x000000ff
        /*0120*/ 	.word	0x00026820
        /*0124*/ 	.short	0x0100
        /*0126*/ 	.byte	0x08
	.zero		1


	//   ....[3]....
        /*0128*/ 	.word	0x000003a0
        /*012c*/ 	.word	0x000000ff
        /*0130*/ 	.word	0x00026818
        /*0134*/ 	.short	0x0100
        /*0136*/ 	.byte	0x08
	.zero		1


	//   ....[4]....
        /*0138*/ 	.word	0x000003b0
        /*013c*/ 	.word	0x000000ff
        /*0140*/ 	.word	0x00026828
        /*0144*/ 	.short	0x0100
        /*0146*/ 	.byte	0x08
	.zero		1


	//   ....[5]....
        /*0148*/ 	.word	0x000004e0
        /*014c*/ 	.word	0x000000ff
        /*0150*/ 	.word	0x00026830
        /*0154*/ 	.short	0x0100
        /*0156*/ 	.byte	0x08
	.zero		1


	//   ....[6]....
        /*0158*/ 	.word	0x000004f0
        /*015c*/ 	.word	0x000000ff
        /*0160*/ 	.word	0x00026840
        /*0164*/ 	.short	0x0100
        /*0166*/ 	.byte	0x08
	.zero		1


	//   ....[7]....
        /*0168*/ 	.word	0x00000500
        /*016c*/ 	.word	0x000000ff
        /*0170*/ 	.word	0x00026838
        /*0174*/ 	.short	0x0100
        /*0176*/ 	.byte	0x08
	.zero		1


	//   ....[8]....
        /*0178*/ 	.word	0x00000510
        /*017c*/ 	.word	0x000000ff
        /*0180*/ 	.word	0x00026848
        /*0184*/ 	.short	0x0100
        /*0186*/ 	.byte	0x08
	.zero		1


	//   ....[9]....
        /*0188*/ 	.word	0x000013a0
        /*018c*/ 	.word	0x00000012
        /*0190*/ 	.word	0x00026800
        /*0194*/ 	.short	0x010a
        /*0196*/ 	.byte	0x3f
	.zero		1


	//   ....[10]....
        /*0198*/ 	.word	0x00001430
        /*019c*/ 	.word	0x00000012
        /*01a0*/ 	.word	0x00026800
        /*01a4*/ 	.short	0x010a
        /*01a6*/ 	.byte	0x3f
	.zero		1


	//   ....[11]....
        /*01a8*/ 	.word	0x00001de0
        /*01ac*/ 	.word	0x000000ff
        /*01b0*/ 	.word	0x00026810
        /*01b4*/ 	.short	0x010a
        /*01b6*/ 	.byte	0x0a
	.zero		1


	//   ....[12]....
        /*01b8*/ 	.word	0x00001e20
        /*01bc*/ 	.word	0x000000ff
        /*01c0*/ 	.word	0x00026810
        /*01c4*/ 	.short	0x010a
        /*01c6*/ 	.byte	0x0a
	.zero		1


	//   ....[13]....
        /*01c8*/ 	.word	0x00002270
        /*01cc*/ 	.word	0x000000ff
        /*01d0*/ 	.word	0x00026830
        /*01d4*/ 	.short	0x010a
        /*01d6*/ 	.byte	0x0a
	.zero		1


	//   ....[14]....
        /*01d8*/ 	.word	0x000022b0
        /*01dc*/ 	.word	0x000000ff
        /*01e0*/ 	.word	0x00026830
        /*01e4*/ 	.short	0x010a
        /*01e6*/ 	.byte	0x0a
	.zero		1


	//   ....[15]....
        /*01e8*/ 	.word	0x000046a0
        /*01ec*/ 	.word	0x000000ff
        /*01f0*/ 	.word	0x00000000
        /*01f4*/ 	.short	0x0101
        /*01f6*/ 	.byte	0x0c
	.zero		1


	//   ....[16]....
        /*01f8*/ 	.word	0x00004950
        /*01fc*/ 	.word	0x000000ff
        /*0200*/ 	.word	0x00000000
        /*0204*/ 	.short	0x0101
        /*0206*/ 	.byte	0x0a
	.zero		1


	//   ....[17]....
        /*0208*/ 	.word	0x00008980
        /*020c*/ 	.word	0x00000000
        /*0210*/ 	.word	0x00026820
        /*0214*/ 	.short	0x010a
        /*0216*/ 	.byte	0x3f
	.zero		1


	//   ....[18]....
        /*0218*/ 	.word	0x00009250
        /*021c*/ 	.word	0x00000000
        /*0220*/ 	.word	0x00026840
        /*0224*/ 	.short	0x010a
        /*0226*/ 	.byte	0x3f
	.zero		1


	//   ....[19]....
        /*0228*/ 	.word	0x00009560
        /*022c*/ 	.word	0x00000000
        /*0230*/ 	.word	0x00026828
        /*0234*/ 	.short	0x010a
        /*0236*/ 	.byte	0x3f
	.zero		1


	//   ....[20]....
        /*0238*/ 	.word	0x00009800
        /*023c*/ 	.word	0x00000000
        /*0240*/ 	.word	0x00026848
        /*0244*/ 	.short	0x010a
        /*0246*/ 	.byte	0x3f
	.zero		1


	//   ....[21]....
        /*0248*/ 	.word	0x00009af0
        /*024c*/ 	.word	0x00000000
        /*0250*/ 	.word	0x00026820
        /*0254*/ 	.short	0x010a
        /*0256*/ 	.byte	0x3f
	.zero		1


	//   ....[22]....
        /*0258*/ 	.word	0x00009df0
        /*025c*/ 	.word	0x00000000
        /*0260*/ 	.word	0x00026840
        /*0264*/ 	.short	0x010a
        /*0266*/ 	.byte	0x3f
	.zero		1


	//   ....[23]....
        /*0268*/ 	.word	0x0000a0e0
        /*026c*/ 	.word	0x00000000
        /*0270*/ 	.word	0x00026828
        /*0274*/ 	.short	0x010a
        /*0276*/ 	.byte	0x3f
	.zero		1


	//   ....[24]....
        /*0278*/ 	.word	0x0000a3d0
        /*027c*/ 	.word	0x00000003
        /*0280*/ 	.word	0x00026840
        /*0284*/ 	.short	0x010a
        /*0286*/ 	.byte	0x3f
	.zero		1


	//   ....[25]....
        /*0288*/ 	.word	0x0000a890
        /*028c*/ 	.word	0x00000006
        /*0290*/ 	.word	0x00000000
        /*0294*/ 	.short	0x010a
        /*0296*/ 	.byte	0x3f
	.zero		1


	//   ....[26]....
        /*0298*/ 	.word	0x0000a8f0
        /*029c*/ 	.word	0x00000003
        /*02a0*/ 	.word	0x00000000
        /*02a4*/ 	.short	0x010a
        /*02a6*/ 	.byte	0x3f
	.zero		1


	//   ....[27]....
        /*02a8*/ 	.word	0x0000a950
        /*02ac*/ 	.word	0x00000000
        /*02b0*/ 	.word	0x00000000
        /*02b4*/ 	.short	0x010a
        /*02b6*/ 	.byte	0x3f
	.zero		1


	//   ....[28]....
        /*02b8*/ 	.word	0x0000a980
        /*02bc*/ 	.word	0x00000003
        /*02c0*/ 	.word	0x00000000
        /*02c4*/ 	.short	0x010a
        /*02c6*/ 	.byte	0x3f
	.zero		1


	//   ....[29]....
        /*02c8*/ 	.word	0x0000aa60
        /*02cc*/ 	.word	0x00000012
        /*02d0*/ 	.word	0x00026800
        /*02d4*/ 	.short	0x010a
        /*02d6*/ 	.byte	0x3f
	.zero		1


	//   ....[30]....
        /*02d8*/ 	.word	0x0000aac0
        /*02dc*/ 	.word	0x00000005
        /*02e0*/ 	.word	0x00026810
        /*02e4*/ 	.short	0x010a
        /*02e6*/ 	.byte	0x3f
	.zero		1


	//   ....[31]....
        /*02e8*/ 	.word	0x0000ab20
        /*02ec*/ 	.word	0x00000079
        /*02f0*/ 	.word	0x00026830
        /*02f4*/ 	.short	0x010a
        /*02f6*/ 	.byte	0x3f
	.zero		1


	//   ....[32]....
        /*02f8*/ 	.word	0x0000acc0
        /*02fc*/ 	.word	0x00000000
        /*0300*/ 	.word	0x00026820
        /*0304*/ 	.short	0x010a
        /*0306*/ 	.byte	0x3f
	.zero		1


	//   ....[33]....
        /*0308*/ 	.word	0x0000ad10
        /*030c*/ 	.word	0x00000000
        /*0310*/ 	.word	0x00026840
        /*0314*/ 	.short	0x010a
        /*0316*/ 	.byte	0x3f
	.zero		1


	//   ....[34]....
        /*0318*/ 	.word	0x0000ad60
        /*031c*/ 	.word	0x00000000
        /*0320*/ 	.word	0x00026828
        /*0324*/ 	.short	0x010a
        /*0326*/ 	.byte	0x3f
	.zero		1


	//   ....[35]....
        /*0328*/ 	.word	0x0000adb0
        /*032c*/ 	.word	0x00000000
        /*0330*/ 	.word	0x00026848
        /*0334*/ 	.short	0x010a
        /*0336*/ 	.byte	0x3f
	.zero		1


	//   ....[36]....
        /*0338*/ 	.word	0x0000ae10
        /*033c*/ 	.word	0x00000000
        /*0340*/ 	.word	0x00026820
        /*0344*/ 	.short	0x010a
        /*0346*/ 	.byte	0x3f
	.zero		1


	//   ....[37]....
        /*0348*/ 	.word	0x0000ae60
        /*034c*/ 	.word	0x00000000
        /*0350*/ 	.word	0x00026840
        /*0354*/ 	.short	0x010a
        /*0356*/ 	.byte	0x3f
	.zero		1


	//   ....[38]....
        /*0358*/ 	.word	0x0000aeb0
        /*035c*/ 	.word	0x00000000
        /*0360*/ 	.word	0x00026828
        /*0364*/ 	.short	0x010a
        /*0366*/ 	.byte	0x3f
	.zero		1


	//   ....[39]....
        /*0368*/ 	.word	0x0000af00
        /*036c*/ 	.word	0x00000003
        /*0370*/ 	.word	0x00026840
        /*0374*/ 	.short	0x010a
        /*0376*/ 	.byte	0x3f
	.zero		1


	//   ....[40]....
        /*0378*/ 	.word	0x0000afe0
        /*037c*/ 	.word	0x00000006
        /*0380*/ 	.word	0x00000000
        /*0384*/ 	.short	0x010a
        /*0386*/ 	.byte	0x3f
	.zero		1


	//   ....[41]....
        /*0388*/ 	.word	0x0000b030
        /*038c*/ 	.word	0x00000003
        /*0390*/ 	.word	0x00000000
        /*0394*/ 	.short	0x010a
        /*0396*/ 	.byte	0x3f
	.zero		1


	//   ....[42]....
        /*0398*/ 	.word	0x0000b080
        /*039c*/ 	.word	0x00000000
        /*03a0*/ 	.word	0x00000000
        /*03a4*/ 	.short	0x010a
        /*03a6*/ 	.byte	0x3f
	.zero		1


	//----- nvinfo : EIATTR_NUM_MBARRIERS
	.align		4
.L_475:
        /*03a8*/ 	.byte	0x03, 0x38
        /*03aa*/ 	.short	0x0009


	//----- nvinfo : EIATTR_EXIT_INSTR_OFFSETS
	.align		4
        /*03ac*/ 	.byte	0x04, 0x1c
        /*03ae*/ 	.short	(.L_477 - .L_476)


	//   ....[0]....
.L_476:
        /*03b0*/ 	.word	0x0000a9d0


	//----- nvinfo : EIATTR_MAX_THREADS
	.align		4
.L_477:
        /*03b4*/ 	.byte	0x04, 0x05
        /*03b6*/ 	.short	(.L_479 - .L_478)
.L_478:
        /*03b8*/ 	.word	0x00000180
        /*03bc*/ 	.word	0x00000001
        /*03c0*/ 	.word	0x00000001


	//----- nvinfo : EIATTR_CRS_STACK_SIZE
	.align		4
.L_479:
        /*03c4*/ 	.byte	0x04, 0x1e
        /*03c6*/ 	.short	(.L_481 - .L_480)
.L_480:
        /*03c8*/ 	.word	0x00000000


	//----- nvinfo : EIATTR_CBANK_PARAM_SIZE
	.align		4
.L_481:
        /*03cc*/ 	.byte	0x03, 0x19
        /*03ce*/ 	.short	0x06f0


	//----- nvinfo : EIATTR_PARAM_CBANK
	.align		4
        /*03d0*/ 	.byte	0x04, 0x0a
        /*03d2*/ 	.short	(.L_483 - .L_482)
	.align		4
.L_482:
        /*03d4*/ 	.word	index@(.nv.constant0._ZN7cutlass13device_kernelIN5flash11enable_sm90INS1_16FlashAttnBwdSm90INS1_25CollectiveMainloopBwdSm90ILi2ELi2ELi2EN4cute5tupleIJNS5_1CILi1EEES8_S8_EEENS6_IJNS7_ILi64EEENS7_ILi128EEENS7_ILi96EEEEEENS_10bfloat16_tEfNS_4arch4Sm90ELb0ELb0ELb1ELb1ELb1ELb1ELb0ELb0ELi2ELi1ELi2ELi1ELb1EEENS1_21CollectiveEpilogueBwdISD_SE_SG_Li256ELb1ELb0ELi1EEENS1_19SingleTileSchedulerILb1ELb0ELb0ELi128EEEEEEEEEvNT_6ParamsE)
        /*03d8*/ 	.short	0x0210
        /*03da*/ 	.short	0x06f0


	//----- nvinfo : EIATTR_SW_WAR
	.align		4
.L_483:
        /*03dc*/ 	.byte	0x04, 0x36
        /*03de*/ 	.short	(.L_485 - .L_484)
.L_484:
        /*03e0*/ 	.word	0x00000008
.L_485:


//--------------------- .nv.info._ZN7cutlass13device_kernelIN5flash11enable_sm90INS1_16FlashAttnBwdSm90INS1_25CollectiveMainloopBwdSm90ILi2ELi2ELi2EN4cute5tupleIJNS5_1CILi1EEES8_S8_EEENS6_IJNS7_ILi64EEENS7_ILi128EEENS7_ILi96EEEEEENS_10bfloat16_tEfNS_4arch4Sm90ELb0ELb0ELb1ELb1ELb0ELb1ELb0ELb0ELi2ELi1ELi2ELi1ELb1EEENS1_24CollectiveEpilogueBwdGQAISD_fSG_Li256ELb1ELb0EEENS1_19SingleTileSchedulerILb1ELb0ELb0ELi128EEEEEEEEEvNT_6ParamsE --------------------------
	.section	.nv.info._ZN7cutlass13device_kernelIN5flash11enable_sm90INS1_16FlashAttnBwdSm90INS1_25CollectiveMainloopBwdSm90ILi2ELi2ELi2EN4cute5tupleIJNS5_1CILi1EEES8_S8_EEENS6_IJNS7_ILi64EEENS7_ILi128EEENS7_ILi96EEEEEENS_10bfloat16_tEfNS_4arch4Sm90ELb0ELb0ELb1ELb1ELb0ELb1ELb0ELb0ELi2ELi1ELi2ELi1ELb1EEENS1_24CollectiveEpilogueBwdGQAISD_fSG_Li256ELb1ELb0EEENS1_19SingleTileSchedulerILb1ELb0ELb0ELi128EEEEEEEEEvNT_6ParamsE,"",@"SHT_CUDA_INFO"
	.sectionflags	@""
	.align	4


	//----- nvinfo : EIATTR_CUDA_API_VERSION
	.align		4
        /*0000*/ 	.byte	0x04, 0x37
        /*0002*/ 	.short	(.L_487 - .L_486)
.L_486:
        /*0004*/ 	.word	0x00000082


	//----- nvinfo : EIATTR_KPARAM_INFO
	.align		4
.L_487:
        /*0008*/ 	.byte	0x04, 0x17
        /*000a*/ 	.short	(.L_489 - .L_488)
.L_488:
        /*000c*/ 	.word	0x00000000
        /*0010*/ 	.short	0x0000
        /*0012*/ 	.short	0x0070
        /*0014*/ 	.byte	0x00, 0xf0, 0x01, 0x1a


	//----- nvinfo : EIATTR_SPARSE_MMA_MASK
	.align		4
.L_489:
        /*0018*/ 	.byte	0x03, 0x50
        /*001a*/ 	.short	0x0000


	//----- nvinfo : EIATTR_MAXREG_COUNT
	.align		4
        /*001c*/ 	.byte	0x03, 0x1b
        /*001e*/ 	.short	0x00a8


	//----- nvinfo : EIATTR_NUM_BARRIERS
	.align		4
        /*0020*/ 	.byte	0x02, 0x4c
        /*0022*/ 	.byte	0x10
	.zero		1


	//----- nvinfo : EIATTR_EXTERNS
	.align		4
        /*0024*/ 	.byte	0x04, 0x0f
        /*0026*/ 	.short	(.L_491 - .L_490)


	//   ....[0]....
	.align		4
.L_490:
        /*0028*/ 	.word	index@(__assertfail)


	//----- nvinfo : EIATTR_MERCURY_ISA_VERSION
	.align		4
.L_491:
        /*002c*/ 	.byte	0x03, 0x5f
        /*002e*/ 	.short	0x0101


	//----- nvinfo : EIATTR_INT_WARP_WIDE_INSTR_OFFSETS
	.align		4
        /*0030*/ 	.byte	0x04, 0x31
        /*0032*/ 	.short	(.L_493 - .L_492)


	//   ....[0]....
.L_492:
        /*0034*/ 	.word	0x00000180


	//   ....[1]....
        /*0038*/ 	.word	0x000001b0


	//----- nvinfo : EIATTR_COOP_GROUP_MASK_REGIDS
	.align		4
.L_493:
        /*003c*/ 	.byte	0x04, 0x29
        /*003e*/ 	.short	(.L_495 - .L_494)


	//   ....[0]....
.L_494:
        /*0040*/ 	.word	0xffffffff


	//   ....[1]....
        /*0044*/ 	.word	0xffffffff


	//   ....[2]....
        /*0048*/ 	.word	0xffffffff


	//   ....[3]....
        /*004c*/ 	.word	0xffffffff


	//   ....[4]....
        /*0050*/ 	.word	0xffffffff


	//   ....[5]....
        /*0054*/ 	.word	0xffffffff


	//   ....[6]....
        /*0058*/ 	.word	0xffffffff


	//   ....[7]....
        /*005c*/ 	.word	0x0500000f


	//----- nvinfo : EIATTR_COOP_GROUP_INSTR_OFFSETS
	.align		4
.L_495:
        /*0060*/ 	.byte	0x04, 0x28
        /*0062*/ 	.short	(.L_497 - .L_496)


	//   ....[0]....
.L_496:
        /*0064*/ 	.word	0x00000050


	//   ....[1]....
        /*0068*/ 	.word	0x00000190


	//   ....[2]....
        /*006c*/ 	.word	0x000001e0


	//   ....[3]....
        /*0070*/ 	.word	0x000003d0


	//   ....[4]....
        /*0074*/ 	.word	0x00000600


	//   ....[5]....
        /*0078*/ 	.word	0x00001350


	//   ....[6]....
        /*007c*/ 	.word	0x00005630


	//   ....[7]....
        /*0080*/ 	.word	0x00008f70


	//----- nvinfo : EIATTR_REG_RECONFIG
	.align		4
.L_497:
        /*0084*/ 	.byte	0x01, 0x54
	.zero		2


	//----- nvinfo : EIATTR_SYSCALL_OFFSETS
	.align		4
        /*0088*/ 	.byte	0x04, 0x46
        /*008a*/ 	.short	(.L_499 - .L_498)


	//   ....[0]....
.L_498:
        /*008c*/ 	.word	0x00000fb0


	//   ....[1]....
        /*0090*/ 	.word	0x000010a0


	//   ....[2]....
        /*0094*/ 	.word	0x00001200


	//   ....[3]....
        /*0098*/ 	.word	0x000012f0


	//   ....[4]....
        /*009c*/ 	.word	0x00001560


	//----- nvinfo : EIATTR_MBARRIER_INSTR_OFFSETS
	.align		4
.L_499:
        /*00a0*/ 	.byte	0x04, 0x39
        /*00a2*/ 	.short	(.L_501 - .L_500)


	//   ....[0]....
.L_500:
        /*00a4*/ 	.word	0x00000280
        /*00a8*/ 	.word	0x000000ff
        /*00ac*/ 	.word	0x00026800
        /*00b0*/ 	.short	0x0100
        /*00b2*/ 	.byte	0x06
	.zero		1


	//   ....[1]....
        /*00b4*/ 	.word	0x00000380
        /*00b8*/ 	.word	0x000000ff
        /*00bc*/ 	.word	0x00026810
        /*00c0*/ 	.short	0x0100
        /*00c2*/ 	.byte	0x08
	.zero		1


	//   ....[2]....
        /*00c4*/ 	.word	0x00000390
        /*00c8*/ 	.word	0x000000ff
        /*00cc*/ 	.word	0x00026820
        /*00d0*/ 	.short	0x0100
        /*00d2*/ 	.byte	0x08
	.zero		1


	//   ....[3]....
        /*00d4*/ 	.word	0x000003a0
        /*00d8*/ 	.word	0x000000ff
        /*00dc*/ 	.word	0x00026818
        /*00e0*/ 	.short	0x0100
        /*00e2*/ 	.byte	0x08
	.zero		1


	//   ....[4]....
        /*00e4*/ 	.word	0x000003b0
        /*00e8*/ 	.word	0x000000ff
        /*00ec*/ 	.word	0x00026828
        /*00f0*/ 	.short	0x0100
        /*00f2*/ 	.byte	0x08
	.zero		1


	//   ....[5]....
        /*00f4*/ 	.word	0x000004e0
        /*00f8*/ 	.word	0x000000ff
        /*00fc*/ 	.word	0x00026830
        /*0100*/ 	.short	0x0100
        /*0102*/ 	.byte	0x08
	.zero		1


	//   ....[6]....
        /*0104*/ 	.word	0x000004f0
        /*0108*/ 	.word	0x000000ff
        /*010c*/ 	.word	0x00026840
        /*0110*/ 	.short	0x0100
        /*0112*/ 	.byte	0x08
	.zero		1


	//   ....[7]....
        /*0114*/ 	.word	0x00000500
        /*0118*/ 	.word	0x000000ff
        /*011c*/ 	.word	0x00026838
        /*0120*/ 	.short	0x0100
        /*0122*/ 	.byte	0x08
	.zero		1


	//   ....[8]....
        /*0124*/ 	.word	0x00000510
        /*0128*/ 	.word	0x000000ff
        /*012c*/ 	.word	0x00026848
        /*0130*/ 	.short	0x0100
        /*0132*/ 	.byte	0x08
	.zero		1


	//   ....[9]....
        /*0134*/ 	.word	0x00001390
        /*0138*/ 	.word	0x00000012
        /*013c*/ 	.word	0x00026800
        /*0140*/ 	.short	0x010a
        /*0142*/ 	.byte	0x3f
	.zero		1


	//   ....[10]....
        /*0144*/ 	.word	0x00001420
        /*0148*/ 	.word	0x00000012
        /*014c*/ 	.word	0x00026800
        /*0150*/ 	.short	0x010a
        /*0152*/ 	.byte	0x3f
	.zero		1


	//   ....[11]....
        /*0154*/ 	.word	0x00001dd0
        /*0158*/ 	.word	0x000000ff
        /*015c*/ 	.word	0x00026810
        /*0160*/ 	.short	0x010a
        /*0162*/ 	.byte	0x0a
	.zero		1


	//   ....[12]....
        /*0164*/ 	.word	0x00001e10
        /*0168*/ 	.word	0x000000ff
        /*016c*/ 	.word	0x00026810
        /*0170*/ 	.short	0x010a
        /*0172*/ 	.byte	0x0a
	.zero		1


	//   ....[13]....
        /*0174*/ 	.word	0x00002260
        /*0178*/ 	.word	0x000000ff
        /*017c*/ 	.word	0x00026830
        /*0180*/ 	.short	0x010a
        /*0182*/ 	.byte	0x0a
	.zero		1


	//   ....[14]....
        /*0184*/ 	.word	0x000022a0
        /*0188*/ 	.word	0x000000ff
        /*018c*/ 	.word	0x00026830
        /*0190*/ 	.short	0x010a
        /*0192*/ 	.byte	0x0a
	.zero		1


	//   ....[15]....
        /*0194*/ 	.word	0x00004690
        /*0198*/ 	.word	0x000000ff
        /*019c*/ 	.word	0x00000000
        /*01a0*/ 	.short	0x0101
        /*01a2*/ 	.byte	0x0c
	.zero		1


	//   ....[16]....
        /*01a4*/ 	.word	0x00004940
        /*01a8*/ 	.word	0x000000ff
        /*01ac*/ 	.word	0x00000000
        /*01b0*/ 	.short	0x0101
        /*01b2*/ 	.byte	0x0a
	.zero		1


	//   ....[17]....
        /*01b4*/ 	.word	0x00006ec0
        /*01b8*/ 	.word	0x00000000
        /*01bc*/ 	.word	0x00026820
        /*01c0*/ 	.short	0x010a
        /*01c2*/ 	.byte	0x3f
	.zero		1


	//   ....[18]....
        /*01c4*/ 	.word	0x00007790
        /*01c8*/ 	.word	0x00000000
        /*01cc*/ 	.word	0x00026840
        /*01d0*/ 	.short	0x010a
        /*01d2*/ 	.byte	0x3f
	.zero		1


	//   ....[19]....
        /*01d4*/ 	.word	0x00007aa0
        /*01d8*/ 	.word	0x00000000
        /*01dc*/ 	.word	0x00026828
        /*01e0*/ 	.short	0x010a
        /*01e2*/ 	.byte	0x3f
	.zero		1


	//   ....[20]....
        /*01e4*/ 	.word	0x00007d40
        /*01e8*/ 	.word	0x00000000
        /*01ec*/ 	.word	0x00026848
        /*01f0*/ 	.short	0x010a
        /*01f2*/ 	.byte	0x3f
	.zero		1


	//   ....[21]....
        /*01f4*/ 	.word	0x00008030
        /*01f8*/ 	.word	0x00000000
        /*01fc*/ 	.word	0x00026820
        /*0200*/ 	.short	0x010a
        /*0202*/ 	.byte	0x3f
	.zero		1


	//   ....[22]....
        /*0204*/ 	.word	0x00008330
        /*0208*/ 	.word	0x00000000
        /*020c*/ 	.word	0x00026840
        /*0210*/ 	.short	0x010a
        /*0212*/ 	.byte	0x3f
	.zero		1


	//   ....[23]....
        /*0214*/ 	.word	0x00008620
        /*0218*/ 	.word	0x00000000
        /*021c*/ 	.word	0x00026828
        /*0220*/ 	.short	0x010a
        /*0222*/ 	.byte	0x3f
	.zero		1


	//   ....[24]....
        /*0224*/ 	.word	0x00008910
        /*0228*/ 	.word	0x00000003
        /*022c*/ 	.word	0x00026840
        /*0230*/ 	.short	0x010a
        /*0232*/ 	.byte	0x3f
	.zero		1


	//   ....[25]....
        /*0234*/ 	.word	0x00008dd0
        /*0238*/ 	.word	0x00000006
        /*023c*/ 	.word	0x00000000
        /*0240*/ 	.short	0x010a
        /*0242*/ 	.byte	0x3f
	.zero		1


	//   ....[26]....
        /*0244*/ 	.word	0x00008e30
        /*0248*/ 	.word	0x00000003
        /*024c*/ 	.word	0x00000000
        /*0250*/ 	.short	0x010a
        /*0252*/ 	.byte	0x3f
	.zero		1


	//   ....[27]....
        /*0254*/ 	.word	0x00008e90
        /*0258*/ 	.word	0x00000000
        /*025c*/ 	.word	0x00000000
        /*0260*/ 	.short	0x010a
        /*0262*/ 	.byte	0x3f
	.zero		1


	//   ....[28]....
        /*0264*/ 	.word	0x00008ec0
        /*0268*/ 	.word	0x00000003
        /*026c*/ 	.word	0x00000000
        /*0270*/ 	.short	0x010a
        /*0272*/ 	.byte	0x3f
	.zero		1


	//   ....[29]....
        /*0274*/ 	.word	0x00008fa0
        /*0278*/ 	.word	0x00000012
        /*027c*/ 	.word	0x00026800
        /*0280*/ 	.short	0x010a
        /*0282*/ 	.byte	0x3f
	.zero		1


	//   ....[30]....
        /*0284*/ 	.word	0x00009000
        /*0288*/ 	.word	0x00000005
        /*028c*/ 	.word	0x00026810
        /*0290*/ 	.short	0x010a
        /*0292*/ 	.byte	0x3f
	.zero		1


	//   ....[31]....
        /*0294*/ 	.word	0x00009060
        /*0298*/ 	.word	0x00000079
        /*029c*/ 	.word	0x00026830
        /*02a0*/ 	.short	0x010a
        /*02a2*/ 	.byte	0x3f
	.zero		1


	//   ....[32]....
        /*02a4*/ 	.word	0x000090b0
        /*02a8*/ 	.word	0x00000000
        /*02ac*/ 	.word	0x00026820
        /*02b0*/ 	.short	0x010a
        /*02b2*/ 	.byte	0x3f
	.zero		1


	//   ....[33]....
        /*02b4*/ 	.word	0x00009100
        /*02b8*/ 	.word	0x00000000
        /*02bc*/ 	.word	0x00026840
        /*02c0*/ 	.short	0x010a
        /*02c2*/ 	.byte	0x3f
	.zero		1


	//   ....[34]....
        /*02c4*/ 	.word	0x00009150
        /*02c8*/ 	.word	0x00000000
        /*02cc*/ 	.word	0x00026828
        /*02d0*/ 	.short	0x010a
        /*02d2*/ 	.byte	0x3f
	.zero		1


	//   ....[35]....
        /*02d4*/ 	.word	0x000091a0
        /*02d8*/ 	.word	0x00000000
        /*02dc*/ 	.word	0x00026848
        /*02e0*/ 	.short	0x010a
        /*02e2*/ 	.byte	0x3f
	.zero		1


	//   ....[36]....
        /*02e4*/ 	.word	0x00009200
        /*02e8*/ 	.word	0x00000000
        /*02ec*/ 	.word	0x00026820
        /*02f0*/ 	.short	0x010a
        /*02f2*/ 	.byte	0x3f
	.zero		1


	//   ....[37]....
        /*02f4*/ 	.word	0x00009250
        /*02f8*/ 	.word	0x00000000
        /*02fc*/ 	.word	0x00026840
        /*0300*/ 	.short	0x010a
        /*0302*/ 	.byte	0x3f
	.zero		1


	//   ....[38]....
        /*0304*/ 	.word	0x000092a0
        /*0308*/ 	.word	0x00000000
        /*030c*/ 	.word	0x00026828
        /*0310*/ 	.short	0x010a
        /*0312*/ 	.byte	0x3f
	.zero		1


	//   ....[39]....
        /*0314*/ 	.word	0x000092f0
        /*0318*/ 	.word	0x00000003
        /*031c*/ 	.word	0x00026840
        /*0320*/ 	.short	0x010a
        /*0322*/ 	.byte	0x3f
	.zero		1


	//   ....[40]....
        /*0324*/ 	.word	0x000093d0
        /*0328*/ 	.word	0x00000006
        /*032c*/ 	.word	0x00000000
        /*0330*/ 	.short	0x010a
        /*0332*/ 	.byte	0x3f
	.zero		1


	//   ....[41]....
        /*0334*/ 	.word	0x00009420
        /*0338*/ 	.word	0x00000003
        /*033c*/ 	.word	0x00000000
        /*0340*/ 	.short	0x010a
        /*0342*/ 	.byte	0x3f
	.zero		1


	//   ....[42]....
        /*0344*/ 	.word	0x00009470
        /*0348*/ 	.word	0x00000000
        /*034c*/ 	.word	0x00000000
        /*0350*/ 	.short	0x010a
        /*0352*/ 	.byte	0x3f
	.zero		1


	//----- nvinfo : EIATTR_NUM_MBARRIERS
	.align		4
.L_501:
        /*0354*/ 	.byte	0x03, 0x38
        /*0356*/ 	.short	0x0009


	//----- nvinfo : EIATTR_EXIT_INSTR_OFFSETS
	.align		4
        /*0358*/ 	.byte	0x04, 0x1c
        /*035a*/ 	.short	(.L_503 - .L_502)


	//   ....[0]....
.L_502:
        /*035c*/ 	.word	0x00008f10


	//----- nvinfo : EIATTR_MAX_THREADS
	.align		4
.L_503:
        /*0360*/ 	.byte	0x04, 0x05
        /*0362*/ 	.short	(.L_505 - .L_504)
.L_504:
        /*0364*/ 	.word	0x00000180
        /*0368*/ 	.word	0x00000001
        /*036c*/ 	.word	0x00000001


	//----- nvinfo : EIATTR_CRS_STACK_SIZE
	.align		4
.L_505:
        /*0370*/ 	.byte	0x04, 0x1e
        /*0372*/ 	.short	(.L_507 - .L_506)
.L_506:
        /*0374*/ 	.word	0x00000000


	//----- nvinfo : EIATTR_CBANK_PARAM_SIZE
	.align		4
.L_507:
        /*0378*/ 	.byte	0x03, 0x19
        /*037a*/ 	.short	0x06f0


	//----- nvinfo : EIATTR_PARAM_CBANK
	.align		4
        /*037c*/ 	.byte	0x04, 0x0a
        /*037e*/ 	.short	(.L_509 - .L_508)
	.align		4
.L_508:
        /*0380*/ 	.word	index@(.nv.constant0._ZN7cutlass13device_kernelIN5flash11enable_sm90INS1_16FlashAttnBwdSm90INS1_25CollectiveMainloopBwdSm90ILi2ELi2ELi2EN4cute5tupleIJNS5_1CILi1EEES8_S8_EEENS6_IJNS7_ILi64EEENS7_ILi128EEENS7_ILi96EEEEEENS_10bfloat16_tEfNS_4arch4Sm90ELb0ELb0ELb1ELb1ELb0ELb1ELb0ELb0ELi2ELi1ELi2ELi1ELb1EEENS1_24CollectiveEpilogueBwdGQAISD_fSG_Li256ELb1ELb0EEENS1_19SingleTileSchedulerILb1ELb0ELb0ELi128EEEEEEEEEvNT_6ParamsE)
        /*0384*/ 	.short	0x0210
        /*0386*/ 	.short	0x06f0


	//----- nvinfo : EIATTR_SW_WAR
	.align		4
.L_509:
        /*0388*/ 	.byte	0x04, 0x36
        /*038a*/ 	.short	(.L_511 - .L_510)
.L_510:
        /*038c*/ 	.word	0x00000008
.L_511:


//--------------------- .nv.info._ZN7cutlass13device_kernelIN5flash11enable_sm90INS1_16FlashAttnBwdSm90INS1_25CollectiveMainloopBwdSm90ILi2ELi2ELi2EN4cute5tupleIJNS5_1CILi1EEES8_S8_EEENS6_IJNS7_ILi64EEENS7_ILi128EEENS7_ILi96EEEEEENS_10bfloat16_tEfNS_4arch4Sm90ELb0ELb0ELb1ELb1ELb1ELb1ELb0ELb0ELi2ELi1ELi2ELi1ELb1EEENS1_24CollectiveEpilogueBwdGQAISD_fSG_Li256ELb1ELb1EEENS1_19SingleTileSchedulerILb1ELb0ELb0ELi128EEEEEEEEEvNT_6ParamsE --------------------------
	.section	.nv.info._ZN7cutlass13device_kernelIN5flash11enable_sm90INS1_16FlashAttnBwdSm90INS1_25CollectiveMainloopBwdSm90ILi2ELi2ELi2EN4cute5tupleIJNS5_1CILi1EEES8_S8_EEENS6_IJNS7_ILi64EEENS7_ILi128EEENS7_ILi96EEEEEENS_10bfloat16_tEfNS_4arch4Sm90ELb0ELb0ELb1ELb1ELb1ELb1ELb0ELb0ELi2ELi1ELi2ELi1ELb1EEENS1_24CollectiveEpilogueBwdGQAISD_fSG_Li256ELb1ELb1EEENS1_19SingleTileSchedulerILb1ELb0ELb0ELi128EEEEEEEEEvNT_6ParamsE,"",@"SHT_CUDA_INFO"
	.sectionflags	@""
	.align	4


	//----- nvinfo : EIATTR_CUDA_API_VERSION
	.align		4
        /*0000*/ 	.byte	0x04, 0x37
        /*0002*/ 	.short	(.L_513 - .L_512)
.L_512:
        /*0004*/ 	.word	0x00000082


	//----- nvinfo : EIATTR_KPARAM_INFO
	.align		4
.L_513:
        /*0008*/ 	.byte	0x04, 0x17
        /*000a*/ 	.short	(.L_515 - .L_514)
.L_514:
        /*000c*/ 	.word	0x00000000
        /*0010*/ 	.short	0x0000
        /*0012*/ 	.short	0x0070
        /*0014*/ 	.byte	0x00, 0xf0, 0x01, 0x1a


	//----- nvinfo : EIATTR_SPARSE_MMA_MASK
	.align		4
.L_515:
        /*0018*/ 	.byte	0x03, 0x50
        /*001a*/ 	.short	0x0000


	//----- nvinfo : EIATTR_MAXREG_COUNT
	.align		4
        /*001c*/ 	.byte	0x03, 0x1b
        /*001e*/ 	.short	0x00a8


	//----- nvinfo : EIATTR_NUM_BARRIERS
	.align		4
        /*0020*/ 	.byte	0x02, 0x4c
        /*0022*/ 	.byte	0x10
	.zero		1


	//----- nvinfo : EIATTR_EXTERNS
	.align		4
        /*0024*/ 	.byte	0x04, 0x0f
        /*0026*/ 	.short	(.L_517 - .L_516)


	//   ....[0]....
	.align		4
.L_516:
        /*0028*/ 	.word	index@(__assertfail)


	//----- nvinfo : EIATTR_MERCURY_ISA_VERSION
	.align		4
.L_517:
        /*002c*/ 	.byte	0x03, 0x5f
        /*002e*/ 	.short	0x0101


	//----- nvinfo : EIATTR_INT_WARP_WIDE_INSTR_OFFSETS
	.align		4
        /*0030*/ 	.byte	0x04, 0x31
        /*0032*/ 	.short	(.L_519 - .L_518)


	//   ....[0]....
.L_518:
        /*0034*/ 	.word	0x00000180


	//   ....[1]....
        /*0038*/ 	.word	0x000001b0


	//   ....[2]....
        /*003c*/ 	.word	0x00006850


	//   ....[3]....
        /*0040*/ 	.word	0x00006cc0


	//   ....[4]....
        /*0044*/ 	.word	0x00007290


	//----- nvinfo : EIATTR_COOP_GROUP_MASK_REGIDS
	.align		4
.L_519:
        /*0048*/ 	.byte	0x04, 0x29
        /*004a*/ 	.short	(.L_521 - .L_520)


	//   ....[0]....
.L_520:
        /*004c*/ 	.word	0xffffffff


	//   ....[1]....
        /*0050*/ 	.word	0xffffffff


	//   ....[2]....
        /*0054*/ 	.word	0xffffffff


	//   ....[3]....
        /*0058*/ 	.word	0xffffffff


	//   ....[4]....
        /*005c*/ 	.word	0xffffffff


	//   ....[5]....
        /*0060*/ 	.word	0xffffffff


	//   ....[6]....
        /*0064*/ 	.word	0xffffffff


	//   ....[7]....
        /*0068*/ 	.word	0xffffffff


	//   ....[8]....
        /*006c*/ 	.word	0xffffffff


	//   ....[9]....
        /*0070*/ 	.word	0xffffffff


	//   ....[10]....
        /*0074*/ 	.word	0xffffffff


	//   ....[11]....
        /*0078*/ 	.word	0xffffffff


	//   ....[12]....
        /*007c*/ 	.word	0xffffffff


	//   ....[13]....
        /*0080*/ 	.word	0xffffffff


	//   ....[14]....
        /*0084*/ 	.word	0xffffffff


	//   ....[15]....
        /*0088*/ 	.word	0xffffffff


	//   ....[16]....
        /*008c*/ 	.word	0xffffffff


	//   ....[17]....
        /*0090*/ 	.word	0x0500000f


	//   ....[18]....
        /*0094*/ 	.word	0x0500000f


	//   ....[19]....
        /*0098*/ 	.word	0x0500000f


	//   ....[20]....
        /*009c*/ 	.word	0x0500000f


	//   ....[21]....
        /*00a0*/ 	.word	0x0500000f


	//   ....[22]....
        /*00a4*/ 	.word	0x0500000f


	//----- nvinfo : EIATTR_COOP_GROUP_INSTR_OFFSETS
	.align		4
.L_521:
        /*00a8*/ 	.byte	0x04, 0x28
        /*00aa*/ 	.short	(.L_523 - .L_522)


	//   ....[0]....
.L_522:
        /*00ac*/ 	.word	0x00000050


	//   ....[1]....
        /*00b0*/ 	.word	0x00000190


	//   ....[2]....
        /*00b4*/ 	.word	0x000001e0


	//   ....[3]....
        /*00b8*/ 	.word	0x000003d0


	//   ....[4]....
        /*00bc*/ 	.word	0x00000600


	//   ....[5]....
        /*00c0*/ 	.word	0x00001350


	//   ....[6]....
        /*00c4*/ 	.word	0x00005440


	//   ....[7]....
        /*00c8*/ 	.word	0x000055d0


	//   ....[8]....
        /*00cc*/ 	.word	0x00005880


	//   ....[9]....
        /*00d0*/ 	.word	0x00005a10


	//   ....[10]....
        /*00d4*/ 	.word	0x00005b20


	//   ....[11]....
        /*00d8*/ 	.word	0x000064f0


	//   ....[12]....
        /*00dc*/ 	.word	0x00006780


	//   ....[13]....
        /*00e0*/ 	.word	0x000069c0


	//   ....[14]....
        /*00e4*/ 	.word	0x00006bf0


	//   ....[15]....
        /*00e8*/ 	.word	0x00006ea0


	//   ....[16]....
        /*00ec*/ 	.word	0x000071d0


	//   ....[17]....
        /*00f0*/ 	.word	0x00009cb0


	//   ....[18]....
        /*00f4*/ 	.word	0x00009e20


	//   ....[19]....
        /*00f8*/ 	.word	0x00009e90


	//   ....[20]....
        /*00fc*/ 	.word	0x00009f00


	//   ....[21]....
        /*0100*/ 	.word	0x00009f70


	//   ....[22]....
        /*0104*/ 	.word	0x00009fe0


	//----- nvinfo : EIATTR_REG_RECONFIG
	.align		4
.L_523:
        /*0108*/ 	.byte	0x01, 0x54
	.zero		2


	//----- nvinfo : EIATTR_SYSCALL_OFFSETS
	.align		4
        /*010c*/ 	.byte	0x04, 0x46
        /*010e*/ 	.short	(.L_525 - .L_524)


	//   ....[0]....
.L_524:
        /*0110*/ 	.word	0x00000fb0


	//   ....[1]....
        /*0114*/ 	.word	0x000010a0


	//   ....[2]....
        /*0118*/ 	.word	0x00001200


	//   ....[3]....
        /*011c*/ 	.word	0x000012f0


	//   ....[4]....
        /*0120*/ 	.word	0x00001560


	//----- nvinfo : EIATTR_MBARRIER_INSTR_OFFSETS
	.align		4
.L_525:
        /*0124*/ 	.byte	0x04, 0x39
        /*0126*/ 	.short	(.L_527 - .L_526)


	//   ....[0]....
.L_526:
        /*0128*/ 	.word	0x00000280
        /*012c*/ 	.word	0x000000ff
        /*0130*/ 	.word	0x00026800
        /*0134*/ 	.short	0x0100
        /*0136*/ 	.byte	0x06
	.zero		1


	//   ....[1]....
        /*0138*/ 	.word	0x00000380
        /*013c*/ 	.word	0x000000ff
        /*0140*/ 	.word	0x00026810
        /*0144*/ 	.short	0x0100
        /*0146*/ 	.byte	0x08
	.zero		1


	//   ....[2]....
        /*0148*/ 	.word	0x00000390
        /*014c*/ 	.word	0x000000ff
        /*0150*/ 	.word	0x00026820
        /*0154*/ 	.short	0x0100
        /*0156*/ 	.byte	0x08
	.zero		1


	//   ....[3]....
        /*0158*/ 	.word	0x000003a0
        /*015c*/ 	.word	0x000000ff
        /*0160*/ 	.word	0x00026818
        /*0164*/ 	.short	0x0100
        /*0166*/ 	.byte	0x08
	.zero		1


	//   ....[4]....
        /*0168*/ 	.word	0x000003b0
        /*016c*/ 	.word	0x000000ff
        /*0170*/ 	.word	0x00026828
        /*0174*/ 	.short	0x0100
        /*0176*/ 	.byte	0x08
	.zero		1


	//   ....[5]....
        /*0178*/ 	.word	0x000004e0
        /*017c*/ 	.word	0x000000ff
        /*0180*/ 	.word	0x00026830
        /*0184*/ 	.short	0x0100
        /*0186*/ 	.byte	0x08
	.zero		1


	//   ....[6]....
        /*0188*/ 	.word	0x000004f0
        /*018c*/ 	.word	0x000000ff
        /*0190*/ 	.word	0x00026840
        /*0194*/ 	.short	0x0100
        /*0196*/ 	.byte	0x08
	.zero		1


	//   ....[7]....
        /*0198*/ 	.word	0x00000500
        /*019c*/ 	.word	0x000000ff
        /*01a0*/ 	.word	0x00026838
        /*01a4*/ 	.short	0x0100
        /*01a6*/ 	.byte	0x08
	.zero		1


	//   ....[8]....
        /*01a8*/ 	.word	0x00000510
        /*01ac*/ 	.word	0x000000ff
        /*01b0*/ 	.word	0x00026848
        /*01b4*/ 	.short	0x0100
        /*01b6*/ 	.byte	0x08
	.zero		1


	//   ....[9]....
        /*01b8*/ 	.word	0x00001390
        /*01bc*/ 	.word	0x00000012
        /*01c0*/ 	.word	0x00026800
        /*01c4*/ 	.short	0x010a
        /*01c6*/ 	.byte	0x3f
	.zero		1


	//   ....[10]....
        /*01c8*/ 	.word	0x00001420
        /*01cc*/ 	.word	0x00000012
        /*01d0*/ 	.word	0x00026800
        /*01d4*/ 	.short	0x010a
        /*01d6*/ 	.byte	0x3f
	.zero		1


	//   ....[11]....
        /*01d8*/ 	.word	0x00001dd0
        /*01dc*/ 	.word	0x000000ff
        /*01e0*/ 	.word	0x00026810
        /*01e4*/ 	.short	0x010a
        /*01e6*/ 	.byte	0x0a
	.zero		1


	//   ....[12]....
        /*01e8*/ 	.word	0x00001e10
        /*01ec*/ 	.word	0x000000ff
        /*01f0*/ 	.word	0x00026810
        /*01f4*/ 	.short	0x010a
        /*01f6*/ 	.byte	0x0a
	.zero		1


	//   ....[13]....
        /*01f8*/ 	.word	0x00002260
        /*01fc*/ 	.word	0x000000ff
        /*0200*/ 	.word	0x00026830
        /*0204*/ 	.short	0x010a
        /*0206*/ 	.byte	0x0a
	.zero		1


	//   ....[14]....
        /*0208*/ 	.word	0x000022a0
        /*020c*/ 	.word	0x000000ff
        /*0210*/ 	.word	0x00026830
        /*0214*/ 	.short	0x010a
        /*0216*/ 	.byte	0x0a
	.zero		1


	//   ....[15]....
        /*0218*/ 	.word	0x00004690
        /*021c*/ 	.word	0x000000ff
        /*0220*/ 	.word	0x00000000
        /*0224*/ 	.short	0x0101
        /*0226*/ 	.byte	0x0c
	.zero		1


	//   ....[16]....
        /*0228*/ 	.word	0x00004940
        /*022c*/ 	.word	0x000000ff
        /*0230*/ 	.word	0x00000000
        /*0234*/ 	.short	0x0101
        /*0236*/ 	.byte	0x0a
	.zero		1


	//   ....[17]....
        /*0238*/ 	.word	0x00007c00
        /*023c*/ 	.word	0x00000000
        /*0240*/ 	.word	0x00026820
        /*0244*/ 	.short	0x010a
        /*0246*/ 	.byte	0x3f
	.zero		1


	//   ....[18]....
        /*0248*/ 	.word	0x000084d0
        /*024c*/ 	.word	0x00000000
        /*0250*/ 	.word	0x00026840
        /*0254*/ 	.short	0x010a
        /*0256*/ 	.byte	0x3f
	.zero		1


	//   ....[19]....
        /*0258*/ 	.word	0x000087e0
        /*025c*/ 	.word	0x00000000
        /*0260*/ 	.word	0x00026828
        /*0264*/ 	.short	0x010a
        /*0266*/ 	.byte	0x3f
	.zero		1


	//   ....[20]....
        /*0268*/ 	.word	0x00008a80
        /*026c*/ 	.word	0x00000000
        /*0270*/ 	.word	0x00026848
        /*0274*/ 	.short	0x010a
        /*0276*/ 	.byte	0x3f
	.zero		1


	//   ....[21]....
        /*0278*/ 	.word	0x00008d70
        /*027c*/ 	.word	0x00000000
        /*0280*/ 	.word	0x00026820
        /*0284*/ 	.short	0x010a
        /*0286*/ 	.byte	0x3f
	.zero		1


	//   ....[22]....
        /*0288*/ 	.word	0x00009070
        /*028c*/ 	.word	0x00000000
        /*0290*/ 	.word	0x00026840
        /*0294*/ 	.short	0x010a
        /*0296*/ 	.byte	0x3f
	.zero		1


	//   ....[23]....
        /*0298*/ 	.word	0x00009360
        /*029c*/ 	.word	0x00000000
        /*02a0*/ 	.word	0x00026828
        /*02a4*/ 	.short	0x010a
        /*02a6*/ 	.byte	0x3f
	.zero		1


	//   ....[24]....
        /*02a8*/ 	.word	0x00009650
        /*02ac*/ 	.word	0x00000003
        /*02b0*/ 	.word	0x00026840
        /*02b4*/ 	.short	0x010a
        /*02b6*/ 	.byte	0x3f
	.zero		1


	//   ....[25]....
        /*02b8*/ 	.word	0x00009b10
        /*02bc*/ 	.word	0x00000006
        /*02c0*/ 	.word	0x00000000
        /*02c4*/ 	.short	0x010a
        /*02c6*/ 	.byte	0x3f
	.zero		1


	//   ....[26]....
        /*02c8*/ 	.word	0x00009b70
        /*02cc*/ 	.word	0x00000003
        /*02d0*/ 	.word	0x00000000
        /*02d4*/ 	.short	0x010a
        /*02d6*/ 	.byte	0x3f
	.zero		1


	//   ....[27]....
        /*02d8*/ 	.word	0x00009bd0
        /*02dc*/ 	.word	0x00000000
        /*02e0*/ 	.word	0x00000000
        /*02e4*/ 	.short	0x010a
        /*02e6*/ 	.byte	0x3f
	.zero		1


	//   ....[28]....
        /*02e8*/ 	.word	0x00009c00
        /*02ec*/ 	.word	0x00000003
        /*02f0*/ 	.word	0x00000000
        /*02f4*/ 	.short	0x010a
        /*02f6*/ 	.byte	0x3f
	.zero		1


	//   ....[29]....
        /*02f8*/ 	.word	0x00009ce0
        /*02fc*/ 	.word	0x00000012
        /*0300*/ 	.word	0x00026800
        /*0304*/ 	.short	0x010a
        /*0306*/ 	.byte	0x3f
	.zero		1


	//   ....[30]....
        /*0308*/ 	.word	0x00009d40
        /*030c*/ 	.word	0x00000005
        /*0310*/ 	.word	0x00026810
        /*0314*/ 	.short	0x010a
        /*0316*/ 	.byte	0x3f
	.zero		1


	//   ....[31]....
        /*0318*/ 	.word	0x00009da0
        /*031c*/ 	.word	0x00000079
        /*0320*/ 	.word	0x00026830
        /*0324*/ 	.short	0x010a
        /*0326*/ 	.byte	0x3f
	.zero		1


	//   ....[32]....
        /*0328*/ 	.word	0x0000a020
        /*032c*/ 	.word	0x00000000
        /*0330*/ 	.word	0x00026820
        /*0334*/ 	.short	0x010a
        /*0336*/ 	.byte	0x3f
	.zero		1


	//   ....[33]....
        /*0338*/ 	.word	0x0000a070
        /*033c*/ 	.word	0x00000000
        /*0340*/ 	.word	0x00026840
        /*0344*/ 	.short	0x010a
        /*0346*/ 	.byte	0x3f
	.zero		1


	//   ....[34]....
        /*0348*/ 	.word	0x0000a0c0
        /*034c*/ 	.word	0x00000000
        /*0350*/ 	.word	0x00026828
        /*0354*/ 	.short	0x010a
        /*0356*/ 	.byte	0x3f
	.zero		1


	//   ....[35]....
        /*0358*/ 	.word	0x0000a110
        /*035c*/ 	.word	0x00000000
        /*0360*/ 	.word	0x00026848
        /*0364*/ 	.short	0x010a
        /*0366*/ 	.byte	0x3f
	.zero		1


	//   ....[36]....
        /*0368*/ 	.word	0x0000a170
        /*036c*/ 	.word	0x00000000
        /*0370*/ 	.word	0x00026820
        /*0374*/ 	.short	0x010a
        /*0376*/ 	.byte	0x3f
	.zero		1


	//   ....[37]....
        /*0378*/ 	.word	0x0000a1c0
        /*037c*/ 	.word	0x00000000
        /*0380*/ 	.word	0x00026840
        /*0384*/ 	.short	0x010a
        /*0386*/ 	.byte	0x3f
	.zero		1


	//   ....[38]....
        /*0388*/ 	.word	0x0000a210
        /*038c*/ 	.word	0x00000000
        /*0390*/ 	.word	0x00026828
        /*0394*/ 	.short	0x010a
        /*0396*/ 	.byte	0x3f
	.zero		1


	//   ....[39]....
        /*0398*/ 	.word	0x0000a260
        /*039c*/ 	.word	0x00000003
        /*03a0*/ 	.word	0x00026840
        /*03a4*/ 	.short	0x010a
        /*03a6*/ 	.byte	0x3f
	.zero		1


	//   ....[40]....
        /*03a8*/ 	.word	0x0000a340
        /*03ac*/ 	.word	0x00000006
        /*03b0*/ 	.word	0x00000000
        /*03b4*/ 	.short	0x010a
        /*03b6*/ 	.byte	0x3f
	.zero		1


	//   ....[41]....
        /*03b8*/ 	.word	0x0000a390
        /*03bc*/ 	.word	0x00000003
        /*03c0*/ 	.word	0x00000000
        /*03c4*/ 	.short	0x010a
        /*03c6*/ 	.byte	0x3f
	.zero		1


	//   ....[42]....
        /*03c8*/ 	.word	0x0000a3e0
        /*03cc*/ 	.word	0x00000000
        /*03d0*/ 	.word	0x00000000
        /*03d4*/ 	.short	0x010a
        /*03d6*/ 	.byte	0x3f
	.zero		1


	//----- nvinfo : EIATTR_NUM_MBARRIERS
	.align		4
.L_527:
        /*03d8*/ 	.byte	0x03, 0x38
        /*03da*/ 	.short	0x0009


	//----- nvinfo : EIATTR_EXIT_INSTR_OFFSETS
	.align		4
        /*03dc*/ 	.byte	0x04, 0x1c
        /*03de*/ 	.short	(.L_529 - .L_528)


	//   ....[0]....
.L_528:
        /*03e0*/ 	.word	0x00009c50


	//----- nvinfo : EIATTR_MAX_THREADS
	.align		4
.L_529:
        /*03e4*/ 	.byte	0x04, 0x05
        /*03e6*/ 	.short	(.L_531 - .L_530)
.L_530:
        /*03e8*/ 	.word	0x00000180
        /*03ec*/ 	.word	0x00000001
        /*03f0*/ 	.word	0x00000001


	//----- nvinfo : EIATTR_CRS_STACK_SIZE
	.align		4
.L_531:
        /*03f4*/ 	.byte	0x04, 0x1e
        /*03f6*/ 	.short	(.L_533 - .L_532)
.L_532:
        /*03f8*/ 	.word	0x00000000


	//----- nvinfo : EIATTR_CBANK_PARAM_SIZE
	.align		4
.L_533:
        /*03fc*/ 	.byte	0x03, 0x19
        /*03fe*/ 	.short	0x06f0


	//----- nvinfo : EIATTR_PARAM_CBANK
	.align		4
        /*0400*/ 	.byte	0x04, 0x0a
        /*0402*/ 	.short	(.L_535 - .L_534)
	.align		4
.L_534:
        /*0404*/ 	.word	index@(.nv.constant0._ZN7cutlass13device_kernelIN5flash11enable_sm90INS1_16FlashAttnBwdSm90INS1_25CollectiveMainloopBwdSm90ILi2ELi2ELi2EN4cute5tupleIJNS5_1CILi1EEES8_S8_EEENS6_IJNS7_ILi64EEENS7_ILi128EEENS7_ILi96EEEEEENS_10bfloat16_tEfNS_4arch4Sm90ELb0ELb0ELb1ELb1ELb1ELb1ELb0ELb0ELi2ELi1ELi2ELi1ELb1EEENS1_24CollectiveEpilogueBwdGQAISD_fSG_Li256ELb1ELb1EEENS1_19SingleTileSchedulerILb1ELb0ELb0ELi128EEEEEEEEEvNT_6ParamsE)
        /*0408*/ 	.short	0x0210
        /*040a*/ 	.short	0x06f0


	//----- nvinfo : EIATTR_SW_WAR
	.align		4
.L_535:
        /*040c*/ 	.byte	0x04, 0x36
        /*040e*/ 	.short	(.L_537 - .L_536)
.L_536:
        /*0410*/ 	.word	0x00000008
.L_537:


//--------------------- .nv.info._ZN7cutlass13device_kernelIN5flash11enable_sm90INS1_16FlashAttnBwdSm90INS1_25CollectiveMainloopBwdSm90ILi2ELi2ELi2EN4cute5tupleIJNS5_1CILi1EEES8_S8_EEENS6_IJNS7_ILi64EEENS7_ILi128EEENS7_ILi96EEEEEENS_10bfloat16_tEfNS_4arch4Sm90ELb0ELb1ELb1ELb0ELb0ELb1ELb0ELb0ELi2ELi1ELi2ELi1ELb1EEENS1_21CollectiveEpilogueBwdISD_SE_SG_Li256ELb0ELb0ELi1EEENS1_19SingleTileSchedulerILb0ELb0ELb0ELi128EEEEEEEEEvNT_6ParamsE --------------------------
	.section	.nv.info._ZN7cutlass13device_kernelIN5flash11enable_sm90INS1_16FlashAttnBwdSm90INS1_25CollectiveMainloopBwdSm90ILi2ELi2ELi2EN4cute5tupleIJNS5_1CILi1EEES8_S8_EEENS6_IJNS7_ILi64EEENS7_ILi128EEENS7_ILi96EEEEEENS_10bfloat16_tEfNS_4arch4Sm90ELb0ELb1ELb1ELb0ELb0ELb1ELb0ELb0ELi2ELi1ELi2ELi1ELb1EEENS1_21CollectiveEpilogueBwdISD_SE_SG_Li256ELb0ELb0ELi1EEENS1_19SingleTileSchedulerILb0ELb0ELb0ELi128EEEEEEEEEvNT_6ParamsE,"",@"SHT_CUDA_INFO"
	.sectionflags	@""
	.align	4


	//----- nvinfo : EIATTR_CUDA_API_VERSION
	.align		4
        /*0000*/ 	.byte	0x04, 0x37
        /*0002*/ 	.short	(.L_539 - .L_538)
.L_538:
        /*0004*/ 	.word	0x00000082


	//----- nvinfo : EIATTR_KPARAM_INFO
	.align		4
.L_539:
        /*0008*/ 	.byte	0x04, 0x17
        /*000a*/ 	.short	(.L_541 - .L_540)
.L_540:
        /*000c*/ 	.word	0x00000000
        /*0010*/ 	.short	0x0000
        /*0012*/ 	.short	0x0070
        /*0014*/ 	.byte	0x00, 0xf0, 0x01, 0x24


	//----- nvinfo : EIATTR_SPARSE_MMA_MASK
	.align		4
.L_541:
        /*0018*/ 	.byte	0x03, 0x50
        /*001a*/ 	.short	0x0000


	//----- nvinfo : EIATTR_MAXREG_COUNT
	.align		4
        /*001c*/ 	.byte	0x03, 0x1b
        /*001e*/ 	.short	0x00a8


	//----- nvinfo : EIATTR_NUM_BARRIERS
	.align		4
        /*0020*/ 	.byte	0x02, 0x4c
        /*0022*/ 	.byte	0x10
	.zero		1


	//----- nvinfo : EIATTR_EXTERNS
	.align		4
        /*0024*/ 	.byte	0x04, 0x0f
        /*0026*/ 	.short	(.L_543 - .L_542)


	//   ....[0]....
	.align		4
.L_542:
        /*0028*/ 	.word	index@(__assertfail)


	//----- nvinfo : EIATTR_ANNOTATIONS
	.align		4
.L_543:
        /*002c*/ 	.byte	0x04, 0x55
        /*002e*/ 	.short	(.L_545 - .L_544)


	//   ....[0]....
.L_544:
        /*0030*/ 	.word	0x00000001
        /*0034*/ 	.byte	0xd0, 0x16, 0x00, 0x00, 0x01, 0x00, 0x00, 0x00, 0x20, 0x29, 0x00, 0x00, 0x01, 0x00, 0x00, 0x00
        /*0044*/ 	.byte	0xd0, 0x7c, 0x00, 0x00, 0x01, 0x00, 0x00, 0x00, 0x20, 0x80, 0x00, 0x00, 0x01, 0x00, 0x00, 0x00
        /*0054*/ 	.byte	0xd0, 0x8c, 0x00, 0x00, 0x01, 0x00, 0x00, 0x00, 0xf0, 0x8c, 0x00, 0x00, 0x01, 0x00, 0x00, 0x00
        /*0064*/ 	.byte	0x30, 0x92, 0x00, 0x00


	//----- nvinfo : EIATTR_MERCURY_ISA_VERSION
	.align		4
.L_545:
        /*0068*/ 	.byte	0x03, 0x5f
        /*006a*/ 	.short	0x0101


	//----- nvinfo : EIATTR_INT_WARP_WIDE_INSTR_OFFSETS
	.align		4
        /*006c*/ 	.byte	0x04, 0x31
        /*006e*/ 	.short	(.L_547 - .L_546)


	//   ....[0]....
.L_546:
        /*0070*/ 	.word	0x000001f0


	//   ....[1]....
        /*0074*/ 	.word	0x00000220


	//----- nvinfo : EIATTR_COOP_GROUP_MASK_REGIDS
	.align		4
.L_547:
        /*0078*/ 	.byte	0x04, 0x29
        /*007a*/ 	.short	(.L_549 - .L_548)


	//   ....[0]....
.L_548:
        /*007c*/ 	.word	0xffffffff


	//   ....[1]....
        /*0080*/ 	.word	0xffffffff


	//   ....[2]....
        /*0084*/ 	.word	0xffffffff


	//   ....[3]....
        /*0088*/ 	.word	0xffffffff


	//   ....[4]....
        /*008c*/ 	.word	0xffffffff


	//   ....[5]....
        /*0090*/ 	.word	0xffffffff


	//   ....[6]....
        /*0094*/ 	.word	0xffffffff


	//   ....[7]....
        /*0098*/ 	.word	0xffffffff


	//   ....[8]....
        /*009c*/ 	.word	0x0500000f


	//----- nvinfo : EIATTR_COOP_GROUP_INSTR_OFFSETS
	.align		4
.L_549:
        /*00a0*/ 	.byte	0x04, 0x28
        /*00a2*/ 	.short	(.L_551 - .L_550)


	//   ....[0]....
.L_550:
        /*00a4*/ 	.word	0x00000070


	//   ....[1]....
        /*00a8*/ 	.word	0x00000200


	//   ....[2]....
        /*00ac*/ 	.word	0x00000250


	//   ....[3]....
        /*00b0*/ 	.word	0x00000440


	//   ....[4]....
        /*00b4*/ 	.word	0x00000650


	//   ....[5]....
        /*00b8*/ 	.word	0x000010a0


	//   ....[6]....
        /*00bc*/ 	.word	0x000058c0


	//   ....[7]....
        /*00c0*/ 	.word	0x00006640


	//   ....[8]....
        /*00c4*/ 	.word	0x000099b0


	//----- nvinfo : EIATTR_REG_RECONFIG
	.align		4
.L_551:
        /*00c8*/ 	.byte	0x01, 0x54
	.zero		2


	//----- nvinfo : EIATTR_SYSCALL_OFFSETS
	.align		4
        /*00cc*/ 	.byte	0x04, 0x46
        /*00ce*/ 	.short	(.L_553 - .L_552)


	//   ....[0]....
.L_552:
        /*00d0*/ 	.word	0x00000d00


	//   ....[1]....
        /*00d4*/ 	.word	0x00000df0


	//   ....[2]....
        /*00d8*/ 	.word	0x00000f50


	//   ....[3]....
        /*00dc*/ 	.word	0x00001040


	//   ....[4]....
        /*00e0*/ 	.word	0x000012c0


	//   ....[5]....
        /*00e4*/ 	.word	0x000050f0


	//   ....[6]....
        /*00e8*/ 	.word	0x00005230


	//   ....[7]....
        /*00ec*/ 	.word	0x00005350


	//   ....[8]....
        /*00f0*/ 	.word	0x00005470


	//----- nvinfo : EIATTR_MBARRIER_INSTR_OFFSETS
	.align		4
.L_553:
        /*00f4*/ 	.byte	0x04, 0x39
        /*00f6*/ 	.short	(.L_555 - .L_554)


	//   ....[0]....
.L_554:
        /*00f8*/ 	.word	0x000002f0
        /*00fc*/ 	.word	0x000000ff
        /*0100*/ 	.word	0x00026800
        /*0104*/ 	.short	0x0100
        /*0106*/ 	.byte	0x06
	.zero		1


	//   ....[1]....
        /*0108*/ 	.word	0x000003f0
        /*010c*/ 	.word	0x000000ff
        /*0110*/ 	.word	0x00026810
        /*0114*/ 	.short	0x0100
        /*0116*/ 	.byte	0x08
	.zero		1


	//   ....[2]....
        /*0118*/ 	.word	0x00000400
        /*011c*/ 	.word	0x000000ff
        /*0120*/ 	.word	0x00026820
        /*0124*/ 	.short	0x0100
        /*0126*/ 	.byte	0x08
	.zero		1


	//   ....[3]....
        /*0128*/ 	.word	0x00000410
        /*012c*/ 	.word	0x000000ff
        /*0130*/ 	.word	0x00026818
        /*0134*/ 	.short	0x0100
        /*0136*/ 	.byte	0x08
	.zero		1


	//   ....[4]....
        /*0138*/ 	.word	0x00000420
        /*013c*/ 	.word	0x000000ff
        /*0140*/ 	.word	0x00026828
        /*0144*/ 	.short	0x0100
        /*0146*/ 	.byte	0x08
	.zero		1


	//   ....[5]....
        /*0148*/ 	.word	0x00000550
        /*014c*/ 	.word	0x000000ff
        /*0150*/ 	.word	0x00026830
        /*0154*/ 	.short	0x0100
        /*0156*/ 	.byte	0x08
	.zero		1


	//   ....[6]....
        /*0158*/ 	.word	0x00000560
        /*015c*/ 	.word	0x000000ff
        /*0160*/ 	.word	0x00026840
        /*0164*/ 	.short	0x0100
        /*0166*/ 	.byte	0x08
	.zero		1


	//   ....[7]....
        /*0168*/ 	.word	0x00000570
        /*016c*/ 	.word	0x000000ff
        /*0170*/ 	.word	0x00026838
        /*0174*/ 	.short	0x0100
        /*0176*/ 	.byte	0x08
	.zero		1


	//   ....[8]....
        /*0178*/ 	.word	0x00000580
        /*017c*/ 	.word	0x000000ff
        /*0180*/ 	.word	0x00026848
        /*0184*/ 	.short	0x0100
        /*0186*/ 	.byte	0x08
	.zero		1


	//   ....[9]....
        /*0188*/ 	.word	0x000010e0
        /*018c*/ 	.word	0x000000ed
        /*0190*/ 	.word	0x00026800
        /*0194*/ 	.short	0x010a
        /*0196*/ 	.byte	0x3f
	.zero		1


	//   ....[10]....
        /*0198*/ 	.word	0x00001180
        /*019c*/ 	.word	0x000000ed
        /*01a0*/ 	.word	0x00026800
        /*01a4*/ 	.short	0x010a
        /*01a6*/ 	.byte	0x3f
	.zero		1


	//   ....[11]....
        /*01a8*/ 	.word	0x00001b40
        /*01ac*/ 	.word	0x000000ff
        /*01b0*/ 	.word	0x00026810
        /*01b4*/ 	.short	0x010a
        /*01b6*/ 	.byte	0x06
	.zero		1


	//   ....[12]....
        /*01b8*/ 	.word	0x00001b80
        /*01bc*/ 	.word	0x000000ff
        /*01c0*/ 	.word	0x00026810
        /*01c4*/ 	.short	0x010a
        /*01c6*/ 	.byte	0x06
	.zero		1


	//   ....[13]....
        /*01c8*/ 	.word	0x00001fc0
        /*01cc*/ 	.word	0x000000ff
        /*01d0*/ 	.word	0x00026830
        /*01d4*/ 	.short	0x010a
        /*01d6*/ 	.byte	0x06
	.zero		1


	//   ....[14]....
        /*01d8*/ 	.word	0x000022f0
        /*01dc*/ 	.word	0x000000ff
        /*01e0*/ 	.word	0x00026830
        /*01e4*/ 	.short	0x010a
        /*01e6*/ 	.byte	0x06
	.zero		1


	//   ....[15]....
        /*01e8*/ 	.word	0x00004940
        /*01ec*/ 	.word	0x000000ff
        /*01f0*/ 	.word	0x00000000
        /*01f4*/ 	.short	0x0101
        /*01f6*/ 	.byte	0x08
	.zero		1


	//   ....[16]....
        /*01f8*/ 	.word	0x00004c20
        /*01fc*/ 	.word	0x000000ff
        /*0200*/ 	.word	0x00000000
        /*0204*/ 	.short	0x0101
        /*0206*/ 	.byte	0x06
	.zero		1


	//   ....[17]....
        /*0208*/ 	.word	0x00007790
        /*020c*/ 	.word	0x00000010
        /*0210*/ 	.word	0x00026820
        /*0214*/ 	.short	0x010a
        /*0216*/ 	.byte	0x3f
	.zero		1


	//   ....[18]....
        /*0218*/ 	.word	0x000080b0
        /*021c*/ 	.word	0x00000010
        /*0220*/ 	.word	0x00026840
        /*0224*/ 	.short	0x010a
        /*0226*/ 	.byte	0x3f
	.zero		1


	//   ....[19]....
        /*0228*/ 	.word	0x000083c0
        /*022c*/ 	.word	0x00000010
        /*0230*/ 	.word	0x00026828
        /*0234*/ 	.short	0x010a
        /*0236*/ 	.byte	0x3f
	.zero		1


	//   ....[20]....
        /*0238*/ 	.word	0x000086d0
        /*023c*/ 	.word	0x00000010
        /*0240*/ 	.word	0x00026848
        /*0244*/ 	.short	0x010a
        /*0246*/ 	.byte	0x3f
	.zero		1


	//   ....[21]....
        /*0248*/ 	.word	0x00008990
        /*024c*/ 	.word	0x00000010
        /*0250*/ 	.word	0x00026820
        /*0254*/ 	.short	0x010a
        /*0256*/ 	.byte	0x3f
	.zero		1


	//   ....[22]....
        /*0258*/ 	.word	0x00008d20
        /*025c*/ 	.word	0x00000010
        /*0260*/ 	.word	0x00026840
        /*0264*/ 	.short	0x010a
        /*0266*/ 	.byte	0x3f
	.zero		1


	//   ....[23]....
        /*0268*/ 	.word	0x00009000
        /*026c*/ 	.word	0x00000010
        /*0270*/ 	.word	0x00026828
        /*0274*/ 	.short	0x010a
        /*0276*/ 	.byte	0x3f
	.zero		1


	//   ....[24]....
        /*0278*/ 	.word	0x00009360
        /*027c*/ 	.word	0x00000003
        /*0280*/ 	.word	0x00026840
        /*0284*/ 	.short	0x010a
        /*0286*/ 	.byte	0x3f
	.zero		1


	//   ....[25]....
        /*0288*/ 	.word	0x00009810
        /*028c*/ 	.word	0x00000006
        /*0290*/ 	.word	0x00000000
        /*0294*/ 	.short	0x010a
        /*0296*/ 	.byte	0x3f
	.zero		1


	//   ....[26]....
        /*0298*/ 	.word	0x00009870
        /*029c*/ 	.word	0x00000003
        /*02a0*/ 	.word	0x00000000
        /*02a4*/ 	.short	0x010a
        /*02a6*/ 	.byte	0x3f
	.zero		1


	//   ....[27]....
        /*02a8*/ 	.word	0x000098d0
        /*02ac*/ 	.word	0x00000000
        /*02b0*/ 	.word	0x00000000
        /*02b4*/ 	.short	0x010a
        /*02b6*/ 	.byte	0x3f
	.zero		1


	//   ....[28]....
        /*02b8*/ 	.word	0x00009900
        /*02bc*/ 	.word	0x00000003
        /*02c0*/ 	.word	0x00000000
        /*02c4*/ 	.short	0x010a
        /*02c6*/ 	.byte	0x3f
	.zero		1


	//   ....[29]....
        /*02c8*/ 	.word	0x000099e0
        /*02cc*/ 	.word	0x000000ed
        /*02d0*/ 	.word	0x00026800
        /*02d4*/ 	.short	0x010a
        /*02d6*/ 	.byte	0x3f
	.zero		1


	//   ....[30]....
        /*02d8*/ 	.word	0x00009a40
        /*02dc*/ 	.word	0x00000005
        /*02e0*/ 	.word	0x00026810
        /*02e4*/ 	.short	0x010a
        /*02e6*/ 	.byte	0x3f
	.zero		1


	//   ....[31]....
        /*02e8*/ 	.word	0x00009aa0
        /*02ec*/ 	.word	0x00000079
        /*02f0*/ 	.word	0x00026830
        /*02f4*/ 	.short	0x010a
        /*02f6*/ 	.byte	0x3f
	.zero		1


	//   ....[32]....
        /*02f8*/ 	.word	0x00009af0
        /*02fc*/ 	.word	0x00000010
        /*0300*/ 	.word	0x00026820
        /*0304*/ 	.short	0x010a
        /*0306*/ 	.byte	0x3f
	.zero		1


	//   ....[33]....
        /*0308*/ 	.word	0x00009b40
        /*030c*/ 	.word	0x00000010
        /*0310*/ 	.word	0x00026840
        /*0314*/ 	.short	0x010a
        /*0316*/ 	.byte	0x3f
	.zero		1


	//   ....[34]....
        /*0318*/ 	.word	0x00009b90
        /*031c*/ 	.word	0x00000010
        /*0320*/ 	.word	0x00026828
        /*0324*/ 	.short	0x010a
        /*0326*/ 	.byte	0x3f
	.zero		1


	//   ....[35]....
        /*0328*/ 	.word	0x00009be0
        /*032c*/ 	.word	0x00000010
        /*0330*/ 	.word	0x00026848
        /*0334*/ 	.short	0x010a
        /*0336*/ 	.byte	0x3f
	.zero		1


	//   ....[36]....
        /*0338*/ 	.word	0x00009c40
        /*033c*/ 	.word	0x00000010
        /*0340*/ 	.word	0x00026820
        /*0344*/ 	.short	0x010a
        /*0346*/ 	.byte	0x3f
	.zero		1


	//   ....[37]....
        /*0348*/ 	.word	0x00009c90
        /*034c*/ 	.word	0x00000010
        /*0350*/ 	.word	0x00026840
        /*0354*/ 	.short	0x010a
        /*0356*/ 	.byte	0x3f
	.zero		1


	//   ....[38]....
        /*0358*/ 	.word	0x00009ce0
        /*035c*/ 	.word	0x00000010
        /*0360*/ 	.word	0x00026828
        /*0364*/ 	.short	0x010a
        /*0366*/ 	.byte	0x3f
	.zero		1


	//   ....[39]....
        /*0368*/ 	.word	0x00009d30
        /*036c*/ 	.word	0x00000003
        /*0370*/ 	.word	0x00026840
        /*0374*/ 	.short	0x010a
        /*0376*/ 	.byte	0x3f
	.zero		1


	//   ....[40]....
        /*0378*/ 	.word	0x00009e00
        /*037c*/ 	.word	0x00000006
        /*0380*/ 	.word	0x00000000
        /*0384*/ 	.short	0x010a
        /*0386*/ 	.byte	0x3f
	.zero		1


	//   ....[41]....
        /*0388*/ 	.word	0x00009e50
        /*038c*/ 	.word	0x00000003
        /*0390*/ 	.word	0x00000000
        /*0394*/ 	.short	0x010a
        /*0396*/ 	.byte	0x3f
	.zero		1


	//   ....[42]....
        /*0398*/ 	.word	0x00009ea0
        /*039c*/ 	.word	0x00000000
        /*03a0*/ 	.word	0x00000000
        /*03a4*/ 	.short	0x010a
        /*03a6*/ 	.byte	0x3f
	.zero		1


	//----- nvinfo : EIATTR_NUM_MBARRIERS
	.align		4
.L_555:
        /*03a8*/ 	.byte	0x03, 0x38
        /*03aa*/ 	.short	0x0009


	//----- nvinfo : EIATTR_EXIT_INSTR_OFFSETS
	.align		4
        /*03ac*/ 	.byte	0x04, 0x1c
        /*03ae*/ 	.short	(.L_557 - .L_556)


	//   ....[0]....
.L_556:
        /*03b0*/ 	.word	0x000006b0


	//   ....[1]....
        /*03b4*/ 	.word	0x00005df0


	//   ....[2]....
        /*03b8*/ 	.word	0x000065e0


	//   ....[3]....
        /*03bc*/ 	.word	0x00009950


	//----- nvinfo : EIATTR_MAX_THREADS
	.align		4
.L_557:
        /*03c0*/ 	.byte	0x04, 0x05
        /*03c2*/ 	.short	(.L_559 - .L_558)
.L_558:
        /*03c4*/ 	.word	0x00000180
        /*03c8*/ 	.word	0x00000001
        /*03cc*/ 	.word	0x00000001


	//----- nvinfo : EIATTR_CRS_STACK_SIZE
	.align		4
.L_559:
        /*03d0*/ 	.byte	0x04, 0x1e
        /*03d2*/ 	.short	(.L_561 - .L_560)
.L_560:
        /*03d4*/ 	.word	0x00000000


	//----- nvinfo : EIATTR_CBANK_PARAM_SIZE
	.align		4
.L_561:
        /*03d8*/ 	.byte	0x03, 0x19
        /*03da*/ 	.short	0x0970


	//----- nvinfo : EIATTR_PARAM_CBANK
	.align		4
        /*03dc*/ 	.byte	0x04, 0x0a
        /*03de*/ 	.short	(.L_563 - .L_562)
	.align		4
.L_562:
        /*03e0*/ 	.word	index@(.nv.constant0._ZN7cutlass13device_kernelIN5flash11enable_sm90INS1_16FlashAttnBwdSm90INS1_25CollectiveMainloopBwdSm90ILi2ELi2ELi2EN4cute5tupleIJNS5_1CILi1EEES8_S8_EEENS6_IJNS7_ILi64EEENS7_ILi128EEENS7_ILi96EEEEEENS_10bfloat16_tEfNS_4arch4Sm90ELb0ELb1ELb1ELb0ELb0ELb1ELb0ELb0ELi2ELi1ELi2ELi1ELb1EEENS1_21CollectiveEpilogueBwdISD_SE_SG_Li256ELb0ELb0ELi1EEENS1_19SingleTileSchedulerILb0ELb0ELb0ELi128EEEEEEEEEvNT_6ParamsE)
        /*03e4*/ 	.short	0x0210
        /*03e6*/ 	.short	0x0970


	//----- nvinfo : EIATTR_SW_WAR
	.align		4
.L_563:
        /*03e8*/ 	.byte	0x04, 0x36
        /*03ea*/ 	.short	(.L_565 - .L_564)
.L_564:
        /*03ec*/ 	.word	0x00000008
.L_565:


//--------------------- .nv.info._ZN7cutlass13device_kernelIN5flash11enable_sm90INS1_16FlashAttnBwdSm90INS1_25CollectiveMainloopBwdSm90ILi2ELi2ELi2EN4cute5tupleIJNS5_1CILi1EEES8_S8_EEENS6_IJNS7_ILi64EEENS7_ILi128EEENS7_ILi96EEEEEENS_10bfloat16_tEfNS_4arch4Sm90ELb0ELb1ELb1ELb0ELb1ELb1ELb0ELb0ELi2ELi1ELi2ELi1ELb1EEENS1_21CollectiveEpilogueBwdISD_SE_SG_Li256ELb0ELb0ELi1EEENS1_19SingleTileSchedulerILb0ELb0ELb0ELi128EEEEEEEEEvNT_6ParamsE --------------------------
	.section	.nv.info._ZN7cutlass13device_kernelIN5flash11enable_sm90INS1_16FlashAttnBwdSm90INS1_25CollectiveMainloopBwdSm90ILi2ELi2ELi2EN4cute5tupleIJNS5_1CILi1EEES8_S8_EEENS6_IJNS7_ILi64EEENS7_ILi128EEENS7_ILi96EEEEEENS_10bfloat16_tEfNS_4arch4Sm90ELb0ELb1ELb1ELb0ELb1ELb1ELb0ELb0ELi2ELi1ELi2ELi1ELb1EEENS1_21CollectiveEpilogueBwdISD_SE_SG_Li256ELb0ELb0ELi1EEENS1_19SingleTileSchedulerILb0ELb0ELb0ELi128EEEEEEEEEvNT_6ParamsE,"",@"SHT_CUDA_INFO"
	.sectionflags	@""
	.align	4


	//----- nvinfo : EIATTR_CUDA_API_VERSION
	.align		4
        /*0000*/ 	.byte	0x04, 0x37
        /*0002*/ 	.short	(.L_567 - .L_566)
.L_566:
        /*0004*/ 	.word	0x00000082


	//----- nvinfo : EIATTR_KPARAM_INFO
	.align		4
.L_567:
        /*0008*/ 	.byte	0x04, 0x17
        /*000a*/ 	.short	(.L_569 - .L_568)
.L_568:
        /*000c*/ 	.word	0x00000000
        /*0010*/ 	.short	0x0000
        /*0012*/ 	.short	0x0070
        /*0014*/ 	.byte	0x00, 0xf0, 0x01, 0x24


	//----- nvinfo : EIATTR_SPARSE_MMA_MASK
	.align		4
.L_569:
        /*0018*/ 	.byte	0x03, 0x50
        /*001a*/ 	.short	0x0000


	//----- nvinfo : EIATTR_MAXREG_COUNT
	.align		4
        /*001c*/ 	.byte	0x03, 0x1b
        /*001e*/ 	.short	0x00a8


	//----- nvinfo : EIATTR_NUM_BARRIERS
	.align		4
        /*0020*/ 	.byte	0x02, 0x4c
        /*0022*/ 	.byte	0x10
	.zero		1


	//----- nvinfo : EIATTR_EXTERNS
	.align		4
        /*0024*/ 	.byte	0x04, 0x0f
        /*0026*/ 	.short	(.L_571 - .L_570)


	//   ....[0]....
	.align		4
.L_570:
        /*0028*/ 	.word	index@(__assertfail)


	//----- nvinfo : EIATTR_ANNOTATIONS
	.align		4
.L_571:
        /*002c*/ 	.byte	0x04, 0x55
        /*002e*/ 	.short	(.L_573 - .L_572)


	//   ....[0]....
.L_572:
        /*0030*/ 	.word	0x00000001
        /*0034*/ 	.byte	0xe0, 0x16, 0x00, 0x00, 0x01, 0x00, 0x00, 0x00, 0xf0, 0x28, 0x00, 0x00, 0x01, 0x00, 0x00, 0x00
        /*0044*/ 	.byte	0xb0, 0x8b, 0x00, 0x00, 0x01, 0x00, 0x00, 0x00, 0x00, 0x8f, 0x00, 0x00, 0x01, 0x00, 0x00, 0x00
        /*0054*/ 	.byte	0xb0, 0x9b, 0x00, 0x00, 0x01, 0x00, 0x00, 0x00, 0xd0, 0x9b, 0x00, 0x00, 0x01, 0x00, 0x00, 0x00
        /*0064*/ 	.byte	0x10, 0xa1, 0x00, 0x00


	//----- nvinfo : EIATTR_MERCURY_ISA_VERSION
	.align		4
.L_573:
        /*0068*/ 	.byte	0x03, 0x5f
        /*006a*/ 	.short	0x0101


	//----- nvinfo : EIATTR_INT_WARP_WIDE_INSTR_OFFSETS
	.align		4
        /*006c*/ 	.byte	0x04, 0x31
        /*006e*/ 	.short	(.L_575 - .L_574)


	//   ....[0]....
.L_574:
        /*0070*/ 	.word	0x000001f0


	//   ....[1]....
        /*0074*/ 	.word	0x00000220


	//   ....[2]....
        /*0078*/ 	.word	0x00006f80


	//   ....[3]....
        /*007c*/ 	.word	0x00007580


	//   ....[4]....
        /*0080*/ 	.word	0x00007a30


	//   ....[5]....
        /*0084*/ 	.word	0x00007d00


	//   ....[6]....
        /*0088*/ 	.word	0x00007f60


	//   ....[7]....
        /*008c*/ 	.word	0x000080f0


	//----- nvinfo : EIATTR_COOP_GROUP_MASK_REGIDS
	.align		4
.L_575:
        /*0090*/ 	.byte	0x04, 0x29
        /*0092*/ 	.short	(.L_577 - .L_576)


	//   ....[0]....
.L_576:
        /*0094*/ 	.word	0xffffffff


	//   ....[1]....
        /*0098*/ 	.word	0xffffffff


	//   ....[2]....
        /*009c*/ 	.word	0xffffffff


	//   ....[3]....
        /*00a0*/ 	.word	0xffffffff


	//   ....[4]....
        /*00a4*/ 	.word	0xffffffff


	//   ....[5]....
        /*00a8*/ 	.word	0xffffffff


	//   ....[6]....
        /*00ac*/ 	.word	0xffffffff


	//   ....[7]....
        /*00b0*/ 	.word	0xffffffff


	//   ....[8]....
        /*00b4*/ 	.word	0xffffffff


	//   ....[9]....
        /*00b8*/ 	.word	0xffffffff


	//   ....[10]....
        /*00bc*/ 	.word	0xffffffff


	//   ....[11]....
        /*00c0*/ 	.word	0xffffffff


	//   ....[12]....
        /*00c4*/ 	.word	0xffffffff


	//   ....[13]....
        /*00c8*/ 	.word	0xffffffff


	//   ....[14]....
        /*00cc*/ 	.word	0xffffffff


	//   ....[15]....
        /*00d0*/ 	.word	0xffffffff


	//   ....[16]....
        /*00d4*/ 	.word	0xffffffff


	//   ....[17]....
        /*00d8*/ 	.word	0x0500000f


	//   ....[18]....
        /*00dc*/ 	.word	0x0500000f


	//   ....[19]....
        /*00e0*/ 	.word	0x0500000f


	//   ....[20]....
        /*00e4*/ 	.word	0x0500000f


	//----- nvinfo : EIATTR_COOP_GROUP_INSTR_OFFSETS
	.align		4
.L_577:
        /*00e8*/ 	.byte	0x04, 0x28
        /*00ea*/ 	.short	(.L_579 - .L_578)


	//   ....[0]....
.L_578:
        /*00ec*/ 	.word	0x00000070


	//   ....[1]....
        /*00f0*/ 	.word	0x00000200


	//   ....[2]....
        /*00f4*/ 	.word	0x00000250


	//   ....[3]....
        /*00f8*/ 	.word	0x00000440


	//   ....[4]....
        /*00fc*/ 	.word	0x00000660


	//   ....[5]....
        /*0100*/ 	.word	0x000010b0


	//   ....[6]....
        /*0104*/ 	.word	0x000058b0


	//   ....[7]....
        /*0108*/ 	.word	0x00006620


	//   ....[8]....
        /*010c*/ 	.word	0x00006b80


	//   ....[9]....
        /*0110*/ 	.word	0x00006eb0


	//   ....[10]....
        /*0114*/ 	.word	0x00007200


	//   ....[11]....
        /*0118*/ 	.word	0x000074b0


	//   ....[12]....
        /*011c*/ 	.word	0x000076f0


	//   ....[13]....
        /*0120*/ 	.word	0x00007960


	//   ....[14]....
        /*0124*/ 	.word	0x00007c40


	//   ....[15]....
        /*0128*/ 	.word	0x00007e60


	//   ....[16]....
        /*012c*/ 	.word	0x00007ff0


	//   ....[17]....
        /*0130*/ 	.word	0x0000a890


	//   ....[18]....
        /*0134*/ 	.word	0x0000aa00


	//   ....[19]....
        /*0138*/ 	.word	0x0000aa70


	//   ....[20]....
        /*013c*/ 	.word	0x0000aae0


	//----- nvinfo : EIATTR_REG_RECONFIG
	.align		4
.L_579:
        /*0140*/ 	.byte	0x01, 0x54
	.zero		2


	//----- nvinfo : EIATTR_SYSCALL_OFFSETS
	.align		4
        /*0144*/ 	.byte	0x04, 0x46
        /*0146*/ 	.short	(.L_581 - .L_580)


	//   ....[0]....
.L_580:
        /*0148*/ 	.word	0x00000d10


	//   ....[1]....
        /*014c*/ 	.word	0x00000e00


	//   ....[2]....
        /*0150*/ 	.word	0x00000f60


	//   ....[3]....
        /*0154*/ 	.word	0x00001050


	//   ....[4]....
        /*0158*/ 	.word	0x000012d0


	//   ....[5]....
        /*015c*/ 	.word	0x000050e0


	//   ....[6]....
        /*0160*/ 	.word	0x00005220


	//   ....[7]....
        /*0164*/ 	.word	0x00005340


	//   ....[8]....
        /*0168*/ 	.word	0x00005460


	//----- nvinfo : EIATTR_MBARRIER_INSTR_OFFSETS
	.align		4
.L_581:
        /*016c*/ 	.byte	0x04, 0x39
        /*016e*/ 	.short	(.L_583 - .L_582)


	//   ....[0]....
.L_582:
        /*0170*/ 	.word	0x000002f0
        /*0174*/ 	.word	0x000000ff
        /*0178*/ 	.word	0x00026800
        /*017c*/ 	.short	0x0100
        /*017e*/ 	.byte	0x06
	.zero		1


	//   ....[1]....
        /*0180*/ 	.word	0x000003f0
        /*0184*/ 	.word	0x000000ff
        /*0188*/ 	.word	0x00026810
        /*018c*/ 	.short	0x0100
        /*018e*/ 	.byte	0x08
	.zero		1


	//   ....[2]....
        /*0190*/ 	.word	0x00000400
        /*0194*/ 	.word	0x000000ff
        /*0198*/ 	.word	0x00026820
        /*019c*/ 	.short	0x0100
        /*019e*/ 	.byte	0x08
	.zero		1


	//   ....[3]....
        /*01a0*/ 	.word	0x00000410
        /*01a4*/ 	.word	0x000000ff
        /*01a8*/ 	.word	0x00026818
        /*01ac*/ 	.short	0x0100
        /*01ae*/ 	.byte	0x08
	.zero		1


	//   ....[4]....
        /*01b0*/ 	.word	0x00000420
        /*01b4*/ 	.word	0x000000ff
        /*01b8*/ 	.word	0x00026828
        /*01bc*/ 	.short	0x0100
        /*01be*/ 	.byte	0x08
	.zero		1


	//   ....[5]....
        /*01c0*/ 	.word	0x00000550
        /*01c4*/ 	.word	0x000000ff
        /*01c8*/ 	.word	0x00026830
        /*01cc*/ 	.short	0x0100
        /*01ce*/ 	.byte	0x08
	.zero		1


	//   ....[6]....
        /*01d0*/ 	.word	0x00000560
        /*01d4*/ 	.word	0x000000ff
        /*01d8*/ 	.word	0x00026840
        /*01dc*/ 	.short	0x0100
        /*01de*/ 	.byte	0x08
	.zero		1


	//   ....[7]....
        /*01e0*/ 	.word	0x00000570
        /*01e4*/ 	.word	0x000000ff
        /*01e8*/ 	.word	0x00026838
        /*01ec*/ 	.short	0x0100
        /*01ee*/ 	.byte	0x08
	.zero		1


	//   ....[8]....
        /*01f0*/ 	.word	0x00000580
        /*01f4*/ 	.word	0x000000ff
        /*01f8*/ 	.word	0x00026848
        /*01fc*/ 	.short	0x0100
        /*01fe*/ 	.byte	0x08
	.zero		1


	//   ....[9]....
        /*0200*/ 	.word	0x000010f0
        /*0204*/ 	.word	0x000000ed
        /*0208*/ 	.word	0x00026800
        /*020c*/ 	.short	0x010a
        /*020e*/ 	.byte	0x3f
	.zero		1


	//   ....[10]....
        /*0210*/ 	.word	0x00001190
        /*0214*/ 	.word	0x000000ed
        /*0218*/ 	.word	0x00026800
        /*021c*/ 	.short	0x010a
        /*021e*/ 	.byte	0x3f
	.zero		1


	//   ....[11]....
        /*0220*/ 	.word	0x00001b50
        /*0224*/ 	.word	0x000000ff
        /*0228*/ 	.word	0x00026810
        /*022c*/ 	.short	0x010a
        /*022e*/ 	.byte	0x09
	.zero		1


	//   ....[12]....
        /*0230*/ 	.word	0x00001b90
        /*0234*/ 	.word	0x000000ff
        /*0238*/ 	.word	0x00026810
        /*023c*/ 	.short	0x010a
        /*023e*/ 	.byte	0x09
	.zero		1


	//   ....[13]....
        /*0240*/ 	.word	0x00001fd0
        /*0244*/ 	.word	0x000000ff
        /*0248*/ 	.word	0x00026830
        /*024c*/ 	.short	0x010a
        /*024e*/ 	.byte	0x09
	.zero		1


	//   ....[14]....
        /*0250*/ 	.word	0x00002300
        /*0254*/ 	.word	0x000000ff
        /*0258*/ 	.word	0x00026830
        /*025c*/ 	.short	0x010a
        /*025e*/ 	.byte	0x09
	.zero		1


	//   ....[15]....
        /*0260*/ 	.word	0x00004900
        /*0264*/ 	.word	0x000000ff
        /*0268*/ 	.word	0x00000000
        /*026c*/ 	.short	0x0101
        /*026e*/ 	.byte	0x0c
	.zero		1


	//   ....[16]....
        /*0270*/ 	.word	0x00004c10
        /*0274*/ 	.word	0x000000ff
        /*0278*/ 	.word	0x00000000
        /*027c*/ 	.short	0x0101
        /*027e*/ 	.byte	0x09
	.zero		1


	//   ....[17]....
        /*0280*/ 	.word	0x00008670
        /*0284*/ 	.word	0x00000010
        /*0288*/ 	.word	0x00026820
        /*028c*/ 	.short	0x010a
        /*028e*/ 	.byte	0x3f
	.zero		1


	//   ....[18]....
        /*0290*/ 	.word	0x00008f90
        /*0294*/ 	.word	0x00000010
        /*0298*/ 	.word	0x00026840
        /*029c*/ 	.short	0x010a
        /*029e*/ 	.byte	0x3f
	.zero		1


	//   ....[19]....
        /*02a0*/ 	.word	0x000092a0
        /*02a4*/ 	.word	0x00000010
        /*02a8*/ 	.word	0x00026828
        /*02ac*/ 	.short	0x010a
        /*02ae*/ 	.byte	0x3f
	.zero		1


	//   ....[20]....
        /*02b0*/ 	.word	0x000095b0
        /*02b4*/ 	.word	0x00000010
        /*02b8*/ 	.word	0x00026848
        /*02bc*/ 	.short	0x010a
        /*02be*/ 	.byte	0x3f
	.zero		1


	//   ....[21]....
        /*02c0*/ 	.word	0x00009870
        /*02c4*/ 	.word	0x00000010
        /*02c8*/ 	.word	0x00026820
        /*02cc*/ 	.short	0x010a
        /*02ce*/ 	.byte	0x3f
	.zero		1


	//   ....[22]....
        /*02d0*/ 	.word	0x00009c00
        /*02d4*/ 	.word	0x00000010
        /*02d8*/ 	.word	0x00026840
        /*02dc*/ 	.short	0x010a
        /*02de*/ 	.byte	0x3f
	.zero		1


	//   ....[23]....
        /*02e0*/ 	.word	0x00009ee0
        /*02e4*/ 	.word	0x00000010
        /*02e8*/ 	.word	0x00026828
        /*02ec*/ 	.short	0x010a
        /*02ee*/ 	.byte	0x3f
	.zero		1


	//   ....[24]....
        /*02f0*/ 	.word	0x0000a240
        /*02f4*/ 	.word	0x00000003
        /*02f8*/ 	.word	0x00026840
        /*02fc*/ 	.short	0x010a
        /*02fe*/ 	.byte	0x3f
	.zero		1


	//   ....[25]....
        /*0300*/ 	.word	0x0000a6f0
        /*0304*/ 	.word	0x00000006
        /*0308*/ 	.word	0x00000000
        /*030c*/ 	.short	0x010a
        /*030e*/ 	.byte	0x3f
	.zero		1


	//   ....[26]....
        /*0310*/ 	.word	0x0000a750
        /*0314*/ 	.word	0x00000003
        /*0318*/ 	.word	0x00000000
        /*031c*/ 	.short	0x010a
        /*031e*/ 	.byte	0x3f
	.zero		1


	//   ....[27]....
        /*0320*/ 	.word	0x0000a7b0
        /*0324*/ 	.word	0x00000000
        /*0328*/ 	.word	0x00000000
        /*032c*/ 	.short	0x010a
        /*032e*/ 	.byte	0x3f
	.zero		1


	//   ....[28]....
        /*0330*/ 	.word	0x0000a7e0
        /*0334*/ 	.word	0x00000003
        /*0338*/ 	.word	0x00000000
        /*033c*/ 	.short	0x010a
        /*033e*/ 	.byte	0x3f
	.zero		1


	//   ....[29]....
        /*0340*/ 	.word	0x0000a8c0
        /*0344*/ 	.word	0x000000ed
        /*0348*/ 	.word	0x00026800
        /*034c*/ 	.short	0x010a
        /*034e*/ 	.byte	0x3f
	.zero		1


	//   ....[30]....
        /*0350*/ 	.word	0x0000a920
        /*0354*/ 	.word	0x00000005
        /*0358*/ 	.word	0x00026810
        /*035c*/ 	.short	0x010a
        /*035e*/ 	.byte	0x3f
	.zero		1


	//   ....[31]....
        /*0360*/ 	.word	0x0000a980
        /*0364*/ 	.word	0x00000079
        /*0368*/ 	.word	0x00026830
        /*036c*/ 	.short	0x010a
        /*036e*/ 	.byte	0x3f
	.zero		1


	//   ....[32]....
        /*0370*/ 	.word	0x0000ab20
        /*0374*/ 	.word	0x00000010
        /*0378*/ 	.word	0x00026820
        /*037c*/ 	.short	0x010a
        /*037e*/ 	.byte	0x3f
	.zero		1


	//   ....[33]....
        /*0380*/ 	.word	0x0000ab70
        /*0384*/ 	.word	0x00000010
        /*0388*/ 	.word	0x00026840
        /*038c*/ 	.short	0x010a
        /*038e*/ 	.byte	0x3f
	.zero		1


	//   ....[34]....
        /*0390*/ 	.word	0x0000abc0
        /*0394*/ 	.word	0x00000010
        /*0398*/ 	.word	0x00026828
        /*039c*/ 	.short	0x010a
        /*039e*/ 	.byte	0x3f
	.zero		1


	//   ....[35]....
        /*03a0*/ 	.word	0x0000ac10
        /*03a4*/ 	.word	0x00000010
        /*03a8*/ 	.word	0x00026848
        /*03ac*/ 	.short	0x010a
        /*03ae*/ 	.byte	0x3f
	.zero		1


	//   ....[36]....
        /*03b0*/ 	.word	0x0000ac70
        /*03b4*/ 	.word	0x00000010
        /*03b8*/ 	.word	0x00026820
        /*03bc*/ 	.short	0x010a
        /*03be*/ 	.byte	0x3f
	.zero		1


	//   ....[37]....
        /*03c0*/ 	.word	0x0000acc0
        /*03c4*/ 	.word	0x00000010
        /*03c8*/ 	.word	0x00026840
        /*03cc*/ 	.short	0x010a
        /*03ce*/ 	.byte	0x3f
	.zero		1


	//   ....[38]....
        /*03d0*/ 	.word	0x0000ad10
        /*03d4*/ 	.word	0x00000010
        /*03d8*/ 	.word	0x00026828
        /*03dc*/ 	.short	0x010a
        /*03de*/ 	.byte	0x3f
	.zero		1


	//   ....[39]....
        /*03e0*/ 	.word	0x0000ad60
        /*03e4*/ 	.word	0x00000003
        /*03e8*/ 	.word	0x00026840
        /*03ec*/ 	.short	0x010a
        /*03ee*/ 	.byte	0x3f
	.zero		1


	//   ....[40]....
        /*03f0*/ 	.word	0x0000ae30
        /*03f4*/ 	.word	0x00000006
        /*03f8*/ 	.word	0x00000000
        /*03fc*/ 	.short	0x010a
        /*03fe*/ 	.byte	0x3f
	.zero		1


	//   ....[41]....
        /*0400*/ 	.word	0x0000ae80
        /*0404*/ 	.word	0x00000003
        /*0408*/ 	.word	0x00000000
        /*040c*/ 	.short	0x010a
        /*040e*/ 	.byte	0x3f
	.zero		1


	//   ....[42]....
        /*0410*/ 	.word	0x0000aed0
        /*0414*/ 	.word	0x00000000
        /*0418*/ 	.word	0x00000000
        /*041c*/ 	.short	0x010a
        /*041e*/ 	.byte	0x3f
	.zero		1


	//----- nvinfo : EIATTR_NUM_MBARRIERS
	.align		4
.L_583:
        /*0420*/ 	.byte	0x03, 0x38
        /*0422*/ 	.short	0x0009


	//----- nvinfo : EIATTR_EXIT_INSTR_OFFSETS
	.align		4
        /*0424*/ 	.byte	0x04, 0x1c
        /*0426*/ 	.short	(.L_585 - .L_584)


	//   ....[0]....
.L_584:
        /*0428*/ 	.word	0x000006c0


	//   ....[1]....
        /*042c*/ 	.word	0x00005de0


	//   ....[2]....
        /*0430*/ 	.word	0x000065c0


	//   ....[3]....
        /*0434*/ 	.word	0x0000a830


	//----- nvinfo : EIATTR_MAX_THREADS
	.align		4
.L_585:
        /*0438*/ 	.byte	0x04, 0x05
        /*043a*/ 	.short	(.L_587 - .L_586)
.L_586:
        /*043c*/ 	.word	0x00000180
        /*0440*/ 	.word	0x00000001
        /*0444*/ 	.word	0x00000001


	//----- nvinfo : EIATTR_CRS_STACK_SIZE
	.align		4
.L_587:
        /*0448*/ 	.byte	0x04, 0x1e
        /*044a*/ 	.short	(.L_589 - .L_588)
.L_588:
        /*044c*/ 	.word	0x00000000


	//----- nvinfo : EIATTR_CBANK_PARAM_SIZE
	.align		4
.L_589:
        /*0450*/ 	.byte	0x03, 0x19
        /*0452*/ 	.short	0x0970


	//----- nvinfo : EIATTR_PARAM_CBANK
	.align		4
        /*0454*/ 	.byte	0x04, 0x0a
        /*0456*/ 	.short	(.L_591 - .L_590)
	.align		4
.L_590:
        /*0458*/ 	.word	index@(.nv.constant0._ZN7cutlass13device_kernelIN5flash11enable_sm90INS1_16FlashAttnBwdSm90INS1_25CollectiveMainloopBwdSm90ILi2ELi2ELi2EN4cute5tupleIJNS5_1CILi1EEES8_S8_EEENS6_IJNS7_ILi64EEENS7_ILi128EEENS7_ILi96EEEEEENS_10bfloat16_tEfNS_4arch4Sm90ELb0ELb1ELb1ELb0ELb1ELb1ELb0ELb0ELi2ELi1ELi2ELi1ELb1EEENS1_21CollectiveEpilogueBwdISD_SE_SG_Li256ELb0ELb0ELi1EEENS1_19SingleTileSchedulerILb0ELb0ELb0ELi128EEEEEEEEEvNT_6ParamsE)
        /*045c*/ 	.short	0x0210
        /*045e*/ 	.short	0x0970


	//----- nvinfo : EIATTR_SW_WAR
	.align		4
.L_591:
        /*0460*/ 	.byte	0x04, 0x36
        /*0462*/ 	.short	(.L_593 - .L_592)
.L_592:
        /*0464*/ 	.word	0x00000008
.L_593:


//--------------------- .nv.info._ZN7cutlass13device_kernelIN5flash11enable_sm90INS1_16FlashAttnBwdSm90INS1_25CollectiveMainloopBwdSm90ILi2ELi2ELi2EN4cute5tupleIJNS5_1CILi1EEES8_S8_EEENS6_IJNS7_ILi64EEENS7_ILi128EEENS7_ILi96EEEEEENS_10bfloat16_tEfNS_4arch4Sm90ELb0ELb1ELb1ELb0ELb0ELb1ELb0ELb0ELi2ELi1ELi2ELi1ELb1EEENS1_24CollectiveEpilogueBwdGQAISD_fSG_Li256ELb0ELb0EEENS1_19SingleTileSchedulerILb0ELb0ELb0ELi128EEEEEEEEEvNT_6ParamsE --------------------------
	.section	.nv.info._ZN7cutlass13device_kernelIN5flash11enable_sm90INS1_16FlashAttnBwdSm90INS1_25CollectiveMainloopBwdSm90ILi2ELi2ELi2EN4cute5tupleIJNS5_1CILi1EEES8_S8_EEENS6_IJNS7_ILi64EEENS7_ILi128EEENS7_ILi96EEEEEENS_10bfloat16_tEfNS_4arch4Sm90ELb0ELb1ELb1ELb0ELb0ELb1ELb0ELb0ELi2ELi1ELi2ELi1ELb1EEENS1_24CollectiveEpilogueBwdGQAISD_fSG_Li256ELb0ELb0EEENS1_19SingleTileSchedulerILb0ELb0ELb0ELi128EEEEEEEEEvNT_6ParamsE,"",@"SHT_CUDA_INFO"
	.sectionflags	@""
	.align	4


	//----- nvinfo : EIATTR_CUDA_API_VERSION
	.align		4
        /*0000*/ 	.byte	0x04, 0x37
        /*0002*/ 	.short	(.L_595 - .L_594)
.L_594:
        /*0004*/ 	.word	0x00000082


	//----- nvinfo : EIATTR_KPARAM_INFO
	.align		4
.L_595:
        /*0008*/ 	.byte	0x04, 0x17
        /*000a*/ 	.short	(.L_597 - .L_596)
.L_596:
        /*000c*/ 	.word	0x00000000
        /*0010*/ 	.short	0x0000
        /*0012*/ 	.short	0x0070
        /*0014*/ 	.byte	0x00, 0xf0, 0x01, 0x1a


	//----- nvinfo : EIATTR_SPARSE_MMA_MASK
	.align		4
.L_597:
        /*0018*/ 	.byte	0x03, 0x50
        /*001a*/ 	.short	0x0000


	//----- nvinfo : EIATTR_MAXREG_COUNT
	.align		4
        /*001c*/ 	.byte	0x03, 0x1b
        /*001e*/ 	.short	0x00a8


	//----- nvinfo : EIATTR_NUM_BARRIERS
	.align		4
        /*0020*/ 	.byte	0x02, 0x4c
        /*0022*/ 	.byte	0x10
	.zero		1


	//----- nvinfo : EIATTR_EXTERNS
	.align		4
        /*0024*/ 	.byte	0x04, 0x0f
        /*0026*/ 	.short	(.L_599 - .L_598)


	//   ....[0]....
	.align		4
.L_598:
        /*0028*/ 	.word	index@(__assertfail)


	//----- nvinfo : EIATTR_ANNOTATIONS
	.align		4
.L_599:
        /*002c*/ 	.byte	0x04, 0x55
        /*002e*/ 	.short	(.L_601 - .L_600)


	//   ....[0]....
.L_600:
        /*0030*/ 	.word	0x00000001
        /*0034*/ 	.byte	0x80, 0x16, 0x00, 0x00, 0x01, 0x00, 0x00, 0x00, 0xd0, 0x28, 0x00, 0x00, 0x01, 0x00, 0x00, 0x00
        /*0044*/ 	.byte	0xd0, 0x6d, 0x00, 0x00, 0x01, 0x00, 0x00, 0x00, 0x20, 0x71, 0x00, 0x00, 0x01, 0x00, 0x00, 0x00
        /*0054*/ 	.byte	0xd0, 0x7d, 0x00, 0x00, 0x01, 0x00, 0x00, 0x00, 0xf0, 0x7d, 0x00, 0x00, 0x01, 0x00, 0x00, 0x00
        /*0064*/ 	.byte	0x30, 0x83, 0x00, 0x00


	//----- nvinfo : EIATTR_MERCURY_ISA_VERSION
	.align		4
.L_601:
        /*0068*/ 	.byte	0x03, 0x5f
        /*006a*/ 	.short	0x0101


	//----- nvinfo : EIATTR_INT_WARP_WIDE_INSTR_OFFSETS
	.align		4
        /*006c*/ 	.byte	0x04, 0x31
        /*006e*/ 	.short	(.L_603 - .L_602)


	//   ....[0]....
.L_602:
        /*0070*/ 	.word	0x00000190


	//   ....[1]....
        /*0074*/ 	.word	0x000001c0


	//----- nvinfo : EIATTR_COOP_GROUP_MASK_REGIDS
	.align		4
.L_603:
        /*0078*/ 	.byte	0x04, 0x29
        /*007a*/ 	.short	(.L_605 - .L_604)


	//   ....[0]....
.L_604:
        /*007c*/ 	.word	0xffffffff


	//   ....[1]....
        /*0080*/ 	.word	0xffffffff


	//   ....[2]....
        /*0084*/ 	.word	0xffffffff


	//   ....[3]....
        /*0088*/ 	.word	0xffffffff


	//   ....[4]....
        /*008c*/ 	.word	0xffffffff


	//   ....[5]....
        /*0090*/ 	.word	0xffffffff


	//   ....[6]....
        /*0094*/ 	.word	0xffffffff


	//   ....[7]....
        /*0098*/ 	.word	0x0500000f


	//----- nvinfo : EIATTR_COOP_GROUP_INSTR_OFFSETS
	.align		4
.L_605:
        /*009c*/ 	.byte	0x04, 0x28
        /*009e*/ 	.short	(.L_607 - .L_606)


	//   ....[0]....
.L_606:
        /*00a0*/ 	.word	0x00000070


	//   ....[1]....
        /*00a4*/ 	.word	0x000001a0


	//   ....[2]....
        /*00a8*/ 	.word	0x000001f0


	//   ....[3]....
        /*00ac*/ 	.word	0x000003e0


	//   ....[4]....
        /*00b0*/ 	.word	0x00000600


	//   ....[5]....
        /*00b4*/ 	.word	0x00001050


	//   ....[6]....
        /*00b8*/ 	.word	0x00005750


	//   ....[7]....
        /*00bc*/ 	.word	0x00008ab0


	//----- nvinfo : EIATTR_REG_RECONFIG
	.align		4
.L_607:
        /*00c0*/ 	.byte	0x01, 0x54
	.zero		2


	//----- nvinfo : EIATTR_SYSCALL_OFFSETS
	.align		4
        /*00c4*/ 	.byte	0x04, 0x46
        /*00c6*/ 	.short	(.L_609 - .L_608)


	//   ....[0]....
.L_608:
        /*00c8*/ 	.word	0x00000cb0


	//   ....[1]....
        /*00cc*/ 	.word	0x00000da0


	//   ....[2]....
        /*00d0*/ 	.word	0x00000f00


	//   ....[3]....
        /*00d4*/ 	.word	0x00000ff0


	//   ....[4]....
        /*00d8*/ 	.word	0x00001270


	//----- nvinfo : EIATTR_MBARRIER_INSTR_OFFSETS
	.align		4
.L_609:
        /*00dc*/ 	.byte	0x04, 0x39
        /*00de*/ 	.short	(.L_611 - .L_610)


	//   ....[0]....
.L_610:
        /*00e0*/ 	.word	0x00000290
        /*00e4*/ 	.word	0x000000ff
        /*00e8*/ 	.word	0x00026800
        /*00ec*/ 	.short	0x0100
        /*00ee*/ 	.byte	0x06
	.zero		1


	//   ....[1]....
        /*00f0*/ 	.word	0x00000390
        /*00f4*/ 	.word	0x000000ff
        /*00f8*/ 	.word	0x00026810
        /*00fc*/ 	.short	0x0100
        /*00fe*/ 	.byte	0x08
	.zero		1


	//   ....[2]....
        /*0100*/ 	.word	0x000003a0
        /*0104*/ 	.word	0x000000ff
        /*0108*/ 	.word	0x00026820
        /*010c*/ 	.short	0x0100
        /*010e*/ 	.byte	0x08
	.zero		1


	//   ....[3]....
        /*0110*/ 	.word	0x000003b0
        /*0114*/ 	.word	0x000000ff
        /*0118*/ 	.word	0x00026818
        /*011c*/ 	.short	0x0100
        /*011e*/ 	.byte	0x08
	.zero		1


	//   ....[4]....
        /*0120*/ 	.word	0x000003c0
        /*0124*/ 	.word	0x000000ff
        /*0128*/ 	.word	0x00026828
        /*012c*/ 	.short	0x0100
        /*012e*/ 	.byte	0x08
	.zero		1


	//   ....[5]....
        /*0130*/ 	.word	0x000004f0
        /*0134*/ 	.word	0x000000ff
        /*0138*/ 	.word	0x00026830
        /*013c*/ 	.short	0x0100
        /*013e*/ 	.byte	0x08
	.zero		1


	//   ....[6]....
        /*0140*/ 	.word	0x00000500
        /*0144*/ 	.word	0x000000ff
        /*0148*/ 	.word	0x00026840
        /*014c*/ 	.short	0x0100
        /*014e*/ 	.byte	0x08
	.zero		1


	//   ....[7]....
        /*0150*/ 	.word	0x00000510
        /*0154*/ 	.word	0x000000ff
        /*0158*/ 	.word	0x00026838
        /*015c*/ 	.short	0x0100
        /*015e*/ 	.byte	0x08
	.zero		1


	//   ....[8]....
        /*0160*/ 	.word	0x00000520
        /*0164*/ 	.word	0x000000ff
        /*0168*/ 	.word	0x00026848
        /*016c*/ 	.short	0x0100
        /*016e*/ 	.byte	0x08
	.zero		1


	//   ....[9]....
        /*0170*/ 	.word	0x00001090
        /*0174*/ 	.word	0x000000ed
        /*0178*/ 	.word	0x00026800
        /*017c*/ 	.short	0x010a
        /*017e*/ 	.byte	0x3f
	.zero		1


	//   ....[10]....
        /*0180*/ 	.word	0x00001130
        /*0184*/ 	.word	0x000000ed
        /*0188*/ 	.word	0x00026800
        /*018c*/ 	.short	0x010a
        /*018e*/ 	.byte	0x3f
	.zero		1


	//   ....[11]....
        /*0190*/ 	.word	0x00001af0
        /*0194*/ 	.word	0x000000ff
        /*0198*/ 	.word	0x00026810
        /*019c*/ 	.short	0x010a
        /*019e*/ 	.byte	0x06
	.zero		1


	//   ....[12]....
        /*01a0*/ 	.word	0x00001b30
        /*01a4*/ 	.word	0x000000ff
        /*01a8*/ 	.word	0x00026810
        /*01ac*/ 	.short	0x010a
        /*01ae*/ 	.byte	0x06
	.zero		1


	//   ....[13]....
        /*01b0*/ 	.word	0x00001f70
        /*01b4*/ 	.word	0x000000ff
        /*01b8*/ 	.word	0x00026830
        /*01bc*/ 	.short	0x010a
        /*01be*/ 	.byte	0x06
	.zero		1


	//   ....[14]....
        /*01c0*/ 	.word	0x000022a0
        /*01c4*/ 	.word	0x000000ff
        /*01c8*/ 	.word	0x00026830
        /*01cc*/ 	.short	0x010a
        /*01ce*/ 	.byte	0x06
	.zero		1


	//   ....[15]....
        /*01d0*/ 	.word	0x000048f0
        /*01d4*/ 	.word	0x000000ff
        /*01d8*/ 	.word	0x00000000
        /*01dc*/ 	.short	0x0101
        /*01de*/ 	.byte	0x08
	.zero		1


	//   ....[16]....
        /*01e0*/ 	.word	0x00004bd0
        /*01e4*/ 	.word	0x000000ff
        /*01e8*/ 	.word	0x00000000
        /*01ec*/ 	.short	0x0101
        /*01ee*/ 	.byte	0x06
	.zero		1


	//   ....[17]....
        /*01f0*/ 	.word	0x000068a0
        /*01f4*/ 	.word	0x00000010
        /*01f8*/ 	.word	0x00026820
        /*01fc*/ 	.short	0x010a
        /*01fe*/ 	.byte	0x3f
	.zero		1


	//   ....[18]....
        /*0200*/ 	.word	0x000071b0
        /*0204*/ 	.word	0x00000010
        /*0208*/ 	.word	0x00026840
        /*020c*/ 	.short	0x010a
        /*020e*/ 	.byte	0x3f
	.zero		1


	//   ....[19]....
        /*0210*/ 	.word	0x000074c0
        /*0214*/ 	.word	0x00000010
        /*0218*/ 	.word	0x00026828
        /*021c*/ 	.short	0x010a
        /*021e*/ 	.byte	0x3f
	.zero		1


	//   ....[20]....
        /*0220*/ 	.word	0x000077d0
        /*0224*/ 	.word	0x00000010
        /*0228*/ 	.word	0x00026848
        /*022c*/ 	.short	0x010a
        /*022e*/ 	.byte	0x3f
	.zero		1


	//   ....[21]....
        /*0230*/ 	.word	0x00007a90
        /*0234*/ 	.word	0x00000010
        /*0238*/ 	.word	0x00026820
        /*023c*/ 	.short	0x010a
        /*023e*/ 	.byte	0x3f
	.zero		1


	//   ....[22]....
        /*0240*/ 	.word	0x00007e20
        /*0244*/ 	.word	0x00000010
        /*0248*/ 	.word	0x00026840
        /*024c*/ 	.short	0x010a
        /*024e*/ 	.byte	0x3f
	.zero		1


	//   ....[23]....
        /*0250*/ 	.word	0x00008100
        /*0254*/ 	.word	0x00000010
        /*0258*/ 	.word	0x00026828
        /*025c*/ 	.short	0x010a
        /*025e*/ 	.byte	0x3f
	.zero		1


	//   ....[24]....
        /*0260*/ 	.word	0x00008460
        /*0264*/ 	.word	0x00000003
        /*0268*/ 	.word	0x00026840
        /*026c*/ 	.short	0x010a
        /*026e*/ 	.byte	0x3f
	.zero		1


	//   ....[25]....
        /*0270*/ 	.word	0x00008910
        /*0274*/ 	.word	0x00000006
        /*0278*/ 	.word	0x00000000
        /*027c*/ 	.short	0x010a
        /*027e*/ 	.byte	0x3f
	.zero		1


	//   ....[26]....
        /*0280*/ 	.word	0x00008970
        /*0284*/ 	.word	0x00000003
        /*0288*/ 	.word	0x00000000
        /*028c*/ 	.short	0x010a
        /*028e*/ 	.byte	0x3f
	.zero		1


	//   ....[27]....
        /*0290*/ 	.word	0x000089d0
        /*0294*/ 	.word	0x00000000
        /*0298*/ 	.word	0x00000000
        /*029c*/ 	.short	0x010a
        /*029e*/ 	.byte	0x3f
	.zero		1


	//   ....[28]....
        /*02a0*/ 	.word	0x00008a00
        /*02a4*/ 	.word	0x00000003
        /*02a8*/ 	.word	0x00000000
        /*02ac*/ 	.short	0x010a
        /*02ae*/ 	.byte	0x3f
	.zero		1


	//   ....[29]....
        /*02b0*/ 	.word	0x00008ae0
        /*02b4*/ 	.word	0x000000ed
        /*02b8*/ 	.word	0x00026800
        /*02bc*/ 	.short	0x010a
        /*02be*/ 	.byte	0x3f
	.zero		1


	//   ....[30]....
        /*02c0*/ 	.word	0x00008b40
        /*02c4*/ 	.word	0x00000005
        /*02c8*/ 	.word	0x00026810
        /*02cc*/ 	.short	0x010a
        /*02ce*/ 	.byte	0x3f
	.zero		1


	//   ....[31]....
        /*02d0*/ 	.word	0x00008ba0
        /*02d4*/ 	.word	0x00000079
        /*02d8*/ 	.word	0x00026830
        /*02dc*/ 	.short	0x010a
        /*02de*/ 	.byte	0x3f
	.zero		1


	//   ....[32]....
        /*02e0*/ 	.word	0x00008bf0
        /*02e4*/ 	.word	0x00000010
        /*02e8*/ 	.word	0x00026820
        /*02ec*/ 	.short	0x010a
        /*02ee*/ 	.byte	0x3f
	.zero		1


	//   ....[33]....
        /*02f0*/ 	.word	0x00008c40
        /*02f4*/ 	.word	0x00000010
        /*02f8*/ 	.word	0x00026840
        /*02fc*/ 	.short	0x010a
        /*02fe*/ 	.byte	0x3f
	.zero		1


	//   ....[34]....
        /*0300*/ 	.word	0x00008c90
        /*0304*/ 	.word	0x00000010
        /*0308*/ 	.word	0x00026828
        /*030c*/ 	.short	0x010a
        /*030e*/ 	.byte	0x3f
	.zero		1


	//   ....[35]....
        /*0310*/ 	.word	0x00008ce0
        /*0314*/ 	.word	0x00000010
        /*0318*/ 	.word	0x00026848
        /*031c*/ 	.short	0x010a
        /*031e*/ 	.byte	0x3f
	.zero		1


	//   ....[36]....
        /*0320*/ 	.word	0x00008d40
        /*0324*/ 	.word	0x00000010
        /*0328*/ 	.word	0x00026820
        /*032c*/ 	.short	0x010a
        /*032e*/ 	.byte	0x3f
	.zero		1


	//   ....[37]....
        /*0330*/ 	.word	0x00008d90
        /*0334*/ 	.word	0x00000010
        /*0338*/ 	.word	0x00026840
        /*033c*/ 	.short	0x010a
        /*033e*/ 	.byte	0x3f
	.zero		1


	//   ....[38]....
        /*0340*/ 	.word	0x00008de0
        /*0344*/ 	.word	0x00000010
        /*0348*/ 	.word	0x00026828
        /*034c*/ 	.short	0x010a
        /*034e*/ 	.byte	0x3f
	.zero		1


	//   ....[39]....
        /*0350*/ 	.word	0x00008e30
        /*0354*/ 	.word	0x00000003
        /*0358*/ 	.word	0x00026840
        /*035c*/ 	.short	0x010a
        /*035e*/ 	.byte	0x3f
	.zero		1


	//   ....[40]....
        /*0360*/ 	.word	0x00008f00
        /*0364*/ 	.word	0x00000006
        /*0368*/ 	.word	0x00000000
        /*036c*/ 	.short	0x010a
        /*036e*/ 	.byte	0x3f
	.zero		1


	//   ....[41]....
        /*0370*/ 	.word	0x00008f50
        /*0374*/ 	.word	0x00000003
        /*0378*/ 	.word	0x00000000
        /*037c*/ 	.short	0x010a
        /*037e*/ 	.byte	0x3f
	.zero		1


	//   ....[42]....
        /*0380*/ 	.word	0x00008fa0
        /*0384*/ 	.word	0x00000000
        /*0388*/ 	.word	0x00000000
        /*038c*/ 	.short	0x010a
        /*038e*/ 	.byte	0x3f
	.zero		1


	//----- nvinfo : EIATTR_NUM_MBARRIERS
	.align		4
.L_611:
        /*0390*/ 	.byte	0x03, 0x38
        /*0392*/ 	.short	0x0009


	//----- nvinfo : EIATTR_EXIT_INSTR_OFFSETS
	.align		4
        /*0394*/ 	.byte	0x04, 0x1c
        /*0396*/ 	.short	(.L_613 - .L_612)


	//   ....[0]....
.L_612:
        /*0398*/ 	.word	0x00008a50


	//----- nvinfo : EIATTR_MAX_THREADS
	.align		4
.L_613:
        /*039c*/ 	.byte	0x04, 0x05
        /*039e*/ 	.short	(.L_615 - .L_614)
.L_614:
        /*03a0*/ 	.word	0x00000180
        /*03a4*/ 	.word	0x00000001
        /*03a8*/ 	.word	0x00000001


	//----- nvinfo : EIATTR_CRS_STACK_SIZE
	.align		4
.L_615:
        /*03ac*/ 	.byte	0x04, 0x1e
        /*03ae*/ 	.short	(.L_617 - .L_616)
.L_616:
        /*03b0*/ 	.word	0x00000000


	//----- nvinfo : EIATTR_CBANK_PARAM_SIZE
	.align		4
.L_617:
        /*03b4*/ 	.byte	0x03, 0x19
        /*03b6*/ 	.short	0x06f0


	//----- nvinfo : EIATTR_PARAM_CBANK
	.align		4
        /*03b8*/ 	.byte	0x04, 0x0a
        /*03ba*/ 	.short	(.L_619 - .L_618)
	.align		4
.L_618:
        /*03bc*/ 	.word	index@(.nv.constant0._ZN7cutlass13device_kernelIN5flash11enable_sm90INS1_16FlashAttnBwdSm90INS1_25CollectiveMainloopBwdSm90ILi2ELi2ELi2EN4cute5tupleIJNS5_1CILi1EEES8_S8_EEENS6_IJNS7_ILi64EEENS7_ILi128EEENS7_ILi96EEEEEENS_10bfloat16_tEfNS_4arch4Sm90ELb0ELb1ELb1ELb0ELb0ELb1ELb0ELb0ELi2ELi1ELi2ELi1ELb1EEENS1_24CollectiveEpilogueBwdGQAISD_fSG_Li256ELb0ELb0EEENS1_19SingleTileSchedulerILb0ELb0ELb0ELi128EEEEEEEEEvNT_6ParamsE)
        /*03c0*/ 	.short	0x0210
        /*03c2*/ 	.short	0x06f0


	//----- nvinfo : EIATTR_SW_WAR
	.align		4
.L_619:
        /*03c4*/ 	.byte	0x04, 0x36
        /*03c6*/ 	.short	(.L_621 - .L_620)
.L_620:
        /*03c8*/ 	.word	0x00000008
.L_621:


//--------------------- .nv.info._ZN7cutlass13device_kernelIN5flash11enable_sm90INS1_16FlashAttnBwdSm90INS1_25CollectiveMainloopBwdSm90ILi2ELi2ELi2EN4cute5tupleIJNS5_1CILi1EEES8_S8_EEENS6_IJNS7_ILi64EEENS7_ILi128EEENS7_ILi96EEEEEENS_10bfloat16_tEfNS_4arch4Sm90ELb0ELb1ELb1ELb0ELb1ELb1ELb0ELb0ELi2ELi1ELi2ELi1ELb1EEENS1_24CollectiveEpilogueBwdGQAISD_fSG_Li256ELb0ELb1EEENS1_19SingleTileSchedulerILb0ELb0ELb0ELi128EEEEEEEEEvNT_6ParamsE --------------------------
	.section	.nv.info._ZN7cutlass13device_kernelIN5flash11enable_sm90INS1_16FlashAttnBwdSm90INS1_25CollectiveMainloopBwdSm90ILi2ELi2ELi2EN4cute5tupleIJNS5_1CILi1EEES8_S8_EEENS6_IJNS7_ILi64EEENS7_ILi128EEENS7_ILi96EEEEEENS_10bfloat16_tEfNS_4arch4Sm90ELb0ELb1ELb1ELb0ELb1ELb1ELb0ELb0ELi2ELi1ELi2ELi1ELb1EEENS1_24CollectiveEpilogueBwdGQAISD_fSG_Li256ELb0ELb1EEENS1_19SingleTileSchedulerILb0ELb0ELb0ELi128EEEEEEEEEvNT_6ParamsE,"",@"SHT_CUDA_INFO"
	.sectionflags	@""
	.align	4


	//----- nvinfo : EIATTR_CUDA_API_VERSION
	.align		4
        /*0000*/ 	.byte	0x04, 0x37
        /*0002*/ 	.short	(.L_623 - .L_622)
.L_622:
        /*0004*/ 	.word	0x00000082


	//----- nvinfo : EIATTR_KPARAM_INFO
	.align		4
.L_623:
        /*0008*/ 	.byte	0x04, 0x17
        /*000a*/ 	.short	(.L_625 - .L_624)
.L_624:
        /*000c*/ 	.word	0x00000000
        /*0010*/ 	.short	0x0000
        /*0012*/ 	.short	0x0070
        /*0014*/ 	.byte	0x00, 0xf0, 0x01, 0x1a


	//----- nvinfo : EIATTR_SPARSE_MMA_MASK
	.align		4
.L_625:
        /*0018*/ 	.byte	0x03, 0x50
        /*001a*/ 	.short	0x0000


	//----- nvinfo : EIATTR_MAXREG_COUNT
	.align		4
        /*001c*/ 	.byte	0x03, 0x1b
        /*001e*/ 	.short	0x00a8


	//----- nvinfo : EIATTR_NUM_BARRIERS
	.align		4
        /*0020*/ 	.byte	0x02, 0x4c
        /*0022*/ 	.byte	0x10
	.zero		1


	//----- nvinfo : EIATTR_EXTERNS
	.align		4
        /*0024*/ 	.byte	0x04, 0x0f
        /*0026*/ 	.short	(.L_627 - .L_626)


	//   ....[0]....
	.align		4
.L_626:
        /*0028*/ 	.word	index@(__assertfail)


	//----- nvinfo : EIATTR_ANNOTATIONS
	.align		4
.L_627:
        /*002c*/ 	.byte	0x04, 0x55
        /*002e*/ 	.short	(.L_629 - .L_628)


	//   ....[0]....
.L_628:
        /*0030*/ 	.word	0x00000001
        /*0034*/ 	.byte	0x90, 0x16, 0x00, 0x00, 0x01, 0x00, 0x00, 0x00, 0xa0, 0x28, 0x00, 0x00, 0x01, 0x00, 0x00, 0x00
        /*0044*/ 	.byte	0xa0, 0x81, 0x00, 0x00, 0x01, 0x00, 0x00, 0x00, 0xf0, 0x84, 0x00, 0x00, 0x01, 0x00, 0x00, 0x00
        /*0054*/ 	.byte	0xa0, 0x91, 0x00, 0x00, 0x01, 0x00, 0x00, 0x00, 0xc0, 0x91, 0x00, 0x00, 0x01, 0x00, 0x00, 0x00
        /*0064*/ 	.byte	0x00, 0x97, 0x00, 0x00


	//----- nvinfo : EIATTR_MERCURY_ISA_VERSION
	.align		4
.L_629:
        /*0068*/ 	.byte	0x03, 0x5f
        /*006a*/ 	.short	0x0101


	//----- nvinfo : EIATTR_INT_WARP_WIDE_INSTR_OFFSETS
	.align		4
        /*006c*/ 	.byte	0x04, 0x31
        /*006e*/ 	.short	(.L_631 - .L_630)


	//   ....[0]....
.L_630:
        /*0070*/ 	.word	0x00000190


	//   ....[1]....
        /*0074*/ 	.word	0x000001c0


	//   ....[2]....
        /*0078*/ 	.word	0x00006580


	//   ....[3]....
        /*007c*/ 	.word	0x00006b80


	//   ....[4]....
        /*0080*/ 	.word	0x00007030


	//   ....[5]....
        /*0084*/ 	.word	0x00007300


	//   ....[6]....
        /*0088*/ 	.word	0x00007560


	//   ....[7]....
        /*008c*/ 	.word	0x000076f0


	//----- nvinfo : EIATTR_COOP_GROUP_MASK_REGIDS
	.align		4
.L_631:
        /*0090*/ 	.byte	0x04, 0x29
        /*0092*/ 	.short	(.L_633 - .L_632)


	//   ....[0]....
.L_632:
        /*0094*/ 	.word	0xffffffff


	//   ....[1]....
        /*0098*/ 	.word	0xffffffff


	//   ....[2]....
        /*009c*/ 	.word	0xffffffff


	//   ....[3]....
        /*00a0*/ 	.word	0xffffffff


	//   ....[4]....
        /*00a4*/ 	.word	0xffffffff


	//   ....[5]....
        /*00a8*/ 	.word	0xffffffff


	//   ....[6]....
        /*00ac*/ 	.word	0xffffffff


	//   ....[7]....
        /*00b0*/ 	.word	0xffffffff


	//   ....[8]....
        /*00b4*/ 	.word	0xffffffff


	//   ....[9]....
        /*00b8*/ 	.word	0xffffffff


	//   ....[10]....
        /*00bc*/ 	.word	0xffffffff


	//   ....[11]....
        /*00c0*/ 	.word	0xffffffff


	//   ....[12]....
        /*00c4*/ 	.word	0xffffffff


	//   ....[13]....
        /*00c8*/ 	.word	0xffffffff


	//   ....[14]....
        /*00cc*/ 	.word	0xffffffff


	//   ....[15]....
        /*00d0*/ 	.word	0xffffffff


	//   ....[16]....
        /*00d4*/ 	.word	0xffffffff


	//   ....[17]....
        /*00d8*/ 	.word	0xffffffff


	//   ....[18]....
        /*00dc*/ 	.word	0xffffffff


	//   ....[19]....
        /*00e0*/ 	.word	0xffffffff


	//   ....[20]....
        /*00e4*/ 	.word	0x0500000f


	//   ....[21]....
        /*00e8*/ 	.word	0x0500000f


	//   ....[22]....
        /*00ec*/ 	.word	0x0500000f


	//   ....[23]....
        /*00f0*/ 	.word	0x0500000f


	//   ....[24]....
        /*00f4*/ 	.word	0x0500000f


	//   ....[25]....
        /*00f8*/ 	.word	0x0500000f


	//----- nvinfo : EIATTR_COOP_GROUP_INSTR_OFFSETS
	.align		4
.L_633:
        /*00fc*/ 	.byte	0x04, 0x28
        /*00fe*/ 	.short	(.L_635 - .L_634)


	//   ....[0]....
.L_634:
        /*0100*/ 	.word	0x00000070


	//   ....[1]....
        /*0104*/ 	.word	0x000001a0


	//   ....[2]....
        /*0108*/ 	.word	0x000001f0


	//   ....[3]....
        /*010c*/ 	.word	0x000003e0


	//   ....[4]....
        /*0110*/ 	.word	0x00000610


	//   ....[5]....
        /*0114*/ 	.word	0x00001060


	//   ....[6]....
        /*0118*/ 	.word	0x00005540


	//   ....[7]....
        /*011c*/ 	.word	0x000056c0


	//   ....[8]....
        /*0120*/ 	.word	0x00005970


	//   ....[9]....
        /*0124*/ 	.word	0x00005b00


	//   ....[10]....
        /*0128*/ 	.word	0x00005c20


	//   ....[11]....
        /*012c*/ 	.word	0x00006180


	//   ....[12]....
        /*0130*/ 	.word	0x000064b0


	//   ....[13]....
        /*0134*/ 	.word	0x00006800


	//   ....[14]....
        /*0138*/ 	.word	0x00006ab0


	//   ....[15]....
        /*013c*/ 	.word	0x00006cf0


	//   ....[16]....
        /*0140*/ 	.word	0x00006f60


	//   ....[17]....
        /*0144*/ 	.word	0x00007240


	//   ....[18]....
        /*0148*/ 	.word	0x00007460


	//   ....[19]....
        /*014c*/ 	.word	0x000075f0


	//   ....[20]....
        /*0150*/ 	.word	0x00009e80


	//   ....[21]....
        /*0154*/ 	.word	0x00009ff0


	//   ....[22]....
        /*0158*/ 	.word	0x0000a060


	//   ....[23]....
        /*015c*/ 	.word	0x0000a0d0


	//   ....[24]....
        /*0160*/ 	.word	0x0000a140


	//   ....[25]....
        /*0164*/ 	.word	0x0000a1b0


	//----- nvinfo : EIATTR_REG_RECONFIG
	.align		4
.L_635:
        /*0168*/ 	.byte	0x01, 0x54
	.zero		2


	//----- nvinfo : EIATTR_SYSCALL_OFFSETS
	.align		4
        /*016c*/ 	.byte	0x04, 0x46
        /*016e*/ 	.short	(.L_637 - .L_636)


	//   ....[0]....
.L_636:
        /*0170*/ 	.word	0x00000cc0


	//   ....[1]....
        /*0174*/ 	.word	0x00000db0


	//   ....[2]....
        /*0178*/ 	.word	0x00000f10


	//   ....[3]....
        /*017c*/ 	.word	0x00001000


	//   ....[4]....
        /*0180*/ 	.word	0x00001280


	//----- nvinfo : EIATTR_MBARRIER_INSTR_OFFSETS
	.align		4
.L_637:
        /*0184*/ 	.byte	0x04, 0x39
        /*0186*/ 	.short	(.L_639 - .L_638)


	//   ....[0]....
.L_638:
        /*0188*/ 	.word	0x00000290
        /*018c*/ 	.word	0x000000ff
        /*0190*/ 	.word	0x00026800
        /*0194*/ 	.short	0x0100
        /*0196*/ 	.byte	0x06
	.zero		1


	//   ....[1]....
        /*0198*/ 	.word	0x00000390
        /*019c*/ 	.word	0x000000ff
        /*01a0*/ 	.word	0x00026810
        /*01a4*/ 	.short	0x0100
        /*01a6*/ 	.byte	0x08
	.zero		1


	//   ....[2]....
        /*01a8*/ 	.word	0x000003a0
        /*01ac*/ 	.word	0x000000ff
        /*01b0*/ 	.word	0x00026820
        /*01b4*/ 	.short	0x0100
        /*01b6*/ 	.byte	0x08
	.zero		1


	//   ....[3]....
        /*01b8*/ 	.word	0x000003b0
        /*01bc*/ 	.word	0x000000ff
        /*01c0*/ 	.word	0x00026818
        /*01c4*/ 	.short	0x0100
        /*01c6*/ 	.byte	0x08
	.zero		1


	//   ....[4]....
        /*01c8*/ 	.word	0x000003c0
        /*01cc*/ 	.word	0x000000ff
        /*01d0*/ 	.word	0x00026828
        /*01d4*/ 	.short	0x0100
        /*01d6*/ 	.byte	0x08
	.zero		1


	//   ....[5]....
        /*01d8*/ 	.word	0x000004f0
        /*01dc*/ 	.word	0x000000ff
        /*01e0*/ 	.word	0x00026830
        /*01e4*/ 	.short	0x0100
        /*01e6*/ 	.byte	0x08
	.zero		1


	//   ....[6]....
        /*01e8*/ 	.word	0x00000500
        /*01ec*/ 	.word	0x000000ff
        /*01f0*/ 	.word	0x00026840
        /*01f4*/ 	.short	0x0100
        /*01f6*/ 	.byte	0x08
	.zero		1


	//   ....[7]....
        /*01f8*/ 	.word	0x00000510
        /*01fc*/ 	.word	0x000000ff
        /*0200*/ 	.word	0x00026838
        /*0204*/ 	.short	0x0100
        /*0206*/ 	.byte	0x08
	.zero		1


	//   ....[8]....
        /*0208*/ 	.word	0x00000520
        /*020c*/ 	.word	0x000000ff
        /*0210*/ 	.word	0x00026848
        /*0214*/ 	.short	0x0100
        /*0216*/ 	.byte	0x08
	.zero		1


	//   ....[9]....
        /*0218*/ 	.word	0x000010a0
        /*021c*/ 	.word	0x000000ed
        /*0220*/ 	.word	0x00026800
        /*0224*/ 	.short	0x010a
        /*0226*/ 	.byte	0x3f
	.zero		1


	//   ....[10]....
        /*0228*/ 	.word	0x00001140
        /*022c*/ 	.word	0x000000ed
        /*0230*/ 	.word	0x00026800
        /*0234*/ 	.short	0x010a
        /*0236*/ 	.byte	0x3f
	.zero		1


	//   ....[11]....
        /*0238*/ 	.word	0x00001b00
        /*023c*/ 	.word	0x000000ff
        /*0240*/ 	.word	0x00026810
        /*0244*/ 	.short	0x010a
        /*0246*/ 	.byte	0x09
	.zero		1


	//   ....[12]....
        /*0248*/ 	.word	0x00001b40
        /*024c*/ 	.word	0x000000ff
        /*0250*/ 	.word	0x00026810
        /*0254*/ 	.short	0x010a
        /*0256*/ 	.byte	0x09
	.zero		1


	//   ....[13]....
        /*0258*/ 	.word	0x00001f80
        /*025c*/ 	.word	0x000000ff
        /*0260*/ 	.word	0x00026830
        /*0264*/ 	.short	0x010a
        /*0266*/ 	.byte	0x09
	.zero		1


	//   ....[14]....
        /*0268*/ 	.word	0x000022b0
        /*026c*/ 	.word	0x000000ff
        /*0270*/ 	.word	0x00026830
        /*0274*/ 	.short	0x010a
        /*0276*/ 	.byte	0x09
	.zero		1


	//   ....[15]....
        /*0278*/ 	.word	0x000048b0
        /*027c*/ 	.word	0x000000ff
        /*0280*/ 	.word	0x00000000
        /*0284*/ 	.short	0x0101
        /*0286*/ 	.byte	0x0c
	.zero		1


	//   ....[16]....
        /*0288*/ 	.word	0x00004bc0
        /*028c*/ 	.word	0x000000ff
        /*0290*/ 	.word	0x00000000
        /*0294*/ 	.short	0x0101
        /*0296*/ 	.byte	0x09
	.zero		1


	//   ....[17]....
        /*0298*/ 	.word	0x00007c70
        /*029c*/ 	.word	0x00000010
        /*02a0*/ 	.word	0x00026820
        /*02a4*/ 	.short	0x010a
        /*02a6*/ 	.byte	0x3f
	.zero		1


	//   ....[18]....
        /*02a8*/ 	.word	0x00008580
        /*02ac*/ 	.word	0x00000010
        /*02b0*/ 	.word	0x00026840
        /*02b4*/ 	.short	0x010a
        /*02b6*/ 	.byte	0x3f
	.zero		1


	//   ....[19]....
        /*02b8*/ 	.word	0x00008890
        /*02bc*/ 	.word	0x00000010
        /*02c0*/ 	.word	0x00026828
        /*02c4*/ 	.short	0x010a
        /*02c6*/ 	.byte	0x3f
	.zero		1


	//   ....[20]....
        /*02c8*/ 	.word	0x00008ba0
        /*02cc*/ 	.word	0x00000010
        /*02d0*/ 	.word	0x00026848
        /*02d4*/ 	.short	0x010a
        /*02d6*/ 	.byte	0x3f
	.zero		1


	//   ....[21]....
        /*02d8*/ 	.word	0x00008e60
        /*02dc*/ 	.word	0x00000010
        /*02e0*/ 	.word	0x00026820
        /*02e4*/ 	.short	0x010a
        /*02e6*/ 	.byte	0x3f
	.zero		1


	//   ....[22]....
        /*02e8*/ 	.word	0x000091f0
        /*02ec*/ 	.word	0x00000010
        /*02f0*/ 	.word	0x00026840
        /*02f4*/ 	.short	0x010a
        /*02f6*/ 	.byte	0x3f
	.zero		1


	//   ....[23]....
        /*02f8*/ 	.word	0x000094d0
        /*02fc*/ 	.word	0x00000010
        /*0300*/ 	.word	0x00026828
        /*0304*/ 	.short	0x010a
        /*0306*/ 	.byte	0x3f
	.zero		1


	//   ....[24]....
        /*0308*/ 	.word	0x00009830
        /*030c*/ 	.word	0x00000003
        /*0310*/ 	.word	0x00026840
        /*0314*/ 	.short	0x010a
        /*0316*/ 	.byte	0x3f
	.zero		1


	//   ....[25]....
        /*0318*/ 	.word	0x00009ce0
        /*031c*/ 	.word	0x00000006
        /*0320*/ 	.word	0x00000000
        /*0324*/ 	.short	0x010a
        /*0326*/ 	.byte	0x3f
	.zero		1


	//   ....[26]....
        /*0328*/ 	.word	0x00009d40
        /*032c*/ 	.word	0x00000003
        /*0330*/ 	.word	0x00000000
        /*0334*/ 	.short	0x010a
        /*0336*/ 	.byte	0x3f
	.zero		1


	//   ....[27]....
        /*0338*/ 	.word	0x00009da0
        /*033c*/ 	.word	0x00000000
        /*0340*/ 	.word	0x00000000
        /*0344*/ 	.short	0x010a
        /*0346*/ 	.byte	0x3f
	.zero		1


	//   ....[28]....
        /*0348*/ 	.word	0x00009dd0
        /*034c*/ 	.word	0x00000003
        /*0350*/ 	.word	0x00000000
        /*0354*/ 	.short	0x010a
        /*0356*/ 	.byte	0x3f
	.zero		1


	//   ....[29]....
        /*0358*/ 	.word	0x00009eb0
        /*035c*/ 	.word	0x000000ed
        /*0360*/ 	.word	0x00026800
        /*0364*/ 	.short	0x010a
        /*0366*/ 	.byte	0x3f
	.zero		1


	//   ....[30]....
        /*0368*/ 	.word	0x00009f10
        /*036c*/ 	.word	0x00000005
        /*0370*/ 	.word	0x00026810
        /*0374*/ 	.short	0x010a
        /*0376*/ 	.byte	0x3f
	.zero		1


	//   ....[31]....
        /*0378*/ 	.word	0x00009f70
        /*037c*/ 	.word	0x00000079
        /*0380*/ 	.word	0x00026830
        /*0384*/ 	.short	0x010a
        /*0386*/ 	.byte	0x3f
	.zero		1


	//   ....[32]....
        /*0388*/ 	.word	0x0000a1f0
        /*038c*/ 	.word	0x00000010
        /*0390*/ 	.word	0x00026820
        /*0394*/ 	.short	0x010a
        /*0396*/ 	.byte	0x3f
	.zero		1


	//   ....[33]....
        /*0398*/ 	.word	0x0000a240
        /*039c*/ 	.word	0x00000010
        /*03a0*/ 	.word	0x00026840
        /*03a4*/ 	.short	0x010a
        /*03a6*/ 	.byte	0x3f
	.zero		1


	//   ....[34]....
        /*03a8*/ 	.word	0x0000a290
        /*03ac*/ 	.word	0x00000010
        /*03b0*/ 	.word	0x00026828
        /*03b4*/ 	.short	0x010a
        /*03b6*/ 	.byte	0x3f
	.zero		1


	//   ....[35]....
        /*03b8*/ 	.word	0x0000a2e0
        /*03bc*/ 	.word	0x00000010
        /*03c0*/ 	.word	0x00026848
        /*03c4*/ 	.short	0x010a
        /*03c6*/ 	.byte	0x3f
	.zero		1


	//   ....[36]....
        /*03c8*/ 	.word	0x0000a340
        /*03cc*/ 	.word	0x00000010
        /*03d0*/ 	.word	0x00026820
        /*03d4*/ 	.short	0x010a
        /*03d6*/ 	.byte	0x3f
	.zero		1


	//   ....[37]....
        /*03d8*/ 	.word	0x0000a390
        /*03dc*/ 	.word	0x00000010
        /*03e0*/ 	.word	0x00026840
        /*03e4*/ 	.short	0x010a
        /*03e6*/ 	.byte	0x3f
	.zero		1


	//   ....[38]....
        /*03e8*/ 	.word	0x0000a3e0
        /*03ec*/ 	.word	0x00000010
        /*03f0*/ 	.word	0x00026828
        /*03f4*/ 	.short	0x010a
        /*03f6*/ 	.byte	0x3f
	.zero		1


	//   ....[39]....
        /*03f8*/ 	.word	0x0000a430
        /*03fc*/ 	.word	0x00000003
        /*0400*/ 	.word	0x00026840
        /*0404*/ 	.short	0x010a
        /*0406*/ 	.byte	0x3f
	.zero		1


	//   ....[40]....
        /*0408*/ 	.word	0x0000a500
        /*040c*/ 	.word	0x00000006
        /*0410*/ 	.word	0x00000000
        /*0414*/ 	.short	0x010a
        /*0416*/ 	.byte	0x3f
	.zero		1


	//   ....[41]....
        /*0418*/ 	.word	0x0000a550
        /*041c*/ 	.word	0x00000003
        /*0420*/ 	.word	0x00000000
        /*0424*/ 	.short	0x010a
        /*0426*/ 	.byte	0x3f
	.zero		1


	//   ....[42]....
        /*0428*/ 	.word	0x0000a5a0
        /*042c*/ 	.word	0x00000000
        /*0430*/ 	.word	0x00000000
        /*0434*/ 	.short	0x010a
        /*0436*/ 	.byte	0x3f
	.zero		1


	//----- nvinfo : EIATTR_NUM_MBARRIERS
	.align		4
.L_639:
        /*0438*/ 	.byte	0x03, 0x38
        /*043a*/ 	.short	0x0009


	//----- nvinfo : EIATTR_EXIT_INSTR_OFFSETS
	.align		4
        /*043c*/ 	.byte	0x04, 0x1c
        /*043e*/ 	.short	(.L_641 - .L_640)


	//   ....[0]....
.L_640:
        /*0440*/ 	.word	0x00009e20


	//----- nvinfo : EIATTR_MAX_THREADS
	.align		4
.L_641:
        /*0444*/ 	.byte	0x04, 0x05
        /*0446*/ 	.short	(.L_643 - .L_642)
.L_642:
        /*0448*/ 	.word	0x00000180
        /*044c*/ 	.word	0x00000001
        /*0450*/ 	.word	0x00000001


	//----- nvinfo : EIATTR_CRS_STACK_SIZE
	.align		4
.L_643:
        /*0454*/ 	.byte	0x04, 0x1e
        /*0456*/ 	.short	(.L_645 - .L_644)
.L_644:
        /*0458*/ 	.word	0x00000000


	//----- nvinfo : EIATTR_CBANK_PARAM_SIZE
	.align		4
.L_645:
        /*045c*/ 	.byte	0x03, 0x19
        /*045e*/ 	.short	0x06f0


	//----- nvinfo : EIATTR_PARAM_CBANK
	.align		4
        /*0460*/ 	.byte	0x04, 0x0a
        /*0462*/ 	.short	(.L_647 - .L_646)
	.align		4
.L_646:
        /*0464*/ 	.word	index@(.nv.constant0._ZN7cutlass13device_kernelIN5flash11enable_sm90INS1_16FlashAttnBwdSm90INS1_25CollectiveMainloopBwdSm90ILi2ELi2ELi2EN4cute5tupleIJNS5_1CILi1EEES8_S8_EEENS6_IJNS7_ILi64EEENS7_ILi128EEENS7_ILi96EEEEEENS_10bfloat16_tEfNS_4arch4Sm90ELb0ELb1ELb1ELb0ELb1ELb1ELb0ELb0ELi2ELi1ELi2ELi1ELb1EEENS1_24CollectiveEpilogueBwdGQAISD_fSG_Li256ELb0ELb1EEENS1_19SingleTileSchedulerILb0ELb0ELb0ELi128EEEEEEEEEvNT_6ParamsE)
        /*0468*/ 	.short	0x0210
        /*046a*/ 	.short	0x06f0


	//----- nvinfo : EIATTR_SW_WAR
	.align		4
.L_647:
        /*046c*/ 	.byte	0x04, 0x36
        /*046e*/ 	.short	(.L_649 - .L_648)
.L_648:
        /*0470*/ 	.word	0x00000008
.L_649:


//--------------------- .nv.info._ZN7cutlass13device_kernelIN5flash11enable_sm90INS1_16FlashAttnBwdSm90INS1_25CollectiveMainloopBwdSm90ILi2ELi2ELi2EN4cute5tupleIJNS5_1CILi1EEES8_S8_EEENS6_IJNS7_ILi64EEENS7_ILi128EEENS7_ILi96EEEEEENS_10bfloat16_tEfNS_4arch4Sm90ELb0ELb1ELb1ELb1ELb0ELb1ELb0ELb0ELi2ELi1ELi2ELi1ELb1EEENS1_21CollectiveEpilogueBwdISD_SE_SG_Li256ELb1ELb0ELi1EEENS1_19SingleTileSchedulerILb1ELb0ELb0ELi128EEEEEEEEEvNT_6ParamsE --------------------------
	.section	.nv.info._ZN7cutlass13device_kernelIN5flash11enable_sm90INS1_16FlashAttnBwdSm90INS1_25CollectiveMainloopBwdSm90ILi2ELi2ELi2EN4cute5tupleIJNS5_1CILi1EEES8_S8_EEENS6_IJNS7_ILi64EEENS7_ILi128EEENS7_ILi96EEEEEENS_10bfloat16_tEfNS_4arch4Sm90ELb0ELb1ELb1ELb1ELb0ELb1ELb0ELb0ELi2ELi1ELi2ELi1ELb1EEENS1_21CollectiveEpilogueBwdISD_SE_SG_Li256ELb1ELb0ELi1EEENS1_19SingleTileSchedulerILb1ELb0ELb0ELi128EEEEEEEEEvNT_6ParamsE,"",@"SHT_CUDA_INFO"
	.sectionflags	@""
	.align	4


	//----- nvinfo : EIATTR_CUDA_API_VERSION
	.align		4
        /*0000*/ 	.byte	0x04, 0x37
        /*0002*/ 	.short	(.L_651 - .L_650)
.L_650:
        /*0004*/ 	.word	0x00000082


	//----- nvinfo : EIATTR_KPARAM_INFO
	.align		4
.L_651:
        /*0008*/ 	.byte	0x04, 0x17
        /*000a*/ 	.short	(.L_653 - .L_652)
.L_652:
        /*000c*/ 	.word	0x00000000
        /*0010*/ 	.short	0x0000
        /*0012*/ 	.short	0x0070
        /*0014*/ 	.byte	0x00, 0xf0, 0x01, 0x1a


	//----- nvinfo : EIATTR_SPARSE_MMA_MASK
	.align		4
.L_653:
        /*0018*/ 	.byte	0x03, 0x50
        /*001a*/ 	.short	0x0000


	//----- nvinfo : EIATTR_MAXREG_COUNT
	.align		4
        /*001c*/ 	.byte	0x03, 0x1b
        /*001e*/ 	.short	0x00a8


	//----- nvinfo : EIATTR_NUM_BARRIERS
	.align		4
        /*0020*/ 	.byte	0x02, 0x4c
        /*0022*/ 	.byte	0x10
	.zero		1


	//----- nvinfo : EIATTR_EXTERNS
	.align		4
        /*0024*/ 	.byte	0x04, 0x0f
        /*0026*/ 	.short	(.L_655 - .L_654)


	//   ....[0]....
	.align		4
.L_654:
        /*0028*/ 	.word	index@(__assertfail)


	//----- nvinfo : EIATTR_ANNOTATIONS
	.align		4
.L_655:
        /*002c*/ 	.byte	0x04, 0x55
        /*002e*/ 	.short	(.L_657 - .L_656)


	//   ....[0]....
.L_656:
        /*0030*/ 	.word	0x00000001
        /*0034*/ 	.byte	0x30, 0x1b, 0x00, 0x00, 0x01, 0x00, 0x00, 0x00, 0x20, 0x2d, 0x00, 0x00, 0x01, 0x00, 0x00, 0x00
        /*0044*/ 	.byte	0xf0, 0x92, 0x00, 0x00, 0x01, 0x00, 0x00, 0x00, 0x80, 0x95, 0x00, 0x00, 0x01, 0x00, 0x00, 0x00
        /*0054*/ 	.byte	0xc0, 0xa2, 0x00, 0x00, 0x01, 0x00, 0x00, 0x00, 0xe0, 0xa2, 0x00, 0x00, 0x01, 0x00, 0x00, 0x00
        /*0064*/ 	.byte	0xc0, 0xa6, 0x00, 0x00


	//----- nvinfo : EIATTR_MERCURY_ISA_VERSION
	.align		4
.L_657:
        /*0068*/ 	.byte	0x03, 0x5f
        /*006a*/ 	.short	0x0101


	//----- nvinfo : EIATTR_INT_WARP_WIDE_INSTR_OFFSETS
	.align		4
        /*006c*/ 	.byte	0x04, 0x31
        /*006e*/ 	.short	(.L_659 - .L_658)


	//   ....[0]....
.L_658:
        /*0070*/ 	.word	0x00000190


	//   ....[1]....
        /*0074*/ 	.word	0x000001c0


	//----- nvinfo : EIATTR_COOP_GROUP_MASK_REGIDS
	.align		4
.L_659:
        /*0078*/ 	.byte	0x04, 0x29
        /*007a*/ 	.short	(.L_661 - .L_660)


	//   ....[0]....
.L_660:
        /*007c*/ 	.word	0xffffffff


	//   ....[1]....
        /*0080*/ 	.word	0xffffffff


	//   ....[2]....
        /*0084*/ 	.word	0xffffffff


	//   ....[3]....
        /*0088*/ 	.word	0xffffffff


	//   ....[4]....
        /*008c*/ 	.word	0xffffffff


	//   ....[5]....
        /*0090*/ 	.word	0xffffffff


	//   ....[6]....
        /*0094*/ 	.word	0xffffffff


	//   ....[7]....
        /*0098*/ 	.word	0x0500000f


	//----- nvinfo : EIATTR_COOP_GROUP_INSTR_OFFSETS
	.align		4
.L_661:
        /*009c*/ 	.byte	0x04, 0x28
        /*009e*/ 	.short	(.L_663 - .L_662)


	//   ....[0]....
.L_662:
        /*00a0*/ 	.word	0x00000070


	//   ....[1]....
        /*00a4*/ 	.word	0x000001a0


	//   ....[2]....
        /*00a8*/ 	.word	0x000001f0


	//   ....[3]....
        /*00ac*/ 	.word	0x000003e0


	//   ....[4]....
        /*00b0*/ 	.word	0x00000620


	//   ....[5]....
        /*00b4*/ 	.word	0x00001510


	//   ....[6]....
        /*00b8*/ 	.word	0x00006f70


	//   ....[7]....
        /*00bc*/ 	.word	0x0000b000


	//----- nvinfo : EIATTR_REG_RECONFIG
	.align		4
.L_663:
        /*00c0*/ 	.byte	0x01, 0x54
	.zero		2


	//----- nvinfo : EIATTR_SYSCALL_OFFSETS
	.align		4
        /*00c4*/ 	.byte	0x04, 0x46
        /*00c6*/ 	.short	(.L_665 - .L_664)


	//   ....[0]....
.L_664:
        /*00c8*/ 	.word	0x00001170


	//   ....[1]....
        /*00cc*/ 	.word	0x00001260


	//   ....[2]....
        /*00d0*/ 	.word	0x000013c0


	//   ....[3]....
        /*00d4*/ 	.word	0x000014b0


	//   ....[4]....
        /*00d8*/ 	.word	0x00001730


	//----- nvinfo : EIATTR_MBARRIER_INSTR_OFFSETS
	.align		4
.L_665:
        /*00dc*/ 	.byte	0x04, 0x39
        /*00de*/ 	.short	(.L_667 - .L_666)


	//   ....[0]....
.L_666:
        /*00e0*/ 	.word	0x00000290
        /*00e4*/ 	.word	0x000000ff
        /*00e8*/ 	.word	0x00026800
        /*00ec*/ 	.short	0x0100
        /*00ee*/ 	.byte	0x06
	.zero		1


	//   ....[1]....
        /*00f0*/ 	.word	0x00000390
        /*00f4*/ 	.word	0x000000ff
        /*00f8*/ 	.word	0x00026810
        /*00fc*/ 	.short	0x0100
        /*00fe*/ 	.byte	0x08
	.zero		1


	//   ....[2]....
        /*0100*/ 	.word	0x000003a0
        /*0104*/ 	.word	0x000000ff
        /*0108*/ 	.word	0x00026820
        /*010c*/ 	.short	0x0100
        /*010e*/ 	.byte	0x08
	.zero		1


	//   ....[3]....
        /*0110*/ 	.word	0x000003b0
        /*0114*/ 	.word	0x000000ff
        /*0118*/ 	.word	0x00026818
        /*011c*/ 	.short	0x0100
        /*011e*/ 	.byte	0x08
	.zero		1


	//   ....[4]....
        /*0120*/ 	.word	0x000003c0
        /*0124*/ 	.word	0x000000ff
        /*0128*/ 	.word	0x00026828
        /*012c*/ 	.short	0x0100
        /*012e*/ 	.byte	0x08
	.zero		1


	//   ....[5]....
        /*0130*/ 	.word	0x000004f0
        /*0134*/ 	.word	0x000000ff
        /*0138*/ 	.word	0x00026830
        /*013c*/ 	.short	0x0100
        /*013e*/ 	.byte	0x08
	.zero		1


	//   ....[6]....
        /*0140*/ 	.word	0x00000500
        /*0144*/ 	.word	0x000000ff
        /*0148*/ 	.word	0x00026840
        /*014c*/ 	.short	0x0100
        /*014e*/ 	.byte	0x08
	.zero		1


	//   ....[7]....
        /*0150*/ 	.word	0x00000510
        /*0154*/ 	.word	0x000000ff
        /*0158*/ 	.word	0x00026838
        /*015c*/ 	.short	0x0100
        /*015e*/ 	.byte	0x08
	.zero		1


	//   ....[8]....
        /*0160*/ 	.word	0x00000520
        /*0164*/ 	.word	0x000000ff
        /*0168*/ 	.word	0x00026848
        /*016c*/ 	.short	0x0100
        /*016e*/ 	.byte	0x08
	.zero		1


	//   ....[9]....
        /*0170*/ 	.word	0x00001550
        /*0174*/ 	.word	0x000000ed
        /*0178*/ 	.word	0x00026800
        /*017c*/ 	.short	0x010a
        /*017e*/ 	.byte	0x3f
	.zero		1


	//   ....[10]....
        /*0180*/ 	.word	0x000015f0
        /*0184*/ 	.word	0x000000ed
        /*0188*/ 	.word	0x00026800
        /*018c*/ 	.short	0x010a
        /*018e*/ 	.byte	0x3f
	.zero		1


	//   ....[11]....
        /*0190*/ 	.word	0x00001f80
        /*0194*/ 	.word	0x000000ff
        /*0198*/ 	.word	0x00026810
        /*019c*/ 	.short	0x010a
        /*019e*/ 	.byte	0x07
	.zero		1


	//   ....[12]....
        /*01a0*/ 	.word	0x00001fc0
        /*01a4*/ 	.word	0x000000ff
        /*01a8*/ 	.word	0x00026810
        /*01ac*/ 	.short	0x010a
        /*01ae*/ 	.byte	0x07
	.zero		1


	//   ....[13]....
        /*01b0*/ 	.word	0x00002400
        /*01b4*/ 	.word	0x000000ff
        /*01b8*/ 	.word	0x00026830
        /*01bc*/ 	.short	0x010a
        /*01be*/ 	.byte	0x07
	.zero		1


	//   ....[14]....
        /*01c0*/ 	.word	0x00002730
        /*01c4*/ 	.word	0x000000ff
        /*01c8*/ 	.word	0x00026830
        /*01cc*/ 	.short	0x010a
        /*01ce*/ 	.byte	0x07
	.zero		1


	//   ....[15]....
        /*01d0*/ 	.word	0x00004d10
        /*01d4*/ 	.word	0x000000ff
        /*01d8*/ 	.word	0x00000000
        /*01dc*/ 	.short	0x0101
        /*01de*/ 	.byte	0x0a
	.zero		1


	//   ....[16]....
        /*01e0*/ 	.word	0x00005020
        /*01e4*/ 	.word	0x000000ff
        /*01e8*/ 	.word	0x00000000
        /*01ec*/ 	.short	0x0101
        /*01ee*/ 	.byte	0x07
	.zero		1


	//   ....[17]....
        /*01f0*/ 	.word	0x00008cf0
        /*01f4*/ 	.word	0x0000000f
        /*01f8*/ 	.word	0x00026820
        /*01fc*/ 	.short	0x010a
        /*01fe*/ 	.byte	0x3f
	.zero		1


	//   ....[18]....
        /*0200*/ 	.word	0x00009600
        /*0204*/ 	.word	0x0000000f
        /*0208*/ 	.word	0x00026840
        /*020c*/ 	.short	0x010a
        /*020e*/ 	.byte	0x3f
	.zero		1


	//   ....[19]....
        /*0210*/ 	.word	0x00009940
        /*0214*/ 	.word	0x0000000f
        /*0218*/ 	.word	0x00026828
        /*021c*/ 	.short	0x010a
        /*021e*/ 	.byte	0x3f
	.zero		1


	//   ....[20]....
        /*0220*/ 	.word	0x00009c80
        /*0224*/ 	.word	0x0000000f
        /*0228*/ 	.word	0x00026848
        /*022c*/ 	.short	0x010a
        /*022e*/ 	.byte	0x3f
	.zero		1


	//   ....[21]....
        /*0230*/ 	.word	0x00009f60
        /*0234*/ 	.word	0x0000000f
        /*0238*/ 	.word	0x00026820
        /*023c*/ 	.short	0x010a
        /*023e*/ 	.byte	0x3f
	.zero		1


	//   ....[22]....
        /*0240*/ 	.word	0x0000a310
        /*0244*/ 	.word	0x0000000f
        /*0248*/ 	.word	0x00026840
        /*024c*/ 	.short	0x010a
        /*024e*/ 	.byte	0x3f
	.zero		1


	//   ....[23]....
        /*0250*/ 	.word	0x0000a620
        /*0254*/ 	.word	0x0000000f
        /*0258*/ 	.word	0x00026828
        /*025c*/ 	.short	0x010a
        /*025e*/ 	.byte	0x3f
	.zero		1


	//   ....[24]....
        /*0260*/ 	.word	0x0000a9a0
        /*0264*/ 	.word	0x00000003
        /*0268*/ 	.word	0x00026840
        /*026c*/ 	.short	0x010a
        /*026e*/ 	.byte	0x3f
	.zero		1


	//   ....[25]....
        /*0270*/ 	.word	0x0000ae70
        /*0274*/ 	.word	0x00000007
        /*0278*/ 	.word	0x00000000
        /*027c*/ 	.short	0x010a
        /*027e*/ 	.byte	0x3f
	.zero		1


	//   ....[26]....
        /*0280*/ 	.word	0x0000aec0
        /*0284*/ 	.word	0x00000003
        /*0288*/ 	.word	0x00000000
        /*028c*/ 	.short	0x010a
        /*028e*/ 	.byte	0x3f
	.zero		1


	//   ....[27]....
        /*0290*/ 	.word	0x0000af20
        /*0294*/ 	.word	0x00000005
        /*0298*/ 	.word	0x00000000
        /*029c*/ 	.short	0x010a
        /*029e*/ 	.byte	0x3f
	.zero		1


	//   ....[28]....
        /*02a0*/ 	.word	0x0000af50
        /*02a4*/ 	.word	0x00000003
        /*02a8*/ 	.word	0x00000000
        /*02ac*/ 	.short	0x010a
        /*02ae*/ 	.byte	0x3f
	.zero		1


	//   ....[29]....
        /*02b0*/ 	.word	0x0000b030
        /*02b4*/ 	.word	0x000000ed
        /*02b8*/ 	.word	0x00026800
        /*02bc*/ 	.short	0x010a
        /*02be*/ 	.byte	0x3f
	.zero		1


	//   ....[30]....
        /*02c0*/ 	.word	0x0000b090
        /*02c4*/ 	.word	0x00000005
        /*02c8*/ 	.word	0x00026810
        /*02cc*/ 	.short	0x010a
        /*02ce*/ 	.byte	0x3f
	.zero		1


	//   ....[31]....
        /*02d0*/ 	.word	0x0000b0f0
        /*02d4*/ 	.word	0x00000079
        /*02d8*/ 	.word	0x00026830
        /*02dc*/ 	.short	0x010a
        /*02de*/ 	.byte	0x3f
	.zero		1


	//   ....[32]....
        /*02e0*/ 	.word	0x0000b140
        /*02e4*/ 	.word	0x0000000f
        /*02e8*/ 	.word	0x00026820
        /*02ec*/ 	.short	0x010a
        /*02ee*/ 	.byte	0x3f
	.zero		1


	//   ....[33]....
        /*02f0*/ 	.word	0x0000b190
        /*02f4*/ 	.word	0x0000000f
        /*02f8*/ 	.word	0x00026840
        /*02fc*/ 	.short	0x010a
        /*02fe*/ 	.byte	0x3f
	.zero		1


	//   ....[34]....
        /*0300*/ 	.word	0x0000b1e0
        /*0304*/ 	.word	0x0000000f
        /*0308*/ 	.word	0x00026828
        /*030c*/ 	.short	0x010a
        /*030e*/ 	.byte	0x3f
	.zero		1


	//   ....[35]....
        /*0310*/ 	.word	0x0000b230
        /*0314*/ 	.word	0x0000000f
        /*0318*/ 	.word	0x00026848
        /*031c*/ 	.short	0x010a
        /*031e*/ 	.byte	0x3f
	.zero		1


	//   ....[36]....
        /*0320*/ 	.word	0x0000b290
        /*0324*/ 	.word	0x0000000f
        /*0328*/ 	.word	0x00026820
        /*032c*/ 	.short	0x010a
        /*032e*/ 	.byte	0x3f
	.zero		1


	//   ....[37]....
        /*0330*/ 	.word	0x0000b2e0
        /*0334*/ 	.word	0x0000000f
        /*0338*/ 	.word	0x00026840
        /*033c*/ 	.short	0x010a
        /*033e*/ 	.byte	0x3f
	.zero		1


	//   ....[38]....
        /*0340*/ 	.word	0x0000b330
        /*0344*/ 	.word	0x0000000f
        /*0348*/ 	.word	0x00026828
        /*034c*/ 	.short	0x010a
        /*034e*/ 	.byte	0x3f
	.zero		1


	//   ....[39]....
        /*0350*/ 	.word	0x0000b380
        /*0354*/ 	.word	0x00000003
        /*0358*/ 	.word	0x00026840
        /*035c*/ 	.short	0x010a
        /*035e*/ 	.byte	0x3f
	.zero		1


	//   ....[40]....
        /*0360*/ 	.word	0x0000b450
        /*0364*/ 	.word	0x00000007
        /*0368*/ 	.word	0x00000000
        /*036c*/ 	.short	0x010a
        /*036e*/ 	.byte	0x3f
	.zero		1


	//   ....[41]....
        /*0370*/ 	.word	0x0000b4a0
        /*0374*/ 	.word	0x00000003
        /*0378*/ 	.word	0x00000000
        /*037c*/ 	.short	0x010a
        /*037e*/ 	.byte	0x3f
	.zero		1


	//   ....[42]....
        /*0380*/ 	.word	0x0000b4f0
        /*0384*/ 	.word	0x00000005
        /*0388*/ 	.word	0x00000000
        /*038c*/ 	.short	0x010a
        /*038e*/ 	.byte	0x3f
	.zero		1


	//----- nvinfo : EIATTR_NUM_MBARRIERS
	.align		4
.L_667:
        /*0390*/ 	.byte	0x03, 0x38
        /*0392*/ 	.short	0x0009


	//----- nvinfo : EIATTR_EXIT_INSTR_OFFSETS
	.align		4
        /*0394*/ 	.byte	0x04, 0x1c
        /*0396*/ 	.short	(.L_669 - .L_668)


	//   ....[0]....
.L_668:
        /*0398*/ 	.word	0x0000afa0


	//----- nvinfo : EIATTR_MAX_THREADS
	.align		4
.L_669:
        /*039c*/ 	.byte	0x04, 0x05
        /*039e*/ 	.short	(.L_671 - .L_670)
.L_670:
        /*03a0*/ 	.word	0x00000180
        /*03a4*/ 	.word	0x00000001
        /*03a8*/ 	.word	0x00000001


	//----- nvinfo : EIATTR_CRS_STACK_SIZE
	.align		4
.L_671:
        /*03ac*/ 	.byte	0x04, 0x1e
        /*03ae*/ 	.short	(.L_673 - .L_672)
.L_672:
        /*03b0*/ 	.word	0x00000000


	//----- nvinfo : EIATTR_CBANK_PARAM_SIZE
	.align		4
.L_673:
        /*03b4*/ 	.byte	0x03, 0x19
        /*03b6*/ 	.short	0x06f0


	//----- nvinfo : EIATTR_PARAM_CBANK
	.align		4
        /*03b8*/ 	.byte	0x04, 0x0a
        /*03ba*/ 	.short	(.L_675 - .L_674)
	.align		4
.L_674:
        /*03bc*/ 	.word	index@(.nv.constant0._ZN7cutlass13device_kernelIN5flash11enable_sm90INS1_16FlashAttnBwdSm90INS1_25CollectiveMainloopBwdSm90ILi2ELi2ELi2EN4cute5tupleIJNS5_1CILi1EEES8_S8_EEENS6_IJNS7_ILi64EEENS7_ILi128EEENS7_ILi96EEEEEENS_10bfloat16_tEfNS_4arch4Sm90ELb0ELb1ELb1ELb1ELb0ELb1ELb0ELb0ELi2ELi1ELi2ELi1ELb1EEENS1_21CollectiveEpilogueBwdISD_SE_SG_Li256ELb1ELb0ELi1EEENS1_19SingleTileSchedulerILb1ELb0ELb0ELi128EEEEEEEEEvNT_6ParamsE)
        /*03c0*/ 	.short	0x0210
        /*03c2*/ 	.short	0x06f0


	//----- nvinfo : EIATTR_SW_WAR
	.align		4
.L_675:
        /*03c4*/ 	.byte	0x04, 0x36
        /*03c6*/ 	.short	(.L_677 - .L_676)
.L_676:
        /*03c8*/ 	.word	0x00000008
.L_677:


//--------------------- .nv.info._ZN7cutlass13device_kernelIN5flash11enable_sm90INS1_16FlashAttnBwdSm90INS1_25CollectiveMainloopBwdSm90ILi2ELi2ELi2EN4cute5tupleIJNS5_1CILi1EEES8_S8_EEENS6_IJNS7_ILi64EEENS7_ILi128EEENS7_ILi96EEEEEENS_10bfloat16_tEfNS_4arch4Sm90ELb0ELb1ELb1ELb1ELb1ELb1ELb0ELb0ELi2ELi1ELi2ELi1ELb1EEENS1_21CollectiveEpilogueBwdISD_SE_SG_Li256ELb1ELb0ELi1EEENS1_19SingleTileSchedulerILb1ELb0ELb0ELi128EEEEEEEEEvNT_6ParamsE --------------------------
	.section	.nv.info._ZN7cutlass13device_kernelIN5flash11enable_sm90INS1_16FlashAttnBwdSm90INS1_25CollectiveMainloopBwdSm90ILi2ELi2ELi2EN4cute5tupleIJNS5_1CILi1EEES8_S8_EEENS6_IJNS7_ILi64EEENS7_ILi128EEENS7_ILi96EEEEEENS_10bfloat16_tEfNS_4arch4Sm90ELb0ELb1ELb1ELb1ELb1ELb1ELb0ELb0ELi2ELi1ELi2ELi1ELb1EEENS1_21CollectiveEpilogueBwdISD_SE_SG_Li256ELb1ELb0ELi1EEENS1_19SingleTileSchedulerILb1ELb0ELb0ELi128EEEEEEEEEvNT_6ParamsE,"",@"SHT_CUDA_INFO"
	.sectionflags	@""
	.align	4


	//----- nvinfo : EIATTR_CUDA_API_VERSION
	.align		4
        /*0000*/ 	.byte	0x04, 0x37
        /*0002*/ 	.short	(.L_679 - .L_678)
.L_678:
        /*0004*/ 	.word	0x00000082


	//----- nvinfo : EIATTR_KPARAM_INFO
	.align		4
.L_679:
        /*0008*/ 	.byte	0x04, 0x17
        /*000a*/ 	.short	(.L_681 - .L_680)
.L_680:
        /*000c*/ 	.word	0x00000000
        /*0010*/ 	.short	0x0000
        /*0012*/ 	.short	0x0070
        /*0014*/ 	.byte	0x00, 0xf0, 0x01, 0x1a


	//----- nvinfo : EIATTR_SPARSE_MMA_MASK
	.align		4
.L_681:
        /*0018*/ 	.byte	0x03, 0x50
        /*001a*/ 	.short	0x0000


	//----- nvinfo : EIATTR_MAXREG_COUNT
	.align		4
        /*001c*/ 	.byte	0x03, 0x1b
        /*001e*/ 	.short	0x00a8


	//----- nvinfo : EIATTR_NUM_BARRIERS
	.align		4
        /*0020*/ 	.byte	0x02, 0x4c
        /*0022*/ 	.byte	0x10
	.zero		1


	//----- nvinfo : EIATTR_EXTERNS
	.align		4
        /*0024*/ 	.byte	0x04, 0x0f
        /*0026*/ 	.short	(.L_683 - .L_682)


	//   ....[0]....
	.align		4
.L_682:
        /*0028*/ 	.word	index@(__assertfail)


	//----- nvinfo : EIATTR_ANNOTATIONS
	.align		4
.L_683:
        /*002c*/ 	.byte	0x04, 0x55
        /*002e*/ 	.short	(.L_685 - .L_684)


	//   ....[0]....
.L_684:
        /*0030*/ 	.word	0x00000001
        /*0034*/ 	.byte	0x30, 0x1b, 0x00, 0x00, 0x01, 0x00, 0x00, 0x00, 0x20, 0x2d, 0x00, 0x00, 0x01, 0x00, 0x00, 0x00
        /*0044*/ 	.byte	0x30, 0xa2, 0x00, 0x00, 0x01, 0x00, 0x00, 0x00, 0xc0, 0xa4, 0x00, 0x00, 0x01, 0x00, 0x00, 0x00
        /*0054*/ 	.byte	0x00, 0xb2, 0x00, 0x00, 0x01, 0x00, 0x00, 0x00, 0x20, 0xb2, 0x00, 0x00, 0x01, 0x00, 0x00, 0x00
        /*0064*/ 	.byte	0x00, 0xb6, 0x00, 0x00


	//----- nvinfo : EIATTR_MERCURY_ISA_VERSION
	.align		4
.L_685:
        /*0068*/ 	.byte	0x03, 0x5f
        /*006a*/ 	.short	0x0101


	//----- nvinfo : EIATTR_INT_WARP_WIDE_INSTR_OFFSETS
	.align		4
        /*006c*/ 	.byte	0x04, 0x31
        /*006e*/ 	.short	(.L_687 - .L_686)


	//   ....[0]....
.L_686:
        /*0070*/ 	.word	0x00000190


	//   ....[1]....
        /*0074*/ 	.word	0x000001c0


	//   ....[2]....
        /*0078*/ 	.word	0x00007e60


	//   ....[3]....
        /*007c*/ 	.word	0x000084c0


	//   ....[4]....
        /*0080*/ 	.word	0x00008970


	//   ....[5]....
        /*0084*/ 	.word	0x00008c40


	//   ....[6]....
        /*0088*/ 	.word	0x00008ea0


	//   ....[7]....
        /*008c*/ 	.word	0x00009030


	//----- nvinfo : EIATTR_COOP_GROUP_MASK_REGIDS
	.align		4
.L_687:
        /*0090*/ 	.byte	0x04, 0x29
        /*0092*/ 	.short	(.L_689 - .L_688)


	//   ....[0]....
.L_688:
        /*0094*/ 	.word	0xffffffff


	//   ....[1]....
        /*0098*/ 	.word	0xffffffff


	//   ....[2]....
        /*009c*/ 	.word	0xffffffff


	//   ....[3]....
        /*00a0*/ 	.word	0xffffffff


	//   ....[4]....
        /*00a4*/ 	.word	0xffffffff


	//   ....[5]....
        /*00a8*/ 	.word	0xffffffff


	//   ....[6]....
        /*00ac*/ 	.word	0xffffffff


	//   ....[7]....
        /*00b0*/ 	.word	0xffffffff


	//   ....[8]....
        /*00b4*/ 	.word	0xffffffff


	//   ....[9]....
        /*00b8*/ 	.word	0xffffffff


	//   ....[10]....
        /*00bc*/ 	.word	0xffffffff


	//   ....[11]....
        /*00c0*/ 	.word	0xffffffff


	//   ....[12]....
        /*00c4*/ 	.word	0xffffffff


	//   ....[13]....
        /*00c8*/ 	.word	0xffffffff


	//   ....[14]....
        /*00cc*/ 	.word	0xffffffff


	//   ....[15]....
        /*00d0*/ 	.word	0xffffffff


	//   ....[16]....
        /*00d4*/ 	.word	0x0500000f


	//   ....[17]....
        /*00d8*/ 	.word	0x0500000f


	//   ....[18]....
        /*00dc*/ 	.word	0x0500000f


	//   ....[19]....
        /*00e0*/ 	.word	0x0500000f


	//----- nvinfo : EIATTR_COOP_GROUP_INSTR_OFFSETS
	.align		4
.L_689:
        /*00e4*/ 	.byte	0x04, 0x28
        /*00e6*/ 	.short	(.L_691 - .L_690)


	//   ....[0]....
.L_690:
        /*00e8*/ 	.word	0x00000070


	//   ....[1]....
        /*00ec*/ 	.word	0x000001a0


	//   ....[2]....
        /*00f0*/ 	.word	0x000001f0


	//   ....[3]....
        /*00f4*/ 	.word	0x000003e0


	//   ....[4]....
        /*00f8*/ 	.word	0x00000620


	//   ....[5]....
        /*00fc*/ 	.word	0x00001510


	//   ....[6]....
        /*0100*/ 	.word	0x00006f70


	//   ....[7]....
        /*0104*/ 	.word	0x00007a60


	//   ....[8]....
        /*0108*/ 	.word	0x00007d90


	//   ....[9]....
        /*010c*/ 	.word	0x00008120


	//   ....[10]....
        /*0110*/ 	.word	0x000083f0


	//   ....[11]....
        /*0114*/ 	.word	0x00008630


	//   ....[12]....
        /*0118*/ 	.word	0x000088a0


	//   ....[13]....
        /*011c*/ 	.word	0x00008b80


	//   ....[14]....
        /*0120*/ 	.word	0x00008da0


	//   ....[15]....
        /*0124*/ 	.word	0x00008f30


	//   ....[16]....
        /*0128*/ 	.word	0x0000bf40


	//   ....[17]....
        /*012c*/ 	.word	0x0000c0b0


	//   ....[18]....
        /*0130*/ 	.word	0x0000c120


	//   ....[19]....
        /*0134*/ 	.word	0x0000c190


	//----- nvinfo : EIATTR_REG_RECONFIG
	.align		4
.L_691:
        /*0138*/ 	.byte	0x01, 0x54
	.zero		2


	//----- nvinfo : EIATTR_SYSCALL_OFFSETS
	.align		4
        /*013c*/ 	.byte	0x04, 0x46
        /*013e*/ 	.short	(.L_693 - .L_692)


	//   ....[0]....
.L_692:
        /*0140*/ 	.word	0x00001170


	//   ....[1]....
        /*0144*/ 	.word	0x00001260


	//   ....[2]....
        /*0148*/ 	.word	0x000013c0


	//   ....[3]....
        /*014c*/ 	.word	0x000014b0


	//   ....[4]....
        /*0150*/ 	.word	0x00001730


	//----- nvinfo : EIATTR_MBARRIER_INSTR_OFFSETS
	.align		4
.L_693:
        /*0154*/ 	.byte	0x04, 0x39
        /*0156*/ 	.short	(.L_695 - .L_694)


	//   ....[0]....
.L_694:
        /*0158*/ 	.word	0x00000290
        /*015c*/ 	.word	0x000000ff
        /*0160*/ 	.word	0x00026800
        /*0164*/ 	.short	0x0100
        /*0166*/ 	.byte	0x06
	.zero		1


	//   ....[1]....
        /*0168*/ 	.word	0x00000390
        /*016c*/ 	.word	0x000000ff
        /*0170*/ 	.word	0x00026810
        /*0174*/ 	.short	0x0100
        /*0176*/ 	.byte	0x08
	.zero		1


	//   ....[2]....
        /*0178*/ 	.word	0x000003a0
        /*017c*/ 	.word	0x000000ff
        /*0180*/ 	.word	0x00026820
        /*0184*/ 	.short	0x0100
        /*0186*/ 	.byte	0x08
	.zero		1


	//   ....[3]....
        /*0188*/ 	.word	0x000003b0
        /*018c*/ 	.word	0x000000ff
        /*0190*/ 	.word	0x00026818
        /*0194*/ 	.short	0x0100
        /*0196*/ 	.byte	0x08
	.zero		1


	//   ....[4]....
        /*0198*/ 	.word	0x000003c0
        /*019c*/ 	.word	0x000000ff
        /*01a0*/ 	.word	0x00026828
        /*01a4*/ 	.short	0x0100
        /*01a6*/ 	.byte	0x08
	.zero		1


	//   ....[5]....
        /*01a8*/ 	.word	0x000004f0
        /*01ac*/ 	.word	0x000000ff
        /*01b0*/ 	.word	0x00026830
        /*01b4*/ 	.short	0x0100
        /*01b6*/ 	.byte	0x08
	.zero		1


	//   ....[6]....
        /*01b8*/ 	.word	0x00000500
        /*01bc*/ 	.word	0x000000ff
        /*01c0*/ 	.word	0x00026840
        /*01c4*/ 	.short	0x0100
        /*01c6*/ 	.byte	0x08
	.zero		1


	//   ....[7]....
        /*01c8*/ 	.word	0x00000510
        /*01cc*/ 	.word	0x000000ff
        /*01d0*/ 	.word	0x00026838
        /*01d4*/ 	.short	0x0100
        /*01d6*/ 	.byte	0x08
	.zero		1


	//   ....[8]....
        /*01d8*/ 	.word	0x00000520
        /*01dc*/ 	.word	0x000000ff
        /*01e0*/ 	.word	0x00026848
        /*01e4*/ 	.short	0x0100
        /*01e6*/ 	.byte	0x08
	.zero		1


	//   ....[9]....
        /*01e8*/ 	.word	0x00001550
        /*01ec*/ 	.word	0x000000ed
        /*01f0*/ 	.word	0x00026800
        /*01f4*/ 	.short	0x010a
        /*01f6*/ 	.byte	0x3f
	.zero		1


	//   ....[10]....
        /*01f8*/ 	.word	0x000015f0
        /*01fc*/ 	.word	0x000000ed
        /*0200*/ 	.word	0x00026800
        /*0204*/ 	.short	0x010a
        /*0206*/ 	.byte	0x3f
	.zero		1


	//   ....[11]....
        /*0208*/ 	.word	0x00001f80
        /*020c*/ 	.word	0x000000ff
        /*0210*/ 	.word	0x00026810
        /*0214*/ 	.short	0x010a
        /*0216*/ 	.byte	0x07
	.zero		1


	//   ....[12]....
        /*0218*/ 	.word	0x00001fc0
        /*021c*/ 	.word	0x000000ff
        /*0220*/ 	.word	0x00026810
        /*0224*/ 	.short	0x010a
        /*0226*/ 	.byte	0x07
	.zero		1


	//   ....[13]....
        /*0228*/ 	.word	0x00002400
        /*022c*/ 	.word	0x000000ff
        /*0230*/ 	.word	0x00026830
        /*0234*/ 	.short	0x010a
        /*0236*/ 	.byte	0x07
	.zero		1


	//   ....[14]....
        /*0238*/ 	.word	0x00002730
        /*023c*/ 	.word	0x000000ff
        /*0240*/ 	.word	0x00026830
        /*0244*/ 	.short	0x010a
        /*0246*/ 	.byte	0x07
	.zero		1


	//   ....[15]....
        /*0248*/ 	.word	0x00004d10
        /*024c*/ 	.word	0x000000ff
        /*0250*/ 	.word	0x00000000
        /*0254*/ 	.short	0x0101
        /*0256*/ 	.byte	0x0a
	.zero		1


	//   ....[16]....
        /*0258*/ 	.word	0x00005020
        /*025c*/ 	.word	0x000000ff
        /*0260*/ 	.word	0x00000000
        /*0264*/ 	.short	0x0101
        /*0266*/ 	.byte	0x07
	.zero		1


	//   ....[17]....
        /*0268*/ 	.word	0x00009c30
        /*026c*/ 	.word	0x0000000f
        /*0270*/ 	.word	0x00026820
        /*0274*/ 	.short	0x010a
        /*0276*/ 	.byte	0x3f
	.zero		1


	//   ....[18]....
        /*0278*/ 	.word	0x0000a540
        /*027c*/ 	.word	0x0000000f
        /*0280*/ 	.word	0x00026840
        /*0284*/ 	.short	0x010a
        /*0286*/ 	.byte	0x3f
	.zero		1


	//   ....[19]....
        /*0288*/ 	.word	0x0000a880
        /*028c*/ 	.word	0x0000000f
        /*0290*/ 	.word	0x00026828
        /*0294*/ 	.short	0x010a
        /*0296*/ 	.byte	0x3f
	.zero		1


	//   ....[20]....
        /*0298*/ 	.word	0x0000abc0
        /*029c*/ 	.word	0x0000000f
        /*02a0*/ 	.word	0x00026848
        /*02a4*/ 	.short	0x010a
        /*02a6*/ 	.byte	0x3f
	.zero		1


	//   ....[21]....
        /*02a8*/ 	.word	0x0000aea0
        /*02ac*/ 	.word	0x0000000f
        /*02b0*/ 	.word	0x00026820
        /*02b4*/ 	.short	0x010a
        /*02b6*/ 	.byte	0x3f
	.zero		1


	//   ....[22]....
        /*02b8*/ 	.word	0x0000b250
        /*02bc*/ 	.word	0x0000000f
        /*02c0*/ 	.word	0x00026840
        /*02c4*/ 	.short	0x010a
        /*02c6*/ 	.byte	0x3f
	.zero		1


	//   ....[23]....
        /*02c8*/ 	.word	0x0000b560
        /*02cc*/ 	.word	0x0000000f
        /*02d0*/ 	.word	0x00026828
        /*02d4*/ 	.short	0x010a
        /*02d6*/ 	.byte	0x3f
	.zero		1


	//   ....[24]....
        /*02d8*/ 	.word	0x0000b8e0
        /*02dc*/ 	.word	0x00000003
        /*02e0*/ 	.word	0x00026840
        /*02e4*/ 	.short	0x010a
        /*02e6*/ 	.byte	0x3f
	.zero		1


	//   ....[25]....
        /*02e8*/ 	.word	0x0000bdb0
        /*02ec*/ 	.word	0x00000007
        /*02f0*/ 	.word	0x00000000
        /*02f4*/ 	.short	0x010a
        /*02f6*/ 	.byte	0x3f
	.zero		1


	//   ....[26]....
        /*02f8*/ 	.word	0x0000be00
        /*02fc*/ 	.word	0x00000003
        /*0300*/ 	.word	0x00000000
        /*0304*/ 	.short	0x010a
        /*0306*/ 	.byte	0x3f
	.zero		1


	//   ....[27]....
        /*0308*/ 	.word	0x0000be60
        /*030c*/ 	.word	0x00000005
        /*0310*/ 	.word	0x00000000
        /*0314*/ 	.short	0x010a
        /*0316*/ 	.byte	0x3f
	.zero		1


	//   ....[28]....
        /*0318*/ 	.word	0x0000be90
        /*031c*/ 	.word	0x00000003
        /*0320*/ 	.word	0x00000000
        /*0324*/ 	.short	0x010a
        /*0326*/ 	.byte	0x3f
	.zero		1


	//   ....[29]....
        /*0328*/ 	.word	0x0000bf70
        /*032c*/ 	.word	0x000000ed
        /*0330*/ 	.word	0x00026800
        /*0334*/ 	.short	0x010a
        /*0336*/ 	.byte	0x3f
	.zero		1


	//   ....[30]....
        /*0338*/ 	.word	0x0000bfd0
        /*033c*/ 	.word	0x00000005
        /*0340*/ 	.word	0x00026810
        /*0344*/ 	.short	0x010a
        /*0346*/ 	.byte	0x3f
	.zero		1


	//   ....[31]....
        /*0348*/ 	.word	0x0000c030
        /*034c*/ 	.word	0x00000079
        /*0350*/ 	.word	0x00026830
        /*0354*/ 	.short	0x010a
        /*0356*/ 	.byte	0x3f
	.zero		1


	//   ....[32]....
        /*0358*/ 	.word	0x0000c1d0
        /*035c*/ 	.word	0x0000000f
        /*0360*/ 	.word	0x00026820
        /*0364*/ 	.short	0x010a
        /*0366*/ 	.byte	0x3f
	.zero		1


	//   ....[33]....
        /*0368*/ 	.word	0x0000c220
        /*036c*/ 	.word	0x0000000f
        /*0370*/ 	.word	0x00026840
        /*0374*/ 	.short	0x010a
        /*0376*/ 	.byte	0x3f
	.zero		1


	//   ....[34]....
        /*0378*/ 	.word	0x0000c270
        /*037c*/ 	.word	0x0000000f
        /*0380*/ 	.word	0x00026828
        /*0384*/ 	.short	0x010a
        /*0386*/ 	.byte	0x3f
	.zero		1


	//   ....[35]....
        /*0388*/ 	.word	0x0000c2c0
        /*038c*/ 	.word	0x0000000f
        /*0390*/ 	.word	0x00026848
        /*0394*/ 	.short	0x010a
        /*0396*/ 	.byte	0x3f
	.zero		1


	//   ....[36]....
        /*0398*/ 	.word	0x0000c320
        /*039c*/ 	.word	0x0000000f
        /*03a0*/ 	.word	0x00026820
        /*03a4*/ 	.short	0x010a
        /*03a6*/ 	.byte	0x3f
	.zero		1


	//   ....[37]....
        /*03a8*/ 	.word	0x0000c370
        /*03ac*/ 	.word	0x0000000f
        /*03b0*/ 	.word	0x00026840
        /*03b4*/ 	.short	0x010a
        /*03b6*/ 	.byte	0x3f
	.zero		1


	//   ....[38]....
        /*03b8*/ 	.word	0x0000c3c0
        /*03bc*/ 	.word	0x0000000f
        /*03c0*/ 	.word	0x00026828
        /*03c4*/ 	.short	0x010a
        /*03c6*/ 	.byte	0x3f
	.zero		1


	//   ....[39]....
        /*03c8*/ 	.word	0x0000c410
        /*03cc*/ 	.word	0x00000003
        /*03d0*/ 	.word	0x00026840
        /*03d4*/ 	.short	0x010a
        /*03d6*/ 	.byte	0x3f
	.zero		1


	//   ....[40]....
        /*03d8*/ 	.word	0x0000c4e0
        /*03dc*/ 	.word	0x00000007
        /*03e0*/ 	.word	0x00000000
        /*03e4*/ 	.short	0x010a
        /*03e6*/ 	.byte	0x3f
	.zero		1


	//   ....[41]....
        /*03e8*/ 	.word	0x0000c530
        /*03ec*/ 	.word	0x00000003
        /*03f0*/ 	.word	0x00000000
        /*03f4*/ 	.short	0x010a
        /*03f6*/ 	.byte	0x3f
	.zero		1


	//   ....[42]....
        /*03f8*/ 	.word	0x0000c580
        /*03fc*/ 	.word	0x00000005
        /*0400*/ 	.word	0x00000000
        /*0404*/ 	.short	0x010a
        /*0406*/ 	.byte	0x3f
	.zero		1


	//----- nvinfo : EIATTR_NUM_MBARRIERS
	.align		4
.L_695:
        /*0408*/ 	.byte	0x03, 0x38
        /*040a*/ 	.short	0x0009


	//----- nvinfo : EIATTR_EXIT_INSTR_OFFSETS
	.align		4
        /*040c*/ 	.byte	0x04, 0x1c
        /*040e*/ 	.short	(.L_697 - .L_696)


	//   ....[0]....
.L_696:
        /*0410*/ 	.word	0x0000bee0


	//----- nvinfo : EIATTR_MAX_THREADS
	.align		4
.L_697:
        /*0414*/ 	.byte	0x04, 0x05
        /*0416*/ 	.short	(.L_699 - .L_698)
.L_698:
        /*0418*/ 	.word	0x00000180
        /*041c*/ 	.word	0x00000001
        /*0420*/ 	.word	0x00000001


	//----- nvinfo : EIATTR_CRS_STACK_SIZE
	.align		4
.L_699:
        /*0424*/ 	.byte	0x04, 0x1e
        /*0426*/ 	.short	(.L_701 - .L_700)
.L_700:
        /*0428*/ 	.word	0x00000000


	//----- nvinfo : EIATTR_CBANK_PARAM_SIZE
	.align		4
.L_701:
        /*042c*/ 	.byte	0x03, 0x19
        /*042e*/ 	.short	0x06f0


	//----- nvinfo : EIATTR_PARAM_CBANK
	.align		4
        /*0430*/ 	.byte	0x04, 0x0a
        /*0432*/ 	.short	(.L_703 - .L_702)
	.align		4
.L_702:
        /*0434*/ 	.word	index@(.nv.constant0._ZN7cutlass13device_kernelIN5flash11enable_sm90INS1_16FlashAttnBwdSm90INS1_25CollectiveMainloopBwdSm90ILi2ELi2ELi2EN4cute5tupleIJNS5_1CILi1EEES8_S8_EEENS6_IJNS7_ILi64EEENS7_ILi128EEENS7_ILi96EEEEEENS_10bfloat16_tEfNS_4arch4Sm90ELb0ELb1ELb1ELb1ELb1ELb1ELb0ELb0ELi2ELi1ELi2ELi1ELb1EEENS1_21CollectiveEpilogueBwdISD_SE_SG_Li256ELb1ELb0ELi1EEENS1_19SingleTileSchedulerILb1ELb0ELb0ELi128EEEEEEEEEvNT_6ParamsE)
        /*0438*/ 	.short	0x0210
        /*043a*/ 	.short	0x06f0


	//----- nvinfo : EIATTR_SW_WAR
	.align		4
.L_703:
        /*043c*/ 	.byte	0x04, 0x36
        /*043e*/ 	.short	(.L_705 - .L_704)
.L_704:
        /*0440*/ 	.word	0x00000008
.L_705:


//--------------------- .nv.info._ZN7cutlass13device_kernelIN5flash11enable_sm90INS1_16FlashAttnBwdSm90INS1_25CollectiveMainloopBwdSm90ILi2ELi2ELi2EN4cute5tupleIJNS5_1CILi1EEES8_S8_EEENS6_IJNS7_ILi64EEENS7_ILi128EEENS7_ILi96EEEEEENS_10bfloat16_tEfNS_4arch4Sm90ELb0ELb1ELb1ELb1ELb0ELb1ELb0ELb0ELi2ELi1ELi2ELi1ELb1EEENS1_24CollectiveEpilogueBwdGQAISD_fSG_Li256ELb1ELb0EEENS1_19SingleTileSchedulerILb1ELb0ELb0ELi128EEEEEEEEEvNT_6ParamsE --------------------------
	.section	.nv.info._ZN7cutlass13device_kernelIN5flash11enable_sm90INS1_16FlashAttnBwdSm90INS1_25CollectiveMainloopBwdSm90ILi2ELi2ELi2EN4cute5tupleIJNS5_1CILi1EEES8_S8_EEENS6_IJNS7_ILi64EEENS7_ILi128EEENS7_ILi96EEEEEENS_10bfloat16_tEfNS_4arch4Sm90ELb0ELb1ELb1ELb1ELb0ELb1ELb0ELb0ELi2ELi1ELi2ELi1ELb1EEENS1_24CollectiveEpilogueBwdGQAISD_fSG_Li256ELb1ELb0EEENS1_19SingleTileSchedulerILb1ELb0ELb0ELi128EEEEEEEEEvNT_6ParamsE,"",@"SHT_CUDA_INFO"
	.sectionflags	@""
	.align	4


	//----- nvinfo : EIATTR_CUDA_API_VERSION
	.align		4
        /*0000*/ 	.byte	0x04, 0x37
        /*0002*/ 	.short	(.L_707 - .L_706)
.L_706:
        /*0004*/ 	.word	0x00000082


	//----- nvinfo : EIATTR_KPARAM_INFO
	.align		4
.L_707:
        /*0008*/ 	.byte	0x04, 0x17
        /*000a*/ 	.short	(.L_709 - .L_708)
.L_708:
        /*000c*/ 	.word	0x00000000
        /*0010*/ 	.short	0x0000
        /*0012*/ 	.short	0x0070
        /*0014*/ 	.byte	0x00, 0xf0, 0x01, 0x1a


	//----- nvinfo : EIATTR_SPARSE_MMA_MASK
	.align		4
.L_709:
        /*0018*/ 	.byte	0x03, 0x50
        /*001a*/ 	.short	0x0000


	//----- nvinfo : EIATTR_MAXREG_COUNT
	.align		4
        /*001c*/ 	.byte	0x03, 0x1b
        /*001e*/ 	.short	0x00a8


	//----- nvinfo : EIATTR_NUM_BARRIERS
	.align		4
        /*0020*/ 	.byte	0x02, 0x4c
        /*0022*/ 	.byte	0x10
	.zero		1


	//----- nvinfo : EIATTR_EXTERNS
	.align		4
        /*0024*/ 	.byte	0x04, 0x0f
        /*0026*/ 	.short	(.L_711 - .L_710)


	//   ....[0]....
	.align		4
.L_710:
        /*0028*/ 	.word	index@(__assertfail)


	//----- nvinfo : EIATTR_ANNOTATIONS
	.align		4
.L_711:
        /*002c*/ 	.byte	0x04, 0x55
        /*002e*/ 	.short	(.L_713 - .L_712)


	//   ....[0]....
.L_712:
        /*0030*/ 	.word	0x00000001
        /*0034*/ 	.byte	0x30, 0x1b, 0x00, 0x00, 0x01, 0x00, 0x00, 0x00, 0x20, 0x2d, 0x00, 0x00, 0x01, 0x00, 0x00, 0x00
        /*0044*/ 	.byte	0x90, 0x80, 0x00, 0x00, 0x01, 0x00, 0x00, 0x00, 0x20, 0x83, 0x00, 0x00, 0x01, 0x00, 0x00, 0x00
        /*0054*/ 	.byte	0x60, 0x90, 0x00, 0x00, 0x01, 0x00, 0x00, 0x00, 0x80, 0x90, 0x00, 0x00, 0x01, 0x00, 0x00, 0x00
        /*0064*/ 	.byte	0x60, 0x94, 0x00, 0x00


	//----- nvinfo : EIATTR_MERCURY_ISA_VERSION
	.align		4
.L_713:
        /*0068*/ 	.byte	0x03, 0x5f
        /*006a*/ 	.short	0x0101


	//----- nvinfo : EIATTR_INT_WARP_WIDE_INSTR_OFFSETS
	.align		4
        /*006c*/ 	.byte	0x04, 0x31
        /*006e*/ 	.short	(.L_715 - .L_714)


	//   ....[0]....
.L_714:
        /*0070*/ 	.word	0x00000190


	//   ....[1]....
        /*0074*/ 	.word	0x000001c0


	//----- nvinfo : EIATTR_COOP_GROUP_MASK_REGIDS
	.align		4
.L_715:
        /*0078*/ 	.byte	0x04, 0x29
        /*007a*/ 	.short	(.L_717 - .L_716)


	//   ....[0]....
.L_716:
        /*007c*/ 	.word	0xffffffff


	//   ....[1]....
        /*0080*/ 	.word	0xffffffff


	//   ....[2]....
        /*0084*/ 	.word	0xffffffff


	//   ....[3]....
        /*0088*/ 	.word	0xffffffff


	//   ....[4]....
        /*008c*/ 	.word	0xffffffff


	//   ....[5]....
        /*0090*/ 	.word	0xffffffff


	//   ....[6]....
        /*0094*/ 	.word	0xffffffff


	//   ....[7]....
        /*0098*/ 	.word	0x0500000f


	//----- nvinfo : EIATTR_COOP_GROUP_INSTR_OFFSETS
	.align		4
.L_717:
        /*009c*/ 	.byte	0x04, 0x28
        /*009e*/ 	.short	(.L_719 - .L_718)


	//   ....[0]....
.L_718:
        /*00a0*/ 	.word	0x00000070


	//   ....[1]....
        /*00a4*/ 	.word	0x000001a0


	//   ....[2]....
        /*00a8*/ 	.word	0x000001f0


	//   ....[3]....
        /*00ac*/ 	.word	0x000003e0


	//   ....[4]....
        /*00b0*/ 	.word	0x00000620


	//   ....[5]....
        /*00b4*/ 	.word	0x00001510


	//   ....[6]....
        /*00b8*/ 	.word	0x00005cd0


	//   ....[7]....
        /*00bc*/ 	.word	0x00009da0


	//----- nvinfo : EIATTR_REG_RECONFIG
	.align		4
.L_719:
        /*00c0*/ 	.byte	0x01, 0x54
	.zero		2


	//----- nvinfo : EIATTR_SYSCALL_OFFSETS
	.align		4
        /*00c4*/ 	.byte	0x04, 0x46
        /*00c6*/ 	.short	(.L_721 - .L_720)


	//   ....[0]....
.L_720:
        /*00c8*/ 	.word	0x00001170


	//   ....[1]....
        /*00cc*/ 	.word	0x00001260


	//   ....[2]....
        /*00d0*/ 	.word	0x000013c0


	//   ....[3]....
        /*00d4*/ 	.word	0x000014b0


	//   ....[4]....
        /*00d8*/ 	.word	0x00001730


	//----- nvinfo : EIATTR_MBARRIER_INSTR_OFFSETS
	.align		4
.L_721:
        /*00dc*/ 	.byte	0x04, 0x39
        /*00de*/ 	.short	(.L_723 - .L_722)


	//   ....[0]....
.L_722:
        /*00e0*/ 	.word	0x00000290
        /*00e4*/ 	.word	0x000000ff
        /*00e8*/ 	.word	0x00026800
        /*00ec*/ 	.short	0x0100
        /*00ee*/ 	.byte	0x06
	.zero		1


	//   ....[1]....
        /*00f0*/ 	.word	0x00000390
        /*00f4*/ 	.word	0x000000ff
        /*00f8*/ 	.word	0x00026810
        /*00fc*/ 	.short	0x0100
        /*00fe*/ 	.byte	0x08
	.zero		1


	//   ....[2]....
        /*0100*/ 	.word	0x000003a0
        /*0104*/ 	.word	0x000000ff
        /*0108*/ 	.word	0x00026820
        /*010c*/ 	.short	0x0100
        /*010e*/ 	.byte	0x08
	.zero		1


	//   ....[3]....
        /*0110*/ 	.word	0x000003b0
        /*0114*/ 	.word	0x000000ff
        /*0118*/ 	.word	0x00026818
        /*011c*/ 	.short	0x0100
        /*011e*/ 	.byte	0x08
	.zero		1


	//   ....[4]....
        /*0120*/ 	.word	0x000003c0
        /*0124*/ 	.word	0x000000ff
        /*0128*/ 	.word	0x00026828
        /*012c*/ 	.short	0x0100
        /*012e*/ 	.byte	0x08
	.zero		1


	//   ....[5]....
        /*0130*/ 	.word	0x000004f0
        /*0134*/ 	.word	0x000000ff
        /*0138*/ 	.word	0x00026830
        /*013c*/ 	.short	0x0100
        /*013e*/ 	.byte	0x08
	.zero		1


	//   ....[6]....
        /*0140*/ 	.word	0x00000500
        /*0144*/ 	.word	0x000000ff
        /*0148*/ 	.word	0x00026840
        /*014c*/ 	.short	0x0100
        /*014e*/ 	.byte	0x08
	.zero		1


	//   ....[7]....
        /*0150*/ 	.word	0x00000510
        /*0154*/ 	.word	0x000000ff
        /*0158*/ 	.word	0x00026838
        /*015c*/ 	.short	0x0100
        /*015e*/ 	.byte	0x08
	.zero		1


	//   ....[8]....
        /*0160*/ 	.word	0x00000520
        /*0164*/ 	.word	0x000000ff
        /*0168*/ 	.word	0x00026848
        /*016c*/ 	.short	0x0100
        /*016e*/ 	.byte	0x08
	.zero		1


	//   ....[9]....
        /*0170*/ 	.word	0x00001550
        /*0174*/ 	.word	0x000000ed
        /*0178*/ 	.word	0x00026800
        /*017c*/ 	.short	0x010a
        /*017e*/ 	.byte	0x3f
	.zero		1


	//   ....[10]....
        /*0180*/ 	.word	0x000015f0
        /*0184*/ 	.word	0x000000ed
        /*0188*/ 	.word	0x00026800
        /*018c*/ 	.short	0x010a
        /*018e*/ 	.byte	0x3f
	.zero		1


	//   ....[11]....
        /*0190*/ 	.word	0x00001f80
        /*0194*/ 	.word	0x000000ff
        /*0198*/ 	.word	0x00026810
        /*019c*/ 	.short	0x010a
        /*019e*/ 	.byte	0x07
	.zero		1


	//   ....[12]....
        /*01a0*/ 	.word	0x00001fc0
        /*01a4*/ 	.word	0x000000ff
        /*01a8*/ 	.word	0x00026810
        /*01ac*/ 	.short	0x010a
        /*01ae*/ 	.byte	0x07
	.zero		1


	//   ....[13]....
        /*01b0*/ 	.word	0x00002400
        /*01b4*/ 	.word	0x000000ff
        /*01b8*/ 	.word	0x00026830
        /*01bc*/ 	.short	0x010a
        /*01be*/ 	.byte	0x07
	.zero		1


	//   ....[14]....
        /*01c0*/ 	.word	0x00002730
        /*01c4*/ 	.word	0x000000ff
        /*01c8*/ 	.word	0x00026830
        /*01cc*/ 	.short	0x010a
        /*01ce*/ 	.byte	0x07
	.zero		1


	//   ....[15]....
        /*01d0*/ 	.word	0x00004d10
        /*01d4*/ 	.word	0x000000ff
        /*01d8*/ 	.word	0x00000000
        /*01dc*/ 	.short	0x0101
        /*01de*/ 	.byte	0x0a
	.zero		1


	//   ....[16]....
        /*01e0*/ 	.word	0x00005020
        /*01e4*/ 	.word	0x000000ff
        /*01e8*/ 	.word	0x00000000
        /*01ec*/ 	.short	0x0101
        /*01ee*/ 	.byte	0x07
	.zero		1


	//   ....[17]....
        /*01f0*/ 	.word	0x00007a90
        /*01f4*/ 	.word	0x0000000f
        /*01f8*/ 	.word	0x00026820
        /*01fc*/ 	.short	0x010a
        /*01fe*/ 	.byte	0x3f
	.zero		1


	//   ....[18]....
        /*0200*/ 	.word	0x000083a0
        /*0204*/ 	.word	0x0000000f
        /*0208*/ 	.word	0x00026840
        /*020c*/ 	.short	0x010a
        /*020e*/ 	.byte	0x3f
	.zero		1


	//   ....[19]....
        /*0210*/ 	.word	0x000086e0
        /*0214*/ 	.word	0x0000000f
        /*0218*/ 	.word	0x00026828
        /*021c*/ 	.short	0x010a
        /*021e*/ 	.byte	0x3f
	.zero		1


	//   ....[20]....
        /*0220*/ 	.word	0x00008a20
        /*0224*/ 	.word	0x0000000f
        /*0228*/ 	.word	0x00026848
        /*022c*/ 	.short	0x010a
        /*022e*/ 	.byte	0x3f
	.zero		1


	//   ....[21]....
        /*0230*/ 	.word	0x00008d00
        /*0234*/ 	.word	0x0000000f
        /*0238*/ 	.word	0x00026820
        /*023c*/ 	.short	0x010a
        /*023e*/ 	.byte	0x3f
	.zero		1


	//   ....[22]....
        /*0240*/ 	.word	0x000090b0
        /*0244*/ 	.word	0x0000000f
        /*0248*/ 	.word	0x00026840
        /*024c*/ 	.short	0x010a
        /*024e*/ 	.byte	0x3f
	.zero		1


	//   ....[23]....
        /*0250*/ 	.word	0x000093c0
        /*0254*/ 	.word	0x0000000f
        /*0258*/ 	.word	0x00026828
        /*025c*/ 	.short	0x010a
        /*025e*/ 	.byte	0x3f
	.zero		1


	//   ....[24]....
        /*0260*/ 	.word	0x00009740
        /*0264*/ 	.word	0x00000003
        /*0268*/ 	.word	0x00026840
        /*026c*/ 	.short	0x010a
        /*026e*/ 	.byte	0x3f
	.zero		1


	//   ....[25]....
        /*0270*/ 	.word	0x00009c10
        /*0274*/ 	.word	0x00000007
        /*0278*/ 	.word	0x00000000
        /*027c*/ 	.short	0x010a
        /*027e*/ 	.byte	0x3f
	.zero		1


	//   ....[26]....
        /*0280*/ 	.word	0x00009c60
        /*0284*/ 	.word	0x00000003
        /*0288*/ 	.word	0x00000000
        /*028c*/ 	.short	0x010a
        /*028e*/ 	.byte	0x3f
	.zero		1


	//   ....[27]....
        /*0290*/ 	.word	0x00009cc0
        /*0294*/ 	.word	0x00000005
        /*0298*/ 	.word	0x00000000
        /*029c*/ 	.short	0x010a
        /*029e*/ 	.byte	0x3f
	.zero		1


	//   ....[28]....
        /*02a0*/ 	.word	0x00009cf0
        /*02a4*/ 	.word	0x00000003
        /*02a8*/ 	.word	0x00000000
        /*02ac*/ 	.short	0x010a
        /*02ae*/ 	.byte	0x3f
	.zero		1


	//   ....[29]....
        /*02b0*/ 	.word	0x00009dd0
        /*02b4*/ 	.word	0x000000ed
        /*02b8*/ 	.word	0x00026800
        /*02bc*/ 	.short	0x010a
        /*02be*/ 	.byte	0x3f
	.zero		1


	//   ....[30]....
        /*02c0*/ 	.word	0x00009e30
        /*02c4*/ 	.word	0x00000005
        /*02c8*/ 	.word	0x00026810
        /*02cc*/ 	.short	0x010a
        /*02ce*/ 	.byte	0x3f
	.zero		1


	//   ....[31]....
        /*02d0*/ 	.word	0x00009e90
        /*02d4*/ 	.word	0x00000079
        /*02d8*/ 	.word	0x00026830
        /*02dc*/ 	.short	0x010a
        /*02de*/ 	.byte	0x3f
	.zero		1


	//   ....[32]....
        /*02e0*/ 	.word	0x00009ee0
        /*02e4*/ 	.word	0x0000000f
        /*02e8*/ 	.word	0x00026820
        /*02ec*/ 	.short	0x010a
        /*02ee*/ 	.byte	0x3f
	.zero		1


	//   ....[33]....
        /*02f0*/ 	.word	0x00009f30
        /*02f4*/ 	.word	0x0000000f
        /*02f8*/ 	.word	0x00026840
        /*02fc*/ 	.short	0x010a
        /*02fe*/ 	.byte	0x3f
	.zero		1


	//   ....[34]....
        /*0300*/ 	.word	0x00009f80
        /*0304*/ 	.word	0x0000000f
        /*0308*/ 	.word	0x00026828
        /*030c*/ 	.short	0x010a
        /*030e*/ 	.byte	0x3f
	.zero		1


	//   ....[35]....
        /*0310*/ 	.word	0x00009fd0
        /*0314*/ 	.word	0x0000000f
        /*0318*/ 	.word	0x00026848
        /*031c*/ 	.short	0x010a
        /*031e*/ 	.byte	0x3f
	.zero		1


	//   ....[36]....
        /*0320*/ 	.word	0x0000a030
        /*0324*/ 	.word	0x0000000f
        /*0328*/ 	.word	0x00026820
        /*032c*/ 	.short	0x010a
        /*032e*/ 	.byte	0x3f
	.zero		1


	//   ....[37]....
        /*0330*/ 	.word	0x0000a080
        /*0334*/ 	.word	0x0000000f
        /*0338*/ 	.word	0x00026840
        /*033c*/ 	.short	0x010a
        /*033e*/ 	.byte	0x3f
	.zero		1


	//   ....[38]....
        /*0340*/ 	.word	0x0000a0d0
        /*0344*/ 	.word	0x0000000f
        /*0348*/ 	.word	0x00026828
        /*034c*/ 	.short	0x010a
        /*034e*/ 	.byte	0x3f
	.zero		1


	//   ....[39]....
        /*0350*/ 	.word	0x0000a120
        /*0354*/ 	.word	0x00000003
        /*0358*/ 	.word	0x00026840
        /*035c*/ 	.short	0x010a
        /*035e*/ 	.byte	0x3f
	.zero		1


	//   ....[40]....
        /*0360*/ 	.word	0x0000a1f0
        /*0364*/ 	.word	0x00000007
        /*0368*/ 	.word	0x00000000
        /*036c*/ 	.short	0x010a
        /*036e*/ 	.byte	0x3f
	.zero		1


	//   ....[41]....
        /*0370*/ 	.word	0x0000a240
        /*0374*/ 	.word	0x00000003
        /*0378*/ 	.word	0x00000000
        /*037c*/ 	.short	0x010a
        /*037e*/ 	.byte	0x3f
	.zero		1


	//   ....[42]....
        /*0380*/ 	.word	0x0000a290
        /*0384*/ 	.word	0x00000005
        /*0388*/ 	.word	0x00000000
        /*038c*/ 	.short	0x010a
        /*038e*/ 	.byte	0x3f
	.zero		1


	//----- nvinfo : EIATTR_NUM_MBARRIERS
	.align		4
.L_723:
        /*0390*/ 	.byte	0x03, 0x38
        /*0392*/ 	.short	0x0009


	//----- nvinfo : EIATTR_EXIT_INSTR_OFFSETS
	.align		4
        /*0394*/ 	.byte	0x04, 0x1c
        /*0396*/ 	.short	(.L_725 - .L_724)


	//   ....[0]....
.L_724:
        /*0398*/ 	.word	0x00009d40


	//----- nvinfo : EIATTR_MAX_THREADS
	.align		4
.L_725:
        /*039c*/ 	.byte	0x04, 0x05
        /*039e*/ 	.short	(.L_727 - .L_726)
.L_726:
        /*03a0*/ 	.word	0x00000180
        /*03a4*/ 	.word	0x00000001
        /*03a8*/ 	.word	0x00000001


	//----- nvinfo : EIATTR_CRS_STACK_SIZE
	.align		4
.L_727:
        /*03ac*/ 	.byte	0x04, 0x1e
        /*03ae*/ 	.short	(.L_729 - .L_728)
.L_728:
        /*03b0*/ 	.word	0x00000000


	//----- nvinfo : EIATTR_CBANK_PARAM_SIZE
	.align		4
.L_729:
        /*03b4*/ 	.byte	0x03, 0x19
        /*03b6*/ 	.short	0x06f0


	//----- nvinfo : EIATTR_PARAM_CBANK
	.align		4
        /*03b8*/ 	.byte	0x04, 0x0a
        /*03ba*/ 	.short	(.L_731 - .L_730)
	.align		4
.L_730:
        /*03bc*/ 	.word	index@(.nv.constant0._ZN7cutlass13device_kernelIN5flash11enable_sm90INS1_16FlashAttnBwdSm90INS1_25CollectiveMainloopBwdSm90ILi2ELi2ELi2EN4cute5tupleIJNS5_1CILi1EEES8_S8_EEENS6_IJNS7_ILi64EEENS7_ILi128EEENS7_ILi96EEEEEENS_10bfloat16_tEfNS_4arch4Sm90ELb0ELb1ELb1ELb1ELb0ELb1ELb0ELb0ELi2ELi1ELi2ELi1ELb1EEENS1_24CollectiveEpilogueBwdGQAISD_fSG_Li256ELb1ELb0EEENS1_19SingleTileSchedulerILb1ELb0ELb0ELi128EEEEEEEEEvNT_6ParamsE)
        /*03c0*/ 	.short	0x0210
        /*03c2*/ 	.short	0x06f0


	//----- nvinfo : EIATTR_SW_WAR
	.align		4
.L_731:
        /*03c4*/ 	.byte	0x04, 0x36
        /*03c6*/ 	.short	(.L_733 - .L_732)
.L_732:
        /*03c8*/ 	.word	0x00000008
.L_733:


//--------------------- .nv.info._ZN7cutlass13device_kernelIN5flash11enable_sm90INS1_16FlashAttnBwdSm90INS1_25CollectiveMainloopBwdSm90ILi2ELi2ELi2EN4cute5tupleIJNS5_1CILi1EEES8_S8_EEENS6_IJNS7_ILi64EEENS7_ILi128EEENS7_ILi96EEEEEENS_10bfloat16_tEfNS_4arch4Sm90ELb0ELb1ELb1ELb1ELb1ELb1ELb0ELb0ELi2ELi1ELi2ELi1ELb1EEENS1_24CollectiveEpilogueBwdGQAISD_fSG_Li256ELb1ELb1EEENS1_19SingleTileSchedulerILb1ELb0ELb0ELi128EEEEEEEEEvNT_6ParamsE --------------------------
	.section	.nv.info._ZN7cutlass13device_kernelIN5flash11enable_sm90INS1_16FlashAttnBwdSm90INS1_25CollectiveMainloopBwdSm90ILi2ELi2ELi2EN4cute5tupleIJNS5_1CILi1EEES8_S8_EEENS6_IJNS7_ILi64EEENS7_ILi128EEENS7_ILi96EEEEEENS_10bfloat16_tEfNS_4arch4Sm90ELb0ELb1ELb1ELb1ELb1ELb1ELb0ELb0ELi2ELi1ELi2ELi1ELb1EEENS1_24CollectiveEpilogueBwdGQAISD_fSG_Li256ELb1ELb1EEENS1_19SingleTileSchedulerILb1ELb0ELb0ELi128EEEEEEEEEvNT_6ParamsE,"",@"SHT_CUDA_INFO"
	.sectionflags	@""
	.align	4


	//----- nvinfo : EIATTR_CUDA_API_VERSION
	.align		4
        /*0000*/ 	.byte	0x04, 0x37
        /*0002*/ 	.short	(.L_735 - .L_734)
.L_734:
        /*0004*/ 	.word	0x00000082


	//----- nvinfo : EIATTR_KPARAM_INFO
	.align		4
.L_735:
        /*0008*/ 	.byte	0x04, 0x17
        /*000a*/ 	.short	(.L_737 - .L_736)
.L_736:
        /*000c*/ 	.word	0x00000000
        /*0010*/ 	.short	0x0000
        /*0012*/ 	.short	0x0070
        /*0014*/ 	.byte	0x00, 0xf0, 0x01, 0x1a


	//----- nvinfo : EIATTR_SPARSE_MMA_MASK
	.align		4
.L_737:
        /*0018*/ 	.byte	0x03, 0x50
        /*001a*/ 	.short	0x0000


	//----- nvinfo : EIATTR_MAXREG_COUNT
	.align		4
        /*001c*/ 	.byte	0x03, 0x1b
        /*001e*/ 	.short	0x00a8


	//----- nvinfo : EIATTR_NUM_BARRIERS
	.align		4
        /*0020*/ 	.byte	0x02, 0x4c
        /*0022*/ 	.byte	0x10
	.zero		1


	//----- nvinfo : EIATTR_EXTERNS
	.align		4
        /*0024*/ 	.byte	0x04, 0x0f
        /*0026*/ 	.short	(.L_739 - .L_738)


	//   ....[0]....
	.align		4
.L_738:
        /*0028*/ 	.word	index@(__assertfail)


	//----- nvinfo : EIATTR_ANNOTATIONS
	.align		4
.L_739:
        /*002c*/ 	.byte	0x04, 0x55
        /*002e*/ 	.short	(.L_741 - .L_740)


	//   ....[0]....
.L_740:
        /*0030*/ 	.word	0x00000001
        /*0034*/ 	.byte	0x30, 0x1b, 0x00, 0x00, 0x01, 0x00, 0x00, 0x00, 0x20, 0x2d, 0x00, 0x00, 0x01, 0x00, 0x00, 0x00
        /*0044*/ 	.byte	0x80, 0x94, 0x00, 0x00, 0x01, 0x00, 0x00, 0x00, 0x10, 0x97, 0x00, 0x00, 0x01, 0x00, 0x00, 0x00
        /*0054*/ 	.byte	0x50, 0xa4, 0x00, 0x00, 0x01, 0x00, 0x00, 0x00, 0x70, 0xa4, 0x00, 0x00, 0x01, 0x00, 0x00, 0x00
        /*0064*/ 	.byte	0x50, 0xa8, 0x00, 0x00


	//----- nvinfo : EIATTR_MERCURY_ISA_VERSION
	.align		4
.L_741:
        /*0068*/ 	.byte	0x03, 0x5f
        /*006a*/ 	.short	0x0101


	//----- nvinfo : EIATTR_INT_WARP_WIDE_INSTR_OFFSETS
	.align		4
        /*006c*/ 	.byte	0x04, 0x31
        /*006e*/ 	.short	(.L_743 - .L_742)


	//   ....[0]....
.L_742:
        /*0070*/ 	.word	0x00000190


	//   ....[1]....
        /*0074*/ 	.word	0x000001c0


	//   ....[2]....
        /*0078*/ 	.word	0x000070b0


	//   ....[3]....
        /*007c*/ 	.word	0x00007710


	//   ....[4]....
        /*0080*/ 	.word	0x00007bc0


	//   ....[5]....
        /*0084*/ 	.word	0x00007e90


	//   ....[6]....
        /*0088*/ 	.word	0x000080f0


	//   ....[7]....
        /*008c*/ 	.word	0x00008280


	//----- nvinfo : EIATTR_COOP_GROUP_MASK_REGIDS
	.align		4
.L_743:
        /*0090*/ 	.byte	0x04, 0x29
        /*0092*/ 	.short	(.L_745 - .L_744)


	//   ....[0]....
.L_744:
        /*0094*/ 	.word	0xffffffff


	//   ....[1]....
        /*0098*/ 	.word	0xffffffff


	//   ....[2]....
        /*009c*/ 	.word	0xffffffff


	//   ....[3]....
        /*00a0*/ 	.word	0xffffffff


	//   ....[4]....
        /*00a4*/ 	.word	0xffffffff


	//   ....[5]....
        /*00a8*/ 	.word	0xffffffff


	//   ....[6]....
        /*00ac*/ 	.word	0xffffffff


	//   ....[7]....
        /*00b0*/ 	.word	0xffffffff


	//   ....[8]....
        /*00b4*/ 	.word	0xffffffff


	//   ....[9]....
        /*00b8*/ 	.word	0xffffffff


	//   ....[10]....
        /*00bc*/ 	.word	0xffffffff


	//   ....[11]....
        /*00c0*/ 	.word	0xffffffff


	//   ....[12]....
        /*00c4*/ 	.word	0xffffffff


	//   ....[13]....
        /*00c8*/ 	.word	0xffffffff


	//   ....[14]....
        /*00cc*/ 	.word	0xffffffff


	//   ....[15]....
        /*00d0*/ 	.word	0xffffffff


	//   ....[16]....
        /*00d4*/ 	.word	0xffffffff


	//   ....[17]....
        /*00d8*/ 	.word	0xffffffff


	//   ....[18]....
        /*00dc*/ 	.word	0xffffffff


	//   ....[19]....
        /*00e0*/ 	.word	0xffffffff


	//   ....[20]....
        /*00e4*/ 	.word	0x0500000f


	//   ....[21]....
        /*00e8*/ 	.word	0x0500000f


	//   ....[22]....
        /*00ec*/ 	.word	0x0500000f


	//   ....[23]....
        /*00f0*/ 	.word	0x0500000f


	//   ....[24]....
        /*00f4*/ 	.word	0x0500000f


	//   ....[25]....
        /*00f8*/ 	.word	0x0500000f


	//----- nvinfo : EIATTR_COOP_GROUP_INSTR_OFFSETS
	.align		4
.L_745:
        /*00fc*/ 	.byte	0x04, 0x28
        /*00fe*/ 	.short	(.L_747 - .L_746)


	//   ....[0]....
.L_746:
        /*0100*/ 	.word	0x00000070


	//   ....[1]....
        /*0104*/ 	.word	0x000001a0


	//   ....[2]....
        /*0108*/ 	.word	0x000001f0


	//   ....[3]....
        /*010c*/ 	.word	0x000003e0


	//   ....[4]....
        /*0110*/ 	.word	0x00000620


	//   ....[5]....
        /*0114*/ 	.word	0x00001510


	//   ....[6]....
        /*0118*/ 	.word	0x00005ae0


	//   ....[7]....
        /*011c*/ 	.word	0x00005c70


	//   ....[8]....
        /*0120*/ 	.word	0x00005f20


	//   ....[9]....
        /*0124*/ 	.word	0x000060b0


	//   ....[10]....
        /*0128*/ 	.word	0x000061c0


	//   ....[11]....
        /*012c*/ 	.word	0x00006cb0


	//   ....[12]....
        /*0130*/ 	.word	0x00006fe0


	//   ....[13]....
        /*0134*/ 	.word	0x00007370


	//   ....[14]....
        /*0138*/ 	.word	0x00007640


	//   ....[15]....
        /*013c*/ 	.word	0x00007880


	//   ....[16]....
        /*0140*/ 	.word	0x00007af0


	//   ....[17]....
        /*0144*/ 	.word	0x00007dd0


	//   ....[18]....
        /*0148*/ 	.word	0x00007ff0


	//   ....[19]....
        /*014c*/ 	.word	0x00008180


	//   ....[20]....
        /*0150*/ 	.word	0x0000b190


	//   ....[21]....
        /*0154*/ 	.word	0x0000b300


	//   ....[22]....
        /*0158*/ 	.word	0x0000b370


	//   ....[23]....
        /*015c*/ 	.word	0x0000b3e0


	//   ....[24]....
        /*0160*/ 	.word	0x0000b450


	//   ....[25]....
        /*0164*/ 	.word	0x0000b4c0


	//----- nvinfo : EIATTR_REG_RECONFIG
	.align		4
.L_747:
        /*0168*/ 	.byte	0x01, 0x54
	.zero		2


	//----- nvinfo : EIATTR_SYSCALL_OFFSETS
	.align		4
        /*016c*/ 	.byte	0x04, 0x46
        /*016e*/ 	.short	(.L_749 - .L_748)


	//   ....[0]....
.L_748:
        /*0170*/ 	.word	0x00001170


	//   ....[1]....
        /*0174*/ 	.word	0x00001260


	//   ....[2]....
        /*0178*/ 	.word	0x000013c0


	//   ....[3]....
        /*017c*/ 	.word	0x000014b0


	//   ....[4]....
        /*0180*/ 	.word	0x00001730


	//----- nvinfo : EIATTR_MBARRIER_INSTR_OFFSETS
	.align		4
.L_749:
        /*0184*/ 	.byte	0x04, 0x39
        /*0186*/ 	.short	(.L_751 - .L_750)


	//   ....[0]....
.L_750:
        /*0188*/ 	.word	0x00000290
        /*018c*/ 	.word	0x000000ff
        /*0190*/ 	.word	0x00026800
        /*0194*/ 	.short	0x0100
        /*0196*/ 	.byte	0x06
	.zero		1


	//   ....[1]....
        /*0198*/ 	.word	0x00000390
        /*019c*/ 	.word	0x000000ff
        /*01a0*/ 	.word	0x00026810
        /*01a4*/ 	.short	0x0100
        /*01a6*/ 	.byte	0x08
	.zero		1


	//   ....[2]....
        /*01a8*/ 	.word	0x000003a0
        /*01ac*/ 	.word	0x000000ff
        /*01b0*/ 	.word	0x00026820
        /*01b4*/ 	.short	0x0100
        /*01b6*/ 	.byte	0x08
	.zero		1


	//   ....[3]....
        /*01b8*/ 	.word	0x000003b0
        /*01bc*/ 	.word	0x000000ff
        /*01c0*/ 	.word	0x00026818
        /*01c4*/ 	.short	0x0100
        /*01c6*/ 	.byte	0x08
	.zero		1


	//   ....[4]....
        /*01c8*/ 	.word	0x000003c0
        /*01cc*/ 	.word	0x000000ff
        /*01d0*/ 	.word	0x00026828
        /*01d4*/ 	.short	0x0100
        /*01d6*/ 	.byte	0x08
	.zero		1


	//   ....[5]....
        /*01d8*/ 	.word	0x000004f0
        /*01dc*/ 	.word	0x000000ff
        /*01e0*/ 	.word	0x00026830
        /*01e4*/ 	.short	0x0100
        /*01e6*/ 	.byte	0x08
	.zero		1


	//   ....[6]....
        /*01e8*/ 	.word	0x00000500
        /*01ec*/ 	.word	0x000000ff
        /*01f0*/ 	.word	0x00026840
        /*01f4*/ 	.short	0x0100
        /*01f6*/ 	.byte	0x08
	.zero		1


	//   ....[7]....
        /*01f8*/ 	.word	0x00000510
        /*01fc*/ 	.word	0x000000ff
        /*0200*/ 	.word	0x00026838
        /*0204*/ 	.short	0x0100
        /*0206*/ 	.byte	0x08
	.zero		1


	//   ....[8]....
        /*0208*/ 	.word	0x00000520
        /*020c*/ 	.word	0x000000ff
        /*0210*/ 	.word	0x00026848
        /*0214*/ 	.short	0x0100
        /*0216*/ 	.byte	0x08
	.zero		1


	//   ....[9]....
        /*0218*/ 	.word	0x00001550
        /*021c*/ 	.word	0x000000ed
        /*0220*/ 	.word	0x00026800
        /*0224*/ 	.short	0x010a
        /*0226*/ 	.byte	0x3f
	.zero		1


	//   ....[10]....
        /*0228*/ 	.word	0x000015f0
        /*022c*/ 	.word	0x000000ed
        /*0230*/ 	.word	0x00026800
        /*0234*/ 	.short	0x010a
        /*0236*/ 	.byte	0x3f
	.zero		1


	//   ....[11]....
        /*0238*/ 	.word	0x00001f80
        /*023c*/ 	.word	0x000000ff
        /*0240*/ 	.word	0x00026810
        /*0244*/ 	.short	0x010a
        /*0246*/ 	.byte	0x07
	.zero		1


	//   ....[12]....
        /*0248*/ 	.word	0x00001fc0
        /*024c*/ 	.word	0x000000ff
        /*0250*/ 	.word	0x00026810
        /*0254*/ 	.short	0x010a
        /*0256*/ 	.byte	0x07
	.zero		1


	//   ....[13]....
        /*0258*/ 	.word	0x00002400
        /*025c*/ 	.word	0x000000ff
        /*0260*/ 	.word	0x00026830
        /*0264*/ 	.short	0x010a
        /*0266*/ 	.byte	0x07
	.zero		1


	//   ....[14]....
        /*0268*/ 	.word	0x00002730
        /*026c*/ 	.word	0x000000ff
        /*0270*/ 	.word	0x00026830
        /*0274*/ 	.short	0x010a
        /*0276*/ 	.byte	0x07
	.zero		1


	//   ....[15]....
        /*0278*/ 	.word	0x00004d10
        /*027c*/ 	.word	0x000000ff
        /*0280*/ 	.word	0x00000000
        /*0284*/ 	.short	0x0101
        /*0286*/ 	.byte	0x0a
	.zero		1


	//   ....[16]....
        /*0288*/ 	.word	0x00005020
        /*028c*/ 	.word	0x000000ff
        /*0290*/ 	.word	0x00000000
        /*0294*/ 	.short	0x0101
        /*0296*/ 	.byte	0x07
	.zero		1


	//   ....[17]....
        /*0298*/ 	.word	0x00008e80
        /*029c*/ 	.word	0x0000000f
        /*02a0*/ 	.word	0x00026820
        /*02a4*/ 	.short	0x010a
        /*02a6*/ 	.byte	0x3f
	.zero		1


	//   ....[18]....
        /*02a8*/ 	.word	0x00009790
        /*02ac*/ 	.word	0x0000000f
        /*02b0*/ 	.word	0x00026840
        /*02b4*/ 	.short	0x010a
        /*02b6*/ 	.byte	0x3f
	.zero		1


	//   ....[19]....
        /*02b8*/ 	.word	0x00009ad0
        /*02bc*/ 	.word	0x0000000f
        /*02c0*/ 	.word	0x00026828
        /*02c4*/ 	.short	0x010a
        /*02c6*/ 	.byte	0x3f
	.zero		1


	//   ....[20]....
        /*02c8*/ 	.word	0x00009e10
        /*02cc*/ 	.word	0x0000000f
        /*02d0*/ 	.word	0x00026848
        /*02d4*/ 	.short	0x010a
        /*02d6*/ 	.byte	0x3f
	.zero		1


	//   ....[21]....
        /*02d8*/ 	.word	0x0000a0f0
        /*02dc*/ 	.word	0x0000000f
        /*02e0*/ 	.word	0x00026820
        /*02e4*/ 	.short	0x010a
        /*02e6*/ 	.byte	0x3f
	.zero		1


	//   ....[22]....
        /*02e8*/ 	.word	0x0000a4a0
        /*02ec*/ 	.word	0x0000000f
        /*02f0*/ 	.word	0x00026840
        /*02f4*/ 	.short	0x010a
        /*02f6*/ 	.byte	0x3f
	.zero		1


	//   ....[23]....
        /*02f8*/ 	.word	0x0000a7b0
        /*02fc*/ 	.word	0x0000000f
        /*0300*/ 	.word	0x00026828
        /*0304*/ 	.short	0x010a
        /*0306*/ 	.byte	0x3f
	.zero		1


	//   ....[24]....
        /*0308*/ 	.word	0x0000ab30
        /*030c*/ 	.word	0x00000003
        /*0310*/ 	.word	0x00026840
        /*0314*/ 	.short	0x010a
        /*0316*/ 	.byte	0x3f
	.zero		1


	//   ....[25]....
        /*0318*/ 	.word	0x0000b000
        /*031c*/ 	.word	0x00000007
        /*0320*/ 	.word	0x00000000
        /*0324*/ 	.short	0x010a
        /*0326*/ 	.byte	0x3f
	.zero		1


	//   ....[26]....
        /*0328*/ 	.word	0x0000b050
        /*032c*/ 	.word	0x00000003
        /*0330*/ 	.word	0x00000000
        /*0334*/ 	.short	0x010a
        /*0336*/ 	.byte	0x3f
	.zero		1


	//   ....[27]....
        /*0338*/ 	.word	0x0000b0b0
        /*033c*/ 	.word	0x00000005
        /*0340*/ 	.word	0x00000000
        /*0344*/ 	.short	0x010a
        /*0346*/ 	.byte	0x3f
	.zero		1


	//   ....[28]....
        /*0348*/ 	.word	0x0000b0e0
        /*034c*/ 	.word	0x00000003
        /*0350*/ 	.word	0x00000000
        /*0354*/ 	.short	0x010a
        /*0356*/ 	.byte	0x3f
	.zero		1


	//   ....[29]....
        /*0358*/ 	.word	0x0000b1c0
        /*035c*/ 	.word	0x000000ed
        /*0360*/ 	.word	0x00026800
        /*0364*/ 	.short	0x010a
        /*0366*/ 	.byte	0x3f
	.zero		1


	//   ....[30]....
        /*0368*/ 	.word	0x0000b220
        /*036c*/ 	.word	0x00000005
        /*0370*/ 	.word	0x00026810
        /*0374*/ 	.short	0x010a
        /*0376*/ 	.byte	0x3f
	.zero		1


	//   ....[31]....
        /*0378*/ 	.word	0x0000b280
        /*037c*/ 	.word	0x00000079
        /*0380*/ 	.word	0x00026830
        /*0384*/ 	.short	0x010a
        /*0386*/ 	.byte	0x3f
	.zero		1


	//   ....[32]....
        /*0388*/ 	.word	0x0000b500
        /*038c*/ 	.word	0x0000000f
        /*0390*/ 	.word	0x00026820
        /*0394*/ 	.short	0x010a
        /*0396*/ 	.byte	0x3f
	.zero		1


	//   ....[33]....
        /*0398*/ 	.word	0x0000b550
        /*039c*/ 	.word	0x0000000f
        /*03a0*/ 	.word	0x00026840
        /*03a4*/ 	.short	0x010a
        /*03a6*/ 	.byte	0x3f
	.zero		1


	//   ....[34]....
        /*03a8*/ 	.word	0x0000b5a0
        /*03ac*/ 	.word	0x0000000f
        /*03b0*/ 	.word	0x00026828
        /*03b4*/ 	.short	0x010a
        /*03b6*/ 	.byte	0x3f
	.zero		1


	//   ....[35]....
        /*03b8*/ 	.word	0x0000b5f0
        /*03bc*/ 	.word	0x0000000f
        /*03c0*/ 	.word	0x00026848
        /*03c4*/ 	.short	0x010a
        /*03c6*/ 	.byte	0x3f
	.zero		1


	//   ....[36]....
        /*03c8*/ 	.word	0x0000b650
        /*03cc*/ 	.word	0x0000000f
        /*03d0*/ 	.word	0x00026820
        /*03d4*/ 	.short	0x010a
        /*03d6*/ 	.byte	0x3f
	.zero		1


	//   ....[37]....
        /*03d8*/ 	.word	0x0000b6a0
        /*03dc*/ 	.word	0x0000000f
        /*03e0*/ 	.word	0x00026840
        /*03e4*/ 	.short	0x010a
        /*03e6*/ 	.byte	0x3f
	.zero		1


	//   ....[38]....
        /*03e8*/ 	.word	0x0000b6f0
        /*03ec*/ 	.word	0x0000000f
        /*03f0*/ 	.word	0x00026828
        /*03f4*/ 	.short	0x010a
        /*03f6*/ 	.byte	0x3f
	.zero		1


	//   ....[39]....
        /*03f8*/ 	.word	0x0000b740
        /*03fc*/ 	.word	0x00000003
        /*0400*/ 	.word	0x00026840
        /*0404*/ 	.short	0x010a
        /*0406*/ 	.byte	0x3f
	.zero		1


	//   ....[40]....
        /*0408*/ 	.word	0x0000b810
        /*040c*/ 	.word	0x00000007
        /*0410*/ 	.word	0x00000000
        /*0414*/ 	.short	0x010a
        /*0416*/ 	.byte	0x3f
	.zero		1


	//   ....[41]....
        /*0418*/ 	.word	0x0000b860
        /*041c*/ 	.word	0x00000003
        /*0420*/ 	.word	0x00000000
        /*0424*/ 	.short	0x010a
        /*0426*/ 	.byte	0x3f
	.zero		1


	//   ....[42]....
        /*0428*/ 	.word	0x0000b8b0
        /*042c*/ 	.word	0x00000005
        /*0430*/ 	.word	0x00000000
        /*0434*/ 	.short	0x010a
        /*0436*/ 	.byte	0x3f
	.zero		1


	//----- nvinfo : EIATTR_NUM_MBARRIERS
	.align		4
.L_751:
        /*0438*/ 	.byte	0x03, 0x38
        /*043a*/ 	.short	0x0009


	//----- nvinfo : EIATTR_EXIT_INSTR_OFFSETS
	.align		4
        /*043c*/ 	.byte	0x04, 0x1c
        /*043e*/ 	.short	(.L_753 - .L_752)


	//   ....[0]....
.L_752:
        /*0440*/ 	.word	0x0000b130


	//----- nvinfo : EIATTR_MAX_THREADS
	.align		4
.L_753:
        /*0444*/ 	.byte	0x04, 0x05
        /*0446*/ 	.short	(.L_755 - .L_754)
.L_754:
        /*0448*/ 	.word	0x00000180
        /*044c*/ 	.word	0x00000001
        /*0450*/ 	.word	0x00000001


	//----- nvinfo : EIATTR_CRS_STACK_SIZE
	.align		4
.L_755:
        /*0454*/ 	.byte	0x04, 0x1e
        /*0456*/ 	.short	(.L_757 - .L_756)
.L_756:
        /*0458*/ 	.word	0x00000000


	//----- nvinfo : EIATTR_CBANK_PARAM_SIZE
	.align		4
.L_757:
        /*045c*/ 	.byte	0x03, 0x19
        /*045e*/ 	.short	0x06f0


	//----- nvinfo : EIATTR_PARAM_CBANK
	.align		4
        /*0460*/ 	.byte	0x04, 0x0a
        /*0462*/ 	.short	(.L_759 - .L_758)
	.align		4
.L_758:
        /*0464*/ 	.word	index@(.nv.constant0._ZN7cutlass13device_kernelIN5flash11enable_sm90INS1_16FlashAttnBwdSm90INS1_25CollectiveMainloopBwdSm90ILi2ELi2ELi2EN4cute5tupleIJNS5_1CILi1EEES8_S8_EEENS6_IJNS7_ILi64EEENS7_ILi128EEENS7_ILi96EEEEEENS_10bfloat16_tEfNS_4arch4Sm90ELb0ELb1ELb1ELb1ELb1ELb1ELb0ELb0ELi2ELi1ELi2ELi1ELb1EEENS1_24CollectiveEpilogueBwdGQAISD_fSG_Li256ELb1ELb1EEENS1_19SingleTileSchedulerILb1ELb0ELb0ELi128EEEEEEEEEvNT_6ParamsE)
        /*0468*/ 	.short	0x0210
        /*046a*/ 	.short	0x06f0


	//----- nvinfo : EIATTR_SW_WAR
	.align		4
.L_759:
        /*046c*/ 	.byte	0x04, 0x36
        /*046e*/ 	.short	(.L_761 - .L_760)
.L_760:
        /*0470*/ 	.word	0x00000008
.L_761:


//--------------------- .nv.info._ZN7cutlass13device_kernelIN5flash11enable_sm90INS1_16FlashAttnBwdSm90INS1_25CollectiveMainloopBwdSm90ILi2ELi2ELi2EN4cute5tupleIJNS5_1CILi1EEES8_S8_EEENS6_IJNS7_ILi64EEENS7_ILi128EEENS7_ILi96EEEEEENS_10bfloat16_tEfNS_4arch4Sm90ELb1ELb0ELb1ELb0ELb0ELb1ELb0ELb0ELi2ELi1ELi2ELi1ELb1EEENS1_21CollectiveEpilogueBwdISD_SE_SG_Li256ELb0ELb0ELi1EEENS1_25SingleTileBwdLPTSchedulerILb0ELi128ELb0EEEEEEEEEvNT_6ParamsE --------------------------
	.section	.nv.info._ZN7cutlass13device_kernelIN5flash11enable_sm90INS1_16FlashAttnBwdSm90INS1_25CollectiveMainloopBwdSm90ILi2ELi2ELi2EN4cute5tupleIJNS5_1CILi1EEES8_S8_EEENS6_IJNS7_ILi64EEENS7_ILi128EEENS7_ILi96EEEEEENS_10bfloat16_tEfNS_4arch4Sm90ELb1ELb0ELb1ELb0ELb0ELb1ELb0ELb0ELi2ELi1ELi2ELi1ELb1EEENS1_21CollectiveEpilogueBwdISD_SE_SG_Li256ELb0ELb0ELi1EEENS1_25SingleTileBwdLPTSchedulerILb0ELi128ELb0EEEEEEEEEvNT_6ParamsE,"",@"SHT_CUDA_INFO"
	.sectionflags	@""
	.align	4


	//----- nvinfo : EIATTR_CUDA_API_VERSION
	.align		4
        /*0000*/ 	.byte	0x04, 0x37
        /*0002*/ 	.short	(.L_763 - .L_762)
.L_762:
        /*0004*/ 	.word	0x00000082


	//----- nvinfo : EIATTR_KPARAM_INFO
	.align		4
.L_763:
        /*0008*/ 	.byte	0x04, 0x17
        /*000a*/ 	.short	(.L_765 - .L_764)
.L_764:
        /*000c*/ 	.word	0x00000000
        /*0010*/ 	.short	0x0000
        /*0012*/ 	.short	0x0070
        /*0014*/ 	.byte	0x00, 0xf0, 0x01, 0x24


	//----- nvinfo : EIATTR_SPARSE_MMA_MASK
	.align		4
.L_765:
        /*0018*/ 	.byte	0x03, 0x50
        /*001a*/ 	.short	0x0000


	//----- nvinfo : EIATTR_MAXREG_COUNT
	.align		4
        /*001c*/ 	.byte	0x03, 0x1b
        /*001e*/ 	.short	0x00a8


	//----- nvinfo : EIATTR_NUM_BARRIERS
	.align		4
        /*0020*/ 	.byte	0x02, 0x4c
        /*0022*/ 	.byte	0x10
	.zero		1


	//----- nvinfo : EIATTR_EXTERNS
	.align		4
        /*0024*/ 	.byte	0x04, 0x0f
        /*0026*/ 	.short	(.L_767 - .L_766)


	//   ....[0]....
	.align		4
.L_766:
        /*0028*/ 	.word	index@(__assertfail)


	//----- nvinfo : EIATTR_ANNOTATIONS
	.align		4
.L_767:
        /*002c*/ 	.byte	0x04, 0x55
        /*002e*/ 	.short	(.L_769 - .L_768)


	//   ....[0]....
.L_768:
        /*0030*/ 	.word	0x00000001
        /*0034*/ 	.byte	0x30, 0x81, 0x00, 0x00, 0x01, 0x00, 0x00, 0x00, 0xe0, 0x8d, 0x00, 0x00


	//----- nvinfo : EIATTR_MERCURY_ISA_VERSION
	.align		4
.L_769:
        /*0040*/ 	.byte	0x03, 0x5f
        /*0042*/ 	.short	0x0101


	//----- nvinfo : EIATTR_INT_WARP_WIDE_INSTR_OFFSETS
	.align		4
        /*0044*/ 	.byte	0x04, 0x31
        /*0046*/ 	.short	(.L_771 - .L_770)


	//   ....[0]....
.L_770:
        /*0048*/ 	.word	0x000001f0


	//   ....[1]....
        /*004c*/ 	.word	0x00000220


	//----- nvinfo : EIATTR_COOP_GROUP_MASK_REGIDS
	.align		4
.L_771:
        /*0050*/ 	.byte	0x04, 0x29
        /*0052*/ 	.short	(.L_773 - .L_772)


	//   ....[0]....
.L_772:
        /*0054*/ 	.word	0xffffffff


	//   ....[1]....
        /*0058*/ 	.word	0xffffffff


	//   ....[2]....
        /*005c*/ 	.word	0xffffffff


	//   ....[3]....
        /*0060*/ 	.word	0xffffffff


	//   ....[4]....
        /*0064*/ 	.word	0xffffffff


	//   ....[5]....
        /*0068*/ 	.word	0xffffffff


	//   ....[6]....
        /*006c*/ 	.word	0xffffffff


	//   ....[7]....
        /*0070*/ 	.word	0xffffffff


	//   ....[8]....
        /*0074*/ 	.word	0x0500000f


	//----- nvinfo : EIATTR_COOP_GROUP_INSTR_OFFSETS
	.align		4
.L_773:
        /*0078*/ 	.byte	0x04, 0x28
        /*007a*/ 	.short	(.L_775 - .L_774)


	//   ....[0]....
.L_774:
        /*007c*/ 	.word	0x00000070


	//   ....[1]....
        /*0080*/ 	.word	0x00000200


	//   ....[2]....
        /*0084*/ 	.word	0x00000250


	//   ....[3]....
        /*0088*/ 	.word	0x00000440


	//   ....[4]....
        /*008c*/ 	.word	0x00000670


	//   ....[5]....
        /*0090*/ 	.word	0x00001230


	//   ....[6]....
        /*0094*/ 	.word	0x00005730


	//   ....[7]....
        /*0098*/ 	.word	0x00006460


	//   ....[8]....
        /*009c*/ 	.word	0x00009b00


	//----- nvinfo : EIATTR_REG_RECONFIG
	.align		4
.L_775:
        /*00a0*/ 	.byte	0x01, 0x54
	.zero		2


	//----- nvinfo : EIATTR_SYSCALL_OFFSETS
	.align		4
        /*00a4*/ 	.byte	0x04, 0x46
        /*00a6*/ 	.short	(.L_777 - .L_776)


	//   ....[0]....
.L_776:
        /*00a8*/ 	.word	0x00000e90


	//   ....[1]....
        /*00ac*/ 	.word	0x00000f80


	//   ....[2]....
        /*00b0*/ 	.word	0x000010e0


	//   ....[3]....
        /*00b4*/ 	.word	0x000011d0


	//   ....[4]....
        /*00b8*/ 	.word	0x00001450


	//   ....[5]....
        /*00bc*/ 	.word	0x00004f60


	//   ....[6]....
        /*00c0*/ 	.word	0x000050a0


	//   ....[7]....
        /*00c4*/ 	.word	0x000051c0


	//   ....[8]....
        /*00c8*/ 	.word	0x000052e0


	//----- nvinfo : EIATTR_MBARRIER_INSTR_OFFSETS
	.align		4
.L_777:
        /*00cc*/ 	.byte	0x04, 0x39
        /*00ce*/ 	.short	(.L_779 - .L_778)


	//   ....[0]....
.L_778:
        /*00d0*/ 	.word	0x000002f0
        /*00d4*/ 	.word	0x000000ff
        /*00d8*/ 	.word	0x00026800
        /*00dc*/ 	.short	0x0100
        /*00de*/ 	.byte	0x06
	.zero		1


	//   ....[1]....
        /*00e0*/ 	.word	0x000003f0
        /*00e4*/ 	.word	0x000000ff
        /*00e8*/ 	.word	0x00026810
        /*00ec*/ 	.short	0x0100
        /*00ee*/ 	.byte	0x08
	.zero		1


	//   ....[2]....
        /*00f0*/ 	.word	0x00000400
        /*00f4*/ 	.word	0x000000ff
        /*00f8*/ 	.word	0x00026820
        /*00fc*/ 	.short	0x0100
        /*00fe*/ 	.byte	0x08
	.zero		1


	//   ....[3]....
        /*0100*/ 	.word	0x00000410
        /*0104*/ 	.word	0x000000ff
        /*0108*/ 	.word	0x00026818
        /*010c*/ 	.short	0x0100
        /*010e*/ 	.byte	0x08
	.zero		1


	//   ....[4]....
        /*0110*/ 	.word	0x00000420
        /*0114*/ 	.word	0x000000ff
        /*0118*/ 	.word	0x00026828
        /*011c*/ 	.short	0x0100
        /*011e*/ 	.byte	0x08
	.zero		1


	//   ....[5]....
        /*0120*/ 	.word	0x00000550
        /*0124*/ 	.word	0x000000ff
        /*0128*/ 	.word	0x00026830
        /*012c*/ 	.short	0x0100
        /*012e*/ 	.byte	0x08
	.zero		1


	//   ....[6]....
        /*0130*/ 	.word	0x00000560
        /*0134*/ 	.word	0x000000ff
        /*0138*/ 	.word	0x00026840
        /*013c*/ 	.short	0x0100
        /*013e*/ 	.byte	0x08
	.zero		1


	//   ....[7]....
        /*0140*/ 	.word	0x00000570
        /*0144*/ 	.word	0x000000ff
        /*0148*/ 	.word	0x00026838
        /*014c*/ 	.short	0x0100
        /*014e*/ 	.byte	0x08
	.zero		1


	//   ....[8]....
        /*0150*/ 	.word	0x00000580
        /*0154*/ 	.word	0x000000ff
        /*0158*/ 	.word	0x00026848
        /*015c*/ 	.short	0x0100
        /*015e*/ 	.byte	0x08
	.zero		1


	//   ....[9]....
        /*0160*/ 	.word	0x00001270
        /*0164*/ 	.word	0x000000eb
        /*0168*/ 	.word	0x00026800
        /*016c*/ 	.short	0x010a
        /*016e*/ 	.byte	0x3f
	.zero		1


	//   ....[10]....
        /*0170*/ 	.word	0x00001310
        /*0174*/ 	.word	0x000000eb
        /*0178*/ 	.word	0x00026800
        /*017c*/ 	.short	0x010a
        /*017e*/ 	.byte	0x3f
	.zero		1


	//   ....[11]....
        /*0180*/ 	.word	0x00001ca0
        /*0184*/ 	.word	0x000000ff
        /*0188*/ 	.word	0x00026810
        /*018c*/ 	.short	0x010a
        /*018e*/ 	.byte	0x09
	.zero		1


	//   ....[12]....
        /*0190*/ 	.word	0x00001ce0
        /*0194*/ 	.word	0x000000ff
        /*0198*/ 	.word	0x00026810
        /*019c*/ 	.short	0x010a
        /*019e*/ 	.byte	0x09
	.zero		1


	//   ....[13]....
        /*01a0*/ 	.word	0x00002120
        /*01a4*/ 	.word	0x000000ff
        /*01a8*/ 	.word	0x00026830
        /*01ac*/ 	.short	0x010a
        /*01ae*/ 	.byte	0x09
	.zero		1


	//   ....[14]....
        /*01b0*/ 	.word	0x00002450
        /*01b4*/ 	.word	0x000000ff
        /*01b8*/ 	.word	0x00026830
        /*01bc*/ 	.short	0x010a
        /*01be*/ 	.byte	0x09
	.zero		1


	//   ....[15]....
        /*01c0*/ 	.word	0x00004780
        /*01c4*/ 	.word	0x000000ff
        /*01c8*/ 	.word	0x00000000
        /*01cc*/ 	.short	0x0101
        /*01ce*/ 	.byte	0x0c
	.zero		1


	//   ....[16]....
        /*01d0*/ 	.word	0x00004a90
        /*01d4*/ 	.word	0x000000ff
        /*01d8*/ 	.word	0x00000000
        /*01dc*/ 	.short	0x0101
        /*01de*/ 	.byte	0x09
	.zero		1


	//   ....[17]....
        /*01e0*/ 	.word	0x000078b0
        /*01e4*/ 	.word	0x00000010
        /*01e8*/ 	.word	0x00026820
        /*01ec*/ 	.short	0x010a
        /*01ee*/ 	.byte	0x3f
	.zero		1


	//   ....[18]....
        /*01f0*/ 	.word	0x000081c0
        /*01f4*/ 	.word	0x00000010
        /*01f8*/ 	.word	0x00026840
        /*01fc*/ 	.short	0x010a
        /*01fe*/ 	.byte	0x3f
	.zero		1


	//   ....[19]....
        /*0200*/ 	.word	0x000084d0
        /*0204*/ 	.word	0x00000010
        /*0208*/ 	.word	0x00026828
        /*020c*/ 	.short	0x010a
        /*020e*/ 	.byte	0x3f
	.zero		1


	//   ....[20]....
        /*0210*/ 	.word	0x000087e0
        /*0214*/ 	.word	0x00000010
        /*0218*/ 	.word	0x00026848
        /*021c*/ 	.short	0x010a
        /*021e*/ 	.byte	0x3f
	.zero		1


	//   ....[21]....
        /*0220*/ 	.word	0x00008aa0
        /*0224*/ 	.word	0x00000010
        /*0228*/ 	.word	0x00026820
        /*022c*/ 	.short	0x010a
        /*022e*/ 	.byte	0x3f
	.zero		1


	//   ....[22]....
        /*0230*/ 	.word	0x00008e40
        /*0234*/ 	.word	0x00000010
        /*0238*/ 	.word	0x00026840
        /*023c*/ 	.short	0x010a
        /*023e*/ 	.byte	0x3f
	.zero		1


	//   ....[23]....
        /*0240*/ 	.word	0x00009120
        /*0244*/ 	.word	0x00000010
        /*0248*/ 	.word	0x00026828
        /*024c*/ 	.short	0x010a
        /*024e*/ 	.byte	0x3f
	.zero		1


	//   ....[24]....
        /*0250*/ 	.word	0x000094b0
        /*0254*/ 	.word	0x00000003
        /*0258*/ 	.word	0x00026840
        /*025c*/ 	.short	0x010a
        /*025e*/ 	.byte	0x3f
	.zero		1


	//   ....[25]....
        /*0260*/ 	.word	0x00009960
        /*0264*/ 	.word	0x00000006
        /*0268*/ 	.word	0x00000000
        /*026c*/ 	.short	0x010a
        /*026e*/ 	.byte	0x3f
	.zero		1


	//   ....[26]....
        /*0270*/ 	.word	0x000099c0
        /*0274*/ 	.word	0x00000003
        /*0278*/ 	.word	0x00000000
        /*027c*/ 	.short	0x010a
        /*027e*/ 	.byte	0x3f
	.zero		1


	//   ....[27]....
        /*0280*/ 	.word	0x00009a20
        /*0284*/ 	.word	0x00000000
        /*0288*/ 	.word	0x00000000
        /*028c*/ 	.short	0x010a
        /*028e*/ 	.byte	0x3f
	.zero		1


	//   ....[28]....
        /*0290*/ 	.word	0x00009a50
        /*0294*/ 	.word	0x00000003
        /*0298*/ 	.word	0x00000000
        /*029c*/ 	.short	0x010a
        /*029e*/ 	.byte	0x3f
	.zero		1


	//   ....[29]....
        /*02a0*/ 	.word	0x00009b30
        /*02a4*/ 	.word	0x000000eb
        /*02a8*/ 	.word	0x00026800
        /*02ac*/ 	.short	0x010a
        /*02ae*/ 	.byte	0x3f
	.zero		1


	//   ....[30]....
        /*02b0*/ 	.word	0x00009b90
        /*02b4*/ 	.word	0x00000005
        /*02b8*/ 	.word	0x00026810
        /*02bc*/ 	.short	0x010a
        /*02be*/ 	.byte	0x3f
	.zero		1


	//   ....[31]....
        /*02c0*/ 	.word	0x00009bf0
        /*02c4*/ 	.word	0x00000079
        /*02c8*/ 	.word	0x00026830
        /*02cc*/ 	.short	0x010a
        /*02ce*/ 	.byte	0x3f
	.zero		1


	//   ....[32]....
        /*02d0*/ 	.word	0x00009c40
        /*02d4*/ 	.word	0x00000010
        /*02d8*/ 	.word	0x00026820
        /*02dc*/ 	.short	0x010a
        /*02de*/ 	.byte	0x3f
	.zero		1


	//   ....[33]....
        /*02e0*/ 	.word	0x00009c90
        /*02e4*/ 	.word	0x00000010
        /*02e8*/ 	.word	0x00026840
        /*02ec*/ 	.short	0x010a
        /*02ee*/ 	.byte	0x3f
	.zero		1


	//   ....[34]....
        /*02f0*/ 	.word	0x00009ce0
        /*02f4*/ 	.word	0x00000010
        /*02f8*/ 	.word	0x00026828
        /*02fc*/ 	.short	0x010a
        /*02fe*/ 	.byte	0x3f
	.zero		1


	//   ....[35]....
        /*0300*/ 	.word	0x00009d30
        /*0304*/ 	.word	0x00000010
        /*0308*/ 	.word	0x00026848
        /*030c*/ 	.short	0x010a
        /*030e*/ 	.byte	0x3f
	.zero		1


	//   ....[36]....
        /*0310*/ 	.word	0x00009d90
        /*0314*/ 	.word	0x00000010
        /*0318*/ 	.word	0x00026820
        /*031c*/ 	.short	0x010a
        /*031e*/ 	.byte	0x3f
	.zero		1


	//   ....[37]....
        /*0320*/ 	.word	0x00009de0
        /*0324*/ 	.word	0x00000010
        /*0328*/ 	.word	0x00026840
        /*032c*/ 	.short	0x010a
        /*032e*/ 	.byte	0x3f
	.zero		1


	//   ....[38]....
        /*0330*/ 	.word	0x00009e30
        /*0334*/ 	.word	0x00000010
        /*0338*/ 	.word	0x00026828
        /*033c*/ 	.short	0x010a
        /*033e*/ 	.byte	0x3f
	.zero		1


	//   ....[39]....
        /*0340*/ 	.word	0x00009e80
        /*0344*/ 	.word	0x00000003
        /*0348*/ 	.word	0x00026840
        /*034c*/ 	.short	0x010a
        /*034e*/ 	.byte	0x3f
	.zero		1


	//   ....[40]....
        /*0350*/ 	.word	0x00009f50
        /*0354*/ 	.word	0x00000006
        /*0358*/ 	.word	0x00000000
        /*035c*/ 	.short	0x010a
        /*035e*/ 	.byte	0x3f
	.zero		1


	//   ....[41]....
        /*0360*/ 	.word	0x00009fa0
        /*0364*/ 	.word	0x00000003
        /*0368*/ 	.word	0x00000000
        /*036c*/ 	.short	0x010a
        /*036e*/ 	.byte	0x3f
	.zero		1


	//   ....[42]....
        /*0370*/ 	.word	0x00009ff0
        /*0374*/ 	.word	0x00000000
        /*0378*/ 	.word	0x00000000
        /*037c*/ 	.short	0x010a
        /*037e*/ 	.byte	0x3f
	.zero		1


	//----- nvinfo : EIATTR_NUM_MBARRIERS
	.align		4
.L_779:
        /*0380*/ 	.byte	0x03, 0x38
        /*0382*/ 	.short	0x0009


	//----- nvinfo : EIATTR_EXIT_INSTR_OFFSETS
	.align		4
        /*0384*/ 	.byte	0x04, 0x1c
        /*0386*/ 	.short	(.L_781 - .L_780)


	//   ....[0]....
.L_780:
        /*0388*/ 	.word	0x00000920


	//   ....[1]....
        /*038c*/ 	.word	0x00005c30


	//   ....[2]....
        /*0390*/ 	.word	0x00006410


	//   ....[3]....
        /*0394*/ 	.word	0x00009aa0


	//----- nvinfo : EIATTR_MAX_THREADS
	.align		4
.L_781:
        /*0398*/ 	.byte	0x04, 0x05
        /*039a*/ 	.short	(.L_783 - .L_782)
.L_782:
        /*039c*/ 	.word	0x00000180
        /*03a0*/ 	.word	0x00000001
        /*03a4*/ 	.word	0x00000001


	//----- nvinfo : EIATTR_CRS_STACK_SIZE
	.align		4
.L_783:
        /*03a8*/ 	.byte	0x04, 0x1e
        /*03aa*/ 	.short	(.L_785 - .L_784)
.L_784:
        /*03ac*/ 	.word	0x00000000


	//----- nvinfo : EIATTR_CBANK_PARAM_SIZE
	.align		4
.L_785:
        /*03b0*/ 	.byte	0x03, 0x19
        /*03b2*/ 	.short	0x0970


	//----- nvinfo : EIATTR_PARAM_CBANK
	.align		4
        /*03b4*/ 	.byte	0x04, 0x0a
        /*03b6*/ 	.short	(.L_787 - .L_786)
	.align		4
.L_786:
        /*03b8*/ 	.word	index@(.nv.constant0._ZN7cutlass13device_kernelIN5flash11enable_sm90INS1_16FlashAttnBwdSm90INS1_25CollectiveMainloopBwdSm90ILi2ELi2ELi2EN4cute5tupleIJNS5_1CILi1EEES8_S8_EEENS6_IJNS7_ILi64EEENS7_ILi128EEENS7_ILi96EEEEEENS_10bfloat16_tEfNS_4arch4Sm90ELb1ELb0ELb1ELb0ELb0ELb1ELb0ELb0ELi2ELi1ELi2ELi1ELb1EEENS1_21CollectiveEpilogueBwdISD_SE_SG_Li256ELb0ELb0ELi1EEENS1_25SingleTileBwdLPTSchedulerILb0ELi128ELb0EEEEEEEEEvNT_6ParamsE)
        /*03bc*/ 	.short	0x0210
        /*03be*/ 	.short	0x0970


	//----- nvinfo : EIATTR_SW_WAR
	.align		4
.L_787:
        /*03c0*/ 	.byte	0x04, 0x36
        /*03c2*/ 	.short	(.L_789 - .L_788)
.L_788:
        /*03c4*/ 	.word	0x00000008
.L_789:


//--------------------- .nv.info._ZN7cutlass13device_kernelIN5flash11enable_sm90INS1_16FlashAttnBwdSm90INS1_25CollectiveMainloopBwdSm90ILi2ELi2ELi2EN4cute5tupleIJNS5_1CILi1EEES8_S8_EEENS6_IJNS7_ILi64EEENS7_ILi128EEENS7_ILi96EEEEEENS_10bfloat16_tEfNS_4arch4Sm90ELb1ELb0ELb1ELb0ELb1ELb1ELb0ELb0ELi2ELi1ELi2ELi1ELb1EEENS1_21CollectiveEpilogueBwdISD_SE_SG_Li256ELb0ELb0ELi1EEENS1_25SingleTileBwdLPTSchedulerILb0ELi128ELb1EEEEEEEEEvNT_6ParamsE --------------------------
	.section	.nv.info._ZN7cutlass13device_kernelIN5flash11enable_sm90INS1_16FlashAttnBwdSm90INS1_25CollectiveMainloopBwdSm90ILi2ELi2ELi2EN4cute5tupleIJNS5_1CILi1EEES8_S8_EEENS6_IJNS7_ILi64EEENS7_ILi128EEENS7_ILi96EEEEEENS_10bfloat16_tEfNS_4arch4Sm90ELb1ELb0ELb1ELb0ELb1ELb1ELb0ELb0ELi2ELi1ELi2ELi1ELb1EEENS1_21CollectiveEpilogueBwdISD_SE_SG_Li256ELb0ELb0ELi1EEENS1_25SingleTileBwdLPTSchedulerILb0ELi128ELb1EEEEEEEEEvNT_6ParamsE,"",@"SHT_CUDA_INFO"
	.sectionflags	@""
	.align	4


	//----- nvinfo : EIATTR_CUDA_API_VERSION
	.align		4
        /*0000*/ 	.byte	0x04, 0x37
        /*0002*/ 	.short	(.L_791 - .L_790)
.L_790:
        /*0004*/ 	.word	0x00000082


	//----- nvinfo : EIATTR_KPARAM_INFO
	.align		4
.L_791:
        /*0008*/ 	.byte	0x04, 0x17
        /*000a*/ 	.short	(.L_793 - .L_792)
.L_792:
        /*000c*/ 	.word	0x00000000
        /*0010*/ 	.short	0x0000
        /*0012*/ 	.short	0x0070
        /*0014*/ 	.byte	0x00, 0xf0, 0x01, 0x24


	//----- nvinfo : EIATTR_SPARSE_MMA_MASK
	.align		4
.L_793:
        /*0018*/ 	.byte	0x03, 0x50
        /*001a*/ 	.short	0x0000


	//----- nvinfo : EIATTR_MAXREG_COUNT
	.align		4
        /*001c*/ 	.byte	0x03, 0x1b
        /*001e*/ 	.short	0x00a8


	//----- nvinfo : EIATTR_NUM_BARRIERS
	.align		4
        /*0020*/ 	.byte	0x02, 0x4c
        /*0022*/ 	.byte	0x10
	.zero		1


	//----- nvinfo : EIATTR_EXTERNS
	.align		4
        /*0024*/ 	.byte	0x04, 0x0f
        /*0026*/ 	.short	(.L_795 - .L_794)


	//   ....[0]....
	.align		4
.L_794:
        /*0028*/ 	.word	index@(__assertfail)


	//----- nvinfo : EIATTR_ANNOTATIONS
	.align		4
.L_795:
        /*002c*/ 	.byte	0x04, 0x55
        /*002e*/ 	.short	(.L_797 - .L_796)


	//   ....[0]....
.L_796:
        /*0030*/ 	.word	0x00000001
        /*0034*/ 	.byte	0x90, 0x8b, 0x00, 0x00, 0x01, 0x00, 0x00, 0x00, 0x40, 0x98, 0x00, 0x00


	//----- nvinfo : EIATTR_MERCURY_ISA_VERSION
	.align		4
.L_797:
        /*0040*/ 	.byte	0x03, 0x5f
        /*0042*/ 	.short	0x0101


	//----- nvinfo : EIATTR_INT_WARP_WIDE_INSTR_OFFSETS
	.align		4
        /*0044*/ 	.byte	0x04, 0x31
        /*0046*/ 	.short	(.L_799 - .L_798)


	//   ....[0]....
.L_798:
        /*0048*/ 	.word	0x000001f0


	//   ....[1]....
        /*004c*/ 	.word	0x00000220


	//   ....[2]....
        /*0050*/ 	.word	0x00007090


	//   ....[3]....
        /*0054*/ 	.word	0x00007700


	//   ....[4]....
        /*0058*/ 	.word	0x00007c20


	//----- nvinfo : EIATTR_COOP_GROUP_MASK_REGIDS
	.align		4
.L_799:
        /*005c*/ 	.byte	0x04, 0x29
        /*005e*/ 	.short	(.L_801 - .L_800)


	//   ....[0]....
.L_800:
        /*0060*/ 	.word	0xffffffff


	//   ....[1]....
        /*0064*/ 	.word	0xffffffff


	//   ....[2]....
        /*0068*/ 	.word	0xffffffff


	//   ....[3]....
        /*006c*/ 	.word	0xffffffff


	//   ....[4]....
        /*0070*/ 	.word	0xffffffff


	//   ....[5]....
        /*0074*/ 	.word	0xffffffff


	//   ....[6]....
        /*0078*/ 	.word	0xffffffff


	//   ....[7]....
        /*007c*/ 	.word	0xffffffff


	//   ....[8]....
        /*0080*/ 	.word	0xffffffff


	//   ....[9]....
        /*0084*/ 	.word	0xffffffff


	//   ....[10]....
        /*0088*/ 	.word	0xffffffff


	//   ....[11]....
        /*008c*/ 	.word	0xffffffff


	//   ....[12]....
        /*0090*/ 	.word	0xffffffff


	//   ....[13]....
        /*0094*/ 	.word	0xffffffff


	//   ....[14]....
        /*0098*/ 	.word	0x0500000f


	//   ....[15]....
        /*009c*/ 	.word	0x0500000f


	//   ....[16]....
        /*00a0*/ 	.word	0x0500000f


	//   ....[17]....
        /*00a4*/ 	.word	0x0500000f


	//----- nvinfo : EIATTR_COOP_GROUP_INSTR_OFFSETS
	.align		4
.L_801:
        /*00a8*/ 	.byte	0x04, 0x28
        /*00aa*/ 	.short	(.L_803 - .L_802)


	//   ....[0]....
.L_802:
        /*00ac*/ 	.word	0x00000070


	//   ....[1]....
        /*00b0*/ 	.word	0x00000200


	//   ....[2]....
        /*00b4*/ 	.word	0x00000250


	//   ....[3]....
        /*00b8*/ 	.word	0x00000440


	//   ....[4]....
        /*00bc*/ 	.word	0x00000680


	//   ....[5]....
        /*00c0*/ 	.word	0x00001270


	//   ....[6]....
        /*00c4*/ 	.word	0x00005750


	//   ....[7]....
        /*00c8*/ 	.word	0x000064c0


	//   ....[8]....
        /*00cc*/ 	.word	0x00006c90


	//   ....[9]....
        /*00d0*/ 	.word	0x00006fc0


	//   ....[10]....
        /*00d4*/ 	.word	0x00007380


	//   ....[11]....
        /*00d8*/ 	.word	0x00007630


	//   ....[12]....
        /*00dc*/ 	.word	0x000078e0


	//   ....[13]....
        /*00e0*/ 	.word	0x00007b50


	//   ....[14]....
        /*00e4*/ 	.word	0x0000a560


	//   ....[15]....
        /*00e8*/ 	.word	0x0000a6d0


	//   ....[16]....
        /*00ec*/ 	.word	0x0000a740


	//   ....[17]....
        /*00f0*/ 	.word	0x0000a7b0


	//----- nvinfo : EIATTR_REG_RECONFIG
	.align		4
.L_803:
        /*00f4*/ 	.byte	0x01, 0x54
	.zero		2


	//----- nvinfo : EIATTR_SYSCALL_OFFSETS
	.align		4
        /*00f8*/ 	.byte	0x04, 0x46
        /*00fa*/ 	.short	(.L_805 - .L_804)


	//   ....[0]....
.L_804:
        /*00fc*/ 	.word	0x00000ed0


	//   ....[1]....
        /*0100*/ 	.word	0x00000fc0


	//   ....[2]....
        /*0104*/ 	.word	0x00001120


	//   ....[3]....
        /*0108*/ 	.word	0x00001210


	//   ....[4]....
        /*010c*/ 	.word	0x00001490


	//   ....[5]....
        /*0110*/ 	.word	0x00004f80


	//   ....[6]....
        /*0114*/ 	.word	0x000050c0


	//   ....[7]....
        /*0118*/ 	.word	0x000051e0


	//   ....[8]....
        /*011c*/ 	.word	0x00005300


	//----- nvinfo : EIATTR_MBARRIER_INSTR_OFFSETS
	.align		4
.L_805:
        /*0120*/ 	.byte	0x04, 0x39
        /*0122*/ 	.short	(.L_807 - .L_806)


	//   ....[0]....
.L_806:
        /*0124*/ 	.word	0x000002f0
        /*0128*/ 	.word	0x000000ff
        /*012c*/ 	.word	0x00026800
        /*0130*/ 	.short	0x0100
        /*0132*/ 	.byte	0x06
	.zero		1


	//   ....[1]....
        /*0134*/ 	.word	0x000003f0
        /*0138*/ 	.word	0x000000ff
        /*013c*/ 	.word	0x00026810
        /*0140*/ 	.short	0x0100
        /*0142*/ 	.byte	0x08
	.zero		1


	//   ....[2]....
        /*0144*/ 	.word	0x00000400
        /*0148*/ 	.word	0x000000ff
        /*014c*/ 	.word	0x00026820
        /*0150*/ 	.short	0x0100
        /*0152*/ 	.byte	0x08
	.zero		1


	//   ....[3]....
        /*0154*/ 	.word	0x00000410
        /*0158*/ 	.word	0x000000ff
        /*015c*/ 	.word	0x00026818
        /*0160*/ 	.short	0x0100
        /*0162*/ 	.byte	0x08
	.zero		1


	//   ....[4]....
        /*0164*/ 	.word	0x00000420
        /*0168*/ 	.word	0x000000ff
        /*016c*/ 	.word	0x00026828
        /*0170*/ 	.short	0x0100
        /*0172*/ 	.byte	0x08
	.zero		1


	//   ....[5]....
        /*0174*/ 	.word	0x00000550
        /*0178*/ 	.word	0x000000ff
        /*017c*/ 	.word	0x00026830
        /*0180*/ 	.short	0x0100
        /*0182*/ 	.byte	0x08
	.zero		1


	//   ....[6]....
        /*0184*/ 	.word	0x00000560
        /*0188*/ 	.word	0x000000ff
        /*018c*/ 	.word	0x00026840
        /*0190*/ 	.short	0x0100
        /*0192*/ 	.byte	0x08
	.zero		1


	//   ....[7]....
        /*0194*/ 	.word	0x00000570
        /*0198*/ 	.word	0x000000ff
        /*019c*/ 	.word	0x00026838
        /*01a0*/ 	.short	0x0100
        /*01a2*/ 	.byte	0x08
	.zero		1


	//   ....[8]....
        /*01a4*/ 	.word	0x00000580
        /*01a8*/ 	.word	0x000000ff
        /*01ac*/ 	.word	0x00026848
        /*01b0*/ 	.short	0x0100
        /*01b2*/ 	.byte	0x08
	.zero		1


	//   ....[9]....
        /*01b4*/ 	.word	0x000012b0
        /*01b8*/ 	.word	0x000000eb
        /*01bc*/ 	.word	0x00026800
        /*01c0*/ 	.short	0x010a
        /*01c2*/ 	.byte	0x3f
	.zero		1


	//   ....[10]....
        /*01c4*/ 	.word	0x00001350
        /*01c8*/ 	.word	0x000000eb
        /*01cc*/ 	.word	0x00026800
        /*01d0*/ 	.short	0x010a
        /*01d2*/ 	.byte	0x3f
	.zero		1


	//   ....[11]....
        /*01d4*/ 	.word	0x00001ce0
        /*01d8*/ 	.word	0x000000ff
        /*01dc*/ 	.word	0x00026810
        /*01e0*/ 	.short	0x010a
        /*01e2*/ 	.byte	0x08
	.zero		1


	//   ....[12]....
        /*01e4*/ 	.word	0x00001d20
        /*01e8*/ 	.word	0x000000ff
        /*01ec*/ 	.word	0x00026810
        /*01f0*/ 	.short	0x010a
        /*01f2*/ 	.byte	0x08
	.zero		1


	//   ....[13]....
        /*01f4*/ 	.word	0x00002160
        /*01f8*/ 	.word	0x000000ff
        /*01fc*/ 	.word	0x00026830
        /*0200*/ 	.short	0x010a
        /*0202*/ 	.byte	0x08
	.zero		1


	//   ....[14]....
        /*0204*/ 	.word	0x00002490
        /*0208*/ 	.word	0x000000ff
        /*020c*/ 	.word	0x00026830
        /*0210*/ 	.short	0x010a
        /*0212*/ 	.byte	0x08
	.zero		1


	//   ....[15]....
        /*0214*/ 	.word	0x000047c0
        /*0218*/ 	.word	0x000000ff
        /*021c*/ 	.word	0x00000000
        /*0220*/ 	.short	0x0101
        /*0222*/ 	.byte	0x0c
	.zero		1


	//   ....[16]....
        /*0224*/ 	.word	0x00004ab0
        /*0228*/ 	.word	0x000000ff
        /*022c*/ 	.word	0x00000000
        /*0230*/ 	.short	0x0101
        /*0232*/ 	.byte	0x08
	.zero		1


	//   ....[17]....
        /*0234*/ 	.word	0x00008310
        /*0238*/ 	.word	0x00000010
        /*023c*/ 	.word	0x00026820
        /*0240*/ 	.short	0x010a
        /*0242*/ 	.byte	0x3f
	.zero		1


	//   ....[18]....
        /*0244*/ 	.word	0x00008c20
        /*0248*/ 	.word	0x00000010
        /*024c*/ 	.word	0x00026840
        /*0250*/ 	.short	0x010a
        /*0252*/ 	.byte	0x3f
	.zero		1


	//   ....[19]....
        /*0254*/ 	.word	0x00008f30
        /*0258*/ 	.word	0x00000010
        /*025c*/ 	.word	0x00026828
        /*0260*/ 	.short	0x010a
        /*0262*/ 	.byte	0x3f
	.zero		1


	//   ....[20]....
        /*0264*/ 	.word	0x00009240
        /*0268*/ 	.word	0x00000010
        /*026c*/ 	.word	0x00026848
        /*0270*/ 	.short	0x010a
        /*0272*/ 	.byte	0x3f
	.zero		1


	//   ....[21]....
        /*0274*/ 	.word	0x00009500
        /*0278*/ 	.word	0x00000010
        /*027c*/ 	.word	0x00026820
        /*0280*/ 	.short	0x010a
        /*0282*/ 	.byte	0x3f
	.zero		1


	//   ....[22]....
        /*0284*/ 	.word	0x000098a0
        /*0288*/ 	.word	0x00000010
        /*028c*/ 	.word	0x00026840
        /*0290*/ 	.short	0x010a
        /*0292*/ 	.byte	0x3f
	.zero		1


	//   ....[23]....
        /*0294*/ 	.word	0x00009b80
        /*0298*/ 	.word	0x00000010
        /*029c*/ 	.word	0x00026828
        /*02a0*/ 	.short	0x010a
        /*02a2*/ 	.byte	0x3f
	.zero		1


	//   ....[24]....
        /*02a4*/ 	.word	0x00009f10
        /*02a8*/ 	.word	0x00000003
        /*02ac*/ 	.word	0x00026840
        /*02b0*/ 	.short	0x010a
        /*02b2*/ 	.byte	0x3f
	.zero		1


	//   ....[25]....
        /*02b4*/ 	.word	0x0000a3c0
        /*02b8*/ 	.word	0x00000006
        /*02bc*/ 	.word	0x00000000
        /*02c0*/ 	.short	0x010a
        /*02c2*/ 	.byte	0x3f
	.zero		1


	//   ....[26]....
        /*02c4*/ 	.word	0x0000a420
        /*02c8*/ 	.word	0x00000003
        /*02cc*/ 	.word	0x00000000
        /*02d0*/ 	.short	0x010a
        /*02d2*/ 	.byte	0x3f
	.zero		1


	//   ....[27]....
        /*02d4*/ 	.word	0x0000a480
        /*02d8*/ 	.word	0x00000000
        /*02dc*/ 	.word	0x00000000
        /*02e0*/ 	.short	0x010a
        /*02e2*/ 	.byte	0x3f
	.zero		1


	//   ....[28]....
        /*02e4*/ 	.word	0x0000a4b0
        /*02e8*/ 	.word	0x00000003
        /*02ec*/ 	.word	0x00000000
        /*02f0*/ 	.short	0x010a
        /*02f2*/ 	.byte	0x3f
	.zero		1


	//   ....[29]....
        /*02f4*/ 	.word	0x0000a590
        /*02f8*/ 	.word	0x000000eb
        /*02fc*/ 	.word	0x00026800
        /*0300*/ 	.short	0x010a
        /*0302*/ 	.byte	0x3f
	.zero		1


	//   ....[30]....
        /*0304*/ 	.word	0x0000a5f0
        /*0308*/ 	.word	0x00000005
        /*030c*/ 	.word	0x00026810
        /*0310*/ 	.short	0x010a
        /*0312*/ 	.byte	0x3f
	.zero		1


	//   ....[31]....
        /*0314*/ 	.word	0x0000a650
        /*0318*/ 	.word	0x00000079
        /*031c*/ 	.word	0x00026830
        /*0320*/ 	.short	0x010a
        /*0322*/ 	.byte	0x3f
	.zero		1


	//   ....[32]....
        /*0324*/ 	.word	0x0000a7f0
        /*0328*/ 	.word	0x00000010
        /*032c*/ 	.word	0x00026820
        /*0330*/ 	.short	0x010a
        /*0332*/ 	.byte	0x3f
	.zero		1


	//   ....[33]....
        /*0334*/ 	.word	0x0000a840
        /*0338*/ 	.word	0x00000010
        /*033c*/ 	.word	0x00026840
        /*0340*/ 	.short	0x010a
        /*0342*/ 	.byte	0x3f
	.zero		1


	//   ....[34]....
        /*0344*/ 	.word	0x0000a890
        /*0348*/ 	.word	0x00000010
        /*034c*/ 	.word	0x00026828
        /*0350*/ 	.short	0x010a
        /*0352*/ 	.byte	0x3f
	.zero		1


	//   ....[35]....
        /*0354*/ 	.word	0x0000a8e0
        /*0358*/ 	.word	0x00000010
        /*035c*/ 	.word	0x00026848
        /*0360*/ 	.short	0x010a
        /*0362*/ 	.byte	0x3f
	.zero		1


	//   ....[36]....
        /*0364*/ 	.word	0x0000a940
        /*0368*/ 	.word	0x00000010
        /*036c*/ 	.word	0x00026820
        /*0370*/ 	.short	0x010a
        /*0372*/ 	.byte	0x3f
	.zero		1


	//   ....[37]....
        /*0374*/ 	.word	0x0000a990
        /*0378*/ 	.word	0x00000010
        /*037c*/ 	.word	0x00026840
        /*0380*/ 	.short	0x010a
        /*0382*/ 	.byte	0x3f
	.zero		1


	//   ....[38]....
        /*0384*/ 	.word	0x0000a9e0
        /*0388*/ 	.word	0x00000010
        /*038c*/ 	.word	0x00026828
        /*0390*/ 	.short	0x010a
        /*0392*/ 	.byte	0x3f
	.zero		1


	//   ....[39]....
        /*0394*/ 	.word	0x0000aa30
        /*0398*/ 	.word	0x00000003
        /*039c*/ 	.word	0x00026840
        /*03a0*/ 	.short	0x010a
        /*03a2*/ 	.byte	0x3f
	.zero		1


	//   ....[40]....
        /*03a4*/ 	.word	0x0000ab00
        /*03a8*/ 	.word	0x00000006
        /*03ac*/ 	.word	0x00000000
        /*03b0*/ 	.short	0x010a
        /*03b2*/ 	.byte	0x3f
	.zero		1


	//   ....[41]....
        /*03b4*/ 	.word	0x0000ab50
        /*03b8*/ 	.word	0x00000003
        /*03bc*/ 	.word	0x00000000
        /*03c0*/ 	.short	0x010a
        /*03c2*/ 	.byte	0x3f
	.zero		1


	//   ....[42]....
        /*03c4*/ 	.word	0x0000aba0
        /*03c8*/ 	.word	0x00000000
        /*03cc*/ 	.word	0x00000000
        /*03d0*/ 	.short	0x010a
        /*03d2*/ 	.byte	0x3f
	.zero		1


	//----- nvinfo : EIATTR_NUM_MBARRIERS
	.align		4
.L_807:
        /*03d4*/ 	.byte	0x03, 0x38
        /*03d6*/ 	.short	0x0009


	//----- nvinfo : EIATTR_EXIT_INSTR_OFFSETS
	.align		4
        /*03d8*/ 	.byte	0x04, 0x1c
        /*03da*/ 	.short	(.L_809 - .L_808)


	//   ....[0]....
.L_808:
        /*03dc*/ 	.word	0x00000960


	//   ....[1]....
        /*03e0*/ 	.word	0x00005c80


	//   ....[2]....
        /*03e4*/ 	.word	0x00006470


	//   ....[3]....
        /*03e8*/ 	.word	0x0000a500


	//----- nvinfo : EIATTR_MAX_THREADS
	.align		4
.L_809:
        /*03ec*/ 	.byte	0x04, 0x05
        /*03ee*/ 	.short	(.L_811 - .L_810)
.L_810:
        /*03f0*/ 	.word	0x00000180
        /*03f4*/ 	.word	0x00000001
        /*03f8*/ 	.word	0x00000001


	//----- nvinfo : EIATTR_CRS_STACK_SIZE
	.align		4
.L_811:
        /*03fc*/ 	.byte	0x04, 0x1e
        /*03fe*/ 	.short	(.L_813 - .L_812)
.L_812:
        /*0400*/ 	.word	0x00000000


	//----- nvinfo : EIATTR_CBANK_PARAM_SIZE
	.align		4
.L_813:
        /*0404*/ 	.byte	0x03, 0x19
        /*0406*/ 	.short	0x0970


	//----- nvinfo : EIATTR_PARAM_CBANK
	.align		4
        /*0408*/ 	.byte	0x04, 0x0a
        /*040a*/ 	.short	(.L_815 - .L_814)
	.align		4
.L_814:
        /*040c*/ 	.word	index@(.nv.constant0._ZN7cutlass13device_kernelIN5flash11enable_sm90INS1_16FlashAttnBwdSm90INS1_25CollectiveMainloopBwdSm90ILi2ELi2ELi2EN4cute5tupleIJNS5_1CILi1EEES8_S8_EEENS6_IJNS7_ILi64EEENS7_ILi128EEENS7_ILi96EEEEEENS_10bfloat16_tEfNS_4arch4Sm90ELb1ELb0ELb1ELb0ELb1ELb1ELb0ELb0ELi2ELi1ELi2ELi1ELb1EEENS1_21CollectiveEpilogueBwdISD_SE_SG_Li256ELb0ELb0ELi1EEENS1_25SingleTileBwdLPTSchedulerILb0ELi128ELb1EEEEEEEEEvNT_6ParamsE)
        /*0410*/ 	.short	0x0210
        /*0412*/ 	.short	0x0970


	//----- nvinfo : EIATTR_SW_WAR
	.align		4
.L_815:
        /*0414*/ 	.byte	0x04, 0x36
        /*0416*/ 	.short	(.L_817 - .L_816)
.L_816:
        /*0418*/ 	.word	0x00000008
.L_817:


//--------------------- .nv.info._ZN7cutlass13device_kernelIN5flash11enable_sm90INS1_16FlashAttnBwdSm90INS1_25CollectiveMainloopBwdSm90ILi2ELi2ELi2EN4cute5tupleIJNS5_1CILi1EEES8_S8_EEENS6_IJNS7_ILi64EEENS7_ILi128EEENS7_ILi96EEEEEENS_10bfloat16_tEfNS_4arch4Sm90ELb1ELb0ELb1ELb0ELb0ELb1ELb0ELb0ELi2ELi1ELi2ELi1ELb1EEENS1_24CollectiveEpilogueBwdGQAISD_fSG_Li256ELb0ELb0EEENS1_25SingleTileBwdLPTSchedulerILb0ELi128ELb0EEEEEEEEEvNT_6ParamsE --------------------------
	.section	.nv.info._ZN7cutlass13device_kernelIN5flash11enable_sm90INS1_16FlashAttnBwdSm90INS1_25CollectiveMainloopBwdSm90ILi2ELi2ELi2EN4cute5tupleIJNS5_1CILi1EEES8_S8_EEENS6_IJNS7_ILi64EEENS7_ILi128EEENS7_ILi96EEEEEENS_10bfloat16_tEfNS_4arch4Sm90ELb1ELb0ELb1ELb0ELb0ELb1ELb0ELb0ELi2ELi1ELi2ELi1ELb1EEENS1_24CollectiveEpilogueBwdGQAISD_fSG_Li256ELb0ELb0EEENS1_25SingleTileBwdLPTSchedulerILb0ELi128ELb0EEEEEEEEEvNT_6ParamsE,"",@"SHT_CUDA_INFO"
	.sectionflags	@""
	.align	4


	//----- nvinfo : EIATTR_CUDA_API_VERSION
	.align		4
        /*0000*/ 	.byte	0x04, 0x37
        /*0002*/ 	.short	(.L_819 - .L_818)
.L_818:
        /*0004*/ 	.word	0x00000082


	//----- nvinfo : EIATTR_KPARAM_INFO
	.align		4
.L_819:
        /*0008*/ 	.byte	0x04, 0x17
        /*000a*/ 	.short	(.L_821 - .L_820)
.L_820:
        /*000c*/ 	.word	0x00000000
        /*0010*/ 	.short	0x0000
        /*0012*/ 	.short	0x0070
        /*0014*/ 	.byte	0x00, 0xf0, 0x01, 0x1c


	//----- nvinfo : EIATTR_SPARSE_MMA_MASK
	.align		4
.L_821:
        /*0018*/ 	.byte	0x03, 0x50
        /*001a*/ 	.short	0x0000


	//----- nvinfo : EIATTR_MAXREG_COUNT
	.align		4
        /*001c*/ 	.byte	0x03, 0x1b
        /*001e*/ 	.short	0x00a8


	//----- nvinfo : EIATTR_NUM_BARRIERS
	.align		4
        /*0020*/ 	.byte	0x02, 0x4c
        /*0022*/ 	.byte	0x10
	.zero		1


	//----- nvinfo : EIATTR_EXTERNS
	.align		4
        /*0024*/ 	.byte	0x04, 0x0f
        /*0026*/ 	.short	(.L_823 - .L_822)


	//   ....[0]....
	.align		4
.L_822:
        /*0028*/ 	.word	index@(__assertfail)


	//----- nvinfo : EIATTR_ANNOTATIONS
	.align		4
.L_823:
        /*002c*/ 	.byte	0x04, 0x55
        /*002e*/ 	.short	(.L_825 - .L_824)


	//   ....[0]....
.L_824:
        /*0030*/ 	.word	0x00000001
        /*0034*/ 	.byte	0x20, 0x72, 0x00, 0x00, 0x01, 0x00, 0x00, 0x00, 0xd0, 0x7e, 0x00, 0x00


	//----- nvinfo : EIATTR_MERCURY_ISA_VERSION
	.align		4
.L_825:
        /*0040*/ 	.byte	0x03, 0x5f
        /*0042*/ 	.short	0x0101


	//----- nvinfo : EIATTR_INT_WARP_WIDE_INSTR_OFFSETS
	.align		4
        /*0044*/ 	.byte	0x04, 0x31
        /*0046*/ 	.short	(.L_827 - .L_826)


	//   ....[0]....
.L_826:
        /*0048*/ 	.word	0x00000190


	//   ....[1]....
        /*004c*/ 	.word	0x000001c0


	//----- nvinfo : EIATTR_COOP_GROUP_MASK_REGIDS
	.align		4
.L_827:
        /*0050*/ 	.byte	0x04, 0x29
        /*0052*/ 	.short	(.L_829 - .L_828)


	//   ....[0]....
.L_828:
        /*0054*/ 	.word	0xffffffff


	//   ....[1]....
        /*0058*/ 	.word	0xffffffff


	//   ....[2]....
        /*005c*/ 	.word	0xffffffff


	//   ....[3]....
        /*0060*/ 	.word	0xffffffff


	//   ....[4]....
        /*0064*/ 	.word	0xffffffff


	//   ....[5]....
        /*0068*/ 	.word	0xffffffff


	//   ....[6]....
        /*006c*/ 	.word	0xffffffff


	//   ....[7]....
        /*0070*/ 	.word	0x0500000f


	//----- nvinfo : EIATTR_COOP_GROUP_INSTR_OFFSETS
	.align		4
.L_829:
        /*0074*/ 	.byte	0x04, 0x28
        /*0076*/ 	.short	(.L_831 - .L_830)


	//   ....[0]....
.L_830:
        /*0078*/ 	.word	0x00000070


	//   ....[1]....
        /*007c*/ 	.word	0x000001a0


	//   ....[2]....
        /*0080*/ 	.word	0x000001f0


	//   ....[3]....
        /*0084*/ 	.word	0x000003e0


	//   ....[4]....
        /*0088*/ 	.word	0x00000620


	//   ....[5]....
        /*008c*/ 	.word	0x000011e0


	//   ....[6]....
        /*0090*/ 	.word	0x00005560


	//   ....[7]....
        /*0094*/ 	.word	0x00008bf0


	//----- nvinfo : EIATTR_REG_RECONFIG
	.align		4
.L_831:
        /*0098*/ 	.byte	0x01, 0x54
	.zero		2


	//----- nvinfo : EIATTR_SYSCALL_OFFSETS
	.align		4
        /*009c*/ 	.byte	0x04, 0x46
        /*009e*/ 	.short	(.L_833 - .L_832)


	//   ....[0]....
.L_832:
        /*00a0*/ 	.word	0x00000e40


	//   ....[1]....
        /*00a4*/ 	.word	0x00000f30


	//   ....[2]....
        /*00a8*/ 	.word	0x00001090


	//   ....[3]....
        /*00ac*/ 	.word	0x00001180


	//   ....[4]....
        /*00b0*/ 	.word	0x00001400


	//----- nvinfo : EIATTR_MBARRIER_INSTR_OFFSETS
	.align		4
.L_833:
        /*00b4*/ 	.byte	0x04, 0x39
        /*00b6*/ 	.short	(.L_835 - .L_834)


	//   ....[0]....
.L_834:
        /*00b8*/ 	.word	0x00000290
        /*00bc*/ 	.word	0x000000ff
        /*00c0*/ 	.word	0x00026800
        /*00c4*/ 	.short	0x0100
        /*00c6*/ 	.byte	0x06
	.zero		1


	//   ....[1]....
        /*00c8*/ 	.word	0x00000390
        /*00cc*/ 	.word	0x000000ff
        /*00d0*/ 	.word	0x00026810
        /*00d4*/ 	.short	0x0100
        /*00d6*/ 	.byte	0x08
	.zero		1


	//   ....[2]....
        /*00d8*/ 	.word	0x000003a0
        /*00dc*/ 	.word	0x000000ff
        /*00e0*/ 	.word	0x00026820
        /*00e4*/ 	.short	0x0100
        /*00e6*/ 	.byte	0x08
	.zero		1


	//   ....[3]....
        /*00e8*/ 	.word	0x000003b0
        /*00ec*/ 	.word	0x000000ff
        /*00f0*/ 	.word	0x00026818
        /*00f4*/ 	.short	0x0100
        /*00f6*/ 	.byte	0x08
	.zero		1


	//   ....[4]....
        /*00f8*/ 	.word	0x000003c0
        /*00fc*/ 	.word	0x000000ff
        /*0100*/ 	.word	0x00026828
        /*0104*/ 	.short	0x0100
        /*0106*/ 	.byte	0x08
	.zero		1


	//   ....[5]....
        /*0108*/ 	.word	0x000004f0
        /*010c*/ 	.word	0x000000ff
        /*0110*/ 	.word	0x00026830
        /*0114*/ 	.short	0x0100
        /*0116*/ 	.byte	0x08
	.zero		1


	//   ....[6]....
        /*0118*/ 	.word	0x00000500
        /*011c*/ 	.word	0x000000ff
        /*0120*/ 	.word	0x00026840
        /*0124*/ 	.short	0x0100
        /*0126*/ 	.byte	0x08
	.zero		1


	//   ....[7]....
        /*0128*/ 	.word	0x00000510
        /*012c*/ 	.word	0x000000ff
        /*0130*/ 	.word	0x00026838
        /*0134*/ 	.short	0x0100
        /*0136*/ 	.byte	0x08
	.zero		1


	//   ....[8]....
        /*0138*/ 	.word	0x00000520
        /*013c*/ 	.word	0x000000ff
        /*0140*/ 	.word	0x00026848
        /*0144*/ 	.short	0x0100
        /*0146*/ 	.byte	0x08
	.zero		1


	//   ....[9]....
        /*0148*/ 	.word	0x00001220
        /*014c*/ 	.word	0x000000eb
        /*0150*/ 	.word	0x00026800
        /*0154*/ 	.short	0x010a
        /*0156*/ 	.byte	0x3f
	.zero		1


	//   ....[10]....
        /*0158*/ 	.word	0x000012c0
        /*015c*/ 	.word	0x000000eb
        /*0160*/ 	.word	0x00026800
        /*0164*/ 	.short	0x010a
        /*0166*/ 	.byte	0x3f
	.zero		1


	//   ....[11]....
        /*0168*/ 	.word	0x00001c50
        /*016c*/ 	.word	0x000000ff
        /*0170*/ 	.word	0x00026810
        /*0174*/ 	.short	0x010a
        /*0176*/ 	.byte	0x09
	.zero		1


	//   ....[12]....
        /*0178*/ 	.word	0x00001c90
        /*017c*/ 	.word	0x000000ff
        /*0180*/ 	.word	0x00026810
        /*0184*/ 	.short	0x010a
        /*0186*/ 	.byte	0x09
	.zero		1


	//   ....[13]....
        /*0188*/ 	.word	0x000020d0
        /*018c*/ 	.word	0x000000ff
        /*0190*/ 	.word	0x00026830
        /*0194*/ 	.short	0x010a
        /*0196*/ 	.byte	0x09
	.zero		1


	//   ....[14]....
        /*0198*/ 	.word	0x00002400
        /*019c*/ 	.word	0x000000ff
        /*01a0*/ 	.word	0x00026830
        /*01a4*/ 	.short	0x010a
        /*01a6*/ 	.byte	0x09
	.zero		1


	//   ....[15]....
        /*01a8*/ 	.word	0x00004730
        /*01ac*/ 	.word	0x000000ff
        /*01b0*/ 	.word	0x00000000
        /*01b4*/ 	.short	0x0101
        /*01b6*/ 	.byte	0x0c
	.zero		1


	//   ....[16]....
        /*01b8*/ 	.word	0x00004a20
        /*01bc*/ 	.word	0x000000ff
        /*01c0*/ 	.word	0x00000000
        /*01c4*/ 	.short	0x0101
        /*01c6*/ 	.byte	0x09
	.zero		1


	//   ....[17]....
        /*01c8*/ 	.word	0x000069b0
        /*01cc*/ 	.word	0x00000010
        /*01d0*/ 	.word	0x00026820
        /*01d4*/ 	.short	0x010a
        /*01d6*/ 	.byte	0x3f
	.zero		1


	//   ....[18]....
        /*01d8*/ 	.word	0x000072b0
        /*01dc*/ 	.word	0x00000010
        /*01e0*/ 	.word	0x00026840
        /*01e4*/ 	.short	0x010a
        /*01e6*/ 	.byte	0x3f
	.zero		1


	//   ....[19]....
        /*01e8*/ 	.word	0x000075c0
        /*01ec*/ 	.word	0x00000010
        /*01f0*/ 	.word	0x00026828
        /*01f4*/ 	.short	0x010a
        /*01f6*/ 	.byte	0x3f
	.zero		1


	//   ....[20]....
        /*01f8*/ 	.word	0x000078d0
        /*01fc*/ 	.word	0x00000010
        /*0200*/ 	.word	0x00026848
        /*0204*/ 	.short	0x010a
        /*0206*/ 	.byte	0x3f
	.zero		1


	//   ....[21]....
        /*0208*/ 	.word	0x00007b90
        /*020c*/ 	.word	0x00000010
        /*0210*/ 	.word	0x00026820
        /*0214*/ 	.short	0x010a
        /*0216*/ 	.byte	0x3f
	.zero		1


	//   ....[22]....
        /*0218*/ 	.word	0x00007f30
        /*021c*/ 	.word	0x00000010
        /*0220*/ 	.word	0x00026840
        /*0224*/ 	.short	0x010a
        /*0226*/ 	.byte	0x3f
	.zero		1


	//   ....[23]....
        /*0228*/ 	.word	0x00008210
        /*022c*/ 	.word	0x00000010
        /*0230*/ 	.word	0x00026828
        /*0234*/ 	.short	0x010a
        /*0236*/ 	.byte	0x3f
	.zero		1


	//   ....[24]....
        /*0238*/ 	.word	0x000085a0
        /*023c*/ 	.word	0x00000003
        /*0240*/ 	.word	0x00026840
        /*0244*/ 	.short	0x010a
        /*0246*/ 	.byte	0x3f
	.zero		1


	//   ....[25]....
        /*0248*/ 	.word	0x00008a50
        /*024c*/ 	.word	0x00000006
        /*0250*/ 	.word	0x00000000
        /*0254*/ 	.short	0x010a
        /*0256*/ 	.byte	0x3f
	.zero		1


	//   ....[26]....
        /*0258*/ 	.word	0x00008ab0
        /*025c*/ 	.word	0x00000003
        /*0260*/ 	.word	0x00000000
        /*0264*/ 	.short	0x010a
        /*0266*/ 	.byte	0x3f
	.zero		1


	//   ....[27]....
        /*0268*/ 	.word	0x00008b10
        /*026c*/ 	.word	0x00000000
        /*0270*/ 	.word	0x00000000
        /*0274*/ 	.short	0x010a
        /*0276*/ 	.byte	0x3f
	.zero		1


	//   ....[28]....
        /*0278*/ 	.word	0x00008b40
        /*027c*/ 	.word	0x00000003
        /*0280*/ 	.word	0x00000000
        /*0284*/ 	.short	0x010a
        /*0286*/ 	.byte	0x3f
	.zero		1


	//   ....[29]....
        /*0288*/ 	.word	0x00008c20
        /*028c*/ 	.word	0x000000eb
        /*0290*/ 	.word	0x00026800
        /*0294*/ 	.short	0x010a
        /*0296*/ 	.byte	0x3f
	.zero		1


	//   ....[30]....
        /*0298*/ 	.word	0x00008c80
        /*029c*/ 	.word	0x00000005
        /*02a0*/ 	.word	0x00026810
        /*02a4*/ 	.short	0x010a
        /*02a6*/ 	.byte	0x3f
	.zero		1


	//   ....[31]....
        /*02a8*/ 	.word	0x00008ce0
        /*02ac*/ 	.word	0x00000079
        /*02b0*/ 	.word	0x00026830
        /*02b4*/ 	.short	0x010a
        /*02b6*/ 	.byte	0x3f
	.zero		1


	//   ....[32]....
        /*02b8*/ 	.word	0x00008d30
        /*02bc*/ 	.word	0x00000010
        /*02c0*/ 	.word	0x00026820
        /*02c4*/ 	.short	0x010a
        /*02c6*/ 	.byte	0x3f
	.zero		1


	//   ....[33]....
        /*02c8*/ 	.word	0x00008d80
        /*02cc*/ 	.word	0x00000010
        /*02d0*/ 	.word	0x00026840
        /*02d4*/ 	.short	0x010a
        /*02d6*/ 	.byte	0x3f
	.zero		1


	//   ....[34]....
        /*02d8*/ 	.word	0x00008dd0
        /*02dc*/ 	.word	0x00000010
        /*02e0*/ 	.word	0x00026828
        /*02e4*/ 	.short	0x010a
        /*02e6*/ 	.byte	0x3f
	.zero		1


	//   ....[35]....
        /*02e8*/ 	.word	0x00008e20
        /*02ec*/ 	.word	0x00000010
        /*02f0*/ 	.word	0x00026848
        /*02f4*/ 	.short	0x010a
        /*02f6*/ 	.byte	0x3f
	.zero		1


	//   ....[36]....
        /*02f8*/ 	.word	0x00008e80
        /*02fc*/ 	.word	0x00000010
        /*0300*/ 	.word	0x00026820
        /*0304*/ 	.short	0x010a
        /*0306*/ 	.byte	0x3f
	.zero		1


	//   ....[37]....
        /*0308*/ 	.word	0x00008ed0
        /*030c*/ 	.word	0x00000010
        /*0310*/ 	.word	0x00026840
        /*0314*/ 	.short	0x010a
        /*0316*/ 	.byte	0x3f
	.zero		1


	//   ....[38]....
        /*0318*/ 	.word	0x00008f20
        /*031c*/ 	.word	0x00000010
        /*0320*/ 	.word	0x00026828
        /*0324*/ 	.short	0x010a
        /*0326*/ 	.byte	0x3f
	.zero		1


	//   ....[39]....
        /*0328*/ 	.word	0x00008f70
        /*032c*/ 	.word	0x00000003
        /*0330*/ 	.word	0x00026840
        /*0334*/ 	.short	0x010a
        /*0336*/ 	.byte	0x3f
	.zero		1


	//   ....[40]....
        /*0338*/ 	.word	0x00009040
        /*033c*/ 	.word	0x00000006
        /*0340*/ 	.word	0x00000000
        /*0344*/ 	.short	0x010a
        /*0346*/ 	.byte	0x3f
	.zero		1


	//   ....[41]....
        /*0348*/ 	.word	0x00009090
        /*034c*/ 	.word	0x00000003
        /*0350*/ 	.word	0x00000000
        /*0354*/ 	.short	0x010a
        /*0356*/ 	.byte	0x3f
	.zero		1


	//   ....[42]....
        /*0358*/ 	.word	0x000090e0
        /*035c*/ 	.word	0x00000000
        /*0360*/ 	.word	0x00000000
        /*0364*/ 	.short	0x010a
        /*0366*/ 	.byte	0x3f
	.zero		1


	//----- nvinfo : EIATTR_NUM_MBARRIERS
	.align		4
.L_835:
        /*0368*/ 	.byte	0x03, 0x38
        /*036a*/ 	.short	0x0009


	//----- nvinfo : EIATTR_EXIT_INSTR_OFFSETS
	.align		4
        /*036c*/ 	.byte	0x04, 0x1c
        /*036e*/ 	.short	(.L_837 - .L_836)


	//   ....[0]....
.L_836:
        /*0370*/ 	.word	0x00008b90


	//----- nvinfo : EIATTR_MAX_THREADS
	.align		4
.L_837:
        /*0374*/ 	.byte	0x04, 0x05
        /*0376*/ 	.short	(.L_839 - .L_838)
.L_838:
        /*0378*/ 	.word	0x00000180
        /*037c*/ 	.word	0x00000001
        /*0380*/ 	.word	0x00000001


	//----- nvinfo : EIATTR_CRS_STACK_SIZE
	.align		4
.L_839:
        /*0384*/ 	.byte	0x04, 0x1e
        /*0386*/ 	.short	(.L_841 - .L_840)
.L_840:
        /*0388*/ 	.word	0x00000000


	//----- nvinfo : EIATTR_CBANK_PARAM_SIZE
	.align		4
.L_841:
        /*038c*/ 	.byte	0x03, 0x19
        /*038e*/ 	.short	0x0770


	//----- nvinfo : EIATTR_PARAM_CBANK
	.align		4
        /*0390*/ 	.byte	0x04, 0x0a
        /*0392*/ 	.short	(.L_843 - .L_842)
	.align		4
.L_842:
        /*0394*/ 	.word	index@(.nv.constant0._ZN7cutlass13device_kernelIN5flash11enable_sm90INS1_16FlashAttnBwdSm90INS1_25CollectiveMainloopBwdSm90ILi2ELi2ELi2EN4cute5tupleIJNS5_1CILi1EEES8_S8_EEENS6_IJNS7_ILi64EEENS7_ILi128EEENS7_ILi96EEEEEENS_10bfloat16_tEfNS_4arch4Sm90ELb1ELb0ELb1ELb0ELb0ELb1ELb0ELb0ELi2ELi1ELi2ELi1ELb1EEENS1_24CollectiveEpilogueBwdGQAISD_fSG_Li256ELb0ELb0EEENS1_25SingleTileBwdLPTSchedulerILb0ELi128ELb0EEEEEEEEEvNT_6ParamsE)
        /*0398*/ 	.short	0x0210
        /*039a*/ 	.short	0x0770


	//----- nvinfo : EIATTR_SW_WAR
	.align		4
.L_843:
        /*039c*/ 	.byte	0x04, 0x36
        /*039e*/ 	.short	(.L_845 - .L_844)
.L_844:
        /*03a0*/ 	.word	0x00000008
.L_845:


//--------------------- .nv.info._ZN7cutlass13device_kernelIN5flash11enable_sm90INS1_16FlashAttnBwdSm90INS1_25CollectiveMainloopBwdSm90ILi2ELi2ELi2EN4cute5tupleIJNS5_1CILi1EEES8_S8_EEENS6_IJNS7_ILi64EEENS7_ILi128EEENS7_ILi96EEEEEENS_10bfloat16_tEfNS_4arch4Sm90ELb1ELb0ELb1ELb0ELb1ELb1ELb0ELb0ELi2ELi1ELi2ELi1ELb1EEENS1_24CollectiveEpilogueBwdGQAISD_fSG_Li256ELb0ELb1EEENS1_25SingleTileBwdLPTSchedulerILb0ELi128ELb1EEEEEEEEEvNT_6ParamsE --------------------------
	.section	.nv.info._ZN7cutlass13device_kernelIN5flash11enable_sm90INS1_16FlashAttnBwdSm90INS1_25CollectiveMainloopBwdSm90ILi2ELi2ELi2EN4cute5tupleIJNS5_1CILi1EEES8_S8_EEENS6_IJNS7_ILi64EEENS7_ILi128EEENS7_ILi96EEEEEENS_10bfloat16_tEfNS_4arch4Sm90ELb1ELb0ELb1ELb0ELb1ELb1ELb0ELb0ELi2ELi1ELi2ELi1ELb1EEENS1_24CollectiveEpilogueBwdGQAISD_fSG_Li256ELb0ELb1EEENS1_25SingleTileBwdLPTSchedulerILb0ELi128ELb1EEEEEEEEEvNT_6ParamsE,"",@"SHT_CUDA_INFO"
	.sectionflags	@""
	.align	4


	//----- nvinfo : EIATTR_CUDA_API_VERSION
	.align		4
        /*0000*/ 	.byte	0x04, 0x37
        /*0002*/ 	.short	(.L_847 - .L_846)
.L_846:
        /*0004*/ 	.word	0x00000082


	//----- nvinfo : EIATTR_KPARAM_INFO
	.align		4
.L_847:
        /*0008*/ 	.byte	0x04, 0x17
        /*000a*/ 	.short	(.L_849 - .L_848)
.L_848:
        /*000c*/ 	.word	0x00000000
        /*0010*/ 	.short	0x0000
        /*0012*/ 	.short	0x0070
        /*0014*/ 	.byte	0x00, 0xf0, 0x01, 0x1c


	//----- nvinfo : EIATTR_SPARSE_MMA_MASK
	.align		4
.L_849:
        /*0018*/ 	.byte	0x03, 0x50
        /*001a*/ 	.short	0x0000


	//----- nvinfo : EIATTR_MAXREG_COUNT
	.align		4
        /*001c*/ 	.byte	0x03, 0x1b
        /*001e*/ 	.short	0x00a8


	//----- nvinfo : EIATTR_NUM_BARRIERS
	.align		4
        /*0020*/ 	.byte	0x02, 0x4c
        /*0022*/ 	.byte	0x10
	.zero		1


	//----- nvinfo : EIATTR_EXTERNS
	.align		4
        /*0024*/ 	.byte	0x04, 0x0f
        /*0026*/ 	.short	(.L_851 - .L_850)


	//   ....[0]....
	.align		4
.L_850:
        /*0028*/ 	.word	index@(__assertfail)


	//----- nvinfo : EIATTR_ANNOTATIONS
	.align		4
.L_851:
        /*002c*/ 	.byte	0x04, 0x55
        /*002e*/ 	.short	(.L_853 - .L_852)


	//   ....[0]....
.L_852:
        /*0030*/ 	.word	0x00000001
        /*0034*/ 	.byte	0x60, 0x81, 0x00, 0x00, 0x01, 0x00, 0x00, 0x00, 0x10, 0x8e, 0x00, 0x00


	//----- nvinfo : EIATTR_MERCURY_ISA_VERSION
	.align		4
.L_853:
        /*0040*/ 	.byte	0x03, 0x5f
        /*0042*/ 	.short	0x0101


	//----- nvinfo : EIATTR_INT_WARP_WIDE_INSTR_OFFSETS
	.align		4
        /*0044*/ 	.byte	0x04, 0x31
        /*0046*/ 	.short	(.L_855 - .L_854)


	//   ....[0]....
.L_854:
        /*0048*/ 	.word	0x00000190


	//   ....[1]....
        /*004c*/ 	.word	0x000001c0


	//   ....[2]....
        /*0050*/ 	.word	0x00006670


	//   ....[3]....
        /*0054*/ 	.word	0x00006ce0


	//   ....[4]....
        /*0058*/ 	.word	0x00007200


	//----- nvinfo : EIATTR_COOP_GROUP_MASK_REGIDS
	.align		4
.L_855:
        /*005c*/ 	.byte	0x04, 0x29
        /*005e*/ 	.short	(.L_857 - .L_856)


	//   ....[0]....
.L_856:
        /*0060*/ 	.word	0xffffffff


	//   ....[1]....
        /*0064*/ 	.word	0xffffffff


	//   ....[2]....
        /*0068*/ 	.word	0xffffffff


	//   ....[3]....
        /*006c*/ 	.word	0xffffffff


	//   ....[4]....
        /*0070*/ 	.word	0xffffffff


	//   ....[5]....
        /*0074*/ 	.word	0xffffffff


	//   ....[6]....
        /*0078*/ 	.word	0xffffffff


	//   ....[7]....
        /*007c*/ 	.word	0xffffffff


	//   ....[8]....
        /*0080*/ 	.word	0xffffffff


	//   ....[9]....
        /*0084*/ 	.word	0xffffffff


	//   ....[10]....
        /*0088*/ 	.word	0xffffffff


	//   ....[11]....
        /*008c*/ 	.word	0xffffffff


	//   ....[12]....
        /*0090*/ 	.word	0xffffffff


	//   ....[13]....
        /*0094*/ 	.word	0xffffffff


	//   ....[14]....
        /*0098*/ 	.word	0xffffffff


	//   ....[15]....
        /*009c*/ 	.word	0xffffffff


	//   ....[16]....
        /*00a0*/ 	.word	0xffffffff


	//   ....[17]....
        /*00a4*/ 	.word	0x0500000f


	//   ....[18]....
        /*00a8*/ 	.word	0x0500000f


	//   ....[19]....
        /*00ac*/ 	.word	0x0500000f


	//   ....[20]....
        /*00b0*/ 	.word	0x0500000f


	//   ....[21]....
        /*00b4*/ 	.word	0x0500000f


	//   ....[22]....
        /*00b8*/ 	.word	0x0500000f


	//----- nvinfo : EIATTR_COOP_GROUP_INSTR_OFFSETS
	.align		4
.L_857:
        /*00bc*/ 	.byte	0x04, 0x28
        /*00be*/ 	.short	(.L_859 - .L_858)


	//   ....[0]....
.L_858:
        /*00c0*/ 	.word	0x00000070


	//   ....[1]....
        /*00c4*/ 	.word	0x000001a0


	//   ....[2]....
        /*00c8*/ 	.word	0x000001f0


	//   ....[3]....
        /*00cc*/ 	.word	0x000003e0


	//   ....[4]....
        /*00d0*/ 	.word	0x00000630


	//   ....[5]....
        /*00d4*/ 	.word	0x00001220


	//   ....[6]....
        /*00d8*/ 	.word	0x000053d0


	//   ....[7]....
        /*00dc*/ 	.word	0x00005550


	//   ....[8]....
        /*00e0*/ 	.word	0x00005800


	//   ....[9]....
        /*00e4*/ 	.word	0x00005990


	//   ....[10]....
        /*00e8*/ 	.word	0x00005aa0


	//   ....[11]....
        /*00ec*/ 	.word	0x00006270


	//   ....[12]....
        /*00f0*/ 	.word	0x000065a0


	//   ....[13]....
        /*00f4*/ 	.word	0x00006960


	//   ....[14]....
        /*00f8*/ 	.word	0x00006c10


	//   ....[15]....
        /*00fc*/ 	.word	0x00006ec0


	//   ....[16]....
        /*0100*/ 	.word	0x00007130


	//   ....[17]....
        /*0104*/ 	.word	0x00009b30


	//   ....[18]....
        /*0108*/ 	.word	0x00009ca0


	//   ....[19]....
        /*010c*/ 	.word	0x00009d10


	//   ....[20]....
        /*0110*/ 	.word	0x00009d80


	//   ....[21]....
        /*0114*/ 	.word	0x00009df0


	//   ....[22]....
        /*0118*/ 	.word	0x00009e60


	//----- nvinfo : EIATTR_REG_RECONFIG
	.align		4
.L_859:
        /*011c*/ 	.byte	0x01, 0x54
	.zero		2


	//----- nvinfo : EIATTR_SYSCALL_OFFSETS
	.align		4
        /*0120*/ 	.byte	0x04, 0x46
        /*0122*/ 	.short	(.L_861 - .L_860)


	//   ....[0]....
.L_860:
        /*0124*/ 	.word	0x00000e80


	//   ....[1]....
        /*0128*/ 	.word	0x00000f70


	//   ....[2]....
        /*012c*/ 	.word	0x000010d0


	//   ....[3]....
        /*0130*/ 	.word	0x000011c0


	//   ....[4]....
        /*0134*/ 	.word	0x00001440


	//----- nvinfo : EIATTR_MBARRIER_INSTR_OFFSETS
	.align		4
.L_861:
        /*0138*/ 	.byte	0x04, 0x39
        /*013a*/ 	.short	(.L_863 - .L_862)


	//   ....[0]....
.L_862:
        /*013c*/ 	.word	0x00000290
        /*0140*/ 	.word	0x000000ff
        /*0144*/ 	.word	0x00026800
        /*0148*/ 	.short	0x0100
        /*014a*/ 	.byte	0x06
	.zero		1


	//   ....[1]....
        /*014c*/ 	.word	0x00000390
        /*0150*/ 	.word	0x000000ff
        /*0154*/ 	.word	0x00026810
        /*0158*/ 	.short	0x0100
        /*015a*/ 	.byte	0x08
	.zero		1


	//   ....[2]....
        /*015c*/ 	.word	0x000003a0
        /*0160*/ 	.word	0x000000ff
        /*0164*/ 	.word	0x00026820
        /*0168*/ 	.short	0x0100
        /*016a*/ 	.byte	0x08
	.zero		1


	//   ....[3]....
        /*016c*/ 	.word	0x000003b0
        /*0170*/ 	.word	0x000000ff
        /*0174*/ 	.word	0x00026818
        /*0178*/ 	.short	0x0100
        /*017a*/ 	.byte	0x08
	.zero		1


	//   ....[4]....
        /*017c*/ 	.word	0x000003c0
        /*0180*/ 	.word	0x000000ff
        /*0184*/ 	.word	0x00026828
        /*0188*/ 	.short	0x0100
        /*018a*/ 	.byte	0x08
	.zero		1


	//   ....[5]....
        /*018c*/ 	.word	0x000004f0
        /*0190*/ 	.word	0x000000ff
        /*0194*/ 	.word	0x00026830
        /*0198*/ 	.short	0x0100
        /*019a*/ 	.byte	0x08
	.zero		1


	//   ....[6]....
        /*019c*/ 	.word	0x00000500
        /*01a0*/ 	.word	0x000000ff
        /*01a4*/ 	.word	0x00026840
        /*01a8*/ 	.short	0x0100
        /*01aa*/ 	.byte	0x08
	.zero		1


	//   ....[7]....
        /*01ac*/ 	.word	0x00000510
        /*01b0*/ 	.word	0x000000ff
        /*01b4*/ 	.word	0x00026838
        /*01b8*/ 	.short	0x0100
        /*01ba*/ 	.byte	0x08
	.zero		1


	//   ....[8]....
        /*01bc*/ 	.word	0x00000520
        /*01c0*/ 	.word	0x000000ff
        /*01c4*/ 	.word	0x00026848
        /*01c8*/ 	.short	0x0100
        /*01ca*/ 	.byte	0x08
	.zero		1


	//   ....[9]....
        /*01cc*/ 	.word	0x00001260
        /*01d0*/ 	.word	0x000000eb
        /*01d4*/ 	.word	0x00026800
        /*01d8*/ 	.short	0x010a
        /*01da*/ 	.byte	0x3f
	.zero		1


	//   ....[10]....
        /*01dc*/ 	.word	0x00001300
        /*01e0*/ 	.word	0x000000eb
        /*01e4*/ 	.word	0x00026800
        /*01e8*/ 	.short	0x010a
        /*01ea*/ 	.byte	0x3f
	.zero		1


	//   ....[11]....
        /*01ec*/ 	.word	0x00001c90
        /*01f0*/ 	.word	0x000000ff
        /*01f4*/ 	.word	0x00026810
        /*01f8*/ 	.short	0x010a
        /*01fa*/ 	.byte	0x09
	.zero		1


	//   ....[12]....
        /*01fc*/ 	.word	0x00001cd0
        /*0200*/ 	.word	0x000000ff
        /*0204*/ 	.word	0x00026810
        /*0208*/ 	.short	0x010a
        /*020a*/ 	.byte	0x09
	.zero		1


	//   ....[13]....
        /*020c*/ 	.word	0x00002110
        /*0210*/ 	.word	0x000000ff
        /*0214*/ 	.word	0x00026830
        /*0218*/ 	.short	0x010a
        /*021a*/ 	.byte	0x09
	.zero		1


	//   ....[14]....
        /*021c*/ 	.word	0x00002440
        /*0220*/ 	.word	0x000000ff
        /*0224*/ 	.word	0x00026830
        /*0228*/ 	.short	0x010a
        /*022a*/ 	.byte	0x09
	.zero		1


	//   ....[15]....
        /*022c*/ 	.word	0x00004770
        /*0230*/ 	.word	0x000000ff
        /*0234*/ 	.word	0x00000000
        /*0238*/ 	.short	0x0101
        /*023a*/ 	.byte	0x0a
	.zero		1


	//   ....[16]....
        /*023c*/ 	.word	0x00004a50
        /*0240*/ 	.word	0x000000ff
        /*0244*/ 	.word	0x00000000
        /*0248*/ 	.short	0x0101
        /*024a*/ 	.byte	0x09
	.zero		1


	//   ....[17]....
        /*024c*/ 	.word	0x000078f0
        /*0250*/ 	.word	0x00000010
        /*0254*/ 	.word	0x00026820
        /*0258*/ 	.short	0x010a
        /*025a*/ 	.byte	0x3f
	.zero		1


	//   ....[18]....
        /*025c*/ 	.word	0x000081f0
        /*0260*/ 	.word	0x00000010
        /*0264*/ 	.word	0x00026840
        /*0268*/ 	.short	0x010a
        /*026a*/ 	.byte	0x3f
	.zero		1


	//   ....[19]....
        /*026c*/ 	.word	0x00008500
        /*0270*/ 	.word	0x00000010
        /*0274*/ 	.word	0x00026828
        /*0278*/ 	.short	0x010a
        /*027a*/ 	.byte	0x3f
	.zero		1


	//   ....[20]....
        /*027c*/ 	.word	0x00008810
        /*0280*/ 	.word	0x00000010
        /*0284*/ 	.word	0x00026848
        /*0288*/ 	.short	0x010a
        /*028a*/ 	.byte	0x3f
	.zero		1


	//   ....[21]....
        /*028c*/ 	.word	0x00008ad0
        /*0290*/ 	.word	0x00000010
        /*0294*/ 	.word	0x00026820
        /*0298*/ 	.short	0x010a
        /*029a*/ 	.byte	0x3f
	.zero		1


	//   ....[22]....
        /*029c*/ 	.word	0x00008e70
        /*02a0*/ 	.word	0x00000010
        /*02a4*/ 	.word	0x00026840
        /*02a8*/ 	.short	0x010a
        /*02aa*/ 	.byte	0x3f
	.zero		1


	//   ....[23]....
        /*02ac*/ 	.word	0x00009150
        /*02b0*/ 	.word	0x00000010
        /*02b4*/ 	.word	0x00026828
        /*02b8*/ 	.short	0x010a
        /*02ba*/ 	.byte	0x3f
	.zero		1


	//   ....[24]....
        /*02bc*/ 	.word	0x000094e0
        /*02c0*/ 	.word	0x00000003
        /*02c4*/ 	.word	0x00026840
        /*02c8*/ 	.short	0x010a
        /*02ca*/ 	.byte	0x3f
	.zero		1


	//   ....[25]....
        /*02cc*/ 	.word	0x00009990
        /*02d0*/ 	.word	0x00000006
        /*02d4*/ 	.word	0x00000000
        /*02d8*/ 	.short	0x010a
        /*02da*/ 	.byte	0x3f
	.zero		1


	//   ....[26]....
        /*02dc*/ 	.word	0x000099f0
        /*02e0*/ 	.word	0x00000003
        /*02e4*/ 	.word	0x00000000
        /*02e8*/ 	.short	0x010a
        /*02ea*/ 	.byte	0x3f
	.zero		1


	//   ....[27]....
        /*02ec*/ 	.word	0x00009a50
        /*02f0*/ 	.word	0x00000000
        /*02f4*/ 	.word	0x00000000
        /*02f8*/ 	.short	0x010a
        /*02fa*/ 	.byte	0x3f
	.zero		1


	//   ....[28]....
        /*02fc*/ 	.word	0x00009a80
        /*0300*/ 	.word	0x00000003
        /*0304*/ 	.word	0x00000000
        /*0308*/ 	.short	0x010a
        /*030a*/ 	.byte	0x3f
	.zero		1


	//   ....[29]....
        /*030c*/ 	.word	0x00009b60
        /*0310*/ 	.word	0x000000eb
        /*0314*/ 	.word	0x00026800
        /*0318*/ 	.short	0x010a
        /*031a*/ 	.byte	0x3f
	.zero		1


	//   ....[30]....
        /*031c*/ 	.word	0x00009bc0
        /*0320*/ 	.word	0x00000005
        /*0324*/ 	.word	0x00026810
        /*0328*/ 	.short	0x010a
        /*032a*/ 	.byte	0x3f
	.zero		1


	//   ....[31]....
        /*032c*/ 	.word	0x00009c20
        /*0330*/ 	.word	0x00000079
        /*0334*/ 	.word	0x00026830
        /*0338*/ 	.short	0x010a
        /*033a*/ 	.byte	0x3f
	.zero		1


	//   ....[32]....
        /*033c*/ 	.word	0x00009ea0
        /*0340*/ 	.word	0x00000010
        /*0344*/ 	.word	0x00026820
        /*0348*/ 	.short	0x010a
        /*034a*/ 	.byte	0x3f
	.zero		1


	//   ....[33]....
        /*034c*/ 	.word	0x00009ef0
        /*0350*/ 	.word	0x00000010
        /*0354*/ 	.word	0x00026840
        /*0358*/ 	.short	0x010a
        /*035a*/ 	.byte	0x3f
	.zero		1


	//   ....[34]....
        /*035c*/ 	.word	0x00009f40
        /*0360*/ 	.word	0x00000010
        /*0364*/ 	.word	0x00026828
        /*0368*/ 	.short	0x010a
        /*036a*/ 	.byte	0x3f
	.zero		1


	//   ....[35]....
        /*036c*/ 	.word	0x00009f90
        /*0370*/ 	.word	0x00000010
        /*0374*/ 	.word	0x00026848
        /*0378*/ 	.short	0x010a
        /*037a*/ 	.byte	0x3f
	.zero		1


	//   ....[36]....
        /*037c*/ 	.word	0x00009ff0
        /*0380*/ 	.word	0x00000010
        /*0384*/ 	.word	0x00026820
        /*0388*/ 	.short	0x010a
        /*038a*/ 	.byte	0x3f
	.zero		1


	//   ....[37]....
        /*038c*/ 	.word	0x0000a040
        /*0390*/ 	.word	0x00000010
        /*0394*/ 	.word	0x00026840
        /*0398*/ 	.short	0x010a
        /*039a*/ 	.byte	0x3f
	.zero		1


	//   ....[38]....
        /*039c*/ 	.word	0x0000a090
        /*03a0*/ 	.word	0x00000010
        /*03a4*/ 	.word	0x00026828
        /*03a8*/ 	.short	0x010a
        /*03aa*/ 	.byte	0x3f
	.zero		1


	//   ....[39]....
        /*03ac*/ 	.word	0x0000a0e0
        /*03b0*/ 	.word	0x00000003
        /*03b4*/ 	.word	0x00026840
        /*03b8*/ 	.short	0x010a
        /*03ba*/ 	.byte	0x3f
	.zero		1


	//   ....[40]....
        /*03bc*/ 	.word	0x0000a1b0
        /*03c0*/ 	.word	0x00000006
        /*03c4*/ 	.word	0x00000000
        /*03c8*/ 	.short	0x010a
        /*03ca*/ 	.byte	0x3f
	.zero		1


	//   ....[41]....
        /*03cc*/ 	.word	0x0000a200
        /*03d0*/ 	.word	0x00000003
        /*03d4*/ 	.word	0x00000000
        /*03d8*/ 	.short	0x010a
        /*03da*/ 	.byte	0x3f
	.zero		1


	//   ....[42]....
        /*03dc*/ 	.word	0x0000a250
        /*03e0*/ 	.word	0x00000000
        /*03e4*/ 	.word	0x00000000
        /*03e8*/ 	.short	0x010a
        /*03ea*/ 	.byte	0x3f
	.zero		1


	//----- nvinfo : EIATTR_NUM_MBARRIERS
	.align		4
.L_863:
        /*03ec*/ 	.byte	0x03, 0x38
        /*03ee*/ 	.short	0x0009


	//----- nvinfo : EIATTR_EXIT_INSTR_OFFSETS
	.align		4
        /*03f0*/ 	.byte	0x04, 0x1c
        /*03f2*/ 	.short	(.L_865 - .L_864)


	//   ....[0]....
.L_864:
        /*03f4*/ 	.word	0x00009ad0


	//----- nvinfo : EIATTR_MAX_THREADS
	.align		4
.L_865:
        /*03f8*/ 	.byte	0x04, 0x05
        /*03fa*/ 	.short	(.L_867 - .L_866)
.L_866:
        /*03fc*/ 	.word	0x00000180
        /*0400*/ 	.word	0x00000001
        /*0404*/ 	.word	0x00000001


	//----- nvinfo : EIATTR_CRS_STACK_SIZE
	.align		4
.L_867:
        /*0408*/ 	.byte	0x04, 0x1e
        /*040a*/ 	.short	(.L_869 - .L_868)
.L_868:
        /*040c*/ 	.word	0x00000000


	//----- nvinfo : EIATTR_CBANK_PARAM_SIZE
	.align		4
.L_869:
        /*0410*/ 	.byte	0x03, 0x19
        /*0412*/ 	.short	0x0770


	//----- nvinfo : EIATTR_PARAM_CBANK
	.align		4
        /*0414*/ 	.byte	0x04, 0x0a
        /*0416*/ 	.short	(.L_871 - .L_870)
	.align		4
.L_870:
        /*0418*/ 	.word	index@(.nv.constant0._ZN7cutlass13device_kernelIN5flash11enable_sm90INS1_16FlashAttnBwdSm90INS1_25CollectiveMainloopBwdSm90ILi2ELi2ELi2EN4cute5tupleIJNS5_1CILi1EEES8_S8_EEENS6_IJNS7_ILi64EEENS7_ILi128EEENS7_ILi96EEEEEENS_10bfloat16_tEfNS_4arch4Sm90ELb1ELb0ELb1ELb0ELb1ELb1ELb0ELb0ELi2ELi1ELi2ELi1ELb1EEENS1_24CollectiveEpilogueBwdGQAISD_fSG_Li256ELb0ELb1EEENS1_25SingleTileBwdLPTSchedulerILb0ELi128ELb1EEEEEEEEEvNT_6ParamsE)
        /*041c*/ 	.short	0x0210
        /*041e*/ 	.short	0x0770


	//----- nvinfo : EIATTR_SW_WAR
	.align		4
.L_871:
        /*0420*/ 	.byte	0x04, 0x36
        /*0422*/ 	.short	(.L_873 - .L_872)
.L_872:
        /*0424*/ 	.word	0x00000008
.L_873:


//--------------------- .nv.info._ZN7cutlass13device_kernelIN5flash11enable_sm90INS1_16FlashAttnBwdSm90INS1_25CollectiveMainloopBwdSm90ILi2ELi2ELi2EN4cute5tupleIJNS5_1CILi1EEES8_S8_EEENS6_IJNS7_ILi64EEENS7_ILi128EEENS7_ILi96EEEEEENS_10bfloat16_tEfNS_4arch4Sm90ELb1ELb0ELb1ELb1ELb0ELb1ELb0ELb0ELi2ELi1ELi2ELi1ELb1EEENS1_21CollectiveEpilogueBwdISD_SE_SG_Li256ELb1ELb0ELi1EEENS1_25SingleTileBwdLPTSchedulerILb1ELi128ELb0EEEEEEEEEvNT_6ParamsE --------------------------
	.section	.nv.info._ZN7cutlass13device_kernelIN5flash11enable_sm90INS1_16FlashAttnBwdSm90INS1_25CollectiveMainloopBwdSm90ILi2ELi2ELi2EN4cute5tupleIJNS5_1CILi1EEES8_S8_EEENS6_IJNS7_ILi64EEENS7_ILi128EEENS7_ILi96EEEEEENS_10bfloat16_tEfNS_4arch4Sm90ELb1ELb0ELb1ELb1ELb0ELb1ELb0ELb0ELi2ELi1ELi2ELi1ELb1EEENS1_21CollectiveEpilogueBwdISD_SE_SG_Li256ELb1ELb0ELi1EEENS1_25SingleTileBwdLPTSchedulerILb1ELi128ELb0EEEEEEEEEvNT_6ParamsE,"",@"SHT_CUDA_INFO"
	.sectionflags	@""
	.align	4


	//----- nvinfo : EIATTR_CUDA_API_VERSION
	.align		4
        /*0000*/ 	.byte	0x04, 0x37
        /*0002*/ 	.short	(.L_875 - .L_874)
.L_874:
        /*0004*/ 	.word	0x00000082


	//----- nvinfo : EIATTR_KPARAM_INFO
	.align		4
.L_875:
        /*0008*/ 	.byte	0x04, 0x17
        /*000a*/ 	.short	(.L_877 - .L_876)
.L_876:
        /*000c*/ 	.word	0x00000000
        /*0010*/ 	.short	0x0000
        /*0012*/ 	.short	0x0070
        /*0014*/ 	.byte	0x00, 0xf0, 0x01, 0x1a


	//----- nvinfo : EIATTR_SPARSE_MMA_MASK
	.align		4
.L_877:
        /*0018*/ 	.byte	0x03, 0x50
        /*001a*/ 	.short	0x0000


	//----- nvinfo : EIATTR_MAXREG_COUNT
	.align		4
        /*001c*/ 	.byte	0x03, 0x1b
        /*001e*/ 	.short	0x00a8


	//----- nvinfo : EIATTR_NUM_BARRIERS
	.align		4
        /*0020*/ 	.byte	0x02, 0x4c
        /*0022*/ 	.byte	0x10
	.zero		1


	//----- nvinfo : EIATTR_EXTERNS
	.align		4
        /*0024*/ 	.byte	0x04, 0x0f
        /*0026*/ 	.short	(.L_879 - .L_878)


	//   ....[0]....
	.align		4
.L_878:
        /*0028*/ 	.word	index@(__assertfail)


	//----- nvinfo : EIATTR_ANNOTATIONS
	.align		4
.L_879:
        /*002c*/ 	.byte	0x04, 0x55
        /*002e*/ 	.short	(.L_881 - .L_880)


	//   ....[0]....
.L_880:
        /*0030*/ 	.word	0x00000001
        /*0034*/ 	.byte	0x50, 0x94, 0x00, 0x00, 0x01, 0x00, 0x00, 0x00, 0x80, 0x98, 0x00, 0x00, 0x01, 0x00, 0x00, 0x00
        /*0044*/ 	.byte	0xa0, 0xa5, 0x00, 0x00, 0x01, 0x00, 0x00, 0x00, 0xc0, 0xa5, 0x00, 0x00, 0x01, 0x00, 0x00, 0x00
        /*0054*/ 	.byte	0xa0, 0xa9, 0x00, 0x00


	//----- nvinfo : EIATTR_MERCURY_ISA_VERSION
	.align		4
.L_881:
        /*0058*/ 	.byte	0x03, 0x5f
        /*005a*/ 	.short	0x0101


	//----- nvinfo : EIATTR_INT_WARP_WIDE_INSTR_OFFSETS
	.align		4
        /*005c*/ 	.byte	0x04, 0x31
        /*005e*/ 	.short	(.L_883 - .L_882)


	//   ....[0]....
.L_882:
        /*0060*/ 	.word	0x00000190


	//   ....[1]....
        /*0064*/ 	.word	0x000001c0


	//----- nvinfo : EIATTR_COOP_GROUP_MASK_REGIDS
	.align		4
.L_883:
        /*0068*/ 	.byte	0x04, 0x29
        /*006a*/ 	.short	(.L_885 - .L_884)


	//   ....[0]....
.L_884:
        /*006c*/ 	.word	0xffffffff


	//   ....[1]....
        /*0070*/ 	.word	0xffffffff


	//   ....[2]....
        /*0074*/ 	.word	0xffffffff


	//   ....[3]....
        /*0078*/ 	.word	0xffffffff


	//   ....[4]....
        /*007c*/ 	.word	0xffffffff


	//   ....[5]....
        /*0080*/ 	.word	0xffffffff


	//   ....[6]....
        /*0084*/ 	.word	0xffffffff


	//   ....[7]....
        /*0088*/ 	.word	0x0500000f


	//----- nvinfo : EIATTR_COOP_GROUP_INSTR_OFFSETS
	.align		4
.L_885:
        /*008c*/ 	.byte	0x04, 0x28
        /*008e*/ 	.short	(.L_887 - .L_886)


	//   ....[0]....
.L_886:
        /*0090*/ 	.word	0x00000070


	//   ....[1]....
        /*0094*/ 	.word	0x000001a0


	//   ....[2]....
        /*0098*/ 	.word	0x000001f0


	//   ....[3]....
        /*009c*/ 	.word	0x000003e0


	//   ....[4]....
        /*00a0*/ 	.word	0x00000630


	//   ....[5]....
        /*00a4*/ 	.word	0x00001710


	//   ....[6]....
        /*00a8*/ 	.word	0x00006ed0


	//   ....[7]....
        /*00ac*/ 	.word	0x0000b2e0


	//----- nvinfo : EIATTR_REG_RECONFIG
	.align		4
.L_887:
        /*00b0*/ 	.byte	0x01, 0x54
	.zero		2


	//----- nvinfo : EIATTR_SYSCALL_OFFSETS
	.align		4
        /*00b4*/ 	.byte	0x04, 0x46
        /*00b6*/ 	.short	(.L_889 - .L_888)


	//   ....[0]....
.L_888:
        /*00b8*/ 	.word	0x00001370


	//   ....[1]....
        /*00bc*/ 	.word	0x00001460


	//   ....[2]....
        /*00c0*/ 	.word	0x000015c0


	//   ....[3]....
        /*00c4*/ 	.word	0x000016b0


	//   ....[4]....
        /*00c8*/ 	.word	0x00001930


	//----- nvinfo : EIATTR_MBARRIER_INSTR_OFFSETS
	.align		4
.L_889:
        /*00cc*/ 	.byte	0x04, 0x39
        /*00ce*/ 	.short	(.L_891 - .L_890)


	//   ....[0]....
.L_890:
        /*00d0*/ 	.word	0x00000290
        /*00d4*/ 	.word	0x000000ff
        /*00d8*/ 	.word	0x00026800
        /*00dc*/ 	.short	0x0100
        /*00de*/ 	.byte	0x06
	.zero		1


	//   ....[1]....
        /*00e0*/ 	.word	0x00000390
        /*00e4*/ 	.word	0x000000ff
        /*00e8*/ 	.word	0x00026810
        /*00ec*/ 	.short	0x0100
        /*00ee*/ 	.byte	0x08
	.zero		1


	//   ....[2]....
        /*00f0*/ 	.word	0x000003a0
        /*00f4*/ 	.word	0x000000ff
        /*00f8*/ 	.word	0x00026820
        /*00fc*/ 	.short	0x0100
        /*00fe*/ 	.byte	0x08
	.zero		1


	//   ....[3]....
        /*0100*/ 	.word	0x000003b0
        /*0104*/ 	.word	0x000000ff
        /*0108*/ 	.word	0x00026818
        /*010c*/ 	.short	0x0100
        /*010e*/ 	.byte	0x08
	.zero		1


	//   ....[4]....
        /*0110*/ 	.word	0x000003c0
        /*0114*/ 	.word	0x000000ff
        /*0118*/ 	.word	0x00026828
        /*011c*/ 	.short	0x0100
        /*011e*/ 	.byte	0x08
	.zero		1


	//   ....[5]....
        /*0120*/ 	.word	0x000004f0
        /*0124*/ 	.word	0x000000ff
        /*0128*/ 	.word	0x00026830
        /*012c*/ 	.short	0x0100
        /*012e*/ 	.byte	0x08
	.zero		1


	//   ....[6]....
        /*0130*/ 	.word	0x00000500
        /*0134*/ 	.word	0x000000ff
        /*0138*/ 	.word	0x00026840
        /*013c*/ 	.short	0x0100
        /*013e*/ 	.byte	0x08
	.zero		1


	//   ....[7]....
        /*0140*/ 	.word	0x00000510
        /*0144*/ 	.word	0x000000ff
        /*0148*/ 	.word	0x00026838
        /*014c*/ 	.short	0x0100
        /*014e*/ 	.byte	0x08
	.zero		1


	//   ....[8]....
        /*0150*/ 	.word	0x00000520
        /*0154*/ 	.word	0x000000ff
        /*0158*/ 	.word	0x00026848
        /*015c*/ 	.short	0x0100
        /*015e*/ 	.byte	0x08
	.zero		1


	//   ....[9]....
        /*0160*/ 	.word	0x00001750
        /*0164*/ 	.word	0x000000eb
        /*0168*/ 	.word	0x00026800
        /*016c*/ 	.short	0x010a
        /*016e*/ 	.byte	0x3f
	.zero		1


	//   ....[10]....
        /*0170*/ 	.word	0x000017f0
        /*0174*/ 	.word	0x000000eb
        /*0178*/ 	.word	0x00026800
        /*017c*/ 	.short	0x010a
        /*017e*/ 	.byte	0x3f
	.zero		1


	//   ....[11]....
        /*0180*/ 	.word	0x00002160
        /*0184*/ 	.word	0x000000ff
        /*0188*/ 	.word	0x00026810
        /*018c*/ 	.short	0x010a
        /*018e*/ 	.byte	0x07
	.zero		1


	//   ....[12]....
        /*0190*/ 	.word	0x000021a0
        /*0194*/ 	.word	0x000000ff
        /*0198*/ 	.word	0x00026810
        /*019c*/ 	.short	0x010a
        /*019e*/ 	.byte	0x07
	.zero		1


	//   ....[13]....
        /*01a0*/ 	.word	0x000025e0
        /*01a4*/ 	.word	0x000000ff
        /*01a8*/ 	.word	0x00026830
        /*01ac*/ 	.short	0x010a
        /*01ae*/ 	.byte	0x07
	.zero		1


	//   ....[14]....
        /*01b0*/ 	.word	0x00002910
        /*01b4*/ 	.word	0x000000ff
        /*01b8*/ 	.word	0x00026830
        /*01bc*/ 	.short	0x010a
        /*01be*/ 	.byte	0x07
	.zero		1


	//   ....[15]....
        /*01c0*/ 	.word	0x00004c40
        /*01c4*/ 	.word	0x000000ff
        /*01c8*/ 	.word	0x00000000
        /*01cc*/ 	.short	0x0101
        /*01ce*/ 	.byte	0x08
	.zero		1


	//   ....[16]....
        /*01d0*/ 	.word	0x00004f20
        /*01d4*/ 	.word	0x000000ff
        /*01d8*/ 	.word	0x00000000
        /*01dc*/ 	.short	0x0101
        /*01de*/ 	.byte	0x07
	.zero		1


	//   ....[17]....
        /*01e0*/ 	.word	0x00009020
        /*01e4*/ 	.word	0x0000000f
        /*01e8*/ 	.word	0x00026820
        /*01ec*/ 	.short	0x010a
        /*01ee*/ 	.byte	0x3f
	.zero		1


	//   ....[18]....
        /*01f0*/ 	.word	0x000098e0
        /*01f4*/ 	.word	0x0000000f
        /*01f8*/ 	.word	0x00026840
        /*01fc*/ 	.short	0x010a
        /*01fe*/ 	.byte	0x3f
	.zero		1


	//   ....[19]....
        /*0200*/ 	.word	0x00009c20
        /*0204*/ 	.word	0x0000000f
        /*0208*/ 	.word	0x00026828
        /*020c*/ 	.short	0x010a
        /*020e*/ 	.byte	0x3f
	.zero		1


	//   ....[20]....
        /*0210*/ 	.word	0x00009f60
        /*0214*/ 	.word	0x0000000f
        /*0218*/ 	.word	0x00026848
        /*021c*/ 	.short	0x010a
        /*021e*/ 	.byte	0x3f
	.zero		1


	//   ....[21]....
        /*0220*/ 	.word	0x0000a240
        /*0224*/ 	.word	0x0000000f
        /*0228*/ 	.word	0x00026820
        /*022c*/ 	.short	0x010a
        /*022e*/ 	.byte	0x3f
	.zero		1


	//   ....[22]....
        /*0230*/ 	.word	0x0000a5f0
        /*0234*/ 	.word	0x0000000f
        /*0238*/ 	.word	0x00026840
        /*023c*/ 	.short	0x010a
        /*023e*/ 	.byte	0x3f
	.zero		1


	//   ....[23]....
        /*0240*/ 	.word	0x0000a900
        /*0244*/ 	.word	0x0000000f
        /*0248*/ 	.word	0x00026828
        /*024c*/ 	.short	0x010a
        /*024e*/ 	.byte	0x3f
	.zero		1


	//   ....[24]....
        /*0250*/ 	.word	0x0000ac80
        /*0254*/ 	.word	0x00000003
        /*0258*/ 	.word	0x00026840
        /*025c*/ 	.short	0x010a
        /*025e*/ 	.byte	0x3f
	.zero		1


	//   ....[25]....
        /*0260*/ 	.word	0x0000b150
        /*0264*/ 	.word	0x00000007
        /*0268*/ 	.word	0x00000000
        /*026c*/ 	.short	0x010a
        /*026e*/ 	.byte	0x3f
	.zero		1


	//   ....[26]....
        /*0270*/ 	.word	0x0000b1a0
        /*0274*/ 	.word	0x00000003
        /*0278*/ 	.word	0x00000000
        /*027c*/ 	.short	0x010a
        /*027e*/ 	.byte	0x3f
	.zero		1


	//   ....[27]....
        /*0280*/ 	.word	0x0000b200
        /*0284*/ 	.word	0x00000005
        /*0288*/ 	.word	0x00000000
        /*028c*/ 	.short	0x010a
        /*028e*/ 	.byte	0x3f
	.zero		1


	//   ....[28]....
        /*0290*/ 	.word	0x0000b230
        /*0294*/ 	.word	0x00000003
        /*0298*/ 	.word	0x00000000
        /*029c*/ 	.short	0x010a
        /*029e*/ 	.byte	0x3f
	.zero		1


	//   ....[29]....
        /*02a0*/ 	.word	0x0000b310
        /*02a4*/ 	.word	0x000000eb
        /*02a8*/ 	.word	0x00026800
        /*02ac*/ 	.short	0x010a
        /*02ae*/ 	.byte	0x3f
	.zero		1


	//   ....[30]....
        /*02b0*/ 	.word	0x0000b370
        /*02b4*/ 	.word	0x00000005
        /*02b8*/ 	.word	0x00026810
        /*02bc*/ 	.short	0x010a
        /*02be*/ 	.byte	0x3f
	.zero		1


	//   ....[31]....
        /*02c0*/ 	.word	0x0000b3d0
        /*02c4*/ 	.word	0x00000079
        /*02c8*/ 	.word	0x00026830
        /*02cc*/ 	.short	0x010a
        /*02ce*/ 	.byte	0x3f
	.zero		1


	//   ....[32]....
        /*02d0*/ 	.word	0x0000b420
        /*02d4*/ 	.word	0x0000000f
        /*02d8*/ 	.word	0x00026820
        /*02dc*/ 	.short	0x010a
        /*02de*/ 	.byte	0x3f
	.zero		1


	//   ....[33]....
        /*02e0*/ 	.word	0x0000b470
        /*02e4*/ 	.word	0x0000000f
        /*02e8*/ 	.word	0x00026840
        /*02ec*/ 	.short	0x010a
        /*02ee*/ 	.byte	0x3f
	.zero		1


	//   ....[34]....
        /*02f0*/ 	.word	0x0000b4c0
        /*02f4*/ 	.word	0x0000000f
        /*02f8*/ 	.word	0x00026828
        /*02fc*/ 	.short	0x010a
        /*02fe*/ 	.byte	0x3f
	.zero		1


	//   ....[35]....
        /*0300*/ 	.word	0x0000b510
        /*0304*/ 	.word	0x0000000f
        /*0308*/ 	.word	0x00026848
        /*030c*/ 	.short	0x010a
        /*030e*/ 	.byte	0x3f
	.zero		1


	//   ....[36]....
        /*0310*/ 	.word	0x0000b570
        /*0314*/ 	.word	0x0000000f
        /*0318*/ 	.word	0x00026820
        /*031c*/ 	.short	0x010a
        /*031e*/ 	.byte	0x3f
	.zero		1


	//   ....[37]....
        /*0320*/ 	.word	0x0000b5c0
        /*0324*/ 	.word	0x0000000f
        /*0328*/ 	.word	0x00026840
        /*032c*/ 	.short	0x010a
        /*032e*/ 	.byte	0x3f
	.zero		1


	//   ....[38]....
        /*0330*/ 	.word	0x0000b610
        /*0334*/ 	.word	0x0000000f
        /*0338*/ 	.word	0x00026828
        /*033c*/ 	.short	0x010a
        /*033e*/ 	.byte	0x3f
	.zero		1


	//   ....[39]....
        /*0340*/ 	.word	0x0000b660
        /*0344*/ 	.word	0x00000003
        /*0348*/ 	.word	0x00026840
        /*034c*/ 	.short	0x010a
        /*034e*/ 	.byte	0x3f
	.zero		1


	//   ....[40]....
        /*0350*/ 	.word	0x0000b730
        /*0354*/ 	.word	0x00000007
        /*0358*/ 	.word	0x00000000
        /*035c*/ 	.short	0x010a
        /*035e*/ 	.byte	0x3f
	.zero		1


	//   ....[41]....
        /*0360*/ 	.word	0x0000b780
        /*0364*/ 	.word	0x00000003
        /*0368*/ 	.word	0x00000000
        /*036c*/ 	.short	0x010a
        /*036e*/ 	.byte	0x3f
	.zero		1


	//   ....[42]....
        /*0370*/ 	.word	0x0000b7d0
        /*0374*/ 	.word	0x00000005
        /*0378*/ 	.word	0x00000000
        /*037c*/ 	.short	0x010a
        /*037e*/ 	.byte	0x3f
	.zero		1


	//----- nvinfo : EIATTR_NUM_MBARRIERS
	.align		4
.L_891:
        /*0380*/ 	.byte	0x03, 0x38
        /*0382*/ 	.short	0x0009


	//----- nvinfo : EIATTR_EXIT_INSTR_OFFSETS
	.align		4
        /*0384*/ 	.byte	0x04, 0x1c
        /*0386*/ 	.short	(.L_893 - .L_892)


	//   ....[0]....
.L_892:
        /*0388*/ 	.word	0x0000b280


	//----- nvinfo : EIATTR_MAX_THREADS
	.align		4
.L_893:
        /*038c*/ 	.byte	0x04, 0x05
        /*038e*/ 	.short	(.L_895 - .L_894)
.L_894:
        /*0390*/ 	.word	0x00000180
        /*0394*/ 	.word	0x00000001
        /*0398*/ 	.word	0x00000001


	//----- nvinfo : EIATTR_CRS_STACK_SIZE
	.align		4
.L_895:
        /*039c*/ 	.byte	0x04, 0x1e
        /*039e*/ 	.short	(.L_897 - .L_896)
.L_896:
        /*03a0*/ 	.word	0x00000000


	//----- nvinfo : EIATTR_CBANK_PARAM_SIZE
	.align		4
.L_897:
        /*03a4*/ 	.byte	0x03, 0x19
        /*03a6*/ 	.short	0x06f0


	//----- nvinfo : EIATTR_PARAM_CBANK
	.align		4
        /*03a8*/ 	.byte	0x04, 0x0a
        /*03aa*/ 	.short	(.L_899 - .L_898)
	.align		4
.L_898:
        /*03ac*/ 	.word	index@(.nv.constant0._ZN7cutlass13device_kernelIN5flash11enable_sm90INS1_16FlashAttnBwdSm90INS1_25CollectiveMainloopBwdSm90ILi2ELi2ELi2EN4cute5tupleIJNS5_1CILi1EEES8_S8_EEENS6_IJNS7_ILi64EEENS7_ILi128EEENS7_ILi96EEEEEENS_10bfloat16_tEfNS_4arch4Sm90ELb1ELb0ELb1ELb1ELb0ELb1ELb0ELb0ELi2ELi1ELi2ELi1ELb1EEENS1_21CollectiveEpilogueBwdISD_SE_SG_Li256ELb1ELb0ELi1EEENS1_25SingleTileBwdLPTSchedulerILb1ELi128ELb0EEEEEEEEEvNT_6ParamsE)
        /*03b0*/ 	.short	0x0210
        /*03b2*/ 	.short	0x06f0


	//----- nvinfo : EIATTR_SW_WAR
	.align		4
.L_899:
        /*03b4*/ 	.byte	0x04, 0x36
        /*03b6*/ 	.short	(.L_901 - .L_900)
.L_900:
        /*03b8*/ 	.word	0x00000008
.L_901:


//--------------------- .nv.info._ZN7cutlass13device_kernelIN5flash11enable_sm90INS1_16FlashAttnBwdSm90INS1_25CollectiveMainloopBwdSm90ILi2ELi2ELi2EN4cute5tupleIJNS5_1CILi1EEES8_S8_EEENS6_IJNS7_ILi64EEENS7_ILi128EEENS7_ILi96EEEEEENS_10bfloat16_tEfNS_4arch4Sm90ELb1ELb0ELb1ELb1ELb1ELb1ELb0ELb0ELi2ELi1ELi2ELi1ELb1EEENS1_21CollectiveEpilogueBwdISD_SE_SG_Li256ELb1ELb0ELi1EEENS1_25SingleTileBwdLPTSchedulerILb1ELi128ELb1EEEEEEEEEvNT_6ParamsE --------------------------
	.section	.nv.info._ZN7cutlass13device_kernelIN5flash11enable_sm90INS1_16FlashAttnBwdSm90INS1_25CollectiveMainloopBwdSm90ILi2ELi2ELi2EN4cute5tupleIJNS5_1CILi1EEES8_S8_EEENS6_IJNS7_ILi64EEENS7_ILi128EEENS7_ILi96EEEEEENS_10bfloat16_tEfNS_4arch4Sm90ELb1ELb0ELb1ELb1ELb1ELb1ELb0ELb0ELi2ELi1ELi2ELi1ELb1EEENS1_21CollectiveEpilogueBwdISD_SE_SG_Li256ELb1ELb0ELi1EEENS1_25SingleTileBwdLPTSchedulerILb1ELi128ELb1EEEEEEEEEvNT_6ParamsE,"",@"SHT_CUDA_INFO"
	.sectionflags	@""
	.align	4


	//----- nvinfo : EIATTR_CUDA_API_VERSION
	.align		4
        /*0000*/ 	.byte	0x04, 0x37
        /*0002*/ 	.short	(.L_903 - .L_902)
.L_902:
        /*0004*/ 	.word	0x00000082


	//----- nvinfo : EIATTR_KPARAM_INFO
	.align		4
.L_903:
        /*0008*/ 	.byte	0x04, 0x17
        /*000a*/ 	.short	(.L_905 - .L_904)
.L_904:
        /*000c*/ 	.word	0x00000000
        /*0010*/ 	.short	0x0000
        /*0012*/ 	.short	0x0070
        /*0014*/ 	.byte	0x00, 0xf0, 0x01, 0x1a


	//----- nvinfo : EIATTR_SPARSE_MMA_MASK
	.align		4
.L_905:
        /*0018*/ 	.byte	0x03, 0x50
        /*001a*/ 	.short	0x0000


	//----- nvinfo : EIATTR_MAXREG_COUNT
	.align		4
        /*001c*/ 	.byte	0x03, 0x1b
        /*001e*/ 	.short	0x00a8


	//----- nvinfo : EIATTR_NUM_BARRIERS
	.align		4
        /*0020*/ 	.byte	0x02, 0x4c
        /*0022*/ 	.byte	0x10
	.zero		1


	//----- nvinfo : EIATTR_EXTERNS
	.align		4
        /*0024*/ 	.byte	0x04, 0x0f
        /*0026*/ 	.short	(.L_907 - .L_906)


	//   ....[0]....
	.align		4
.L_906:
        /*0028*/ 	.word	index@(__assertfail)


	//----- nvinfo : EIATTR_ANNOTATIONS
	.align		4
.L_907:
        /*002c*/ 	.byte	0x04, 0x55
        /*002e*/ 	.short	(.L_909 - .L_908)


	//   ....[0]....
.L_908:
        /*0030*/ 	.word	0x00000001
        /*0034*/ 	.byte	0x60, 0x9d, 0x00, 0x00, 0x01, 0x00, 0x00, 0x00, 0x90, 0xa1, 0x00, 0x00, 0x01, 0x00, 0x00, 0x00
        /*0044*/ 	.byte	0xb0, 0xae, 0x00, 0x00, 0x01, 0x00, 0x00, 0x00, 0xd0, 0xae, 0x00, 0x00, 0x01, 0x00, 0x00, 0x00
        /*0054*/ 	.byte	0xb0, 0xb2, 0x00, 0x00


	//----- nvinfo : EIATTR_MERCURY_ISA_VERSION
	.align		4
.L_909:
        /*0058*/ 	.byte	0x03, 0x5f
        /*005a*/ 	.short	0x0101


	//----- nvinfo : EIATTR_INT_WARP_WIDE_INSTR_OFFSETS
	.align		4
        /*005c*/ 	.byte	0x04, 0x31
        /*005e*/ 	.short	(.L_911 - .L_910)


	//   ....[0]....
.L_910:
        /*0060*/ 	.word	0x00000190


	//   ....[1]....
        /*0064*/ 	.word	0x000001c0


	//   ....[2]....
        /*0068*/ 	.word	0x000080a0


	//   ....[3]....
        /*006c*/ 	.word	0x00008750


	//   ....[4]....
        /*0070*/ 	.word	0x00008c70


	//----- nvinfo : EIATTR_COOP_GROUP_MASK_REGIDS
	.align		4
.L_911:
        /*0074*/ 	.byte	0x04, 0x29
        /*0076*/ 	.short	(.L_913 - .L_912)


	//   ....[0]....
.L_912:
        /*0078*/ 	.word	0xffffffff


	//   ....[1]....
        /*007c*/ 	.word	0xffffffff


	//   ....[2]....
        /*0080*/ 	.word	0xffffffff


	//   ....[3]....
        /*0084*/ 	.word	0xffffffff


	//   ....[4]....
        /*0088*/ 	.word	0xffffffff


	//   ....[5]....
        /*008c*/ 	.word	0xffffffff


	//   ....[6]....
        /*0090*/ 	.word	0xffffffff


	//   ....[7]....
        /*0094*/ 	.word	0xffffffff


	//   ....[8]....
        /*0098*/ 	.word	0xffffffff


	//   ....[9]....
        /*009c*/ 	.word	0xffffffff


	//   ....[10]....
        /*00a0*/ 	.word	0xffffffff


	//   ....[11]....
        /*00a4*/ 	.word	0xffffffff


	//   ....[12]....
        /*00a8*/ 	.word	0xffffffff


	//   ....[13]....
        /*00ac*/ 	.word	0x0500000f


	//   ....[14]....
        /*00b0*/ 	.word	0x0500000f


	//   ....[15]....
        /*00b4*/ 	.word	0x0500000f


	//   ....[16]....
        /*00b8*/ 	.word	0x0500000f


	//----- nvinfo : EIATTR_COOP_GROUP_INSTR_OFFSETS
	.align		4
.L_913:
        /*00bc*/ 	.byte	0x04, 0x28
        /*00be*/ 	.short	(.L_915 - .L_914)


	//   ....[0]....
.L_914:
        /*00c0*/ 	.word	0x00000070


	//   ....[1]....
        /*00c4*/ 	.word	0x000001a0


	//   ....[2]....
        /*00c8*/ 	.word	0x000001f0


	//   ....[3]....
        /*00cc*/ 	.word	0x000003e0


	//   ....[4]....
        /*00d0*/ 	.word	0x00000630


	//   ....[5]....
        /*00d4*/ 	.word	0x00001730


	//   ....[6]....
        /*00d8*/ 	.word	0x00006ef0


	//   ....[7]....
        /*00dc*/ 	.word	0x00007ca0


	//   ....[8]....
        /*00e0*/ 	.word	0x00007fd0


	//   ....[9]....
        /*00e4*/ 	.word	0x000083d0


	//   ....[10]....
        /*00e8*/ 	.word	0x00008680


	//   ....[11]....
        /*00ec*/ 	.word	0x00008930


	//   ....[12]....
        /*00f0*/ 	.word	0x00008ba0


	//   ....[13]....
        /*00f4*/ 	.word	0x0000bbf0


	//   ....[14]....
        /*00f8*/ 	.word	0x0000bd60


	//   ....[15]....
        /*00fc*/ 	.word	0x0000bdd0


	//   ....[16]....
        /*0100*/ 	.word	0x0000be40


	//----- nvinfo : EIATTR_REG_RECONFIG
	.align		4
.L_915:
        /*0104*/ 	.byte	0x01, 0x54
	.zero		2


	//----- nvinfo : EIATTR_SYSCALL_OFFSETS
	.align		4
        /*0108*/ 	.byte	0x04, 0x46
        /*010a*/ 	.short	(.L_917 - .L_916)


	//   ....[0]....
.L_916:
        /*010c*/ 	.word	0x00001390


	//   ....[1]....
        /*0110*/ 	.word	0x00001480


	//   ....[2]....
        /*0114*/ 	.word	0x000015e0


	//   ....[3]....
        /*0118*/ 	.word	0x000016d0


	//   ....[4]....
        /*011c*/ 	.word	0x00001950


	//----- nvinfo : EIATTR_MBARRIER_INSTR_OFFSETS
	.align		4
.L_917:
        /*0120*/ 	.byte	0x04, 0x39
        /*0122*/ 	.short	(.L_919 - .L_918)


	//   ....[0]....
.L_918:
        /*0124*/ 	.word	0x00000290
        /*0128*/ 	.word	0x000000ff
        /*012c*/ 	.word	0x00026800
        /*0130*/ 	.short	0x0100
        /*0132*/ 	.byte	0x06
	.zero		1


	//   ....[1]....
        /*0134*/ 	.word	0x00000390
        /*0138*/ 	.word	0x000000ff
        /*013c*/ 	.word	0x00026810
        /*0140*/ 	.short	0x0100
        /*0142*/ 	.byte	0x08
	.zero		1


	//   ....[2]....
        /*0144*/ 	.word	0x000003a0
        /*0148*/ 	.word	0x000000ff
        /*014c*/ 	.word	0x00026820
        /*0150*/ 	.short	0x0100
        /*0152*/ 	.byte	0x08
	.zero		1


	//   ....[3]....
        /*0154*/ 	.word	0x000003b0
        /*0158*/ 	.word	0x000000ff
        /*015c*/ 	.word	0x00026818
        /*0160*/ 	.short	0x0100
        /*0162*/ 	.byte	0x08
	.zero		1


	//   ....[4]....
        /*0164*/ 	.word	0x000003c0
        /*0168*/ 	.word	0x000000ff
        /*016c*/ 	.word	0x00026828
        /*0170*/ 	.short	0x0100
        /*0172*/ 	.byte	0x08
	.zero		1


	//   ....[5]....
        /*0174*/ 	.word	0x000004f0
        /*0178*/ 	.word	0x000000ff
        /*017c*/ 	.word	0x00026830
        /*0180*/ 	.short	0x0100
        /*0182*/ 	.byte	0x08
	.zero		1


	//   ....[6]....
        /*0184*/ 	.word	0x00000500
        /*0188*/ 	.word	0x000000ff
        /*018c*/ 	.word	0x00026840
        /*0190*/ 	.short	0x0100
        /*0192*/ 	.byte	0x08
	.zero		1


	//   ....[7]....
        /*0194*/ 	.word	0x00000510
        /*0198*/ 	.word	0x000000ff
        /*019c*/ 	.word	0x00026838
        /*01a0*/ 	.short	0x0100
        /*01a2*/ 	.byte	0x08
	.zero		1


	//   ....[8]....
        /*01a4*/ 	.word	0x00000520
        /*01a8*/ 	.word	0x000000ff
        /*01ac*/ 	.word	0x00026848
        /*01b0*/ 	.short	0x0100
        /*01b2*/ 	.byte	0x08
	.zero		1


	//   ....[9]....
        /*01b4*/ 	.word	0x00001770
        /*01b8*/ 	.word	0x000000eb
        /*01bc*/ 	.word	0x00026800
        /*01c0*/ 	.short	0x010a
        /*01c2*/ 	.byte	0x3f
	.zero		1


	//   ....[10]....
        /*01c4*/ 	.word	0x00001810
        /*01c8*/ 	.word	0x000000eb
        /*01cc*/ 	.word	0x00026800
        /*01d0*/ 	.short	0x010a
        /*01d2*/ 	.byte	0x3f
	.zero		1


	//   ....[11]....
        /*01d4*/ 	.word	0x00002180
        /*01d8*/ 	.word	0x000000ff
        /*01dc*/ 	.word	0x00026810
        /*01e0*/ 	.short	0x010a
        /*01e2*/ 	.byte	0x07
	.zero		1


	//   ....[12]....
        /*01e4*/ 	.word	0x000021c0
        /*01e8*/ 	.word	0x000000ff
        /*01ec*/ 	.word	0x00026810
        /*01f0*/ 	.short	0x010a
        /*01f2*/ 	.byte	0x07
	.zero		1


	//   ....[13]....
        /*01f4*/ 	.word	0x00002600
        /*01f8*/ 	.word	0x000000ff
        /*01fc*/ 	.word	0x00026830
        /*0200*/ 	.short	0x010a
        /*0202*/ 	.byte	0x07
	.zero		1


	//   ....[14]....
        /*0204*/ 	.word	0x00002930
        /*0208*/ 	.word	0x000000ff
        /*020c*/ 	.word	0x00026830
        /*0210*/ 	.short	0x010a
        /*0212*/ 	.byte	0x07
	.zero		1


	//   ....[15]....
        /*0214*/ 	.word	0x00004c60
        /*0218*/ 	.word	0x000000ff
        /*021c*/ 	.word	0x00000000
        /*0220*/ 	.short	0x0101
        /*0222*/ 	.byte	0x08
	.zero		1


	//   ....[16]....
        /*0224*/ 	.word	0x00004f40
        /*0228*/ 	.word	0x000000ff
        /*022c*/ 	.word	0x00000000
        /*0230*/ 	.short	0x0101
        /*0232*/ 	.byte	0x07
	.zero		1


	//   ....[17]....
        /*0234*/ 	.word	0x00009930
        /*0238*/ 	.word	0x0000000f
        /*023c*/ 	.word	0x00026820
        /*0240*/ 	.short	0x010a
        /*0242*/ 	.byte	0x3f
	.zero		1


	//   ....[18]....
        /*0244*/ 	.word	0x0000a1f0
        /*0248*/ 	.word	0x0000000f
        /*024c*/ 	.word	0x00026840
        /*0250*/ 	.short	0x010a
        /*0252*/ 	.byte	0x3f
	.zero		1


	//   ....[19]....
        /*0254*/ 	.word	0x0000a530
        /*0258*/ 	.word	0x0000000f
        /*025c*/ 	.word	0x00026828
        /*0260*/ 	.short	0x010a
        /*0262*/ 	.byte	0x3f
	.zero		1


	//   ....[20]....
        /*0264*/ 	.word	0x0000a870
        /*0268*/ 	.word	0x0000000f
        /*026c*/ 	.word	0x00026848
        /*0270*/ 	.short	0x010a
        /*0272*/ 	.byte	0x3f
	.zero		1


	//   ....[21]....
        /*0274*/ 	.word	0x0000ab50
        /*0278*/ 	.word	0x0000000f
        /*027c*/ 	.word	0x00026820
        /*0280*/ 	.short	0x010a
        /*0282*/ 	.byte	0x3f
	.zero		1


	//   ....[22]....
        /*0284*/ 	.word	0x0000af00
        /*0288*/ 	.word	0x0000000f
        /*028c*/ 	.word	0x00026840
        /*0290*/ 	.short	0x010a
        /*0292*/ 	.byte	0x3f
	.zero		1


	//   ....[23]....
        /*0294*/ 	.word	0x0000b210
        /*0298*/ 	.word	0x0000000f
        /*029c*/ 	.word	0x00026828
        /*02a0*/ 	.short	0x010a
        /*02a2*/ 	.byte	0x3f
	.zero		1


	//   ....[24]....
        /*02a4*/ 	.word	0x0000b590
        /*02a8*/ 	.word	0x00000003
        /*02ac*/ 	.word	0x00026840
        /*02b0*/ 	.short	0x010a
        /*02b2*/ 	.byte	0x3f
	.zero		1


	//   ....[25]....
        /*02b4*/ 	.word	0x0000ba60
        /*02b8*/ 	.word	0x00000007
        /*02bc*/ 	.word	0x00000000
        /*02c0*/ 	.short	0x010a
        /*02c2*/ 	.byte	0x3f
	.zero		1


	//   ....[26]....
        /*02c4*/ 	.word	0x0000bab0
        /*02c8*/ 	.word	0x00000003
        /*02cc*/ 	.word	0x00000000
        /*02d0*/ 	.short	0x010a
        /*02d2*/ 	.byte	0x3f
	.zero		1


	//   ....[27]....
        /*02d4*/ 	.word	0x0000bb10
        /*02d8*/ 	.word	0x00000005
        /*02dc*/ 	.word	0x00000000
        /*02e0*/ 	.short	0x010a
        /*02e2*/ 	.byte	0x3f
	.zero		1


	//   ....[28]....
        /*02e4*/ 	.word	0x0000bb40
        /*02e8*/ 	.word	0x00000003
        /*02ec*/ 	.word	0x00000000
        /*02f0*/ 	.short	0x010a
        /*02f2*/ 	.byte	0x3f
	.zero		1


	//   ....[29]....
        /*02f4*/ 	.word	0x0000bc20
        /*02f8*/ 	.word	0x000000eb
        /*02fc*/ 	.word	0x00026800
        /*0300*/ 	.short	0x010a
        /*0302*/ 	.byte	0x3f
	.zero		1


	//   ....[30]....
        /*0304*/ 	.word	0x0000bc80
        /*0308*/ 	.word	0x00000005
        /*030c*/ 	.word	0x00026810
        /*0310*/ 	.short	0x010a
        /*0312*/ 	.byte	0x3f
	.zero		1


	//   ....[31]....
        /*0314*/ 	.word	0x0000bce0
        /*0318*/ 	.word	0x00000079
        /*031c*/ 	.word	0x00026830
        /*0320*/ 	.short	0x010a
        /*0322*/ 	.byte	0x3f
	.zero		1


	//   ....[32]....
        /*0324*/ 	.word	0x0000be80
        /*0328*/ 	.word	0x0000000f
        /*032c*/ 	.word	0x00026820
        /*0330*/ 	.short	0x010a
        /*0332*/ 	.byte	0x3f
	.zero		1


	//   ....[33]....
        /*0334*/ 	.word	0x0000bed0
        /*0338*/ 	.word	0x0000000f
        /*033c*/ 	.word	0x00026840
        /*0340*/ 	.short	0x010a
        /*0342*/ 	.byte	0x3f
	.zero		1


	//   ....[34]....
        /*0344*/ 	.word	0x0000bf20
        /*0348*/ 	.word	0x0000000f
        /*034c*/ 	.word	0x00026828
        /*0350*/ 	.short	0x010a
        /*0352*/ 	.byte	0x3f
	.zero		1


	//   ....[35]....
        /*0354*/ 	.word	0x0000bf70
        /*0358*/ 	.word	0x0000000f
        /*035c*/ 	.word	0x00026848
        /*0360*/ 	.short	0x010a
        /*0362*/ 	.byte	0x3f
	.zero		1


	//   ....[36]....
        /*0364*/ 	.word	0x0000bfd0
        /*0368*/ 	.word	0x0000000f
        /*036c*/ 	.word	0x00026820
        /*0370*/ 	.short	0x010a
        /*0372*/ 	.byte	0x3f
	.zero		1


	//   ....[37]....
        /*0374*/ 	.word	0x0000c020
        /*0378*/ 	.word	0x0000000f
        /*037c*/ 	.word	0x00026840
        /*0380*/ 	.short	0x010a
        /*0382*/ 	.byte	0x3f
	.zero		1


	//   ....[38]....
        /*0384*/ 	.word	0x0000c070
        /*0388*/ 	.word	0x0000000f
        /*038c*/ 	.word	0x00026828
        /*0390*/ 	.short	0x010a
        /*0392*/ 	.byte	0x3f
	.zero		1


	//   ....[39]....
        /*0394*/ 	.word	0x0000c0c0
        /*0398*/ 	.word	0x00000003
        /*039c*/ 	.word	0x00026840
        /*03a0*/ 	.short	0x010a
        /*03a2*/ 	.byte	0x3f
	.zero		1


	//   ....[40]....
        /*03a4*/ 	.word	0x0000c190
        /*03a8*/ 	.word	0x00000007
        /*03ac*/ 	.word	0x00000000
        /*03b0*/ 	.short	0x010a
        /*03b2*/ 	.byte	0x3f
	.zero		1


	//   ....[41]....
        /*03b4*/ 	.word	0x0000c1e0
        /*03b8*/ 	.word	0x00000003
        /*03bc*/ 	.word	0x00000000
        /*03c0*/ 	.short	0x010a
        /*03c2*/ 	.byte	0x3f
	.zero		1


	//   ....[42]....
        /*03c4*/ 	.word	0x0000c230
        /*03c8*/ 	.word	0x00000005
        /*03cc*/ 	.word	0x00000000
        /*03d0*/ 	.short	0x010a
        /*03d2*/ 	.byte	0x3f
	.zero		1


	//----- nvinfo : EIATTR_NUM_MBARRIERS
	.align		4
.L_919:
        /*03d4*/ 	.byte	0x03, 0x38
        /*03d6*/ 	.short	0x0009


	//----- nvinfo : EIATTR_EXIT_INSTR_OFFSETS
	.align		4
        /*03d8*/ 	.byte	0x04, 0x1c
        /*03da*/ 	.short	(.L_921 - .L_920)


	//   ....[0]....
.L_920:
        /*03dc*/ 	.word	0x0000bb90


	//----- nvinfo : EIATTR_MAX_THREADS
	.align		4
.L_921:
        /*03e0*/ 	.byte	0x04, 0x05
        /*03e2*/ 	.short	(.L_923 - .L_922)
.L_922:
        /*03e4*/ 	.word	0x00000180
        /*03e8*/ 	.word	0x00000001
        /*03ec*/ 	.word	0x00000001


	//----- nvinfo : EIATTR_CRS_STACK_SIZE
	.align		4
.L_923:
        /*03f0*/ 	.byte	0x04, 0x1e
        /*03f2*/ 	.short	(.L_925 - .L_924)
.L_924:
        /*03f4*/ 	.word	0x00000000


	//----- nvinfo : EIATTR_CBANK_PARAM_SIZE
	.align		4
.L_925:
        /*03f8*/ 	.byte	0x03, 0x19
        /*03fa*/ 	.short	0x06f0


	//----- nvinfo : EIATTR_PARAM_CBANK
	.align		4
        /*03fc*/ 	.byte	0x04, 0x0a
        /*03fe*/ 	.short	(.L_927 - .L_926)
	.align		4
.L_926:
        /*0400*/ 	.word	index@(.nv.constant0._ZN7cutlass13device_kernelIN5flash11enable_sm90INS1_16FlashAttnBwdSm90INS1_25CollectiveMainloopBwdSm90ILi2ELi2ELi2EN4cute5tupleIJNS5_1CILi1EEES8_S8_EEENS6_IJNS7_ILi64EEENS7_ILi128EEENS7_ILi96EEEEEENS_10bfloat16_tEfNS_4arch4Sm90ELb1ELb0ELb1ELb1ELb1ELb1ELb0ELb0ELi2ELi1ELi2ELi1ELb1EEENS1_21CollectiveEpilogueBwdISD_SE_SG_Li256ELb1ELb0ELi1EEENS1_25SingleTileBwdLPTSchedulerILb1ELi128ELb1EEEEEEEEEvNT_6ParamsE)
        /*0404*/ 	.short	0x0210
        /*0406*/ 	.short	0x06f0


	//----- nvinfo : EIATTR_SW_WAR
	.align		4
.L_927:
        /*0408*/ 	.byte	0x04, 0x36
        /*040a*/ 	.short	(.L_929 - .L_928)
.L_928:
        /*040c*/ 	.word	0x00000008
.L_929:


//--------------------- .nv.info._ZN7cutlass13device_kernelIN5flash11enable_sm90INS1_16FlashAttnBwdSm90INS1_25CollectiveMainloopBwdSm90ILi2ELi2ELi2EN4cute5tupleIJNS5_1CILi1EEES8_S8_EEENS6_IJNS7_ILi64EEENS7_ILi128EEENS7_ILi96EEEEEENS_10bfloat16_tEfNS_4arch4Sm90ELb1ELb0ELb1ELb1ELb0ELb1ELb0ELb0ELi2ELi1ELi2ELi1ELb1EEENS1_24CollectiveEpilogueBwdGQAISD_fSG_Li256ELb1ELb0EEENS1_25SingleTileBwdLPTSchedulerILb1ELi128ELb0EEEEEEEEEvNT_6ParamsE --------------------------
	.section	.nv.info._ZN7cutlass13device_kernelIN5flash11enable_sm90INS1_16FlashAttnBwdSm90INS1_25CollectiveMainloopBwdSm90ILi2ELi2ELi2EN4cute5tupleIJNS5_1CILi1EEES8_S8_EEENS6_IJNS7_ILi64EEENS7_ILi128EEENS7_ILi96EEEEEENS_10bfloat16_tEfNS_4arch4Sm90ELb1ELb0ELb1ELb1ELb0ELb1ELb0ELb0ELi2ELi1ELi2ELi1ELb1EEENS1_24CollectiveEpilogueBwdGQAISD_fSG_Li256ELb1ELb0EEENS1_25SingleTileBwdLPTSchedulerILb1ELi128ELb0EEEEEEEEEvNT_6ParamsE,"",@"SHT_CUDA_INFO"
	.sectionflags	@""
	.align	4


	//----- nvinfo : EIATTR_CUDA_API_VERSION
	.align		4
        /*0000*/ 	.byte	0x04, 0x37
        /*0002*/ 	.short	(.L_931 - .L_930)
.L_930:
        /*0004*/ 	.word	0x00000082


	//----- nvinfo : EIATTR_KPARAM_INFO
	.align		4
.L_931:
        /*0008*/ 	.byte	0x04, 0x17
        /*000a*/ 	.short	(.L_933 - .L_932)
.L_932:
        /*000c*/ 	.word	0x00000000
        /*0010*/ 	.short	0x0000
        /*0012*/ 	.short	0x0070
        /*0014*/ 	.byte	0x00, 0xf0, 0x01, 0x1c


	//----- nvinfo : EIATTR_SPARSE_MMA_MASK
	.align		4
.L_933:
        /*0018*/ 	.byte	0x03, 0x50
        /*001a*/ 	.short	0x0000


	//----- nvinfo : EIATTR_MAXREG_COUNT
	.align		4
        /*001c*/ 	.byte	0x03, 0x1b
        /*001e*/ 	.short	0x00a8


	//----- nvinfo : EIATTR_NUM_BARRIERS
	.align		4
        /*0020*/ 	.byte	0x02, 0x4c
        /*0022*/ 	.byte	0x10
	.zero		1


	//----- nvinfo : EIATTR_EXTERNS
	.align		4
        /*0024*/ 	.byte	0x04, 0x0f
        /*0026*/ 	.short	(.L_935 - .L_934)


	//   ....[0]....
	.align		4
.L_934:
        /*0028*/ 	.word	index@(__assertfail)


	//----- nvinfo : EIATTR_ANNOTATIONS
	.align		4
.L_935:
        /*002c*/ 	.byte	0x04, 0x55
        /*002e*/ 	.short	(.L_937 - .L_936)


	//   ....[0]....
.L_936:
        /*0030*/ 	.word	0x00000001
        /*0034*/ 	.byte	0x20, 0x81, 0x00, 0x00, 0x01, 0x00, 0x00, 0x00, 0x50, 0x85, 0x00, 0x00, 0x01, 0x00, 0x00, 0x00
        /*0044*/ 	.byte	0x70, 0x92, 0x00, 0x00, 0x01, 0x00, 0x00, 0x00, 0x90, 0x92, 0x00, 0x00, 0x01, 0x00, 0x00, 0x00
        /*0054*/ 	.byte	0x70, 0x96, 0x00, 0x00


	//----- nvinfo : EIATTR_MERCURY_ISA_VERSION
	.align		4
.L_937:
        /*0058*/ 	.byte	0x03, 0x5f
        /*005a*/ 	.short	0x0101


	//----- nvinfo : EIATTR_INT_WARP_WIDE_INSTR_OFFSETS
	.align		4
        /*005c*/ 	.byte	0x04, 0x31
        /*005e*/ 	.short	(.L_939 - .L_938)


	//   ....[0]....
.L_938:
        /*0060*/ 	.word	0x00000190


	//   ....[1]....
        /*0064*/ 	.word	0x000001c0


	//----- nvinfo : EIATTR_COOP_GROUP_MASK_REGIDS
	.align		4
.L_939:
        /*0068*/ 	.byte	0x04, 0x29
        /*006a*/ 	.short	(.L_941 - .L_940)


	//   ....[0]....
.L_940:
        /*006c*/ 	.word	0xffffffff


	//   ....[1]....
        /*0070*/ 	.word	0xffffffff


	//   ....[2]....
        /*0074*/ 	.word	0xffffffff


	//   ....[3]....
        /*0078*/ 	.word	0xffffffff


	//   ....[4]....
        /*007c*/ 	.word	0xffffffff


	//   ....[5]....
        /*0080*/ 	.word	0xffffffff


	//   ....[6]....
        /*0084*/ 	.word	0xffffffff


	//   ....[7]....
        /*0088*/ 	.word	0x0500000f


	//----- nvinfo : EIATTR_COOP_GROUP_INSTR_OFFSETS
	.align		4
.L_941:
        /*008c*/ 	.byte	0x04, 0x28
        /*008e*/ 	.short	(.L_943 - .L_942)


	//   ....[0]....
.L_942:
        /*0090*/ 	.word	0x00000070


	//   ....[1]....
        /*0094*/ 	.word	0x000001a0


	//   ....[2]....
        /*0098*/ 	.word	0x000001f0


	//   ....[3]....
        /*009c*/ 	.word	0x000003e0


	//   ....[4]....
        /*00a0*/ 	.word	0x00000630


	//   ....[5]....
        /*00a4*/ 	.word	0x00001700


	//   ....[6]....
        /*00a8*/ 	.word	0x00005ba0


	//   ....[7]....
        /*00ac*/ 	.word	0x00009fb0


	//----- nvinfo : EIATTR_REG_RECONFIG
	.align		4
.L_943:
        /*00b0*/ 	.byte	0x01, 0x54
	.zero		2


	//----- nvinfo : EIATTR_SYSCALL_OFFSETS
	.align		4
        /*00b4*/ 	.byte	0x04, 0x46
        /*00b6*/ 	.short	(.L_945 - .L_944)


	//   ....[0]....
.L_944:
        /*00b8*/ 	.word	0x00001360


	//   ....[1]....
        /*00bc*/ 	.word	0x00001450


	//   ....[2]....
        /*00c0*/ 	.word	0x000015b0


	//   ....[3]....
        /*00c4*/ 	.word	0x000016a0


	//   ....[4]....
        /*00c8*/ 	.word	0x00001920


	//----- nvinfo : EIATTR_MBARRIER_INSTR_OFFSETS
	.align		4
.L_945:
        /*00cc*/ 	.byte	0x04, 0x39
        /*00ce*/ 	.short	(.L_947 - .L_946)


	//   ....[0]....
.L_946:
        /*00d0*/ 	.word	0x00000290
        /*00d4*/ 	.word	0x000000ff
        /*00d8*/ 	.word	0x00026800
        /*00dc*/ 	.short	0x0100
        /*00de*/ 	.byte	0x06
	.zero		1


	//   ....[1]....
        /*00e0*/ 	.word	0x00000390
        /*00e4*/ 	.word	0x000000ff
        /*00e8*/ 	.word	0x00026810
        /*00ec*/ 	.short	0x0100
        /*00ee*/ 	.byte	0x08
	.zero		1


	//   ....[2]....
        /*00f0*/ 	.word	0x000003a0
        /*00f4*/ 	.word	0x000000ff
        /*00f8*/ 	.word	0x00026820
        /*00fc*/ 	.short	0x0100
        /*00fe*/ 	.byte	0x08
	.zero		1


	//   ....[3]....
        /*0100*/ 	.word	0x000003b0
        /*0104*/ 	.word	0x000000ff
        /*0108*/ 	.word	0x00026818
        /*010c*/ 	.short	0x0100
        /*010e*/ 	.byte	0x08
	.zero		1


	//   ....[4]....
        /*0110*/ 	.word	0x000003c0
        /*0114*/ 	.word	0x000000ff
        /*0118*/ 	.word	0x00026828
        /*011c*/ 	.short	0x0100
        /*011e*/ 	.byte	0x08
	.zero		1


	//   ....[5]....
        /*0120*/ 	.word	0x000004f0
        /*0124*/ 	.word	0x000000ff
        /*0128*/ 	.word	0x00026830
        /*012c*/ 	.short	0x0100
        /*012e*/ 	.byte	0x08
	.zero		1


	//   ....[6]....
        /*0130*/ 	.word	0x00000500
        /*0134*/ 	.word	0x000000ff
        /*0138*/ 	.word	0x00026840
        /*013c*/ 	.short	0x0100
        /*013e*/ 	.byte	0x08
	.zero		1


	//   ....[7]....
        /*0140*/ 	.word	0x00000510
        /*0144*/ 	.word	0x000000ff
        /*0148*/ 	.word	0x00026838
        /*014c*/ 	.short	0x0100
        /*014e*/ 	.byte	0x08
	.zero		1


	//   ....[8]....
        /*0150*/ 	.word	0x00000520
        /*0154*/ 	.word	0x000000ff
        /*0158*/ 	.word	0x00026848
        /*015c*/ 	.short	0x0100
        /*015e*/ 	.byte	0x08
	.zero		1


	//   ....[9]....
        /*0160*/ 	.word	0x00001740
        /*0164*/ 	.word	0x000000eb
        /*0168*/ 	.word	0x00026800
        /*016c*/ 	.short	0x010a
        /*016e*/ 	.byte	0x3f
	.zero		1


	//   ....[10]....
        /*0170*/ 	.word	0x000017e0
        /*0174*/ 	.word	0x000000eb
        /*0178*/ 	.word	0x00026800
        /*017c*/ 	.short	0x010a
        /*017e*/ 	.byte	0x3f
	.zero		1


	//   ....[11]....
        /*0180*/ 	.word	0x00002150
        /*0184*/ 	.word	0x000000ff
        /*0188*/ 	.word	0x00026810
        /*018c*/ 	.short	0x010a
        /*018e*/ 	.byte	0x08
	.zero		1


	//   ....[12]....
        /*0190*/ 	.word	0x00002190
        /*0194*/ 	.word	0x000000ff
        /*0198*/ 	.word	0x00026810
        /*019c*/ 	.short	0x010a
        /*019e*/ 	.byte	0x08
	.zero		1


	//   ....[13]....
        /*01a0*/ 	.word	0x000025d0
        /*01a4*/ 	.word	0x000000ff
        /*01a8*/ 	.word	0x00026830
        /*01ac*/ 	.short	0x010a
        /*01ae*/ 	.byte	0x08
	.zero		1


	//   ....[14]....
        /*01b0*/ 	.word	0x00002900
        /*01b4*/ 	.word	0x000000ff
        /*01b8*/ 	.word	0x00026830
        /*01bc*/ 	.short	0x010a
        /*01be*/ 	.byte	0x08
	.zero		1


	//   ....[15]....
        /*01c0*/ 	.word	0x00004c30
        /*01c4*/ 	.word	0x000000ff
        /*01c8*/ 	.word	0x00000000
        /*01cc*/ 	.short	0x0101
        /*01ce*/ 	.byte	0x0a
	.zero		1


	//   ....[16]....
        /*01d0*/ 	.word	0x00004f10
        /*01d4*/ 	.word	0x000000ff
        /*01d8*/ 	.word	0x00000000
        /*01dc*/ 	.short	0x0101
        /*01de*/ 	.byte	0x08
	.zero		1


	//   ....[17]....
        /*01e0*/ 	.word	0x00007cf0
        /*01e4*/ 	.word	0x0000000f
        /*01e8*/ 	.word	0x00026820
        /*01ec*/ 	.short	0x010a
        /*01ee*/ 	.byte	0x3f
	.zero		1


	//   ....[18]....
        /*01f0*/ 	.word	0x000085b0
        /*01f4*/ 	.word	0x0000000f
        /*01f8*/ 	.word	0x00026840
        /*01fc*/ 	.short	0x010a
        /*01fe*/ 	.byte	0x3f
	.zero		1


	//   ....[19]....
        /*0200*/ 	.word	0x000088f0
        /*0204*/ 	.word	0x0000000f
        /*0208*/ 	.word	0x00026828
        /*020c*/ 	.short	0x010a
        /*020e*/ 	.byte	0x3f
	.zero		1


	//   ....[20]....
        /*0210*/ 	.word	0x00008c30
        /*0214*/ 	.word	0x0000000f
        /*0218*/ 	.word	0x00026848
        /*021c*/ 	.short	0x010a
        /*021e*/ 	.byte	0x3f
	.zero		1


	//   ....[21]....
        /*0220*/ 	.word	0x00008f10
        /*0224*/ 	.word	0x0000000f
        /*0228*/ 	.word	0x00026820
        /*022c*/ 	.short	0x010a
        /*022e*/ 	.byte	0x3f
	.zero		1


	//   ....[22]....
        /*0230*/ 	.word	0x000092c0
        /*0234*/ 	.word	0x0000000f
        /*0238*/ 	.word	0x00026840
        /*023c*/ 	.short	0x010a
        /*023e*/ 	.byte	0x3f
	.zero		1


	//   ....[23]....
        /*0240*/ 	.word	0x000095d0
        /*0244*/ 	.word	0x0000000f
        /*0248*/ 	.word	0x00026828
        /*024c*/ 	.short	0x010a
        /*024e*/ 	.byte	0x3f
	.zero		1


	//   ....[24]....
        /*0250*/ 	.word	0x00009950
        /*0254*/ 	.word	0x00000003
        /*0258*/ 	.word	0x00026840
        /*025c*/ 	.short	0x010a
        /*025e*/ 	.byte	0x3f
	.zero		1


	//   ....[25]....
        /*0260*/ 	.word	0x00009e20
        /*0264*/ 	.word	0x00000007
        /*0268*/ 	.word	0x00000000
        /*026c*/ 	.short	0x010a
        /*026e*/ 	.byte	0x3f
	.zero		1


	//   ....[26]....
        /*0270*/ 	.word	0x00009e70
        /*0274*/ 	.word	0x00000003
        /*0278*/ 	.word	0x00000000
        /*027c*/ 	.short	0x010a
        /*027e*/ 	.byte	0x3f
	.zero		1


	//   ....[27]....
        /*0280*/ 	.word	0x00009ed0
        /*0284*/ 	.word	0x00000005
        /*0288*/ 	.word	0x00000000
        /*028c*/ 	.short	0x010a
        /*028e*/ 	.byte	0x3f
	.zero		1


	//   ....[28]....
        /*0290*/ 	.word	0x00009f00
        /*0294*/ 	.word	0x00000003
        /*0298*/ 	.word	0x00000000
        /*029c*/ 	.short	0x010a
        /*029e*/ 	.byte	0x3f
	.zero		1


	//   ....[29]....
        /*02a0*/ 	.word	0x00009fe0
        /*02a4*/ 	.word	0x000000eb
        /*02a8*/ 	.word	0x00026800
        /*02ac*/ 	.short	0x010a
        /*02ae*/ 	.byte	0x3f
	.zero		1


	//   ....[30]....
        /*02b0*/ 	.word	0x0000a040
        /*02b4*/ 	.word	0x00000005
        /*02b8*/ 	.word	0x00026810
        /*02bc*/ 	.short	0x010a
        /*02be*/ 	.byte	0x3f
	.zero		1


	//   ....[31]....
        /*02c0*/ 	.word	0x0000a0a0
        /*02c4*/ 	.word	0x00000079
        /*02c8*/ 	.word	0x00026830
        /*02cc*/ 	.short	0x010a
        /*02ce*/ 	.byte	0x3f
	.zero		1


	//   ....[32]....
        /*02d0*/ 	.word	0x0000a0f0
        /*02d4*/ 	.word	0x0000000f
        /*02d8*/ 	.word	0x00026820
        /*02dc*/ 	.short	0x010a
        /*02de*/ 	.byte	0x3f
	.zero		1


	//   ....[33]....
        /*02e0*/ 	.word	0x0000a140
        /*02e4*/ 	.word	0x0000000f
        /*02e8*/ 	.word	0x00026840
        /*02ec*/ 	.short	0x010a
        /*02ee*/ 	.byte	0x3f
	.zero		1


	//   ....[34]....
        /*02f0*/ 	.word	0x0000a190
        /*02f4*/ 	.word	0x0000000f
        /*02f8*/ 	.word	0x00026828
        /*02fc*/ 	.short	0x010a
        /*02fe*/ 	.byte	0x3f
	.zero		1


	//   ....[35]....
        /*0300*/ 	.word	0x0000a1e0
        /*0304*/ 	.word	0x0000000f
        /*0308*/ 	.word	0x00026848
        /*030c*/ 	.short	0x010a
        /*030e*/ 	.byte	0x3f
	.zero		1


	//   ....[36]....
        /*0310*/ 	.word	0x0000a240
        /*0314*/ 	.word	0x0000000f
        /*0318*/ 	.word	0x00026820
        /*031c*/ 	.short	0x010a
        /*031e*/ 	.byte	0x3f
	.zero		1


	//   ....[37]....
        /*0320*/ 	.word	0x0000a290
        /*0324*/ 	.word	0x0000000f
        /*0328*/ 	.word	0x00026840
        /*032c*/ 	.short	0x010a
        /*032e*/ 	.byte	0x3f
	.zero		1


	//   ....[38]....
        /*0330*/ 	.word	0x0000a2e0
        /*0334*/ 	.word	0x0000000f
        /*0338*/ 	.word	0x00026828
        /*033c*/ 	.short	0x010a
        /*033e*/ 	.byte	0x3f
	.zero		1


	//   ....[39]....
        /*0340*/ 	.word	0x0000a330
        /*0344*/ 	.word	0x00000003
        /*0348*/ 	.word	0x00026840
        /*034c*/ 	.short	0x010a
        /*034e*/ 	.byte	0x3f
	.zero		1


	//   ....[40]....
        /*0350*/ 	.word	0x0000a400
        /*0354*/ 	.word	0x00000007
        /*0358*/ 	.word	0x00000000
        /*035c*/ 	.short	0x010a
        /*035e*/ 	.byte	0x3f
	.zero		1


	//   ....[41]....
        /*0360*/ 	.word	0x0000a450
        /*0364*/ 	.word	0x00000003
        /*0368*/ 	.word	0x00000000
        /*036c*/ 	.short	0x010a
        /*036e*/ 	.byte	0x3f
	.zero		1


	//   ....[42]....
        /*0370*/ 	.word	0x0000a4a0
        /*0374*/ 	.word	0x00000005
        /*0378*/ 	.word	0x00000000
        /*037c*/ 	.short	0x010a
        /*037e*/ 	.byte	0x3f
	.zero		1


	//----- nvinfo : EIATTR_NUM_MBARRIERS
	.align		4
.L_947:
        /*0380*/ 	.byte	0x03, 0x38
        /*0382*/ 	.short	0x0009


	//----- nvinfo : EIATTR_EXIT_INSTR_OFFSETS
	.align		4
        /*0384*/ 	.byte	0x04, 0x1c
        /*0386*/ 	.short	(.L_949 - .L_948)


	//   ....[0]....
.L_948:
        /*0388*/ 	.word	0x00009f50


	//----- nvinfo : EIATTR_MAX_THREADS
	.align		4
.L_949:
        /*038c*/ 	.byte	0x04, 0x05
        /*038e*/ 	.short	(.L_951 - .L_950)
.L_950:
        /*0390*/ 	.word	0x00000180
        /*0394*/ 	.word	0x00000001
        /*0398*/ 	.word	0x00000001


	//----- nvinfo : EIATTR_CRS_STACK_SIZE
	.align		4
.L_951:
        /*039c*/ 	.byte	0x04, 0x1e
        /*039e*/ 	.short	(.L_953 - .L_952)
.L_952:
        /*03a0*/ 	.word	0x00000000


	//----- nvinfo : EIATTR_CBANK_PARAM_SIZE
	.align		4
.L_953:
        /*03a4*/ 	.byte	0x03, 0x19
        /*03a6*/ 	.short	0x0770


	//----- nvinfo : EIATTR_PARAM_CBANK
	.align		4
        /*03a8*/ 	.byte	0x04, 0x0a
        /*03aa*/ 	.short	(.L_955 - .L_954)
	.align		4
.L_954:
        /*03ac*/ 	.word	index@(.nv.constant0._ZN7cutlass13device_kernelIN5flash11enable_sm90INS1_16FlashAttnBwdSm90INS1_25CollectiveMainloopBwdSm90ILi2ELi2ELi2EN4cute5tupleIJNS5_1CILi1EEES8_S8_EEENS6_IJNS7_ILi64EEENS7_ILi128EEENS7_ILi96EEEEEENS_10bfloat16_tEfNS_4arch4Sm90ELb1ELb0ELb1ELb1ELb0ELb1ELb0ELb0ELi2ELi1ELi2ELi1ELb1EEENS1_24CollectiveEpilogueBwdGQAISD_fSG_Li256ELb1ELb0EEENS1_25SingleTileBwdLPTSchedulerILb1ELi128ELb0EEEEEEEEEvNT_6ParamsE)
        /*03b0*/ 	.short	0x0210
        /*03b2*/ 	.short	0x0770


	//----- nvinfo : EIATTR_SW_WAR
	.align		4
.L_955:
        /*03b4*/ 	.byte	0x04, 0x36
        /*03b6*/ 	.short	(.L_957 - .L_956)
.L_956:
        /*03b8*/ 	.word	0x00000008
.L_957:


//--------------------- .nv.info._ZN7cutlass13device_kernelIN5flash11enable_sm90INS1_16FlashAttnBwdSm90INS1_25CollectiveMainloopBwdSm90ILi2ELi2ELi2EN4cute5tupleIJNS5_1CILi1EEES8_S8_EEENS6_IJNS7_ILi64EEENS7_ILi128EEENS7_ILi96EEEEEENS_10bfloat16_tEfNS_4arch4Sm90ELb1ELb0ELb1ELb1ELb1ELb1ELb0ELb0ELi2ELi1ELi2ELi1ELb1EEENS1_24CollectiveEpilogueBwdGQAISD_fSG_Li256ELb1ELb1EEENS1_25SingleTileBwdLPTSchedulerILb1ELi128ELb1EEEEEEEEEvNT_6ParamsE --------------------------
	.section	.nv.info._ZN7cutlass13device_kernelIN5flash11enable_sm90INS1_16FlashAttnBwdSm90INS1_25CollectiveMainloopBwdSm90ILi2ELi2ELi2EN4cute5tupleIJNS5_1CILi1EEES8_S8_EEENS6_IJNS7_ILi64EEENS7_ILi128EEENS7_ILi96EEEEEENS_10bfloat16_tEfNS_4arch4Sm90ELb1ELb0ELb1ELb1ELb1ELb1ELb0ELb0ELi2ELi1ELi2ELi1ELb1EEENS1_24CollectiveEpilogueBwdGQAISD_fSG_Li256ELb1ELb1EEENS1_25SingleTileBwdLPTSchedulerILb1ELi128ELb1EEEEEEEEEvNT_6ParamsE,"",@"SHT_CUDA_INFO"
	.sectionflags	@""
	.align	4


	//----- nvinfo : EIATTR_CUDA_API_VERSION
	.align		4
        /*0000*/ 	.byte	0x04, 0x37
        /*0002*/ 	.short	(.L_959 - .L_958)
.L_958:
        /*0004*/ 	.word	0x00000082


	//----- nvinfo : EIATTR_KPARAM_INFO
	.align		4
.L_959:
        /*0008*/ 	.byte	0x04, 0x17
        /*000a*/ 	.short	(.L_961 - .L_960)
.L_960:
        /*000c*/ 	.word	0x00000000
        /*0010*/ 	.short	0x0000
        /*0012*/ 	.short	0x0070
        /*0014*/ 	.byte	0x00, 0xf0, 0x01, 0x1c


	//----- nvinfo : EIATTR_SPARSE_MMA_MASK
	.align		4
.L_961:
        /*0018*/ 	.byte	0x03, 0x50
        /*001a*/ 	.short	0x0000


	//----- nvinfo : EIATTR_MAXREG_COUNT
	.align		4
        /*001c*/ 	.byte	0x03, 0x1b
        /*001e*/ 	.short	0x00a8


	//----- nvinfo : EIATTR_NUM_BARRIERS
	.align		4
        /*0020*/ 	.byte	0x02, 0x4c
        /*0022*/ 	.byte	0x10
	.zero		1


	//----- nvinfo : EIATTR_EXTERNS
	.align		4
        /*0024*/ 	.byte	0x04, 0x0f
        /*0026*/ 	.short	(.L_963 - .L_962)


	//   ....[0]....
	.align		4
.L_962:
        /*0028*/ 	.word	index@(__assertfail)


	//----- nvinfo : EIATTR_ANNOTATIONS
	.align		4
.L_963:
        /*002c*/ 	.byte	0x04, 0x55
        /*002e*/ 	.short	(.L_965 - .L_964)


	//   ....[0]....
.L_964:
        /*0030*/ 	.word	0x00000001
        /*0034*/ 	.byte	0x10, 0x8f, 0x00, 0x00, 0x01, 0x00, 0x00, 0x00, 0x40, 0x93, 0x00, 0x00, 0x01, 0x00, 0x00, 0x00
        /*0044*/ 	.byte	0x60, 0xa0, 0x00, 0x00, 0x01, 0x00, 0x00, 0x00, 0x80, 0xa0, 0x00, 0x00, 0x01, 0x00, 0x00, 0x00
        /*0054*/ 	.byte	0x60, 0xa4, 0x00, 0x00


	//----- nvinfo : EIATTR_MERCURY_ISA_VERSION
	.align		4
.L_965:
        /*0058*/ 	.byte	0x03, 0x5f
        /*005a*/ 	.short	0x0101


	//----- nvinfo : EIATTR_INT_WARP_WIDE_INSTR_OFFSETS
	.align		4
        /*005c*/ 	.byte	0x04, 0x31
        /*005e*/ 	.short	(.L_967 - .L_966)


	//   ....[0]....
.L_966:
        /*0060*/ 	.word	0x00000190


	//   ....[1]....
        /*0064*/ 	.word	0x000001c0


	//   ....[2]....
        /*0068*/ 	.word	0x00007250


	//   ....[3]....
        /*006c*/ 	.word	0x00007900


	//   ....[4]....
        /*0070*/ 	.word	0x00007e20


	//----- nvinfo : EIATTR_COOP_GROUP_MASK_REGIDS
	.align		4
.L_967:
        /*0074*/ 	.byte	0x04, 0x29
        /*0076*/ 	.short	(.L_969 - .L_968)


	//   ....[0]....
.L_968:
        /*0078*/ 	.word	0xffffffff


	//   ....[1]....
        /*007c*/ 	.word	0xffffffff


	//   ....[2]....
        /*0080*/ 	.word	0xffffffff


	//   ....[3]....
        /*0084*/ 	.word	0xffffffff


	//   ....[4]....
        /*0088*/ 	.word	0xffffffff


	//   ....[5]....
        /*008c*/ 	.word	0xffffffff


	//   ....[6]....
        /*0090*/ 	.word	0xffffffff


	//   ....[7]....
        /*0094*/ 	.word	0xffffffff


	//   ....[8]....
        /*0098*/ 	.word	0xffffffff


	//   ....[9]....
        /*009c*/ 	.word	0xffffffff


	//   ....[10]....
        /*00a0*/ 	.word	0xffffffff


	//   ....[11]....
        /*00a4*/ 	.word	0xffffffff


	//   ....[12]....
        /*00a8*/ 	.word	0xffffffff


	//   ....[13]....
        /*00ac*/ 	.word	0xffffffff


	//   ....[14]....
        /*00b0*/ 	.word	0xffffffff


	//   ....[15]....
        /*00b4*/ 	.word	0xffffffff


	//   ....[16]....
        /*00b8*/ 	.word	0xffffffff


	//   ....[17]....
        /*00bc*/ 	.word	0x0500000f


	//   ....[18]....
        /*00c0*/ 	.word	0x0500000f


	//   ....[19]....
        /*00c4*/ 	.word	0x0500000f


	//   ....[20]....
        /*00c8*/ 	.word	0x0500000f


	//   ....[21]....
        /*00cc*/ 	.word	0x0500000f


	//   ....[22]....
        /*00d0*/ 	.word	0x0500000f


	//----- nvinfo : EIATTR_COOP_GROUP_INSTR_OFFSETS
	.align		4
.L_969:
        /*00d4*/ 	.byte	0x04, 0x28
        /*00d6*/ 	.short	(.L_971 - .L_970)


	//   ....[0]....
.L_970:
        /*00d8*/ 	.word	0x00000070


	//   ....[1]....
        /*00dc*/ 	.word	0x000001a0


	//   ....[2]....
        /*00e0*/ 	.word	0x000001f0


	//   ....[3]....
        /*00e4*/ 	.word	0x000003e0


	//   ....[4]....
        /*00e8*/ 	.word	0x00000630


	//   ....[5]....
        /*00ec*/ 	.word	0x00001720


	//   ....[6]....
        /*00f0*/ 	.word	0x000059d0


	//   ....[7]....
        /*00f4*/ 	.word	0x00005b50


	//   ....[8]....
        /*00f8*/ 	.word	0x00005e00


	//   ....[9]....
        /*00fc*/ 	.word	0x00005f90


	//   ....[10]....
        /*0100*/ 	.word	0x000060a0


	//   ....[11]....
        /*0104*/ 	.word	0x00006e50


	//   ....[12]....
        /*0108*/ 	.word	0x00007180


	//   ....[13]....
        /*010c*/ 	.word	0x00007580


	//   ....[14]....
        /*0110*/ 	.word	0x00007830


	//   ....[15]....
        /*0114*/ 	.word	0x00007ae0


	//   ....[16]....
        /*0118*/ 	.word	0x00007d50


	//   ....[17]....
        /*011c*/ 	.word	0x0000ada0


	//   ....[18]....
        /*0120*/ 	.word	0x0000af10


	//   ....[19]....
        /*0124*/ 	.word	0x0000af80


	//   ....[20]....
        /*0128*/ 	.word	0x0000aff0


	//   ....[21]....
        /*012c*/ 	.word	0x0000b060


	//   ....[22]....
        /*0130*/ 	.word	0x0000b0d0


	//----- nvinfo : EIATTR_REG_RECONFIG
	.align		4
.L_971:
        /*0134*/ 	.byte	0x01, 0x54
	.zero		2


	//----- nvinfo : EIATTR_SYSCALL_OFFSETS
	.align		4
        /*0138*/ 	.byte	0x04, 0x46
        /*013a*/ 	.short	(.L_973 - .L_972)


	//   ....[0]....
.L_972:
        /*013c*/ 	.word	0x00001380


	//   ....[1]....
        /*0140*/ 	.word	0x00001470


	//   ....[2]....
        /*0144*/ 	.word	0x000015d0


	//   ....[3]....
        /*0148*/ 	.word	0x000016c0


	//   ....[4]....
        /*014c*/ 	.word	0x00001940


	//----- nvinfo : EIATTR_MBARRIER_INSTR_OFFSETS
	.align		4
.L_973:
        /*0150*/ 	.byte	0x04, 0x39
        /*0152*/ 	.short	(.L_975 - .L_974)


	//   ....[0]....
.L_974:
        /*0154*/ 	.word	0x00000290
        /*0158*/ 	.word	0x000000ff
        /*015c*/ 	.word	0x00026800
        /*0160*/ 	.short	0x0100
        /*0162*/ 	.byte	0x06
	.zero		1


	//   ....[1]....
        /*0164*/ 	.word	0x00000390
        /*0168*/ 	.word	0x000000ff
        /*016c*/ 	.word	0x00026810
        /*0170*/ 	.short	0x0100
        /*0172*/ 	.byte	0x08
	.zero		1


	//   ....[2]....
        /*0174*/ 	.word	0x000003a0
        /*0178*/ 	.word	0x000000ff
        /*017c*/ 	.word	0x00026820
        /*0180*/ 	.short	0x0100
        /*0182*/ 	.byte	0x08
	.zero		1


	//   ....[3]....
        /*0184*/ 	.word	0x000003b0
        /*0188*/ 	.word	0x000000ff
        /*018c*/ 	.word	0x00026818
        /*0190*/ 	.short	0x0100
        /*0192*/ 	.byte	0x08
	.zero		1


	//   ....[4]....
        /*0194*/ 	.word	0x000003c0
        /*0198*/ 	.word	0x000000ff
        /*019c*/ 	.word	0x00026828
        /*01a0*/ 	.short	0x0100
        /*01a2*/ 	.byte	0x08
	.zero		1


	//   ....[5]....
        /*01a4*/ 	.word	0x000004f0
        /*01a8*/ 	.word	0x000000ff
        /*01ac*/ 	.word	0x00026830
        /*01b0*/ 	.short	0x0100
        /*01b2*/ 	.byte	0x08
	.zero		1


	//   ....[6]....
        /*01b4*/ 	.word	0x00000500
        /*01b8*/ 	.word	0x000000ff
        /*01bc*/ 	.word	0x00026840
        /*01c0*/ 	.short	0x0100
        /*01c2*/ 	.byte	0x08
	.zero		1


	//   ....[7]....
        /*01c4*/ 	.word	0x00000510
        /*01c8*/ 	.word	0x000000ff
        /*01cc*/ 	.word	0x00026838
        /*01d0*/ 	.short	0x0100
        /*01d2*/ 	.byte	0x08
	.zero		1


	//   ....[8]....
        /*01d4*/ 	.word	0x00000520
        /*01d8*/ 	.word	0x000000ff
        /*01dc*/ 	.word	0x00026848
        /*01e0*/ 	.short	0x0100
        /*01e2*/ 	.byte	0x08
	.zero		1


	//   ....[9]....
        /*01e4*/ 	.word	0x00001760
        /*01e8*/ 	.word	0x000000eb
        /*01ec*/ 	.word	0x00026800
        /*01f0*/ 	.short	0x010a
        /*01f2*/ 	.byte	0x3f
	.zero		1


	//   ....[10]....
        /*01f4*/ 	.word	0x00001800
        /*01f8*/ 	.word	0x000000eb
        /*01fc*/ 	.word	0x00026800
        /*0200*/ 	.short	0x010a
        /*0202*/ 	.byte	0x3f
	.zero		1


	//   ....[11]....
        /*0204*/ 	.word	0x00002170
        /*0208*/ 	.word	0x000000ff
        /*020c*/ 	.word	0x00026810
        /*0210*/ 	.short	0x010a
        /*0212*/ 	.byte	0x08
	.zero		1


	//   ....[12]....
        /*0214*/ 	.word	0x000021b0
        /*0218*/ 	.word	0x000000ff
        /*021c*/ 	.word	0x00026810
        /*0220*/ 	.short	0x010a
        /*0222*/ 	.byte	0x08
	.zero		1


	//   ....[13]....
        /*0224*/ 	.word	0x000025f0
        /*0228*/ 	.word	0x000000ff
        /*022c*/ 	.word	0x00026830
        /*0230*/ 	.short	0x010a
        /*0232*/ 	.byte	0x08
	.zero		1


	//   ....[14]....
        /*0234*/ 	.word	0x00002920
        /*0238*/ 	.word	0x000000ff
        /*023c*/ 	.word	0x00026830
        /*0240*/ 	.short	0x010a
        /*0242*/ 	.byte	0x08
	.zero		1


	//   ....[15]....
        /*0244*/ 	.word	0x00004c50
        /*0248*/ 	.word	0x000000ff
        /*024c*/ 	.word	0x00000000
        /*0250*/ 	.short	0x0101
        /*0252*/ 	.byte	0x0a
	.zero		1


	//   ....[16]....
        /*0254*/ 	.word	0x00004f30
        /*0258*/ 	.word	0x000000ff
        /*025c*/ 	.word	0x00000000
        /*0260*/ 	.short	0x0101
        /*0262*/ 	.byte	0x08
	.zero		1


	//   ....[17]....
        /*0264*/ 	.word	0x00008ae0
        /*0268*/ 	.word	0x0000000f
        /*026c*/ 	.word	0x00026820
        /*0270*/ 	.short	0x010a
        /*0272*/ 	.byte	0x3f
	.zero		1


	//   ....[18]....
        /*0274*/ 	.word	0x000093a0
        /*0278*/ 	.word	0x0000000f
        /*027c*/ 	.word	0x00026840
        /*0280*/ 	.short	0x010a
        /*0282*/ 	.byte	0x3f
	.zero		1


	//   ....[19]....
        /*0284*/ 	.word	0x000096e0
        /*0288*/ 	.word	0x0000000f
        /*028c*/ 	.word	0x00026828
        /*0290*/ 	.short	0x010a
        /*0292*/ 	.byte	0x3f
	.zero		1


	//   ....[20]....
        /*0294*/ 	.word	0x00009a20
        /*0298*/ 	.word	0x0000000f
        /*029c*/ 	.word	0x00026848
        /*02a0*/ 	.short	0x010a
        /*02a2*/ 	.byte	0x3f
	.zero		1


	//   ....[21]....
        /*02a4*/ 	.word	0x00009d00
        /*02a8*/ 	.word	0x0000000f
        /*02ac*/ 	.word	0x00026820
        /*02b0*/ 	.short	0x010a
        /*02b2*/ 	.byte	0x3f
	.zero		1


	//   ....[22]....
        /*02b4*/ 	.word	0x0000a0b0
        /*02b8*/ 	.word	0x0000000f
        /*02bc*/ 	.word	0x00026840
        /*02c0*/ 	.short	0x010a
        /*02c2*/ 	.byte	0x3f
	.zero		1


	//   ....[23]....
        /*02c4*/ 	.word	0x0000a3c0
        /*02c8*/ 	.word	0x0000000f
        /*02cc*/ 	.word	0x00026828
        /*02d0*/ 	.short	0x010a
        /*02d2*/ 	.byte	0x3f
	.zero		1


	//   ....[24]....
        /*02d4*/ 	.word	0x0000a740
        /*02d8*/ 	.word	0x00000003
        /*02dc*/ 	.word	0x00026840
        /*02e0*/ 	.short	0x010a
        /*02e2*/ 	.byte	0x3f
	.zero		1


	//   ....[25]....
        /*02e4*/ 	.word	0x0000ac10
        /*02e8*/ 	.word	0x00000007
        /*02ec*/ 	.word	0x00000000
        /*02f0*/ 	.short	0x010a
        /*02f2*/ 	.byte	0x3f
	.zero		1


	//   ....[26]....
        /*02f4*/ 	.word	0x0000ac60
        /*02f8*/ 	.word	0x00000003
        /*02fc*/ 	.word	0x00000000
        /*0300*/ 	.short	0x010a
        /*0302*/ 	.byte	0x3f
	.zero		1


	//   ....[27]....
        /*0304*/ 	.word	0x0000acc0
        /*0308*/ 	.word	0x00000005
        /*030c*/ 	.word	0x00000000
        /*0310*/ 	.short	0x010a
        /*0312*/ 	.byte	0x3f
	.zero		1


	//   ....[28]....
        /*0314*/ 	.word	0x0000acf0
        /*0318*/ 	.word	0x00000003
        /*031c*/ 	.word	0x00000000
        /*0320*/ 	.short	0x010a
        /*0322*/ 	.byte	0x3f
	.zero		1


	//   ....[29]....
        /*0324*/ 	.word	0x0000add0
        /*0328*/ 	.word	0x000000eb
        /*032c*/ 	.word	0x00026800
        /*0330*/ 	.short	0x010a
        /*0332*/ 	.byte	0x3f
	.zero		1


	//   ....[30]....
        /*0334*/ 	.word	0x0000ae30
        /*0338*/ 	.word	0x00000005
        /*033c*/ 	.word	0x00026810
        /*0340*/ 	.short	0x010a
        /*0342*/ 	.byte	0x3f
	.zero		1


	//   ....[31]....
        /*0344*/ 	.word	0x0000ae90
        /*0348*/ 	.word	0x00000079
        /*034c*/ 	.word	0x00026830
        /*0350*/ 	.short	0x010a
        /*0352*/ 	.byte	0x3f
	.zero		1


	//   ....[32]....
        /*0354*/ 	.word	0x0000b110
        /*0358*/ 	.word	0x0000000f
        /*035c*/ 	.word	0x00026820
        /*0360*/ 	.short	0x010a
        /*0362*/ 	.byte	0x3f
	.zero		1


	//   ....[33]....
        /*0364*/ 	.word	0x0000b160
        /*0368*/ 	.word	0x0000000f
        /*036c*/ 	.word	0x00026840
        /*0370*/ 	.short	0x010a
        /*0372*/ 	.byte	0x3f
	.zero		1


	//   ....[34]....
        /*0374*/ 	.word	0x0000b1b0
        /*0378*/ 	.word	0x0000000f
        /*037c*/ 	.word	0x00026828
        /*0380*/ 	.short	0x010a
        /*0382*/ 	.byte	0x3f
	.zero		1


	//   ....[35]....
        /*0384*/ 	.word	0x0000b200
        /*0388*/ 	.word	0x0000000f
        /*038c*/ 	.word	0x00026848
        /*0390*/ 	.short	0x010a
        /*0392*/ 	.byte	0x3f
	.zero		1


	//   ....[36]....
        /*0394*/ 	.word	0x0000b260
        /*0398*/ 	.word	0x0000000f
        /*039c*/ 	.word	0x00026820
        /*03a0*/ 	.short	0x010a
        /*03a2*/ 	.byte	0x3f
	.zero		1


	//   ....[37]....
        /*03a4*/ 	.word	0x0000b2b0
        /*03a8*/ 	.word	0x0000000f
        /*03ac*/ 	.word	0x00026840
        /*03b0*/ 	.short	0x010a
        /*03b2*/ 	.byte	0x3f
	.zero		1


	//   ....[38]....
        /*03b4*/ 	.word	0x0000b300
        /*03b8*/ 	.word	0x0000000f
        /*03bc*/ 	.word	0x00026828
        /*03c0*/ 	.short	0x010a
        /*03c2*/ 	.byte	0x3f
	.zero		1


	//   ....[39]....
        /*03c4*/ 	.word	0x0000b350
        /*03c8*/ 	.word	0x00000003
        /*03cc*/ 	.word	0x00026840
        /*03d0*/ 	.short	0x010a
        /*03d2*/ 	.byte	0x3f
	.zero		1


	//   ....[40]....
        /*03d4*/ 	.word	0x0000b420
        /*03d8*/ 	.word	0x00000007
        /*03dc*/ 	.word	0x00000000
        /*03e0*/ 	.short	0x010a
        /*03e2*/ 	.byte	0x3f
	.zero		1


	//   ....[41]....
        /*03e4*/ 	.word	0x0000b470
        /*03e8*/ 	.word	0x00000003
        /*03ec*/ 	.word	0x00000000
        /*03f0*/ 	.short	0x010a
        /*03f2*/ 	.byte	0x3f
	.zero		1


	//   ....[42]....
        /*03f4*/ 	.word	0x0000b4c0
        /*03f8*/ 	.word	0x00000005
        /*03fc*/ 	.word	0x00000000
        /*0400*/ 	.short	0x010a
        /*0402*/ 	.byte	0x3f
	.zero		1


	//----- nvinfo : EIATTR_NUM_MBARRIERS
	.align		4
.L_975:
        /*0404*/ 	.byte	0x03, 0x38
        /*0406*/ 	.short	0x0009


	//----- nvinfo : EIATTR_EXIT_INSTR_OFFSETS
	.align		4
        /*0408*/ 	.byte	0x04, 0x1c
        /*040a*/ 	.short	(.L_977 - .L_976)


	//   ....[0]....
.L_976:
        /*040c*/ 	.word	0x0000ad40


	//----- nvinfo : EIATTR_MAX_THREADS
	.align		4
.L_977:
        /*0410*/ 	.byte	0x04, 0x05
        /*0412*/ 	.short	(.L_979 - .L_978)
.L_978:
        /*0414*/ 	.word	0x00000180
        /*0418*/ 	.word	0x00000001
        /*041c*/ 	.word	0x00000001


	//----- nvinfo : EIATTR_CRS_STACK_SIZE
	.align		4
.L_979:
        /*0420*/ 	.byte	0x04, 0x1e
        /*0422*/ 	.short	(.L_981 - .L_980)
.L_980:
        /*0424*/ 	.word	0x00000000


	//----- nvinfo : EIATTR_CBANK_PARAM_SIZE
	.align		4
.L_981:
        /*0428*/ 	.byte	0x03, 0x19
        /*042a*/ 	.short	0x0770


	//----- nvinfo : EIATTR_PARAM_CBANK
	.align		4
        /*042c*/ 	.byte	0x04, 0x0a
        /*042e*/ 	.short	(.L_983 - .L_982)
	.align		4
.L_982:
        /*0430*/ 	.word	index@(.nv.constant0._ZN7cutlass13device_kernelIN5flash11enable_sm90INS1_16FlashAttnBwdSm90INS1_25CollectiveMainloopBwdSm90ILi2ELi2ELi2EN4cute5tupleIJNS5_1CILi1EEES8_S8_EEENS6_IJNS7_ILi64EEENS7_ILi128EEENS7_ILi96EEEEEENS_10bfloat16_tEfNS_4arch4Sm90ELb1ELb0ELb1ELb1ELb1ELb1ELb0ELb0ELi2ELi1ELi2ELi1ELb1EEENS1_24CollectiveEpilogueBwdGQAISD_fSG_Li256ELb1ELb1EEENS1_25SingleTileBwdLPTSchedulerILb1ELi128ELb1EEEEEEEEEvNT_6ParamsE)
        /*0434*/ 	.short	0x0210
        /*0436*/ 	.short	0x0770


	//----- nvinfo : EIATTR_SW_WAR
	.align		4
.L_983:
        /*0438*/ 	.byte	0x04, 0x36
        /*043a*/ 	.short	(.L_985 - .L_984)
.L_984:
        /*043c*/ 	.word	0x00000008
.L_985:


//--------------------- .nv.info._ZN7cutlass13device_kernelIN5flash11enable_sm90INS1_16FlashAttnBwdSm90INS1_25CollectiveMainloopBwdSm90ILi2ELi2ELi2EN4cute5tupleIJNS5_1CILi1EEES8_S8_EEENS6_IJNS7_ILi64EEENS7_ILi128EEENS7_ILi96EEEEEENS_10bfloat16_tEfNS_4arch4Sm90ELb0ELb0ELb0ELb0ELb0ELb1ELb0ELb0ELi2ELi1ELi2ELi1ELb1EEENS1_21CollectiveEpilogueBwdISD_SE_SG_Li256ELb0ELb0ELi1EEENS1_19SingleTileSchedulerILb0ELb0ELb0ELi128EEEEEEEEEvNT_6ParamsE --------------------------
	.section	.nv.info._ZN7cutlass13device_kernelIN5flash11enable_sm90INS1_16FlashAttnBwdSm90INS1_25CollectiveMainloopBwdSm90ILi2ELi2ELi2EN4cute5tupleIJNS5_1CILi1EEES8_S8_EEENS6_IJNS7_ILi64EEENS7_ILi128EEENS7_ILi96EEEEEENS_10bfloat16_tEfNS_4arch4Sm90ELb0ELb0ELb0ELb0ELb0ELb1ELb0ELb0ELi2ELi1ELi2ELi1ELb1EEENS1_21CollectiveEpilogueBwdISD_SE_SG_Li256ELb0ELb0ELi1EEENS1_19SingleTileSchedulerILb0ELb0ELb0ELi128EEEEEEEEEvNT_6ParamsE,"",@"SHT_CUDA_INFO"
	.sectionflags	@""
	.align	4


	//----- nvinfo : EIATTR_CUDA_API_VERSION
	.align		4
        /*0000*/ 	.byte	0x04, 0x37
        /*0002*/ 	.short	(.L_987 - .L_986)
.L_986:
        /*0004*/ 	.word	0x00000082


	//----- nvinfo : EIATTR_KPARAM_INFO
	.align		4
.L_987:
        /*0008*/ 	.byte	0x04, 0x17
        /*000a*/ 	.short	(.L_989 - .L_988)
.L_988:
        /*000c*/ 	.word	0x00000000
        /*0010*/ 	.short	0x0000
        /*0012*/ 	.short	0x0070
        /*0014*/ 	.byte	0x00, 0xf0, 0x01, 0x24


	//----- nvinfo : EIATTR_SPARSE_MMA_MASK
	.align		4
.L_989:
        /*0018*/ 	.byte	0x03, 0x50
        /*001a*/ 	.short	0x0000


	//----- nvinfo : EIATTR_MAXREG_COUNT
	.align		4
        /*001c*/ 	.byte	0x03, 0x1b
        /*001e*/ 	.short	0x00a8


	//----- nvinfo : EIATTR_NUM_BARRIERS
	.align		4
        /*0020*/ 	.byte	0x02, 0x4c
        /*0022*/ 	.byte	0x10
	.zero		1


	//----- nvinfo : EIATTR_EXTERNS
	.align		4
        /*0024*/ 	.byte	0x04, 0x0f
        /*0026*/ 	.short	(.L_991 - .L_990)


	//   ....[0]....
	.align		4
.L_990:
        /*0028*/ 	.word	index@(__assertfail)


	//----- nvinfo : EIATTR_MERCURY_ISA_VERSION
	.align		4
.L_991:
        /*002c*/ 	.byte	0x03, 0x5f
        /*002e*/ 	.short	0x0101


	//----- nvinfo : EIATTR_INT_WARP_WIDE_INSTR_OFFSETS
	.align		4
        /*0030*/ 	.byte	0x04, 0x31
        /*0032*/ 	.short	(.L_993 - .L_992)


	//   ....[0]....
.L_992:
        /*0034*/ 	.word	0x000001e0


	//   ....[1]....
        /*0038*/ 	.word	0x00000210


	//----- nvinfo : EIATTR_COOP_GROUP_MASK_REGIDS
	.align		4
.L_993:
        /*003c*/ 	.byte	0x04, 0x29
        /*003e*/ 	.short	(.L_995 - .L_994)


	//   ....[0]....
.L_994:
        /*0040*/ 	.word	0xffffffff


	//   ....[1]....
        /*0044*/ 	.word	0xffffffff


	//   ....[2]....
        /*0048*/ 	.word	0xffffffff


	//   ....[3]....
        /*004c*/ 	.word	0xffffffff


	//   ....[4]....
        /*0050*/ 	.word	0xffffffff


	//   ....[5]....
        /*0054*/ 	.word	0xffffffff


	//   ....[6]....
        /*0058*/ 	.word	0xffffffff


	//   ....[7]....
        /*005c*/ 	.word	0xffffffff


	//   ....[8]....
        /*0060*/ 	.word	0x0500000f


	//----- nvinfo : EIATTR_COOP_GROUP_INSTR_OFFSETS
	.align		4
.L_995:
        /*0064*/ 	.byte	0x04, 0x28
        /*0066*/ 	.short	(.L_997 - .L_996)


	//   ....[0]....
.L_996:
        /*0068*/ 	.word	0x00000060


	//   ....[1]....
        /*006c*/ 	.word	0x000001f0


	//   ....[2]....
        /*0070*/ 	.word	0x00000240


	//   ....[3]....
        /*0074*/ 	.word	0x00000430


	//   ....[4]....
        /*0078*/ 	.word	0x00000640


	//   ....[5]....
        /*007c*/ 	.word	0x00000b90


	//   ....[6]....
        /*0080*/ 	.word	0x00004440


	//   ....[7]....
        /*0084*/ 	.word	0x00004a40


	//   ....[8]....
        /*0088*/ 	.word	0x000078a0


	//----- nvinfo : EIATTR_REG_RECONFIG
	.align		4
.L_997:
        /*008c*/ 	.byte	0x01, 0x54
	.zero		2


	//----- nvinfo : EIATTR_SYSCALL_OFFSETS
	.align		4
        /*0090*/ 	.byte	0x04, 0x46
        /*0092*/ 	.short	(.L_999 - .L_998)


	//   ....[0]....
.L_998:
        /*0094*/ 	.word	0x000007f0


	//   ....[1]....
        /*0098*/ 	.word	0x000008e0


	//   ....[2]....
        /*009c*/ 	.word	0x00000a40


	//   ....[3]....
        /*00a0*/ 	.word	0x00000b30


	//   ....[4]....
        /*00a4*/ 	.word	0x00000e20


	//   ....[5]....
        /*00a8*/ 	.word	0x00003ee0


	//   ....[6]....
        /*00ac*/ 	.word	0x00004000


	//   ....[7]....
        /*00b0*/ 	.word	0x00004120


	//   ....[8]....
        /*00b4*/ 	.word	0x00004240


	//----- nvinfo : EIATTR_MBARRIER_INSTR_OFFSETS
	.align		4
.L_999:
        /*00b8*/ 	.byte	0x04, 0x39
        /*00ba*/ 	.short	(.L_1001 - .L_1000)


	//   ....[0]....
.L_1000:
        /*00bc*/ 	.word	0x000002e0
        /*00c0*/ 	.word	0x000000ff
        /*00c4*/ 	.word	0x00026800
        /*00c8*/ 	.short	0x0100
        /*00ca*/ 	.byte	0x06
	.zero		1


	//   ....[1]....
        /*00cc*/ 	.word	0x000003e0
        /*00d0*/ 	.word	0x000000ff
        /*00d4*/ 	.word	0x00026810
        /*00d8*/ 	.short	0x0100
        /*00da*/ 	.byte	0x08
	.zero		1


	//   ....[2]....
        /*00dc*/ 	.word	0x000003f0
        /*00e0*/ 	.word	0x000000ff
        /*00e4*/ 	.word	0x00026820
        /*00e8*/ 	.short	0x0100
        /*00ea*/ 	.byte	0x08
	.zero		1


	//   ....[3]....
        /*00ec*/ 	.word	0x00000400
        /*00f0*/ 	.word	0x000000ff
        /*00f4*/ 	.word	0x00026818
        /*00f8*/ 	.short	0x0100
        /*00fa*/ 	.byte	0x08
	.zero		1


	//   ....[4]....
        /*00fc*/ 	.word	0x00000410
        /*0100*/ 	.word	0x000000ff
        /*0104*/ 	.word	0x00026828
        /*0108*/ 	.short	0x0100
        /*010a*/ 	.byte	0x08
	.zero		1


	//   ....[5]....
        /*010c*/ 	.word	0x00000540
        /*0110*/ 	.word	0x000000ff
        /*0114*/ 	.word	0x00026830
        /*0118*/ 	.short	0x0100
        /*011a*/ 	.byte	0x08
	.zero		1


	//   ....[6]....
        /*011c*/ 	.word	0x00000550
        /*0120*/ 	.word	0x000000ff
        /*0124*/ 	.word	0x00026840
        /*0128*/ 	.short	0x0100
        /*012a*/ 	.byte	0x08
	.zero		1


	//   ....[7]....
        /*012c*/ 	.word	0x00000560
        /*0130*/ 	.word	0x000000ff
        /*0134*/ 	.word	0x00026838
        /*0138*/ 	.short	0x0100
        /*013a*/ 	.byte	0x08
	.zero		1


	//   ....[8]....
        /*013c*/ 	.word	0x00000570
        /*0140*/ 	.word	0x000000ff
        /*0144*/ 	.word	0x00026848
        /*0148*/ 	.short	0x0100
        /*014a*/ 	.byte	0x08
	.zero		1


	//   ....[9]....
        /*014c*/ 	.word	0x00000bd0
        /*0150*/ 	.word	0x00000002
        /*0154*/ 	.word	0x00026800
        /*0158*/ 	.short	0x010a
        /*015a*/ 	.byte	0x3f
	.zero		1


	//   ....[10]....
        /*015c*/ 	.word	0x00000cd0
        /*0160*/ 	.word	0x00000002
        /*0164*/ 	.word	0x00026800
        /*0168*/ 	.short	0x010a
        /*016a*/ 	.byte	0x3f
	.zero		1


	//   ....[11]....
        /*016c*/ 	.word	0x00001680
        /*0170*/ 	.word	0x000000ff
        /*0174*/ 	.word	0x00026810
        /*0178*/ 	.short	0x010a
        /*017a*/ 	.byte	0x08
	.zero		1


	//   ....[12]....
        /*017c*/ 	.word	0x000016c0
        /*0180*/ 	.word	0x000000ff
        /*0184*/ 	.word	0x00026810
        /*0188*/ 	.short	0x010a
        /*018a*/ 	.byte	0x08
	.zero		1


	//   ....[13]....
        /*018c*/ 	.word	0x00001b10
        /*0190*/ 	.word	0x000000ff
        /*0194*/ 	.word	0x00026830
        /*0198*/ 	.short	0x010a
        /*019a*/ 	.byte	0x08
	.zero		1


	//   ....[14]....
        /*019c*/ 	.word	0x00001b50
        /*01a0*/ 	.word	0x000000ff
        /*01a4*/ 	.word	0x00026830
        /*01a8*/ 	.short	0x010a
        /*01aa*/ 	.byte	0x08
	.zero		1


	//   ....[15]....
        /*01ac*/ 	.word	0x00003760
        /*01b0*/ 	.word	0x000000ff
        /*01b4*/ 	.word	0x00000000
        /*01b8*/ 	.short	0x0101
        /*01ba*/ 	.byte	0x0a
	.zero		1


	//   ....[16]....
        /*01bc*/ 	.word	0x00003a70
        /*01c0*/ 	.word	0x000000ff
        /*01c4*/ 	.word	0x00000000
        /*01c8*/ 	.short	0x0101
        /*01ca*/ 	.byte	0x08
	.zero		1


	//   ....[17]....
        /*01cc*/ 	.word	0x00005840
        /*01d0*/ 	.word	0x00000000
        /*01d4*/ 	.word	0x00026820
        /*01d8*/ 	.short	0x010a
        /*01da*/ 	.byte	0x3f
	.zero		1


	//   ....[18]....
        /*01dc*/ 	.word	0x00006140
        /*01e0*/ 	.word	0x00000000
        /*01e4*/ 	.word	0x00026840
        /*01e8*/ 	.short	0x010a
        /*01ea*/ 	.byte	0x3f
	.zero		1


	//   ....[19]....
        /*01ec*/ 	.word	0x00006440
        /*01f0*/ 	.word	0x00000000
        /*01f4*/ 	.word	0x00026828
        /*01f8*/ 	.short	0x010a
        /*01fa*/ 	.byte	0x3f
	.zero		1


	//   ....[20]....
        /*01fc*/ 	.word	0x000066c0
        /*0200*/ 	.word	0x00000000
        /*0204*/ 	.word	0x00026848
        /*0208*/ 	.short	0x010a
        /*020a*/ 	.byte	0x3f
	.zero		1


	//   ....[21]....
        /*020c*/ 	.word	0x00006990
        /*0210*/ 	.word	0x00000000
        /*0214*/ 	.word	0x00026820
        /*0218*/ 	.short	0x010a
        /*021a*/ 	.byte	0x3f
	.zero		1


	//   ....[22]....
        /*021c*/ 	.word	0x00006c80
        /*0220*/ 	.word	0x00000000
        /*0224*/ 	.word	0x00026840
        /*0228*/ 	.short	0x010a
        /*022a*/ 	.byte	0x3f
	.zero		1


	//   ....[23]....
        /*022c*/ 	.word	0x00006f60
        /*0230*/ 	.word	0x00000000
        /*0234*/ 	.word	0x00026828
        /*0238*/ 	.short	0x010a
        /*023a*/ 	.byte	0x3f
	.zero		1


	//   ....[24]....
        /*023c*/ 	.word	0x00007240
        /*0240*/ 	.word	0x00000003
        /*0244*/ 	.word	0x00026840
        /*0248*/ 	.short	0x010a
        /*024a*/ 	.byte	0x3f
	.zero		1


	//   ....[25]....
        /*024c*/ 	.word	0x00007700
        /*0250*/ 	.word	0x00000006
        /*0254*/ 	.word	0x00000000
        /*0258*/ 	.short	0x010a
        /*025a*/ 	.byte	0x3f
	.zero		1


	//   ....[26]....
        /*025c*/ 	.word	0x00007760
        /*0260*/ 	.word	0x00000003
        /*0264*/ 	.word	0x00000000
        /*0268*/ 	.short	0x010a
        /*026a*/ 	.byte	0x3f
	.zero		1


	//   ....[27]....
        /*026c*/ 	.word	0x000077c0
        /*0270*/ 	.word	0x00000000
        /*0274*/ 	.word	0x00000000
        /*0278*/ 	.short	0x010a
        /*027a*/ 	.byte	0x3f
	.zero		1


	//   ....[28]....
        /*027c*/ 	.word	0x000077f0
        /*0280*/ 	.word	0x00000003
        /*0284*/ 	.word	0x00000000
        /*0288*/ 	.short	0x010a
        /*028a*/ 	.byte	0x3f
	.zero		1


	//   ....[29]....
        /*028c*/ 	.word	0x000078d0
        /*0290*/ 	.word	0x00000002
        /*0294*/ 	.word	0x00026800
        /*0298*/ 	.short	0x010a
        /*029a*/ 	.byte	0x3f
	.zero		1


	//   ....[30]....
        /*029c*/ 	.word	0x00007930
        /*02a0*/ 	.word	0x00000005
        /*02a4*/ 	.word	0x00026810
        /*02a8*/ 	.short	0x010a
        /*02aa*/ 	.byte	0x3f
	.zero		1


	//   ....[31]....
        /*02ac*/ 	.word	0x00007990
        /*02b0*/ 	.word	0x00000005
        /*02b4*/ 	.word	0x00026830
        /*02b8*/ 	.short	0x010a
        /*02ba*/ 	.byte	0x3f
	.zero		1


	//   ....[32]....
        /*02bc*/ 	.word	0x000079e0
        /*02c0*/ 	.word	0x00000000
        /*02c4*/ 	.word	0x00026820
        /*02c8*/ 	.short	0x010a
        /*02ca*/ 	.byte	0x3f
	.zero		1


	//   ....[33]....
        /*02cc*/ 	.word	0x00007a30
        /*02d0*/ 	.word	0x00000000
        /*02d4*/ 	.word	0x00026840
        /*02d8*/ 	.short	0x010a
        /*02da*/ 	.byte	0x3f
	.zero		1


	//   ....[34]....
        /*02dc*/ 	.word	0x00007a80
        /*02e0*/ 	.word	0x00000000
        /*02e4*/ 	.word	0x00026828
        /*02e8*/ 	.short	0x010a
        /*02ea*/ 	.byte	0x3f
	.zero		1


	//   ....[35]....
        /*02ec*/ 	.word	0x00007ad0
        /*02f0*/ 	.word	0x00000000
        /*02f4*/ 	.word	0x00026848
        /*02f8*/ 	.short	0x010a
        /*02fa*/ 	.byte	0x3f
	.zero		1


	//   ....[36]....
        /*02fc*/ 	.word	0x00007b30
        /*0300*/ 	.word	0x00000000
        /*0304*/ 	.word	0x00026820
        /*0308*/ 	.short	0x010a
        /*030a*/ 	.byte	0x3f
	.zero		1


	//   ....[37]....
        /*030c*/ 	.word	0x00007b80
        /*0310*/ 	.word	0x00000000
        /*0314*/ 	.word	0x00026840
        /*0318*/ 	.short	0x010a
        /*031a*/ 	.byte	0x3f
	.zero		1


	//   ....[38]....
        /*031c*/ 	.word	0x00007bd0
        /*0320*/ 	.word	0x00000000
        /*0324*/ 	.word	0x00026828
        /*0328*/ 	.short	0x010a
        /*032a*/ 	.byte	0x3f
	.zero		1


	//   ....[39]....
        /*032c*/ 	.word	0x00007c20
        /*0330*/ 	.word	0x00000003
        /*0334*/ 	.word	0x00026840
        /*0338*/ 	.short	0x010a
        /*033a*/ 	.byte	0x3f
	.zero		1


	//   ....[40]....
        /*033c*/ 	.word	0x00007d00
        /*0340*/ 	.word	0x00000006
        /*0344*/ 	.word	0x00000000
        /*0348*/ 	.short	0x010a
        /*034a*/ 	.byte	0x3f
	.zero		1


	//   ....[41]....
        /*034c*/ 	.word	0x00007d50
        /*0350*/ 	.word	0x00000003
        /*0354*/ 	.word	0x00000000
        /*0358*/ 	.short	0x010a
        /*035a*/ 	.byte	0x3f
	.zero		1


	//   ....[42]....
        /*035c*/ 	.word	0x00007da0
        /*0360*/ 	.word	0x00000000
        /*0364*/ 	.word	0x00000000
        /*0368*/ 	.short	0x010a
        /*036a*/ 	.byte	0x3f
	.zero		1


	//----- nvinfo : EIATTR_NUM_MBARRIERS
	.align		4
.L_1001:
        /*036c*/ 	.byte	0x03, 0x38
        /*036e*/ 	.short	0x0009


	//----- nvinfo : EIATTR_EXIT_INSTR_OFFSETS
	.align		4
        /*0370*/ 	.byte	0x04, 0x1c
        /*0372*/ 	.short	(.L_1003 - .L_1002)


	//   ....[0]....
.L_1002:
        /*0374*/ 	.word	0x000006a0


	//   ....[1]....
        /*0378*/ 	.word	0x000049f0


	//   ....[2]....
        /*037c*/ 	.word	0x00004a80


	//   ....[3]....
        /*0380*/ 	.word	0x00004ab0


	//   ....[4]....
        /*0384*/ 	.word	0x00004bc0


	//   ....[5]....
        /*0388*/ 	.word	0x00005280


	//   ....[6]....
        /*038c*/ 	.word	0x00005550


	//   ....[7]....
        /*0390*/ 	.word	0x00007840


	//----- nvinfo : EIATTR_MAX_THREADS
	.align		4
.L_1003:
        /*0394*/ 	.byte	0x04, 0x05
        /*0396*/ 	.short	(.L_1005 - .L_1004)
.L_1004:
        /*0398*/ 	.word	0x00000180
        /*039c*/ 	.word	0x00000001
        /*03a0*/ 	.word	0x00000001


	//----- nvinfo : EIATTR_CRS_STACK_SIZE
	.align		4
.L_1005:
        /*03a4*/ 	.byte	0x04, 0x1e
        /*03a6*/ 	.short	(.L_1007 - .L_1006)
.L_1006:
        /*03a8*/ 	.word	0x00000000


	//----- nvinfo : EIATTR_CBANK_PARAM_SIZE
	.align		4
.L_1007:
        /*03ac*/ 	.byte	0x03, 0x19
        /*03ae*/ 	.short	0x0970


	//----- nvinfo : EIATTR_PARAM_CBANK
	.align		4
        /*03b0*/ 	.byte	0x04, 0x0a
        /*03b2*/ 	.short	(.L_1009 - .L_1008)
	.align		4
.L_1008:
        /*03b4*/ 	.word	index@(.nv.constant0._ZN7cutlass13device_kernelIN5flash11enable_sm90INS1_16FlashAttnBwdSm90INS1_25CollectiveMainloopBwdSm90ILi2ELi2ELi2EN4cute5tupleIJNS5_1CILi1EEES8_S8_EEENS6_IJNS7_ILi64EEENS7_ILi128EEENS7_ILi96EEEEEENS_10bfloat16_tEfNS_4arch4Sm90ELb0ELb0ELb0ELb0ELb0ELb1ELb0ELb0ELi2ELi1ELi2ELi1ELb1EEENS1_21CollectiveEpilogueBwdISD_SE_SG_Li256ELb0ELb0ELi1EEENS1_19SingleTileSchedulerILb0ELb0ELb0ELi128EEEEEEEEEvNT_6ParamsE)
        /*03b8*/ 	.short	0x0210
        /*03ba*/ 	.short	0x0970


	//----- nvinfo : EIATTR_SW_WAR
	.align		4
.L_1009:
        /*03bc*/ 	.byte	0x04, 0x36
        /*03be*/ 	.short	(.L_1011 - .L_1010)
.L_1010:
        /*03c0*/ 	.word	0x00000008
.L_1011:


//--------------------- .nv.info._ZN7cutlass13device_kernelIN5flash11enable_sm90INS1_16FlashAttnBwdSm90INS1_25CollectiveMainloopBwdSm90ILi2ELi2ELi2EN4cute5tupleIJNS5_1CILi1EEES8_S8_EEENS6_IJNS7_ILi64EEENS7_ILi128EEENS7_ILi96EEEEEENS_10bfloat16_tEfNS_4arch4Sm90ELb0ELb0ELb0ELb0ELb1ELb1ELb0ELb0ELi2ELi1ELi2ELi1ELb1EEENS1_21CollectiveEpilogueBwdISD_SE_SG_Li256ELb0ELb0ELi1EEENS1_19SingleTileSchedulerILb0ELb0ELb0ELi128EEEEEEEEEvNT_6ParamsE --------------------------
	.section	.nv.info._ZN7cutlass13device_kernelIN5flash11enable_sm90INS1_16FlashAttnBwdSm90INS1_25CollectiveMainloopBwdSm90ILi2ELi2ELi2EN4cute5tupleIJNS5_1CILi1EEES8_S8_EEENS6_IJNS7_ILi64EEENS7_ILi128EEENS7_ILi96EEEEEENS_10bfloat16_tEfNS_4arch4Sm90ELb0ELb0ELb0ELb0ELb1ELb1ELb0ELb0ELi2ELi1ELi2ELi1ELb1EEENS1_21CollectiveEpilogueBwdISD_SE_SG_Li256ELb0ELb0ELi1EEENS1_19SingleTileSchedulerILb0ELb0ELb0ELi128EEEEEEEEEvNT_6ParamsE,"",@"SHT_CUDA_INFO"
	.sectionflags	@""
	.align	4


	//----- nvinfo : EIATTR_CUDA_API_VERSION
	.align		4
        /*0000*/ 	.byte	0x04, 0x37
        /*0002*/ 	.short	(.L_1013 - .L_1012)
.L_1012:
        /*0004*/ 	.word	0x00000082


	//----- nvinfo : EIATTR_KPARAM_INFO
	.align		4
.L_1013:
        /*0008*/ 	.byte	0x04, 0x17
        /*000a*/ 	.short	(.L_1015 - .L_1014)
.L_1014:
        /*000c*/ 	.word	0x00000000
        /*0010*/ 	.short	0x0000
        /*0012*/ 	.short	0x0070
        /*0014*/ 	.byte	0x00, 0xf0, 0x01, 0x24


	//----- nvinfo : EIATTR_SPARSE_MMA_MASK
	.align		4
.L_1015:
        /*0018*/ 	.byte	0x03, 0x50
        /*001a*/ 	.short	0x0000


	//----- nvinfo : EIATTR_MAXREG_COUNT
	.align		4
        /*001c*/ 	.byte	0x03, 0x1b
        /*001e*/ 	.short	0x00a8


	//----- nvinfo : EIATTR_NUM_BARRIERS
	.align		4
        /*0020*/ 	.byte	0x02, 0x4c
        /*0022*/ 	.byte	0x10
	.zero		1


	//----- nvinfo : EIATTR_EXTERNS
	.align		4
        /*0024*/ 	.byte	0x04, 0x0f
        /*0026*/ 	.short	(.L_1017 - .L_1016)


	//   ....[0]....
	.align		4
.L_1016:
        /*0028*/ 	.word	index@(__assertfail)


	//----- nvinfo : EIATTR_MERCURY_ISA_VERSION
	.align		4
.L_1017:
        /*002c*/ 	.byte	0x03, 0x5f
        /*002e*/ 	.short	0x0101


	//----- nvinfo : EIATTR_INT_WARP_WIDE_INSTR_OFFSETS
	.align		4
        /*0030*/ 	.byte	0x04, 0x31
        /*0032*/ 	.short	(.L_1019 - .L_1018)


	//   ....[0]....
.L_1018:
        /*0034*/ 	.word	0x000001e0


	//   ....[1]....
        /*0038*/ 	.word	0x00000210


	//   ....[2]....
        /*003c*/ 	.word	0x000052e0


	//   ....[3]....
        /*0040*/ 	.word	0x00005750


	//   ....[4]....
        /*0044*/ 	.word	0x00005d30


	//----- nvinfo : EIATTR_COOP_GROUP_MASK_REGIDS
	.align		4
.L_1019:
        /*0048*/ 	.byte	0x04, 0x29
        /*004a*/ 	.short	(.L_1021 - .L_1020)


	//   ....[0]....
.L_1020:
        /*004c*/ 	.word	0xffffffff


	//   ....[1]....
        /*0050*/ 	.word	0xffffffff


	//   ....[2]....
        /*0054*/ 	.word	0xffffffff


	//   ....[3]....
        /*0058*/ 	.word	0xffffffff


	//   ....[4]....
        /*005c*/ 	.word	0xffffffff


	//   ....[5]....
        /*0060*/ 	.word	0xffffffff


	//   ....[6]....
        /*0064*/ 	.word	0xffffffff


	//   ....[7]....
        /*0068*/ 	.word	0xffffffff


	//   ....[8]....
        /*006c*/ 	.word	0xffffffff


	//   ....[9]....
        /*0070*/ 	.word	0xffffffff


	//   ....[10]....
        /*0074*/ 	.word	0xffffffff


	//   ....[11]....
        /*0078*/ 	.word	0xffffffff


	//   ....[12]....
        /*007c*/ 	.word	0xffffffff


	//   ....[13]....
        /*0080*/ 	.word	0xffffffff


	//   ....[14]....
        /*0084*/ 	.word	0x0500000f


	//   ....[15]....
        /*0088*/ 	.word	0x0500000f


	//   ....[16]....
        /*008c*/ 	.word	0x0500000f


	//   ....[17]....
        /*0090*/ 	.word	0x0500000f


	//----- nvinfo : EIATTR_COOP_GROUP_INSTR_OFFSETS
	.align		4
.L_1021:
        /*0094*/ 	.byte	0x04, 0x28
        /*0096*/ 	.short	(.L_1023 - .L_1022)


	//   ....[0]....
.L_1022:
        /*0098*/ 	.word	0x00000060


	//   ....[1]....
        /*009c*/ 	.word	0x000001f0


	//   ....[2]....
        /*00a0*/ 	.word	0x00000240


	//   ....[3]....
        /*00a4*/ 	.word	0x00000430


	//   ....[4]....
        /*00a8*/ 	.word	0x00000640


	//   ....[5]....
        /*00ac*/ 	.word	0x00000b90


	//   ....[6]....
        /*00b0*/ 	.word	0x00004440


	//   ....[7]....
        /*00b4*/ 	.word	0x00004a40


	//   ....[8]....
        /*00b8*/ 	.word	0x00004f80


	//   ....[9]....
        /*00bc*/ 	.word	0x00005210


	//   ....[10]....
        /*00c0*/ 	.word	0x00005450


	//   ....[11]....
        /*00c4*/ 	.word	0x00005680


	//   ....[12]....
        /*00c8*/ 	.word	0x00005930


	//   ....[13]....
        /*00cc*/ 	.word	0x00005c60


	//   ....[14]....
        /*00d0*/ 	.word	0x000080e0


	//   ....[15]....
        /*00d4*/ 	.word	0x00008250


	//   ....[16]....
        /*00d8*/ 	.word	0x000082c0


	//   ....[17]....
        /*00dc*/ 	.word	0x00008330


	//----- nvinfo : EIATTR_REG_RECONFIG
	.align		4
.L_1023:
        /*00e0*/ 	.byte	0x01, 0x54
	.zero		2


	//----- nvinfo : EIATTR_SYSCALL_OFFSETS
	.align		4
        /*00e4*/ 	.byte	0x04, 0x46
        /*00e6*/ 	.short	(.L_1025 - .L_1024)


	//   ....[0]....
.L_1024:
        /*00e8*/ 	.word	0x000007f0


	//   ....[1]....
        /*00ec*/ 	.word	0x000008e0


	//   ....[2]....
        /*00f0*/ 	.word	0x00000a40


	//   ....[3]....
        /*00f4*/ 	.word	0x00000b30


	//   ....[4]....
        /*00f8*/ 	.word	0x00000e20


	//   ....[5]....
        /*00fc*/ 	.word	0x00003ee0


	//   ....[6]....
        /*0100*/ 	.word	0x00004000


	//   ....[7]....
        /*0104*/ 	.word	0x00004120


	//   ....[8]....
        /*0108*/ 	.word	0x00004240


	//----- nvinfo : EIATTR_MBARRIER_INSTR_OFFSETS
	.align		4
.L_1025:
        /*010c*/ 	.byte	0x04, 0x39
        /*010e*/ 	.short	(.L_1027 - .L_1026)


	//   ....[0]....
.L_1026:
        /*0110*/ 	.word	0x000002e0
        /*0114*/ 	.word	0x000000ff
        /*0118*/ 	.word	0x00026800
        /*011c*/ 	.short	0x0100
        /*011e*/ 	.byte	0x06
	.zero		1


	//   ....[1]....
        /*0120*/ 	.word	0x000003e0
        /*0124*/ 	.word	0x000000ff
        /*0128*/ 	.word	0x00026810
        /*012c*/ 	.short	0x0100
        /*012e*/ 	.byte	0x08
	.zero		1


	//   ....[2]....
        /*0130*/ 	.word	0x000003f0
        /*0134*/ 	.word	0x000000ff
        /*0138*/ 	.word	0x00026820
        /*013c*/ 	.short	0x0100
        /*013e*/ 	.byte	0x08
	.zero		1


	//   ....[3]....
        /*0140*/ 	.word	0x00000400
        /*0144*/ 	.word	0x000000ff
        /*0148*/ 	.word	0x00026818
        /*014c*/ 	.short	0x0100
        /*014e*/ 	.byte	0x08
	.zero		1


	//   ....[4]....
        /*0150*/ 	.word	0x00000410
        /*0154*/ 	.word	0x000000ff
        /*0158*/ 	.word	0x00026828
        /*015c*/ 	.short	0x0100
        /*015e*/ 	.byte	0x08
	.zero		1


	//   ....[5]....
        /*0160*/ 	.word	0x00000540
        /*0164*/ 	.word	0x000000ff
        /*0168*/ 	.word	0x00026830
        /*016c*/ 	.short	0x0100
        /*016e*/ 	.byte	0x08
	.zero		1


	//   ....[6]....
        /*0170*/ 	.word	0x00000550
        /*0174*/ 	.word	0x000000ff
        /*0178*/ 	.word	0x00026840
        /*017c*/ 	.short	0x0100
        /*017e*/ 	.byte	0x08
	.zero		1


	//   ....[7]....
        /*0180*/ 	.word	0x00000560
        /*0184*/ 	.word	0x000000ff
        /*0188*/ 	.word	0x00026838
        /*018c*/ 	.short	0x0100
        /*018e*/ 	.byte	0x08
	.zero		1


	//   ....[8]....
        /*0190*/ 	.word	0x00000570
        /*0194*/ 	.word	0x000000ff
        /*0198*/ 	.word	0x00026848
        /*019c*/ 	.short	0x0100
        /*019e*/ 	.byte	0x08
	.zero		1


	//   ....[9]....
        /*01a0*/ 	.word	0x00000bd0
        /*01a4*/ 	.word	0x00000002
        /*01a8*/ 	.word	0x00026800
        /*01ac*/ 	.short	0x010a
        /*01ae*/ 	.byte	0x3f
	.zero		1


	//   ....[10]....
        /*01b0*/ 	.word	0x00000cd0
        /*01b4*/ 	.word	0x00000002
        /*01b8*/ 	.word	0x00026800
        /*01bc*/ 	.short	0x010a
        /*01be*/ 	.byte	0x3f
	.zero		1


	//   ....[11]....
        /*01c0*/ 	.word	0x00001680
        /*01c4*/ 	.word	0x000000ff
        /*01c8*/ 	.word	0x00026810
        /*01cc*/ 	.short	0x010a
        /*01ce*/ 	.byte	0x08
	.zero		1


	//   ....[12]....
        /*01d0*/ 	.word	0x000016c0
        /*01d4*/ 	.word	0x000000ff
        /*01d8*/ 	.word	0x00026810
        /*01dc*/ 	.short	0x010a
        /*01de*/ 	.byte	0x08
	.zero		1


	//   ....[13]....
        /*01e0*/ 	.word	0x00001b10
        /*01e4*/ 	.word	0x000000ff
        /*01e8*/ 	.word	0x00026830
        /*01ec*/ 	.short	0x010a
        /*01ee*/ 	.byte	0x08
	.zero		1


	//   ....[14]....
        /*01f0*/ 	.word	0x00001b50
        /*01f4*/ 	.word	0x000000ff
        /*01f8*/ 	.word	0x00026830
        /*01fc*/ 	.short	0x010a
        /*01fe*/ 	.byte	0x08
	.zero		1


	//   ....[15]....
        /*0200*/ 	.word	0x00003760
        /*0204*/ 	.word	0x000000ff
        /*0208*/ 	.word	0x00000000
        /*020c*/ 	.short	0x0101
        /*020e*/ 	.byte	0x0a
	.zero		1


	//   ....[16]....
        /*0210*/ 	.word	0x00003a70
        /*0214*/ 	.word	0x000000ff
        /*0218*/ 	.word	0x00000000
        /*021c*/ 	.short	0x0101
        /*021e*/ 	.byte	0x08
	.zero		1


	//   ....[17]....
        /*0220*/ 	.word	0x00006080
        /*0224*/ 	.word	0x00000000
        /*0228*/ 	.word	0x00026820
        /*022c*/ 	.short	0x010a
        /*022e*/ 	.byte	0x3f
	.zero		1


	//   ....[18]....
        /*0230*/ 	.word	0x00006980
        /*0234*/ 	.word	0x00000000
        /*0238*/ 	.word	0x00026840
        /*023c*/ 	.short	0x010a
        /*023e*/ 	.byte	0x3f
	.zero		1


	//   ....[19]....
        /*0240*/ 	.word	0x00006c80
        /*0244*/ 	.word	0x00000000
        /*0248*/ 	.word	0x00026828
        /*024c*/ 	.short	0x010a
        /*024e*/ 	.byte	0x3f
	.zero		1


	//   ....[20]....
        /*0250*/ 	.word	0x00006f00
        /*0254*/ 	.word	0x00000000
        /*0258*/ 	.word	0x00026848
        /*025c*/ 	.short	0x010a
        /*025e*/ 	.byte	0x3f
	.zero		1


	//   ....[21]....
        /*0260*/ 	.word	0x000071d0
        /*0264*/ 	.word	0x00000000
        /*0268*/ 	.word	0x00026820
        /*026c*/ 	.short	0x010a
        /*026e*/ 	.byte	0x3f
	.zero		1


	//   ....[22]....
        /*0270*/ 	.word	0x000074c0
        /*0274*/ 	.word	0x00000000
        /*0278*/ 	.word	0x00026840
        /*027c*/ 	.short	0x010a
        /*027e*/ 	.byte	0x3f
	.zero		1


	//   ....[23]....
        /*0280*/ 	.word	0x000077a0
        /*0284*/ 	.word	0x00000000
        /*0288*/ 	.word	0x00026828
        /*028c*/ 	.short	0x010a
        /*028e*/ 	.byte	0x3f
	.zero		1


	//   ....[24]....
        /*0290*/ 	.word	0x00007a80
        /*0294*/ 	.word	0x00000003
        /*0298*/ 	.word	0x00026840
        /*029c*/ 	.short	0x010a
        /*029e*/ 	.byte	0x3f
	.zero		1


	//   ....[25]....
        /*02a0*/ 	.word	0x00007f40
        /*02a4*/ 	.word	0x00000006
        /*02a8*/ 	.word	0x00000000
        /*02ac*/ 	.short	0x010a
        /*02ae*/ 	.byte	0x3f
	.zero		1


	//   ....[26]....
        /*02b0*/ 	.word	0x00007fa0
        /*02b4*/ 	.word	0x00000003
        /*02b8*/ 	.word	0x00000000
        /*02bc*/ 	.short	0x010a
        /*02be*/ 	.byte	0x3f
	.zero		1


	//   ....[27]....
        /*02c0*/ 	.word	0x00008000
        /*02c4*/ 	.word	0x00000000
        /*02c8*/ 	.word	0x00000000
        /*02cc*/ 	.short	0x010a
        /*02ce*/ 	.byte	0x3f
	.zero		1


	//   ....[28]....
        /*02d0*/ 	.word	0x00008030
        /*02d4*/ 	.word	0x00000003
        /*02d8*/ 	.word	0x00000000
        /*02dc*/ 	.short	0x010a
        /*02de*/ 	.byte	0x3f
	.zero		1


	//   ....[29]....
        /*02e0*/ 	.word	0x00008110
        /*02e4*/ 	.word	0x00000002
        /*02e8*/ 	.word	0x00026800
        /*02ec*/ 	.short	0x010a
        /*02ee*/ 	.byte	0x3f
	.zero		1


	//   ....[30]....
        /*02f0*/ 	.word	0x00008170
        /*02f4*/ 	.word	0x00000005
        /*02f8*/ 	.word	0x00026810
        /*02fc*/ 	.short	0x010a
        /*02fe*/ 	.byte	0x3f
	.zero		1


	//   ....[31]....
        /*0300*/ 	.word	0x000081d0
        /*0304*/ 	.word	0x00000005
        /*0308*/ 	.word	0x00026830
        /*030c*/ 	.short	0x010a
        /*030e*/ 	.byte	0x3f
	.zero		1


	//   ....[32]....
        /*0310*/ 	.word	0x00008370
        /*0314*/ 	.word	0x00000000
        /*0318*/ 	.word	0x00026820
        /*031c*/ 	.short	0x010a
        /*031e*/ 	.byte	0x3f
	.zero		1


	//   ....[33]....
        /*0320*/ 	.word	0x000083c0
        /*0324*/ 	.word	0x00000000
        /*0328*/ 	.word	0x00026840
        /*032c*/ 	.short	0x010a
        /*032e*/ 	.byte	0x3f
	.zero		1


	//   ....[34]....
        /*0330*/ 	.word	0x00008410
        /*0334*/ 	.word	0x00000000
        /*0338*/ 	.word	0x00026828
        /*033c*/ 	.short	0x010a
        /*033e*/ 	.byte	0x3f
	.zero		1


	//   ....[35]....
        /*0340*/ 	.word	0x00008460
        /*0344*/ 	.word	0x00000000
        /*0348*/ 	.word	0x00026848
        /*034c*/ 	.short	0x010a
        /*034e*/ 	.byte	0x3f
	.zero		1


	//   ....[36]....
        /*0350*/ 	.word	0x000084c0
        /*0354*/ 	.word	0x00000000
        /*0358*/ 	.word	0x00026820
        /*035c*/ 	.short	0x010a
        /*035e*/ 	.byte	0x3f
	.zero		1


	//   ....[37]....
        /*0360*/ 	.word	0x00008510
        /*0364*/ 	.word	0x00000000
        /*0368*/ 	.word	0x00026840
        /*036c*/ 	.short	0x010a
        /*036e*/ 	.byte	0x3f
	.zero		1


	//   ....[38]....
        /*0370*/ 	.word	0x00008560
        /*0374*/ 	.word	0x00000000
        /*0378*/ 	.word	0x00026828
        /*037c*/ 	.short	0x010a
        /*037e*/ 	.byte	0x3f
	.zero		1


	//   ....[39]....
        /*0380*/ 	.word	0x000085b0
        /*0384*/ 	.word	0x00000003
        /*0388*/ 	.word	0x00026840
        /*038c*/ 	.short	0x010a
        /*038e*/ 	.byte	0x3f
	.zero		1


	//   ....[40]....
        /*0390*/ 	.word	0x00008690
        /*0394*/ 	.word	0x00000006
        /*0398*/ 	.word	0x00000000
        /*039c*/ 	.short	0x010a
        /*039e*/ 	.byte	0x3f
	.zero		1


	//   ....[41]....
        /*03a0*/ 	.word	0x000086e0
        /*03a4*/ 	.word	0x00000003
        /*03a8*/ 	.word	0x00000000
        /*03ac*/ 	.short	0x010a
        /*03ae*/ 	.byte	0x3f
	.zero		1


	//   ....[42]....
        /*03b0*/ 	.word	0x00008730
        /*03b4*/ 	.word	0x00000000
        /*03b8*/ 	.word	0x00000000
        /*03bc*/ 	.short	0x010a
        /*03be*/ 	.byte	0x3f
	.zero		1


	//----- nvinfo : EIATTR_NUM_MBARRIERS
	.align		4
.L_1027:
        /*03c0*/ 	.byte	0x03, 0x38
        /*03c2*/ 	.short	0x0009


	//----- nvinfo : EIATTR_EXIT_INSTR_OFFSETS
	.align		4
        /*03c4*/ 	.byte	0x04, 0x1c
        /*03c6*/ 	.short	(.L_1029 - .L_1028)


	//   ....[0]....
.L_1028:
        /*03c8*/ 	.word	0x000006a0


	//   ....[1]....
        /*03cc*/ 	.word	0x000049f0


	//   ....[2]....
        /*03d0*/ 	.word	0x00004a80


	//   ....[3]....
        /*03d4*/ 	.word	0x00004ab0


	//   ....[4]....
        /*03d8*/ 	.word	0x00004c00


	//   ....[5]....
        /*03dc*/ 	.word	0x000057f0


	//   ....[6]....
        /*03e0*/ 	.word	0x00005d90


	//   ....[7]....
        /*03e4*/ 	.word	0x00008080


	//----- nvinfo : EIATTR_MAX_THREADS
	.align		4
.L_1029:
        /*03e8*/ 	.byte	0x04, 0x05
        /*03ea*/ 	.short	(.L_1031 - .L_1030)
.L_1030:
        /*03ec*/ 	.word	0x00000180
        /*03f0*/ 	.word	0x00000001
        /*03f4*/ 	.word	0x00000001


	//----- nvinfo : EIATTR_CRS_STACK_SIZE
	.align		4
.L_1031:
        /*03f8*/ 	.byte	0x04, 0x1e
        /*03fa*/ 	.short	(.L_1033 - .L_1032)
.L_1032:
        /*03fc*/ 	.word	0x00000000


	//----- nvinfo : EIATTR_CBANK_PARAM_SIZE
	.align		4
.L_1033:
        /*0400*/ 	.byte	0x03, 0x19
        /*0402*/ 	.short	0x0970


	//----- nvinfo : EIATTR_PARAM_CBANK
	.align		4
        /*0404*/ 	.byte	0x04, 0x0a
        /*0406*/ 	.short	(.L_1035 - .L_1034)
	.align		4
.L_1034:
        /*0408*/ 	.word	index@(.nv.constant0._ZN7cutlass13device_kernelIN5flash11enable_sm90INS1_16FlashAttnBwdSm90INS1_25CollectiveMainloopBwdSm90ILi2ELi2ELi2EN4cute5tupleIJNS5_1CILi1EEES8_S8_EEENS6_IJNS7_ILi64EEENS7_ILi128EEENS7_ILi96EEEEEENS_10bfloat16_tEfNS_4arch4Sm90ELb0ELb0ELb0ELb0ELb1ELb1ELb0ELb0ELi2ELi1ELi2ELi1ELb1EEENS1_21CollectiveEpilogueBwdISD_SE_SG_Li256ELb0ELb0ELi1EEENS1_19SingleTileSchedulerILb0ELb0ELb0ELi128EEEEEEEEEvNT_6ParamsE)
        /*040c*/ 	.short	0x0210
        /*040e*/ 	.short	0x0970


	//----- nvinfo : EIATTR_SW_WAR
	.align		4
.L_1035:
        /*0410*/ 	.byte	0x04, 0x36
        /*0412*/ 	.short	(.L_1037 - .L_1036)
.L_1036:
        /*0414*/ 	.word	0x00000008
.L_1037:


//--------------------- .nv.info._ZN7cutlass13device_kernelIN5flash11enable_sm90INS1_16FlashAttnBwdSm90INS1_25CollectiveMainloopBwdSm90ILi2ELi2ELi2EN4cute5tupleIJNS5_1CILi1EEES8_S8_EEENS6_IJNS7_ILi64EEENS7_ILi128EEENS7_ILi96EEEEEENS_10bfloat16_tEfNS_4arch4Sm90ELb0ELb0ELb0ELb0ELb0ELb1ELb0ELb0ELi2ELi1ELi2ELi1ELb1EEENS1_24CollectiveEpilogueBwdGQAISD_fSG_Li256ELb0ELb0EEENS1_19SingleTileSchedulerILb0ELb0ELb0ELi128EEEEEEEEEvNT_6ParamsE --------------------------
	.section	.nv.info._ZN7cutlass13device_kernelIN5flash11enable_sm90INS1_16FlashAttnBwdSm90INS1_25CollectiveMainloopBwdSm90ILi2ELi2ELi2EN4cute5tupleIJNS5_1CILi1EEES8_S8_EEENS6_IJNS7_ILi64EEENS7_ILi128EEENS7_ILi96EEEEEENS_10bfloat16_tEfNS_4arch4Sm90ELb0ELb0ELb0ELb0ELb0ELb1ELb0ELb0ELi2ELi1ELi2ELi1ELb1EEENS1_24CollectiveEpilogueBwdGQAISD_fSG_Li256ELb0ELb0EEENS1_19SingleTileSchedulerILb0ELb0ELb0ELi128EEEEEEEEEvNT_6ParamsE,"",@"SHT_CUDA_INFO"
	.sectionflags	@""
	.align	4


	//----- nvinfo : EIATTR_CUDA_API_VERSION
	.align		4
        /*0000*/ 	.byte	0x04, 0x37
        /*0002*/ 	.short	(.L_1039 - .L_1038)
.L_1038:
        /*0004*/ 	.word	0x00000082


	//----- nvinfo : EIATTR_KPARAM_INFO
	.align		4
.L_1039:
        /*0008*/ 	.byte	0x04, 0x17
        /*000a*/ 	.short	(.L_1041 - .L_1040)
.L_1040:
        /*000c*/ 	.word	0x00000000
        /*0010*/ 	.short	0x0000
        /*0012*/ 	.short	0x0070
        /*0014*/ 	.byte	0x00, 0xf0, 0x01, 0x1a


	//----- nvinfo : EIATTR_SPARSE_MMA_MASK
	.align		4
.L_1041:
        /*0018*/ 	.byte	0x03, 0x50
        /*001a*/ 	.short	0x0000


	//----- nvinfo : EIATTR_MAXREG_COUNT
	.align		4
        /*001c*/ 	.byte	0x03, 0x1b
        /*001e*/ 	.short	0x00a8


	//----- nvinfo : EIATTR_NUM_BARRIERS
	.align		4
        /*0020*/ 	.byte	0x02, 0x4c
        /*0022*/ 	.byte	0x10
	.zero		1


	//----- nvinfo : EIATTR_EXTERNS
	.align		4
        /*0024*/ 	.byte	0x04, 0x0f
        /*0026*/ 	.short	(.L_1043 - .L_1042)


	//   ....[0]....
	.align		4
.L_1042:
        /*0028*/ 	.word	index@(__assertfail)


	//----- nvinfo : EIATTR_MERCURY_ISA_VERSION
	.align		4
.L_1043:
        /*002c*/ 	.byte	0x03, 0x5f
        /*002e*/ 	.short	0x0101


	//----- nvinfo : EIATTR_INT_WARP_WIDE_INSTR_OFFSETS
	.align		4
        /*0030*/ 	.byte	0x04, 0x31
        /*0032*/ 	.short	(.L_1045 - .L_1044)


	//   ....[0]....
.L_1044:
        /*0034*/ 	.word	0x00000180


	//   ....[1]....
        /*0038*/ 	.word	0x000001b0


	//----- nvinfo : EIATTR_COOP_GROUP_MASK_REGIDS
	.align		4
.L_1045:
        /*003c*/ 	.byte	0x04, 0x29
        /*003e*/ 	.short	(.L_1047 - .L_1046)


	//   ....[0]....
.L_1046:
        /*0040*/ 	.word	0xffffffff


	//   ....[1]....
        /*0044*/ 	.word	0xffffffff


	//   ....[2]....
        /*0048*/ 	.word	0xffffffff


	//   ....[3]....
        /*004c*/ 	.word	0xffffffff


	//   ....[4]....
        /*0050*/ 	.word	0xffffffff


	//   ....[5]....
        /*0054*/ 	.word	0xffffffff


	//   ....[6]....
        /*0058*/ 	.word	0xffffffff


	//   ....[7]....
        /*005c*/ 	.word	0x0500000f


	//----- nvinfo : EIATTR_COOP_GROUP_INSTR_OFFSETS
	.align		4
.L_1047:
        /*0060*/ 	.byte	0x04, 0x28
        /*0062*/ 	.short	(.L_1049 - .L_1048)


	//   ....[0]....
.L_1048:
        /*0064*/ 	.word	0x00000050


	//   ....[1]....
        /*0068*/ 	.word	0x00000190


	//   ....[2]....
        /*006c*/ 	.word	0x000001e0


	//   ....[3]....
        /*0070*/ 	.word	0x000003d0


	//   ....[4]....
        /*0074*/ 	.word	0x000005e0


	//   ....[5]....
        /*0078*/ 	.word	0x00000b20


	//   ....[6]....
        /*007c*/ 	.word	0x000047d0


	//   ....[7]....
        /*0080*/ 	.word	0x00007670


	//----- nvinfo : EIATTR_REG_RECONFIG
	.align		4
.L_1049:
        /*0084*/ 	.byte	0x01, 0x54
	.zero		2


	//----- nvinfo : EIATTR_SYSCALL_OFFSETS
	.align		4
        /*0088*/ 	.byte	0x04, 0x46
        /*008a*/ 	.short	(.L_1051 - .L_1050)


	//   ....[0]....
.L_1050:
        /*008c*/ 	.word	0x00000780


	//   ....[1]....
        /*0090*/ 	.word	0x00000870


	//   ....[2]....
        /*0094*/ 	.word	0x000009d0


	//   ....[3]....
        /*0098*/ 	.word	0x00000ac0


	//   ....[4]....
        /*009c*/ 	.word	0x00000d40


	//----- nvinfo : EIATTR_MBARRIER_INSTR_OFFSETS
	.align		4
.L_1051:
        /*00a0*/ 	.byte	0x04, 0x39
        /*00a2*/ 	.short	(.L_1053 - .L_1052)


	//   ....[0]....
.L_1052:
        /*00a4*/ 	.word	0x00000280
        /*00a8*/ 	.word	0x000000ff
        /*00ac*/ 	.word	0x00026800
        /*00b0*/ 	.short	0x0100
        /*00b2*/ 	.byte	0x06
	.zero		1


	//   ....[1]....
        /*00b4*/ 	.word	0x00000380
        /*00b8*/ 	.word	0x000000ff
        /*00bc*/ 	.word	0x00026810
        /*00c0*/ 	.short	0x0100
        /*00c2*/ 	.byte	0x08
	.zero		1


	//   ....[2]....
        /*00c4*/ 	.word	0x00000390
        /*00c8*/ 	.word	0x000000ff
        /*00cc*/ 	.word	0x00026820
        /*00d0*/ 	.short	0x0100
        /*00d2*/ 	.byte	0x08
	.zero		1


	//   ....[3]....
        /*00d4*/ 	.word	0x000003a0
        /*00d8*/ 	.word	0x000000ff
        /*00dc*/ 	.word	0x00026818
        /*00e0*/ 	.short	0x0100
        /*00e2*/ 	.byte	0x08
	.zero		1


	//   ....[4]....
        /*00e4*/ 	.word	0x000003b0
        /*00e8*/ 	.word	0x000000ff
        /*00ec*/ 	.word	0x00026828
        /*00f0*/ 	.short	0x0100
        /*00f2*/ 	.byte	0x08
	.zero		1


	//   ....[5]....
        /*00f4*/ 	.word	0x000004e0
        /*00f8*/ 	.word	0x000000ff
        /*00fc*/ 	.word	0x00026830
        /*0100*/ 	.short	0x0100
        /*0102*/ 	.byte	0x08
	.zero		1


	//   ....[6]....
        /*0104*/ 	.word	0x000004f0
        /*0108*/ 	.word	0x000000ff
        /*010c*/ 	.word	0x00026840
        /*0110*/ 	.short	0x0100
        /*0112*/ 	.byte	0x08
	.zero		1


	//   ....[7]....
        /*0114*/ 	.word	0x00000500
        /*0118*/ 	.word	0x000000ff
        /*011c*/ 	.word	0x00026838
        /*0120*/ 	.short	0x0100
        /*0122*/ 	.byte	0x08
	.zero		1


	//   ....[8]....
        /*0124*/ 	.word	0x00000510
        /*0128*/ 	.word	0x000000ff
        /*012c*/ 	.word	0x00026848
        /*0130*/ 	.short	0x0100
        /*0132*/ 	.byte	0x08
	.zero		1


	//   ....[9]....
        /*0134*/ 	.word	0x00000b50
        /*0138*/ 	.word	0x00000012
        /*013c*/ 	.word	0x00026800
        /*0140*/ 	.short	0x010a
        /*0142*/ 	.byte	0x3f
	.zero		1


	//   ....[10]....
        /*0144*/ 	.word	0x00000c00
        /*0148*/ 	.word	0x00000012
        /*014c*/ 	.word	0x00026800
        /*0150*/ 	.short	0x010a
        /*0152*/ 	.byte	0x3f
	.zero		1


	//   ....[11]....
        /*0154*/ 	.word	0x000018d0
        /*0158*/ 	.word	0x000000ff
        /*015c*/ 	.word	0x00026810
        /*0160*/ 	.short	0x010a
        /*0162*/ 	.byte	0x08
	.zero		1


	//   ....[12]....
        /*0164*/ 	.word	0x00001910
        /*0168*/ 	.word	0x000000ff
        /*016c*/ 	.word	0x00026810
        /*0170*/ 	.short	0x010a
        /*0172*/ 	.byte	0x08
	.zero		1


	//   ....[13]....
        /*0174*/ 	.word	0x00001d60
        /*0178*/ 	.word	0x000000ff
        /*017c*/ 	.word	0x00026830
        /*0180*/ 	.short	0x010a
        /*0182*/ 	.byte	0x08
	.zero		1


	//   ....[14]....
        /*0184*/ 	.word	0x00001da0
        /*0188*/ 	.word	0x000000ff
        /*018c*/ 	.word	0x00026830
        /*0190*/ 	.short	0x010a
        /*0192*/ 	.byte	0x08
	.zero		1


	//   ....[15]....
        /*0194*/ 	.word	0x000039e0
        /*0198*/ 	.word	0x000000ff
        /*019c*/ 	.word	0x00000000
        /*01a0*/ 	.short	0x0101
        /*01a2*/ 	.byte	0x0a
	.zero		1


	//   ....[16]....
        /*01a4*/ 	.word	0x00003cc0
        /*01a8*/ 	.word	0x000000ff
        /*01ac*/ 	.word	0x00000000
        /*01b0*/ 	.short	0x0101
        /*01b2*/ 	.byte	0x08
	.zero		1


	//   ....[17]....
        /*01b4*/ 	.word	0x000055d0
        /*01b8*/ 	.word	0x00000000
        /*01bc*/ 	.word	0x00026820
        /*01c0*/ 	.short	0x010a
        /*01c2*/ 	.byte	0x3f
	.zero		1


	//   ....[18]....
        /*01c4*/ 	.word	0x00005f20
        /*01c8*/ 	.word	0x00000000
        /*01cc*/ 	.word	0x00026840
        /*01d0*/ 	.short	0x010a
        /*01d2*/ 	.byte	0x3f
	.zero		1


	//   ....[19]....
        /*01d4*/ 	.word	0x00006220
        /*01d8*/ 	.word	0x00000000
        /*01dc*/ 	.word	0x00026828
        /*01e0*/ 	.short	0x010a
        /*01e2*/ 	.byte	0x3f
	.zero		1


	//   ....[20]....
        /*01e4*/ 	.word	0x000064a0
        /*01e8*/ 	.word	0x00000000
        /*01ec*/ 	.word	0x00026848
        /*01f0*/ 	.short	0x010a
        /*01f2*/ 	.byte	0x3f
	.zero		1


	//   ....[21]....
        /*01f4*/ 	.word	0x00006770
        /*01f8*/ 	.word	0x00000000
        /*01fc*/ 	.word	0x00026820
        /*0200*/ 	.short	0x010a
        /*0202*/ 	.byte	0x3f
	.zero		1


	//   ....[22]....
        /*0204*/ 	.word	0x00006a60
        /*0208*/ 	.word	0x00000000
        /*020c*/ 	.word	0x00026840
        /*0210*/ 	.short	0x010a
        /*0212*/ 	.byte	0x3f
	.zero		1


	//   ....[23]....
        /*0214*/ 	.word	0x00006d40
        /*0218*/ 	.word	0x00000000
        /*021c*/ 	.word	0x00026828
        /*0220*/ 	.short	0x010a
        /*0222*/ 	.byte	0x3f
	.zero		1


	//   ....[24]....
        /*0224*/ 	.word	0x00007020
        /*0228*/ 	.word	0x00000003
        /*022c*/ 	.word	0x00026840
        /*0230*/ 	.short	0x010a
        /*0232*/ 	.byte	0x3f
	.zero		1


	//   ....[25]....
        /*0234*/ 	.word	0x000074d0
        /*0238*/ 	.word	0x00000006
        /*023c*/ 	.word	0x00000000
        /*0240*/ 	.short	0x010a
        /*0242*/ 	.byte	0x3f
	.zero		1


	//   ....[26]....
        /*0244*/ 	.word	0x00007530
        /*0248*/ 	.word	0x00000003
        /*024c*/ 	.word	0x00000000
        /*0250*/ 	.short	0x010a
        /*0252*/ 	.byte	0x3f
	.zero		1


	//   ....[27]....
        /*0254*/ 	.word	0x00007590
        /*0258*/ 	.word	0x00000000
        /*025c*/ 	.word	0x00000000
        /*0260*/ 	.short	0x010a
        /*0262*/ 	.byte	0x3f
	.zero		1


	//   ....[28]....
        /*0264*/ 	.word	0x000075c0
        /*0268*/ 	.word	0x00000003
        /*026c*/ 	.word	0x00000000
        /*0270*/ 	.short	0x010a
        /*0272*/ 	.byte	0x3f
	.zero		1


	//   ....[29]....
        /*0274*/ 	.word	0x000076a0
        /*0278*/ 	.word	0x00000012
        /*027c*/ 	.word	0x00026800
        /*0280*/ 	.short	0x010a
        /*0282*/ 	.byte	0x3f
	.zero		1


	//   ....[30]....
        /*0284*/ 	.word	0x00007700
        /*0288*/ 	.word	0x00000005
        /*028c*/ 	.word	0x00026810
        /*0290*/ 	.short	0x010a
        /*0292*/ 	.byte	0x3f
	.zero		1


	//   ....[31]....
        /*0294*/ 	.word	0x00007760
        /*0298*/ 	.word	0x00000079
        /*029c*/ 	.word	0x00026830
        /*02a0*/ 	.short	0x010a
        /*02a2*/ 	.byte	0x3f
	.zero		1


	//   ....[32]....
        /*02a4*/ 	.word	0x000077b0
        /*02a8*/ 	.word	0x00000000
        /*02ac*/ 	.word	0x00026820
        /*02b0*/ 	.short	0x010a
        /*02b2*/ 	.byte	0x3f
	.zero		1


	//   ....[33]....
        /*02b4*/ 	.word	0x00007800
        /*02b8*/ 	.word	0x00000000
        /*02bc*/ 	.word	0x00026840
        /*02c0*/ 	.short	0x010a
        /*02c2*/ 	.byte	0x3f
	.zero		1


	//   ....[34]....
        /*02c4*/ 	.word	0x00007850
        /*02c8*/ 	.word	0x00000000
        /*02cc*/ 	.word	0x00026828
        /*02d0*/ 	.short	0x010a
        /*02d2*/ 	.byte	0x3f
	.zero		1


	//   ....[35]....
        /*02d4*/ 	.word	0x000078a0
        /*02d8*/ 	.word	0x00000000
        /*02dc*/ 	.word	0x00026848
        /*02e0*/ 	.short	0x010a
        /*02e2*/ 	.byte	0x3f
	.zero		1


	//   ....[36]....
        /*02e4*/ 	.word	0x00007900
        /*02e8*/ 	.word	0x00000000
        /*02ec*/ 	.word	0x00026820
        /*02f0*/ 	.short	0x010a
        /*02f2*/ 	.byte	0x3f
	.zero		1


	//   ....[37]....
        /*02f4*/ 	.word	0x00007950
        /*02f8*/ 	.word	0x00000000
        /*02fc*/ 	.word	0x00026840
        /*0300*/ 	.short	0x010a
        /*0302*/ 	.byte	0x3f
	.zero		1


	//   ....[38]....
        /*0304*/ 	.word	0x000079a0
        /*0308*/ 	.word	0x00000000
        /*030c*/ 	.word	0x00026828
        /*0310*/ 	.short	0x010a
        /*0312*/ 	.byte	0x3f
	.zero		1


	//   ....[39]....
        /*0314*/ 	.word	0x000079f0
        /*0318*/ 	.word	0x00000003
        /*031c*/ 	.word	0x00026840
        /*0320*/ 	.short	0x010a
        /*0322*/ 	.byte	0x3f
	.zero		1


	//   ....[40]....
        /*0324*/ 	.word	0x00007ad0
        /*0328*/ 	.word	0x00000006
        /*032c*/ 	.word	0x00000000
        /*0330*/ 	.short	0x010a
        /*0332*/ 	.byte	0x3f
	.zero		1


	//   ....[41]....
        /*0334*/ 	.word	0x00007b20
        /*0338*/ 	.word	0x00000003
        /*033c*/ 	.word	0x00000000
        /*0340*/ 	.short	0x010a
        /*0342*/ 	.byte	0x3f
	.zero		1


	//   ....[42]....
        /*0344*/ 	.word	0x00007b70
        /*0348*/ 	.word	0x00000000
        /*034c*/ 	.word	0x00000000
        /*0350*/ 	.short	0x010a
        /*0352*/ 	.byte	0x3f
	.zero		1


	//----- nvinfo : EIATTR_NUM_MBARRIERS
	.align		4
.L_1053:
        /*0354*/ 	.byte	0x03, 0x38
        /*0356*/ 	.short	0x0009


	//----- nvinfo : EIATTR_EXIT_INSTR_OFFSETS
	.align		4
        /*0358*/ 	.byte	0x04, 0x1c
        /*035a*/ 	.short	(.L_1055 - .L_1054)


	//   ....[0]....
.L_1054:
        /*035c*/ 	.word	0x00007610


	//----- nvinfo : EIATTR_MAX_THREADS
	.align		4
.L_1055:
        /*0360*/ 	.byte	0x04, 0x05
        /*0362*/ 	.short	(.L_1057 - .L_1056)
.L_1056:
        /*0364*/ 	.word	0x00000180
        /*0368*/ 	.word	0x00000001
        /*036c*/ 	.word	0x00000001


	//----- nvinfo : EIATTR_CRS_STACK_SIZE
	.align		4
.L_1057:
        /*0370*/ 	.byte	0x04, 0x1e
        /*0372*/ 	.short	(.L_1059 - .L_1058)
.L_1058:
        /*0374*/ 	.word	0x00000000


	//----- nvinfo : EIATTR_CBANK_PARAM_SIZE
	.align		4
.L_1059:
        /*0378*/ 	.byte	0x03, 0x19
        /*037a*/ 	.short	0x06f0


	//----- nvinfo : EIATTR_PARAM_CBANK
	.align		4
        /*037c*/ 	.byte	0x04, 0x0a
        /*037e*/ 	.short	(.L_1061 - .L_1060)
	.align		4
.L_1060:
        /*0380*/ 	.word	index@(.nv.constant0._ZN7cutlass13device_kernelIN5flash11enable_sm90INS1_16FlashAttnBwdSm90INS1_25CollectiveMainloopBwdSm90ILi2ELi2ELi2EN4cute5tupleIJNS5_1CILi1EEES8_S8_EEENS6_IJNS7_ILi64EEENS7_ILi128EEENS7_ILi96EEEEEENS_10bfloat16_tEfNS_4arch4Sm90ELb0ELb0ELb0ELb0ELb0ELb1ELb0ELb0ELi2ELi1ELi2ELi1ELb1EEENS1_24CollectiveEpilogueBwdGQAISD_fSG_Li256ELb0ELb0EEENS1_19SingleTileSchedulerILb0ELb0ELb0ELi128EEEEEEEEEvNT_6ParamsE)
        /*0384*/ 	.short	0x0210
        /*0386*/ 	.short	0x06f0


	//----- nvinfo : EIATTR_SW_WAR
	.align		4
.L_1061:
        /*0388*/ 	.byte	0x04, 0x36
        /*038a*/ 	.short	(.L_1063 - .L_1062)
.L_1062:
        /*038c*/ 	.word	0x00000008
.L_1063:


//--------------------- .nv.info._ZN7cutlass13device_kernelIN5flash11enable_sm90INS1_16FlashAttnBwdSm90INS1_25CollectiveMainloopBwdSm90ILi2ELi2ELi2EN4cute5tupleIJNS5_1CILi1EEES8_S8_EEENS6_IJNS7_ILi64EEENS7_ILi128EEENS7_ILi96EEEEEENS_10bfloat16_tEfNS_4arch4Sm90ELb0ELb0ELb0ELb0ELb1ELb1ELb0ELb0ELi2ELi1ELi2ELi1ELb1EEENS1_24CollectiveEpilogueBwdGQAISD_fSG_Li256ELb0ELb1EEENS1_19SingleTileSchedulerILb0ELb0ELb0ELi128EEEEEEEEEvNT_6ParamsE --------------------------
	.section	.nv.info._ZN7cutlass13device_kernelIN5flash11enable_sm90INS1_16FlashAttnBwdSm90INS1_25CollectiveMainloopBwdSm90ILi2ELi2ELi2EN4cute5tupleIJNS5_1CILi1EEES8_S8_EEENS6_IJNS7_ILi64EEENS7_ILi128EEENS7_ILi96EEEEEENS_10bfloat16_tEfNS_4arch4Sm90ELb0ELb0ELb0ELb0ELb1ELb1ELb0ELb0ELi2ELi1ELi2ELi1ELb1EEENS1_24CollectiveEpilogueBwdGQAISD_fSG_Li256ELb0ELb1EEENS1_19SingleTileSchedulerILb0ELb0ELb0ELi128EEEEEEEEEvNT_6ParamsE,"",@"SHT_CUDA_INFO"
	.sectionflags	@""
	.align	4


	//----- nvinfo : EIATTR_CUDA_API_VERSION
	.align		4
        /*0000*/ 	.byte	0x04, 0x37
        /*0002*/ 	.short	(.L_1065 - .L_1064)
.L_1064:
        /*0004*/ 	.word	0x00000082


	//----- nvinfo : EIATTR_KPARAM_INFO
	.align		4
.L_1065:
        /*0008*/ 	.byte	0x04, 0x17
        /*000a*/ 	.short	(.L_1067 - .L_1066)
.L_1066:
        /*000c*/ 	.word	0x00000000
        /*0010*/ 	.short	0x0000
        /*0012*/ 	.short	0x0070
        /*0014*/ 	.byte	0x00, 0xf0, 0x01, 0x1a


	//----- nvinfo : EIATTR_SPARSE_MMA_MASK
	.align		4
.L_1067:
        /*0018*/ 	.byte	0x03, 0x50
        /*001a*/ 	.short	0x0000


	//----- nvinfo : EIATTR_MAXREG_COUNT
	.align		4
        /*001c*/ 	.byte	0x03, 0x1b
        /*001e*/ 	.short	0x00a8


	//----- nvinfo : EIATTR_NUM_BARRIERS
	.align		4
        /*0020*/ 	.byte	0x02, 0x4c
        /*0022*/ 	.byte	0x10
	.zero		1


	//----- nvinfo : EIATTR_EXTERNS
	.align		4
        /*0024*/ 	.byte	0x04, 0x0f
        /*0026*/ 	.short	(.L_1069 - .L_1068)


	//   ....[0]....
	.align		4
.L_1068:
        /*0028*/ 	.word	index@(__assertfail)


	//----- nvinfo : EIATTR_MERCURY_ISA_VERSION
	.align		4
.L_1069:
        /*002c*/ 	.byte	0x03, 0x5f
        /*002e*/ 	.short	0x0101


	//----- nvinfo : EIATTR_INT_WARP_WIDE_INSTR_OFFSETS
	.align		4
        /*0030*/ 	.byte	0x04, 0x31
        /*0032*/ 	.short	(.L_1071 - .L_1070)


	//   ....[0]....
.L_1070:
        /*0034*/ 	.word	0x00000180


	//   ....[1]....
        /*0038*/ 	.word	0x000001b0


	//   ....[2]....
        /*003c*/ 	.word	0x00005550


	//   ....[3]....
        /*0040*/ 	.word	0x000059c0


	//   ....[4]....
        /*0044*/ 	.word	0x00005f90


	//----- nvinfo : EIATTR_COOP_GROUP_MASK_REGIDS
	.align		4
.L_1071:
        /*0048*/ 	.byte	0x04, 0x29
        /*004a*/ 	.short	(.L_1073 - .L_1072)


	//   ....[0]....
.L_1072:
        /*004c*/ 	.word	0xffffffff


	//   ....[1]....
        /*0050*/ 	.word	0xffffffff


	//   ....[2]....
        /*0054*/ 	.word	0xffffffff


	//   ....[3]....
        /*0058*/ 	.word	0xffffffff


	//   ....[4]....
        /*005c*/ 	.word	0xffffffff


	//   ....[5]....
        /*0060*/ 	.word	0xffffffff


	//   ....[6]....
        /*0064*/ 	.word	0xffffffff


	//   ....[7]....
        /*0068*/ 	.word	0xffffffff


	//   ....[8]....
        /*006c*/ 	.word	0xffffffff


	//   ....[9]....
        /*0070*/ 	.word	0xffffffff


	//   ....[10]....
        /*0074*/ 	.word	0xffffffff


	//   ....[11]....
        /*0078*/ 	.word	0xffffffff


	//   ....[12]....
        /*007c*/ 	.word	0xffffffff


	//   ....[13]....
        /*0080*/ 	.word	0xffffffff


	//   ....[14]....
        /*0084*/ 	.word	0xffffffff


	//   ....[15]....
        /*0088*/ 	.word	0xffffffff


	//   ....[16]....
        /*008c*/ 	.word	0xffffffff


	//   ....[17]....
        /*0090*/ 	.word	0x0500000f


	//   ....[18]....
        /*0094*/ 	.word	0x0500000f


	//   ....[19]....
        /*0098*/ 	.word	0x0500000f


	//   ....[20]....
        /*009c*/ 	.word	0x0500000f


	//   ....[21]....
        /*00a0*/ 	.word	0x0500000f


	//   ....[22]....
        /*00a4*/ 	.word	0x0500000f


	//----- nvinfo : EIATTR_COOP_GROUP_INSTR_OFFSETS
	.align		4
.L_1073:
        /*00a8*/ 	.byte	0x04, 0x28
        /*00aa*/ 	.short	(.L_1075 - .L_1074)


	//   ....[0]....
.L_1074:
        /*00ac*/ 	.word	0x00000050


	//   ....[1]....
        /*00b0*/ 	.word	0x00000190


	//   ....[2]....
        /*00b4*/ 	.word	0x000001e0


	//   ....[3]....
        /*00b8*/ 	.word	0x000003d0


	//   ....[4]....
        /*00bc*/ 	.word	0x000005f0


	//   ....[5]....
        /*00c0*/ 	.word	0x00000b30


	//   ....[6]....
        /*00c4*/ 	.word	0x000045c0


	//   ....[7]....
        /*00c8*/ 	.word	0x00004750


	//   ....[8]....
        /*00cc*/ 	.word	0x00004a00


	//   ....[9]....
        /*00d0*/ 	.word	0x00004ba0


	//   ....[10]....
        /*00d4*/ 	.word	0x00004cc0


	//   ....[11]....
        /*00d8*/ 	.word	0x000051f0


	//   ....[12]....
        /*00dc*/ 	.word	0x00005480


	//   ....[13]....
        /*00e0*/ 	.word	0x000056c0


	//   ....[14]....
        /*00e4*/ 	.word	0x000058f0


	//   ....[15]....
        /*00e8*/ 	.word	0x00005ba0


	//   ....[16]....
        /*00ec*/ 	.word	0x00005ed0


	//   ....[17]....
        /*00f0*/ 	.word	0x000083b0


	//   ....[18]....
        /*00f4*/ 	.word	0x00008520


	//   ....[19]....
        /*00f8*/ 	.word	0x00008590


	//   ....[20]....
        /*00fc*/ 	.word	0x00008600


	//   ....[21]....
        /*0100*/ 	.word	0x00008670


	//   ....[22]....
        /*0104*/ 	.word	0x000086e0


	//----- nvinfo : EIATTR_REG_RECONFIG
	.align		4
.L_1075:
        /*0108*/ 	.byte	0x01, 0x54
	.zero		2


	//----- nvinfo : EIATTR_SYSCALL_OFFSETS
	.align		4
        /*010c*/ 	.byte	0x04, 0x46
        /*010e*/ 	.short	(.L_1077 - .L_1076)


	//   ....[0]....
.L_1076:
        /*0110*/ 	.word	0x00000790


	//   ....[1]....
        /*0114*/ 	.word	0x00000880


	//   ....[2]....
        /*0118*/ 	.word	0x000009e0


	//   ....[3]....
        /*011c*/ 	.word	0x00000ad0


	//   ....[4]....
        /*0120*/ 	.word	0x00000d50


	//----- nvinfo : EIATTR_MBARRIER_INSTR_OFFSETS
	.align		4
.L_1077:
        /*0124*/ 	.byte	0x04, 0x39
        /*0126*/ 	.short	(.L_1079 - .L_1078)


	//   ....[0]....
.L_1078:
        /*0128*/ 	.word	0x00000280
        /*012c*/ 	.word	0x000000ff
        /*0130*/ 	.word	0x00026800
        /*0134*/ 	.short	0x0100
        /*0136*/ 	.byte	0x06
	.zero		1


	//   ....[1]....
        /*0138*/ 	.word	0x00000380
        /*013c*/ 	.word	0x000000ff
        /*0140*/ 	.word	0x00026810
        /*0144*/ 	.short	0x0100
        /*0146*/ 	.byte	0x08
	.zero		1


	//   ....[2]....
        /*0148*/ 	.word	0x00000390
        /*014c*/ 	.word	0x000000ff
        /*0150*/ 	.word	0x00026820
        /*0154*/ 	.short	0x0100
        /*0156*/ 	.byte	0x08
	.zero		1


	//   ....[3]....
        /*0158*/ 	.word	0x000003a0
        /*015c*/ 	.word	0x000000ff
        /*0160*/ 	.word	0x00026818
        /*0164*/ 	.short	0x0100
        /*0166*/ 	.byte	0x08
	.zero		1


	//   ....[4]....
        /*0168*/ 	.word	0x000003b0
        /*016c*/ 	.word	0x000000ff
        /*0170*/ 	.word	0x00026828
        /*0174*/ 	.short	0x0100
        /*0176*/ 	.byte	0x08
	.zero		1


	//   ....[5]....
        /*0178*/ 	.word	0x000004e0
        /*017c*/ 	.word	0x000000ff
        /*0180*/ 	.word	0x00026830
        /*0184*/ 	.short	0x0100
        /*0186*/ 	.byte	0x08
	.zero		1


	//   ....[6]....
        /*0188*/ 	.word	0x000004f0
        /*018c*/ 	.word	0x000000ff
        /*0190*/ 	.word	0x00026840
        /*0194*/ 	.short	0x0100
        /*0196*/ 	.byte	0x08
	.zero		1


	//   ....[7]....
        /*0198*/ 	.word	0x00000500
        /*019c*/ 	.word	0x000000ff
        /*01a0*/ 	.word	0x00026838
        /*01a4*/ 	.short	0x0100
        /*01a6*/ 	.byte	0x08
	.zero		1


	//   ....[8]....
        /*01a8*/ 	.word	0x00000510
        /*01ac*/ 	.word	0x000000ff
        /*01b0*/ 	.word	0x00026848
        /*01b4*/ 	.short	0x0100
        /*01b6*/ 	.byte	0x08
	.zero		1


	//   ....[9]....
        /*01b8*/ 	.word	0x00000b60
        /*01bc*/ 	.word	0x00000012
        /*01c0*/ 	.word	0x00026800
        /*01c4*/ 	.short	0x010a
        /*01c6*/ 	.byte	0x3f
	.zero		1


	//   ....[10]....
        /*01c8*/ 	.word	0x00000c10
        /*01cc*/ 	.word	0x00000012
        /*01d0*/ 	.word	0x00026800
        /*01d4*/ 	.short	0x010a
        /*01d6*/ 	.byte	0x3f
	.zero		1


	//   ....[11]....
        /*01d8*/ 	.word	0x000018e0
        /*01dc*/ 	.word	0x000000ff
        /*01e0*/ 	.word	0x00026810
        /*01e4*/ 	.short	0x010a
        /*01e6*/ 	.byte	0x08
	.zero		1


	//   ....[12]....
        /*01e8*/ 	.word	0x00001920
        /*01ec*/ 	.word	0x000000ff
        /*01f0*/ 	.word	0x00026810
        /*01f4*/ 	.short	0x010a
        /*01f6*/ 	.byte	0x08
	.zero		1


	//   ....[13]....
        /*01f8*/ 	.word	0x00001d70
        /*01fc*/ 	.word	0x000000ff
        /*0200*/ 	.word	0x00026830
        /*0204*/ 	.short	0x010a
        /*0206*/ 	.byte	0x08
	.zero		1


	//   ....[14]....
        /*0208*/ 	.word	0x00001db0
        /*020c*/ 	.word	0x000000ff
        /*0210*/ 	.word	0x00026830
        /*0214*/ 	.short	0x010a
        /*0216*/ 	.byte	0x08
	.zero		1


	//   ....[15]....
        /*0218*/ 	.word	0x000039f0
        /*021c*/ 	.word	0x000000ff
        /*0220*/ 	.word	0x00000000
        /*0224*/ 	.short	0x0101
        /*0226*/ 	.byte	0x0a
	.zero		1


	//   ....[16]....
        /*0228*/ 	.word	0x00003cd0
        /*022c*/ 	.word	0x000000ff
        /*0230*/ 	.word	0x00000000
        /*0234*/ 	.short	0x0101
        /*0236*/ 	.byte	0x08
	.zero		1


	//   ....[17]....
        /*0238*/ 	.word	0x000062d0
        /*023c*/ 	.word	0x00000000
        /*0240*/ 	.word	0x00026820
        /*0244*/ 	.short	0x010a
        /*0246*/ 	.byte	0x3f
	.zero		1


	//   ....[18]....
        /*0248*/ 	.word	0x00006c60
        /*024c*/ 	.word	0x00000000
        /*0250*/ 	.word	0x00026840
        /*0254*/ 	.short	0x010a
        /*0256*/ 	.byte	0x3f
	.zero		1


	//   ....[19]....
        /*0258*/ 	.word	0x00006f60
        /*025c*/ 	.word	0x00000000
        /*0260*/ 	.word	0x00026828
        /*0264*/ 	.short	0x010a
        /*0266*/ 	.byte	0x3f
	.zero		1


	//   ....[20]....
        /*0268*/ 	.word	0x000071e0
        /*026c*/ 	.word	0x00000000
        /*0270*/ 	.word	0x00026848
        /*0274*/ 	.short	0x010a
        /*0276*/ 	.byte	0x3f
	.zero		1


	//   ....[21]....
        /*0278*/ 	.word	0x000074b0
        /*027c*/ 	.word	0x00000000
        /*0280*/ 	.word	0x00026820
        /*0284*/ 	.short	0x010a
        /*0286*/ 	.byte	0x3f
	.zero		1


	//   ....[22]....
        /*0288*/ 	.word	0x000077a0
        /*028c*/ 	.word	0x00000000
        /*0290*/ 	.word	0x00026840
        /*0294*/ 	.short	0x010a
        /*0296*/ 	.byte	0x3f
	.zero		1


	//   ....[23]....
        /*0298*/ 	.word	0x00007a80
        /*029c*/ 	.word	0x00000000
        /*02a0*/ 	.word	0x00026828
        /*02a4*/ 	.short	0x010a
        /*02a6*/ 	.byte	0x3f
	.zero		1


	//   ....[24]....
        /*02a8*/ 	.word	0x00007d60
        /*02ac*/ 	.word	0x00000003
        /*02b0*/ 	.word	0x00026840
        /*02b4*/ 	.short	0x010a
        /*02b6*/ 	.byte	0x3f
	.zero		1


	//   ....[25]....
        /*02b8*/ 	.word	0x00008210
        /*02bc*/ 	.word	0x00000006
        /*02c0*/ 	.word	0x00000000
        /*02c4*/ 	.short	0x010a
        /*02c6*/ 	.byte	0x3f
	.zero		1


	//   ....[26]....
        /*02c8*/ 	.word	0x00008270
        /*02cc*/ 	.word	0x00000003
        /*02d0*/ 	.word	0x00000000
        /*02d4*/ 	.short	0x010a
        /*02d6*/ 	.byte	0x3f
	.zero		1


	//   ....[27]....
        /*02d8*/ 	.word	0x000082d0
        /*02dc*/ 	.word	0x00000000
        /*02e0*/ 	.word	0x00000000
        /*02e4*/ 	.short	0x010a
        /*02e6*/ 	.byte	0x3f
	.zero		1


	//   ....[28]....
        /*02e8*/ 	.word	0x00008300
        /*02ec*/ 	.word	0x00000003
        /*02f0*/ 	.word	0x00000000
        /*02f4*/ 	.short	0x010a
        /*02f6*/ 	.byte	0x3f
	.zero		1


	//   ....[29]....
        /*02f8*/ 	.word	0x000083e0
        /*02fc*/ 	.word	0x00000012
        /*0300*/ 	.word	0x00026800
        /*0304*/ 	.short	0x010a
        /*0306*/ 	.byte	0x3f
	.zero		1


	//   ....[30]....
        /*0308*/ 	.word	0x00008440
        /*030c*/ 	.word	0x00000005
        /*0310*/ 	.word	0x00026810
        /*0314*/ 	.short	0x010a
        /*0316*/ 	.byte	0x3f
	.zero		1


	//   ....[31]....
        /*0318*/ 	.word	0x000084a0
        /*031c*/ 	.word	0x00000079
        /*0320*/ 	.word	0x00026830
        /*0324*/ 	.short	0x010a
        /*0326*/ 	.byte	0x3f
	.zero		1


	//   ....[32]....
        /*0328*/ 	.word	0x00008720
        /*032c*/ 	.word	0x00000000
        /*0330*/ 	.word	0x00026820
        /*0334*/ 	.short	0x010a
        /*0336*/ 	.byte	0x3f
	.zero		1


	//   ....[33]....
        /*0338*/ 	.word	0x00008770
        /*033c*/ 	.word	0x00000000
        /*0340*/ 	.word	0x00026840
        /*0344*/ 	.short	0x010a
        /*0346*/ 	.byte	0x3f
	.zero		1


	//   ....[34]....
        /*0348*/ 	.word	0x000087c0
        /*034c*/ 	.word	0x00000000
        /*0350*/ 	.word	0x00026828
        /*0354*/ 	.short	0x010a
        /*0356*/ 	.byte	0x3f
	.zero		1


	//   ....[35]....
        /*0358*/ 	.word	0x00008810
        /*035c*/ 	.word	0x00000000
        /*0360*/ 	.word	0x00026848
        /*0364*/ 	.short	0x010a
        /*0366*/ 	.byte	0x3f
	.zero		1


	//   ....[36]....
        /*0368*/ 	.word	0x00008870
        /*036c*/ 	.word	0x00000000
        /*0370*/ 	.word	0x00026820
        /*0374*/ 	.short	0x010a
        /*0376*/ 	.byte	0x3f
	.zero		1


	//   ....[37]....
        /*0378*/ 	.word	0x000088c0
        /*037c*/ 	.word	0x00000000
        /*0380*/ 	.word	0x00026840
        /*0384*/ 	.short	0x010a
        /*0386*/ 	.byte	0x3f
	.zero		1


	//   ....[38]....
        /*0388*/ 	.word	0x00008910
        /*038c*/ 	.word	0x00000000
        /*0390*/ 	.word	0x00026828
        /*0394*/ 	.short	0x010a
        /*0396*/ 	.byte	0x3f
	.zero		1


	//   ....[39]....
        /*0398*/ 	.word	0x00008960
        /*039c*/ 	.word	0x00000003
        /*03a0*/ 	.word	0x00026840
        /*03a4*/ 	.short	0x010a
        /*03a6*/ 	.byte	0x3f
	.zero		1


	//   ....[40]....
        /*03a8*/ 	.word	0x00008a40
        /*03ac*/ 	.word	0x00000006
        /*03b0*/ 	.word	0x00000000
        /*03b4*/ 	.short	0x010a
        /*03b6*/ 	.byte	0x3f
	.zero		1


	//   ....[41]....
        /*03b8*/ 	.word	0x00008a90
        /*03bc*/ 	.word	0x00000003
        /*03c0*/ 	.word	0x00000000
        /*03c4*/ 	.short	0x010a
        /*03c6*/ 	.byte	0x3f
	.zero		1


	//   ....[42]....
        /*03c8*/ 	.word	0x00008ae0
        /*03cc*/ 	.word	0x00000000
        /*03d0*/ 	.word	0x00000000
        /*03d4*/ 	.short	0x010a
        /*03d6*/ 	.byte	0x3f
	.zero		1


	//----- nvinfo : EIATTR_NUM_MBARRIERS
	.align		4
.L_1079:
        /*03d8*/ 	.byte	0x03, 0x38
        /*03da*/ 	.short	0x0009


	//----- nvinfo : EIATTR_EXIT_INSTR_OFFSETS
	.align		4
        /*03dc*/ 	.byte	0x04, 0x1c
        /*03de*/ 	.short	(.L_1081 - .L_1080)


	//   ....[0]....
.L_1080:
        /*03e0*/ 	.word	0x00008350


	//----- nvinfo : EIATTR_MAX_THREADS
	.align		4
.L_1081:
        /*03e4*/ 	.byte	0x04, 0x05
        /*03e6*/ 	.short	(.L_1083 - .L_1082)
.L_1082:
        /*03e8*/ 	.word	0x00000180
        /*03ec*/ 	.word	0x00000001
        /*03f0*/ 	.word	0x00000001


	//----- nvinfo : EIATTR_CRS_STACK_SIZE
	.align		4
.L_1083:
        /*03f4*/ 	.byte	0x04, 0x1e
        /*03f6*/ 	.short	(.L_1085 - .L_1084)
.L_1084:
        /*03f8*/ 	.word	0x00000000


	//----- nvinfo : EIATTR_CBANK_PARAM_SIZE
	.align		4
.L_1085:
        /*03fc*/ 	.byte	0x03, 0x19
        /*03fe*/ 	.short	0x06f0


	//----- nvinfo : EIATTR_PARAM_CBANK
	.align		4
        /*0400*/ 	.byte	0x04, 0x0a
        /*0402*/ 	.short	(.L_1087 - .L_1086)
	.align		4
.L_1086:
        /*0404*/ 	.word	index@(.nv.constant0._ZN7cutlass13device_kernelIN5flash11enable_sm90INS1_16FlashAttnBwdSm90INS1_25CollectiveMainloopBwdSm90ILi2ELi2ELi2EN4cute5tupleIJNS5_1CILi1EEES8_S8_EEENS6_IJNS7_ILi64EEENS7_ILi128EEENS7_ILi96EEEEEENS_10bfloat16_tEfNS_4arch4Sm90ELb0ELb0ELb0ELb0ELb1ELb1ELb0ELb0ELi2ELi1ELi2ELi1ELb1EEENS1_24CollectiveEpilogueBwdGQAISD_fSG_Li256ELb0ELb1EEENS1_19SingleTileSchedulerILb0ELb0ELb0ELi128EEEEEEEEEvNT_6ParamsE)
        /*0408*/ 	.short	0x0210
        /*040a*/ 	.short	0x06f0


	//----- nvinfo : EIATTR_SW_WAR
	.align		4
.L_1087:
        /*040c*/ 	.byte	0x04, 0x36
        /*040e*/ 	.short	(.L_1089 - .L_1088)
.L_1088:
        /*0410*/ 	.word	0x00000008
.L_1089:


//--------------------- .nv.info._ZN7cutlass13device_kernelIN5flash11enable_sm90INS1_16FlashAttnBwdSm90INS1_25CollectiveMainloopBwdSm90ILi2ELi2ELi2EN4cute5tupleIJNS5_1CILi1EEES8_S8_EEENS6_IJNS7_ILi64EEENS7_ILi128EEENS7_ILi96EEEEEENS_10bfloat16_tEfNS_4arch4Sm90ELb0ELb0ELb0ELb1ELb0ELb1ELb0ELb0ELi2ELi1ELi2ELi1ELb1EEENS1_21CollectiveEpilogueBwdISD_SE_SG_Li256ELb1ELb0ELi1EEENS1_19SingleTileSchedulerILb1ELb0ELb0ELi128EEEEEEEEEvNT_6ParamsE --------------------------
	.section	.nv.info._ZN7cutlass13device_kernelIN5flash11enable_sm90INS1_16FlashAttnBwdSm90INS1_25CollectiveMainloopBwdSm90ILi2ELi2ELi2EN4cute5tupleIJNS5_1CILi1EEES8_S8_EEENS6_IJNS7_ILi64EEENS7_ILi128EEENS7_ILi96EEEEEENS_10bfloat16_tEfNS_4arch4Sm90ELb0ELb0ELb0ELb1ELb0ELb1ELb0ELb0ELi2ELi1ELi2ELi1ELb1EEENS1_21CollectiveEpilogueBwdISD_SE_SG_Li256ELb1ELb0ELi1EEENS1_19SingleTileSchedulerILb1ELb0ELb0ELi128EEEEEEEEEvNT_6ParamsE,"",@"SHT_CUDA_INFO"
	.sectionflags	@""
	.align	4


	//----- nvinfo : EIATTR_CUDA_API_VERSION
	.align		4
        /*0000*/ 	.byte	0x04, 0x37
        /*0002*/ 	.short	(.L_1091 - .L_1090)
.L_1090:
        /*0004*/ 	.word	0x00000082


	//----- nvinfo : EIATTR_KPARAM_INFO
	.align		4
.L_1091:
        /*0008*/ 	.byte	0x04, 0x17
        /*000a*/ 	.short	(.L_1093 - .L_1092)
.L_1092:
        /*000c*/ 	.word	0x00000000
        /*0010*/ 	.short	0x0000
        /*0012*/ 	.short	0x0070
        /*0014*/ 	.byte	0x00, 0xf0, 0x01, 0x1a


	//----- nvinfo : EIATTR_SPARSE_MMA_MASK
	.align		4
.L_1093:
        /*0018*/ 	.byte	0x03, 0x50
        /*001a*/ 	.short	0x0000


	//----- nvinfo : EIATTR_MAXREG_COUNT
	.align		4
        /*001c*/ 	.byte	0x03, 0x1b
        /*001e*/ 	.short	0x00a8


	//----- nvinfo : EIATTR_NUM_BARRIERS
	.align		4
        /*0020*/ 	.byte	0x02, 0x4c
        /*0022*/ 	.byte	0x10
	.zero		1


	//----- nvinfo : EIATTR_EXTERNS
	.align		4
        /*0024*/ 	.byte	0x04, 0x0f
        /*0026*/ 	.short	(.L_1095 - .L_1094)


	//   ....[0]....
	.align		4
.L_1094:
        /*0028*/ 	.word	index@(__assertfail)


	//----- nvinfo : EIATTR_MERCURY_ISA_VERSION
	.align		4
.L_1095:
        /*002c*/ 	.byte	0x03, 0x5f
        /*002e*/ 	.short	0x0101


	//----- nvinfo : EIATTR_INT_WARP_WIDE_INSTR_OFFSETS
	.align		4
        /*0030*/ 	.byte	0x04, 0x31
        /*0032*/ 	.short	(.L_1097 - .L_1096)


	//   ....[0]....
.L_1096:
        /*0034*/ 	.word	0x00000180


	//   ....[1]....
        /*0038*/ 	.word	0x000001b0


	//----- nvinfo : EIATTR_COOP_GROUP_MASK_REGIDS
	.align		4
.L_1097:
        /*003c*/ 	.byte	0x04, 0x29
        /*003e*/ 	.short	(.L_1099 - .L_1098)


	//   ....[0]....
.L_1098:
        /*0040*/ 	.word	0xffffffff


	//   ....[1]....
        /*0044*/ 	.word	0xffffffff


	//   ....[2]....
        /*0048*/ 	.word	0xffffffff


	//   ....[3]....
        /*004c*/ 	.word	0xffffffff


	//   ....[4]....
        /*0050*/ 	.word	0xffffffff


	//   ....[5]....
        /*0054*/ 	.word	0xffffffff


	//   ....[6]....
        /*0058*/ 	.word	0xffffffff


	//   ....[7]....
        /*005c*/ 	.word	0x0500000f


	//----- nvinfo : EIATTR_COOP_GROUP_INSTR_OFFSETS
	.align		4
.L_1099:
        /*0060*/ 	.byte	0x04, 0x28
        /*0062*/ 	.short	(.L_1101 - .L_1100)


	//   ....[0]....
.L_1100:
        /*0064*/ 	.word	0x00000050


	//   ....[1]....
        /*0068*/ 	.word	0x00000190


	//   ....[2]....
        /*006c*/ 	.word	0x000001e0


	//   ....[3]....
        /*0070*/ 	.word	0x000003d0


	//   ....[4]....
        /*0074*/ 	.word	0x00000600


	//   ....[5]....
        /*0078*/ 	.word	0x00001360


	//   ....[6]....
        /*007c*/ 	.word	0x000060e0


	//   ....[7]....
        /*0080*/ 	.word	0x00009a20


	//----- nvinfo : EIATTR_REG_RECONFIG
	.align		4
.L_1101:
        /*0084*/ 	.byte	0x01, 0x54
	.zero		2


	//----- nvinfo : EIATTR_SYSCALL_OFFSETS
	.align		4
        /*0088*/ 	.byte	0x04, 0x46
        /*008a*/ 	.short	(.L_1103 - .L_1102)


	//   ....[0]....
.L_1102:
        /*008c*/ 	.word	0x00000fc0


	//   ....[1]....
        /*0090*/ 	.word	0x000010b0


	//   ....[2]....
        /*0094*/ 	.word	0x00001210


	//   ....[3]....
        /*0098*/ 	.word	0x00001300


	//   ....[4]....
        /*009c*/ 	.word	0x00001570


	//----- nvinfo : EIATTR_MBARRIER_INSTR_OFFSETS
	.align		4
.L_1103:
        /*00a0*/ 	.byte	0x04, 0x39
        /*00a2*/ 	.short	(.L_1105 - .L_1104)


	//   ....[0]....
.L_1104:
        /*00a4*/ 	.word	0x00000280
        /*00a8*/ 	.word	0x000000ff
        /*00ac*/ 	.word	0x00026800
        /*00b0*/ 	.short	0x0100
        /*00b2*/ 	.byte	0x06
	.zero		1


	//   ....[1]....
        /*00b4*/ 	.word	0x00000380
        /*00b8*/ 	.word	0x000000ff
        /*00bc*/ 	.word	0x00026810
        /*00c0*/ 	.short	0x0100
        /*00c2*/ 	.byte	0x08
	.zero		1


	//   ....[2]....
        /*00c4*/ 	.word	0x00000390
        /*00c8*/ 	.word	0x000000ff
        /*00cc*/ 	.word	0x00026820
        /*00d0*/ 	.short	0x0100
        /*00d2*/ 	.byte	0x08
	.zero		1


	//   ....[3]....
        /*00d4*/ 	.word	0x000003a0
        /*00d8*/ 	.word	0x000000ff
        /*00dc*/ 	.word	0x00026818
        /*00e0*/ 	.short	0x0100
        /*00e2*/ 	.byte	0x08
	.zero		1


	//   ....[4]....
        /*00e4*/ 	.word	0x000003b0
        /*00e8*/ 	.word	0x000000ff
        /*00ec*/ 	.word	0x00026828
        /*00f0*/ 	.short	0x0100
        /*00f2*/ 	.byte	0x08
	.zero		1


	//   ....[5]....
        /*00f4*/ 	.word	0x000004e0
        /*00f8*/ 	.word	0x000000ff
        /*00fc*/ 	.word	0x00026830
        /*0100*/ 	.short	0x0100
        /*0102*/ 	.byte	0x08
	.zero		1


	//   ....[6]....
        /*0104*/ 	.word	0x000004f0
        /*0108*/ 	.word	0x000000ff
        /*010c*/ 	.word	0x00026840
        /*0110*/ 	.short	0x0100
        /*0112*/ 	.byte	0x08
	.zero		1


	//   ....[7]....
        /*0114*/ 	.word	0x00000500
        /*0118*/ 	.word	0x000000ff
        /*011c*/ 	.word	0x00026838
        /*0120*/ 	.short	0x0100
        /*0122*/ 	.byte	0x08
	.zero		1


	//   ....[8]....
        /*0124*/ 	.word	0x00000510
        /*0128*/ 	.word	0x000000ff
        /*012c*/ 	.word	0x00026848
        /*0130*/ 	.short	0x0100
        /*0132*/ 	.byte	0x08
	.zero		1


	//   ....[9]....
        /*0134*/ 	.word	0x000013a0
        /*0138*/ 	.word	0x00000012
        /*013c*/ 	.word	0x00026800
        /*0140*/ 	.short	0x010a
        /*0142*/ 	.byte	0x3f
	.zero		1


	//   ....[10]....
        /*0144*/ 	.word	0x00001430
        /*0148*/ 	.word	0x00000012
        /*014c*/ 	.word	0x00026800
        /*0150*/ 	.short	0x010a
        /*0152*/ 	.byte	0x3f
	.zero		1


	//   ....[11]....
        /*0154*/ 	.word	0x00001dd0
        /*0158*/ 	.word	0x000000ff
        /*015c*/ 	.word	0x00026810
        /*0160*/ 	.short	0x010a
        /*0162*/ 	.byte	0x08
	.zero		1


	//   ....[12]....
        /*0164*/ 	.word	0x00001e10
        /*0168*/ 	.word	0x000000ff
        /*016c*/ 	.word	0x00026810
        /*0170*/ 	.short	0x010a
        /*0172*/ 	.byte	0x08
	.zero		1


	//   ....[13]....
        /*0174*/ 	.word	0x00002260
        /*0178*/ 	.word	0x000000ff
        /*017c*/ 	.word	0x00026830
        /*0180*/ 	.short	0x010a
        /*0182*/ 	.byte	0x08
	.zero		1


	//   ....[14]....
        /*0184*/ 	.word	0x000022a0
        /*0188*/ 	.word	0x000000ff
        /*018c*/ 	.word	0x00026830
        /*0190*/ 	.short	0x010a
        /*0192*/ 	.byte	0x08
	.zero		1


	//   ....[15]....
        /*0194*/ 	.word	0x00003eb0
        /*0198*/ 	.word	0x000000ff
        /*019c*/ 	.word	0x00000000
        /*01a0*/ 	.short	0x0101
        /*01a2*/ 	.byte	0x0a
	.zero		1


	//   ....[16]....
        /*01a4*/ 	.word	0x00004190
        /*01a8*/ 	.word	0x000000ff
        /*01ac*/ 	.word	0x00000000
        /*01b0*/ 	.short	0x0101
        /*01b2*/ 	.byte	0x08
	.zero		1


	//   ....[17]....
        /*01b4*/ 	.word	0x00007970
        /*01b8*/ 	.word	0x00000000
        /*01bc*/ 	.word	0x00026820
        /*01c0*/ 	.short	0x010a
        /*01c2*/ 	.byte	0x3f
	.zero		1


	//   ....[18]....
        /*01c4*/ 	.word	0x00008240
        /*01c8*/ 	.word	0x00000000
        /*01cc*/ 	.word	0x00026840
        /*01d0*/ 	.short	0x010a
        /*01d2*/ 	.byte	0x3f
	.zero		1


	//   ....[19]....
        /*01d4*/ 	.word	0x00008550
        /*01d8*/ 	.word	0x00000000
        /*01dc*/ 	.word	0x00026828
        /*01e0*/ 	.short	0x010a
        /*01e2*/ 	.byte	0x3f
	.zero		1


	//   ....[20]....
        /*01e4*/ 	.word	0x000087f0
        /*01e8*/ 	.word	0x00000000
        /*01ec*/ 	.word	0x00026848
        /*01f0*/ 	.short	0x010a
        /*01f2*/ 	.byte	0x3f
	.zero		1


	//   ....[21]....
        /*01f4*/ 	.word	0x00008ae0
        /*01f8*/ 	.word	0x00000000
        /*01fc*/ 	.word	0x00026820
        /*0200*/ 	.short	0x010a
        /*0202*/ 	.byte	0x3f
	.zero		1


	//   ....[22]....
        /*0204*/ 	.word	0x00008de0
        /*0208*/ 	.word	0x00000000
        /*020c*/ 	.word	0x00026840
        /*0210*/ 	.short	0x010a
        /*0212*/ 	.byte	0x3f
	.zero		1


	//   ....[23]....
        /*0214*/ 	.word	0x000090d0
        /*0218*/ 	.word	0x00000000
        /*021c*/ 	.word	0x00026828
        /*0220*/ 	.short	0x010a
        /*0222*/ 	.byte	0x3f
	.zero		1


	//   ....[24]....
        /*0224*/ 	.word	0x000093c0
        /*0228*/ 	.word	0x00000003
        /*022c*/ 	.word	0x00026840
        /*0230*/ 	.short	0x010a
        /*0232*/ 	.byte	0x3f
	.zero		1


	//   ....[25]....
        /*0234*/ 	.word	0x00009880
        /*0238*/ 	.word	0x00000006
        /*023c*/ 	.word	0x00000000
        /*0240*/ 	.short	0x010a
        /*0242*/ 	.byte	0x3f
	.zero		1


	//   ....[26]....
        /*0244*/ 	.word	0x000098e0
        /*0248*/ 	.word	0x00000003
        /*024c*/ 	.word	0x00000000
        /*0250*/ 	.short	0x010a
        /*0252*/ 	.byte	0x3f
	.zero		1


	//   ....[27]....
        /*0254*/ 	.word	0x00009940
        /*0258*/ 	.word	0x00000000
        /*025c*/ 	.word	0x00000000
        /*0260*/ 	.short	0x010a
        /*0262*/ 	.byte	0x3f
	.zero		1


	//   ....[28]....
        /*0264*/ 	.word	0x00009970
        /*0268*/ 	.word	0x00000003
        /*026c*/ 	.word	0x00000000
        /*0270*/ 	.short	0x010a
        /*0272*/ 	.byte	0x3f
	.zero		1


	//   ....[29]....
        /*0274*/ 	.word	0x00009a50
        /*0278*/ 	.word	0x00000012
        /*027c*/ 	.word	0x00026800
        /*0280*/ 	.short	0x010a
        /*0282*/ 	.byte	0x3f
	.zero		1


	//   ....[30]....
        /*0284*/ 	.word	0x00009ab0
        /*0288*/ 	.word	0x00000005
        /*028c*/ 	.word	0x00026810
        /*0290*/ 	.short	0x010a
        /*0292*/ 	.byte	0x3f
	.zero		1


	//   ....[31]....
        /*0294*/ 	.word	0x00009b10
        /*0298*/ 	.word	0x00000005
        /*029c*/ 	.word	0x00026830
        /*02a0*/ 	.short	0x010a
        /*02a2*/ 	.byte	0x3f
	.zero		1


	//   ....[32]....
        /*02a4*/ 	.word	0x00009b60
        /*02a8*/ 	.word	0x00000000
        /*02ac*/ 	.word	0x00026820
        /*02b0*/ 	.short	0x010a
        /*02b2*/ 	.byte	0x3f
	.zero		1


	//   ....[33]....
        /*02b4*/ 	.word	0x00009bb0
        /*02b8*/ 	.word	0x00000000
        /*02bc*/ 	.word	0x00026840
        /*02c0*/ 	.short	0x010a
        /*02c2*/ 	.byte	0x3f
	.zero		1


	//   ....[34]....
        /*02c4*/ 	.word	0x00009c00
        /*02c8*/ 	.word	0x00000000
        /*02cc*/ 	.word	0x00026828
        /*02d0*/ 	.short	0x010a
        /*02d2*/ 	.byte	0x3f
	.zero		1


	//   ....[35]....
        /*02d4*/ 	.word	0x00009c50
        /*02d8*/ 	.word	0x00000000
        /*02dc*/ 	.word	0x00026848
        /*02e0*/ 	.short	0x010a
        /*02e2*/ 	.byte	0x3f
	.zero		1


	//   ....[36]....
        /*02e4*/ 	.word	0x00009cb0
        /*02e8*/ 	.word	0x00000000
        /*02ec*/ 	.word	0x00026820
        /*02f0*/ 	.short	0x010a
        /*02f2*/ 	.byte	0x3f
	.zero		1


	//   ....[37]....
        /*02f4*/ 	.word	0x00009d00
        /*02f8*/ 	.word	0x00000000
        /*02fc*/ 	.word	0x00026840
        /*0300*/ 	.short	0x010a
        /*0302*/ 	.byte	0x3f
	.zero		1


	//   ....[38]....
        /*0304*/ 	.word	0x00009d50
        /*0308*/ 	.word	0x00000000
        /*030c*/ 	.word	0x00026828
        /*0310*/ 	.short	0x010a
        /*0312*/ 	.byte	0x3f
	.zero		1


	//   ....[39]....
        /*0314*/ 	.word	0x00009da0
        /*0318*/ 	.word	0x00000003
        /*031c*/ 	.word	0x00026840
        /*0320*/ 	.short	0x010a
        /*0322*/ 	.byte	0x3f
	.zero		1


	//   ....[40]....
        /*0324*/ 	.word	0x00009e80
        /*0328*/ 	.word	0x00000006
        /*032c*/ 	.word	0x00000000
        /*0330*/ 	.short	0x010a
        /*0332*/ 	.byte	0x3f
	.zero		1


	//   ....[41]....
        /*0334*/ 	.word	0x00009ed0
        /*0338*/ 	.word	0x00000003
        /*033c*/ 	.word	0x00000000
        /*0340*/ 	.short	0x010a
        /*0342*/ 	.byte	0x3f
	.zero		1


	//   ....[42]....
        /*0344*/ 	.word	0x00009f20
        /*0348*/ 	.word	0x00000000
        /*034c*/ 	.word	0x00000000
        /*0350*/ 	.short	0x010a
        /*0352*/ 	.byte	0x3f
	.zero		1


	//----- nvinfo : EIATTR_NUM_MBARRIERS
	.align		4
.L_1105:
        /*0354*/ 	.byte	0x03, 0x38
        /*0356*/ 	.short	0x0009


	//----- nvinfo : EIATTR_EXIT_INSTR_OFFSETS
	.align		4
        /*0358*/ 	.byte	0x04, 0x1c
        /*035a*/ 	.short	(.L_1107 - .L_1106)


	//   ....[0]....
.L_1106:
        /*035c*/ 	.word	0x000099c0


	//----- nvinfo : EIATTR_MAX_THREADS
	.align		4
.L_1107:
        /*0360*/ 	.byte	0x04, 0x05
        /*0362*/ 	.short	(.L_1109 - .L_1108)
.L_1108:
        /*0364*/ 	.word	0x00000180
        /*0368*/ 	.word	0x00000001
        /*036c*/ 	.word	0x00000001


	//----- nvinfo : EIATTR_CRS_STACK_SIZE
	.align		4
.L_1109:
        /*0370*/ 	.byte	0x04, 0x1e
        /*0372*/ 	.short	(.L_1111 - .L_1110)
.L_1110:
        /*0374*/ 	.word	0x00000000


	//----- nvinfo : EIATTR_CBANK_PARAM_SIZE
	.align		4
.L_1111:
        /*0378*/ 	.byte	0x03, 0x19
        /*037a*/ 	.short	0x06f0


	//----- nvinfo : EIATTR_PARAM_CBANK
	.align		4
        /*037c*/ 	.byte	0x04, 0x0a
        /*037e*/ 	.short	(.L_1113 - .L_1112)
	.align		4
.L_1112:
        /*0380*/ 	.word	index@(.nv.constant0._ZN7cutlass13device_kernelIN5flash11enable_sm90INS1_16FlashAttnBwdSm90INS1_25CollectiveMainloopBwdSm90ILi2ELi2ELi2EN4cute5tupleIJNS5_1CILi1EEES8_S8_EEENS6_IJNS7_ILi64EEENS7_ILi128EEENS7_ILi96EEEEEENS_10bfloat16_tEfNS_4arch4Sm90ELb0ELb0ELb0ELb1ELb0ELb1ELb0ELb0ELi2ELi1ELi2ELi1ELb1EEENS1_21CollectiveEpilogueBwdISD_SE_SG_Li256ELb1ELb0ELi1EEENS1_19SingleTileSchedulerILb1ELb0ELb0ELi128EEEEEEEEEvNT_6ParamsE)
        /*0384*/ 	.short	0x0210
        /*0386*/ 	.short	0x06f0


	//----- nvinfo : EIATTR_SW_WAR
	.align		4
.L_1113:
        /*0388*/ 	.byte	0x04, 0x36
        /*038a*/ 	.short	(.L_1115 - .L_1114)
.L_1114:
        /*038c*/ 	.word	0x00000008
.L_1115:


//--------------------- .nv.info._ZN7cutlass13device_kernelIN5flash11enable_sm90INS1_16FlashAttnBwdSm90INS1_25CollectiveMainloopBwdSm90ILi2ELi2ELi2EN4cute5tupleIJNS5_1CILi1EEES8_S8_EEENS6_IJNS7_ILi64EEENS7_ILi128EEENS7_ILi96EEEEEENS_10bfloat16_tEfNS_4arch4Sm90ELb0ELb0ELb0ELb1ELb1ELb1ELb0ELb0ELi2ELi1ELi2ELi1ELb1EEENS1_21CollectiveEpilogueBwdISD_SE_SG_Li256ELb1ELb0ELi1EEENS1_19SingleTileSchedulerILb1ELb0ELb0ELi128EEEEEEEEEvNT_6ParamsE --------------------------
	.section	.nv.info._ZN7cutlass13device_kernelIN5flash11enable_sm90INS1_16FlashAttnBwdSm90INS1_25CollectiveMainloopBwdSm90ILi2ELi2ELi2EN4cute5tupleIJNS5_1CILi1EEES8_S8_EEENS6_IJNS7_ILi64EEENS7_ILi128EEENS7_ILi96EEEEEENS_10bfloat16_tEfNS_4arch4Sm90ELb0ELb0ELb0ELb1ELb1ELb1ELb0ELb0ELi2ELi1ELi2ELi1ELb1EEENS1_21CollectiveEpilogueBwdISD_SE_SG_Li256ELb1ELb0ELi1EEENS1_19SingleTileSchedulerILb1ELb0ELb0ELi128EEEEEEEEEvNT_6ParamsE,"",@"SHT_CUDA_INFO"
	.sectionflags	@""
	.align	4


	//----- nvinfo : EIATTR_CUDA_API_VERSION
	.align		4
        /*0000*/ 	.byte	0x04, 0x37
        /*0002*/ 	.short	(.L_1117 - .L_1116)
.L_1116:
        /*0004*/ 	.word	0x00000082


	//----- nvinfo : EIATTR_KPARAM_INFO
	.align		4
.L_1117:
        /*0008*/ 	.byte	0x04, 0x17
        /*000a*/ 	.short	(.L_1119 - .L_1118)
.L_1118:
        /*000c*/ 	.word	0x00000000
        /*0010*/ 	.short	0x0000
        /*0012*/ 	.short	0x0070
        /*0014*/ 	.byte	0x00, 0xf0, 0x01, 0x1a


	//----- nvinfo : EIATTR_SPARSE_MMA_MASK
	.align		4
.L_1119:
        /*0018*/ 	.byte	0x03, 0x50
        /*001a*/ 	.short	0x0000


	//----- nvinfo : EIATTR_MAXREG_COUNT
	.align		4
        /*001c*/ 	.byte	0x03, 0x1b
        /*001e*/ 	.short	0x00a8


	//----- nvinfo : EIATTR_NUM_BARRIERS
	.align		4
        /*0020*/ 	.byte	0x02, 0x4c
        /*0022*/ 	.byte	0x10
	.zero		1


	//----- nvinfo : EIATTR_EXTERNS
	.align		4
        /*0024*/ 	.byte	0x04, 0x0f
        /*0026*/ 	.short	(.L_1121 - .L_1120)


	//   ....[0]....
	.align		4
.L_1120:
        /*0028*/ 	.word	index@(__assertfail)


	//----- nvinfo : EIATTR_MERCURY_ISA_VERSION
	.align		4
.L_1121:
        /*002c*/ 	.byte	0x03, 0x5f
        /*002e*/ 	.short	0x0101


	//----- nvinfo : EIATTR_INT_WARP_WIDE_INSTR_OFFSETS
	.align		4
        /*0030*/ 	.byte	0x04, 0x31
        /*0032*/ 	.short	(.L_1123 - .L_1122)


	//   ....[0]....
.L_1122:
        /*0034*/ 	.word	0x00000180


	//   ....[1]....
        /*0038*/ 	.word	0x000001b0


	//   ....[2]....
        /*003c*/ 	.word	0x00006e10


	//   ....[3]....
        /*0040*/ 	.word	0x00007280


	//   ....[4]....
        /*0044*/ 	.word	0x00007850


	//----- nvinfo : EIATTR_COOP_GROUP_MASK_REGIDS
	.align		4
.L_1123:
        /*0048*/ 	.byte	0x04, 0x29
        /*004a*/ 	.short	(.L_1125 - .L_1124)


	//   ....[0]....
.L_1124:
        /*004c*/ 	.word	0xffffffff


	//   ....[1]....
        /*0050*/ 	.word	0xffffffff


	//   ....[2]....
        /*0054*/ 	.word	0xffffffff


	//   ....[3]....
        /*0058*/ 	.word	0xffffffff


	//   ....[4]....
        /*005c*/ 	.word	0xffffffff


	//   ....[5]....
        /*0060*/ 	.word	0xffffffff


	//   ....[6]....
        /*0064*/ 	.word	0xffffffff


	//   ....[7]....
        /*0068*/ 	.word	0xffffffff


	//   ....[8]....
        /*006c*/ 	.word	0xffffffff


	//   ....[9]....
        /*0070*/ 	.word	0xffffffff


	//   ....[10]....
        /*0074*/ 	.word	0xffffffff


	//   ....[11]....
        /*0078*/ 	.word	0xffffffff


	//   ....[12]....
        /*007c*/ 	.word	0xffffffff


	//   ....[13]....
        /*0080*/ 	.word	0x0500000f


	//   ....[14]....
        /*0084*/ 	.word	0x0500000f


	//   ....[15]....
        /*0088*/ 	.word	0x0500000f


	//   ....[16]....
        /*008c*/ 	.word	0x0500000f


	//----- nvinfo : EIATTR_COOP_GROUP_INSTR_OFFSETS
	.align		4
.L_1125:
        /*0090*/ 	.byte	0x04, 0x28
        /*0092*/ 	.short	(.L_1127 - .L_1126)


	//   ....[0]....
.L_1126:
        /*0094*/ 	.word	0x00000050


	//   ....[1]....
        /*0098*/ 	.word	0x00000190


	//   ....[2]....
        /*009c*/ 	.word	0x000001e0


	//   ....[3]....
        /*00a0*/ 	.word	0x000003d0


	//   ....[4]....
        /*00a4*/ 	.word	0x00000600


	//   ....[5]....
        /*00a8*/ 	.word	0x00001360


	//   ....[6]....
        /*00ac*/ 	.word	0x000060e0


	//   ....[7]....
        /*00b0*/ 	.word	0x00006ab0


	//   ....[8]....
        /*00b4*/ 	.word	0x00006d40


	//   ....[9]....
        /*00b8*/ 	.word	0x00006f80


	//   ....[10]....
        /*00bc*/ 	.word	0x000071b0


	//   ....[11]....
        /*00c0*/ 	.word	0x00007460


	//   ....[12]....
        /*00c4*/ 	.word	0x00007790


	//   ....[13]....
        /*00c8*/ 	.word	0x0000a270


	//   ....[14]....
        /*00cc*/ 	.word	0x0000a3e0


	//   ....[15]....
        /*00d0*/ 	.word	0x0000a450


	//   ....[16]....
        /*00d4*/ 	.word	0x0000a4c0


	//----- nvinfo : EIATTR_REG_RECONFIG
	.align		4
.L_1127:
        /*00d8*/ 	.byte	0x01, 0x54
	.zero		2


	//----- nvinfo : EIATTR_SYSCALL_OFFSETS
	.align		4
        /*00dc*/ 	.byte	0x04, 0x46
        /*00de*/ 	.short	(.L_1129 - .L_1128)


	//   ....[0]....
.L_1128:
        /*00e0*/ 	.word	0x00000fc0


	//   ....[1]....
        /*00e4*/ 	.word	0x000010b0


	//   ....[2]....
        /*00e8*/ 	.word	0x00001210


	//   ....[3]....
        /*00ec*/ 	.word	0x00001300


	//   ....[4]....
        /*00f0*/ 	.word	0x00001570


	//----- nvinfo : EIATTR_MBARRIER_INSTR_OFFSETS
	.align		4
.L_1129:
        /*00f4*/ 	.byte	0x04, 0x39
        /*00f6*/ 	.short	(.L_1131 - .L_1130)


	//   ....[0]....
.L_1130:
        /*00f8*/ 	.word	0x00000280
        /*00fc*/ 	.word	0x000000ff
        /*0100*/ 	.word	0x00026800
        /*0104*/ 	.short	0x0100
        /*0106*/ 	.byte	0x06
	.zero		1


	//   ....[1]....
        /*0108*/ 	.word	0x00000380
        /*010c*/ 	.word	0x000000ff
        /*0110*/ 	.word	0x00026810
        /*0114*/ 	.short	0x0100
        /*0116*/ 	.byte	0x08
	.zero		1


	//   ....[2]....
        /*0118*/ 	.word	0x00000390
        /*011c*/ 	.word	0x000000ff
        /*0120*/ 	.word	0x00026820
        /*0124*/ 	.short	0x0100
        /*0126*/ 	.byte	0x08
	.zero		1


	//   ....[3]....
        /*0128*/ 	.word	0x000003a0
        /*012c*/ 	.word	0x000000ff
        /*0130*/ 	.word	0x00026818
        /*0134*/ 	.short	0x0100
        /*0136*/ 	.byte	0x08
	.zero		1


	//   ....[4]....
        /*0138*/ 	.word	0x000003b0
        /*013c*/ 	.word	0x000000ff
        /*0140*/ 	.word	0x00026828
        /*0144*/ 	.short	0x0100
        /*0146*/ 	.byte	0x08
	.zero		1


	//   ....[5]....
        /*0148*/ 	.word	0x000004e0
        /*014c*/ 	.word	0x000000ff
        /*0150*/ 	.word	0x00026830
        /*0154*/ 	.short	0x0100
        /*0156*/ 	.byte	0x08
	.zero		1


	//   ....[6]....
        /*0158*/ 	.word	0x000004f0
        /*015c*/ 	.word	0x000000ff
        /*0160*/ 	.word	0x00026840
        /*0164*/ 	.short	0x0100
        /*0166*/ 	.byte	0x08
	.zero		1


	//   ....[7]....
        /*0168*/ 	.word	0x00000500
        /*016c*/ 	.word	0x000000ff
        /*0170*/ 	.word	0x00026838
        /*0174*/ 	.short	0x0100
        /*0176*/ 	.byte	0x08
	.zero		1


	//   ....[8]....
        /*0178*/ 	.word	0x00000510
        /*017c*/ 	.word	0x000000ff
        /*0180*/ 	.word	0x00026848
        /*0184*/ 	.short	0x0100
        /*0186*/ 	.byte	0x08
	.zero		1


	//   ....[9]....
        /*0188*/ 	.word	0x000013a0
        /*018c*/ 	.word	0x00000012
        /*0190*/ 	.word	0x00026800
        /*0194*/ 	.short	0x010a
        /*0196*/ 	.byte	0x3f
	.zero		1


	//   ....[10]....
        /*0198*/ 	.word	0x00001430
        /*019c*/ 	.word	0x00000012
        /*01a0*/ 	.word	0x00026800
        /*01a4*/ 	.short	0x010a
        /*01a6*/ 	.byte	0x3f
	.zero		1


	//   ....[11]....
        /*01a8*/ 	.word	0x00001dd0
        /*01ac*/ 	.word	0x000000ff
        /*01b0*/ 	.word	0x00026810
        /*01b4*/ 	.short	0x010a
        /*01b6*/ 	.byte	0x08
	.zero		1


	//   ....[12]....
        /*01b8*/ 	.word	0x00001e10
        /*01bc*/ 	.word	0x000000ff
        /*01c0*/ 	.word	0x00026810
        /*01c4*/ 	.short	0x010a
        /*01c6*/ 	.byte	0x08
	.zero		1


	//   ....[13]....
        /*01c8*/ 	.word	0x00002260
        /*01cc*/ 	.word	0x000000ff
        /*01d0*/ 	.word	0x00026830
        /*01d4*/ 	.short	0x010a
        /*01d6*/ 	.byte	0x08
	.zero		1


	//   ....[14]....
        /*01d8*/ 	.word	0x000022a0
        /*01dc*/ 	.word	0x000000ff
        /*01e0*/ 	.word	0x00026830
        /*01e4*/ 	.short	0x010a
        /*01e6*/ 	.byte	0x08
	.zero		1


	//   ....[15]....
        /*01e8*/ 	.word	0x00003eb0
        /*01ec*/ 	.word	0x000000ff
        /*01f0*/ 	.word	0x00000000
        /*01f4*/ 	.short	0x0101
        /*01f6*/ 	.byte	0x0a
	.zero		1


	//   ....[16]....
        /*01f8*/ 	.word	0x00004190
        /*01fc*/ 	.word	0x000000ff
        /*0200*/ 	.word	0x00000000
        /*0204*/ 	.short	0x0101
        /*0206*/ 	.byte	0x08
	.zero		1


	//   ....[17]....
        /*0208*/ 	.word	0x000081c0
        /*020c*/ 	.word	0x00000000
        /*0210*/ 	.word	0x00026820
        /*0214*/ 	.short	0x010a
        /*0216*/ 	.byte	0x3f
	.zero		1


	//   ....[18]....
        /*0218*/ 	.word	0x00008a90
        /*021c*/ 	.word	0x00000000
        /*0220*/ 	.word	0x00026840
        /*0224*/ 	.short	0x010a
        /*0226*/ 	.byte	0x3f
	.zero		1


	//   ....[19]....
        /*0228*/ 	.word	0x00008da0
        /*022c*/ 	.word	0x00000000
        /*0230*/ 	.word	0x00026828
        /*0234*/ 	.short	0x010a
        /*0236*/ 	.byte	0x3f
	.zero		1


	//   ....[20]....
        /*0238*/ 	.word	0x00009040
        /*023c*/ 	.word	0x00000000
        /*0240*/ 	.word	0x00026848
        /*0244*/ 	.short	0x010a
        /*0246*/ 	.byte	0x3f
	.zero		1


	//   ....[21]....
        /*0248*/ 	.word	0x00009330
        /*024c*/ 	.word	0x00000000
        /*0250*/ 	.word	0x00026820
        /*0254*/ 	.short	0x010a
        /*0256*/ 	.byte	0x3f
	.zero		1


	//   ....[22]....
        /*0258*/ 	.word	0x00009630
        /*025c*/ 	.word	0x00000000
        /*0260*/ 	.word	0x00026840
        /*0264*/ 	.short	0x010a
        /*0266*/ 	.byte	0x3f
	.zero		1


	//   ....[23]....
        /*0268*/ 	.word	0x00009920
        /*026c*/ 	.word	0x00000000
        /*0270*/ 	.word	0x00026828
        /*0274*/ 	.short	0x010a
        /*0276*/ 	.byte	0x3f
	.zero		1


	//   ....[24]....
        /*0278*/ 	.word	0x00009c10
        /*027c*/ 	.word	0x00000003
        /*0280*/ 	.word	0x00026840
        /*0284*/ 	.short	0x010a
        /*0286*/ 	.byte	0x3f
	.zero		1


	//   ....[25]....
        /*0288*/ 	.word	0x0000a0d0
        /*028c*/ 	.word	0x00000006
        /*0290*/ 	.word	0x00000000
        /*0294*/ 	.short	0x010a
        /*0296*/ 	.byte	0x3f
	.zero		1


	//   ....[26]....
        /*0298*/ 	.word	0x0000a130
        /*029c*/ 	.word	0x00000003
        /*02a0*/ 	.word	0x00000000
        /*02a4*/ 	.short	0x010a
        /*02a6*/ 	.byte	0x3f
	.zero		1


	//   ....[27]....
        /*02a8*/ 	.word	0x0000a190
        /*02ac*/ 	.word	0x00000000
        /*02b0*/ 	.word	0x00000000
        /*02b4*/ 	.short	0x010a
        /*02b6*/ 	.byte	0x3f
	.zero		1


	//   ....[28]....
        /*02b8*/ 	.word	0x0000a1c0
        /*02bc*/ 	.word	0x00000003
        /*02c0*/ 	.word	0x00000000
        /*02c4*/ 	.short	0x010a
        /*02c6*/ 	.byte	0x3f
	.zero		1


	//   ....[29]....
        /*02c8*/ 	.word	0x0000a2a0
        /*02cc*/ 	.word	0x00000012
        /*02d0*/ 	.word	0x00026800
        /*02d4*/ 	.short	0x010a
        /*02d6*/ 	.byte	0x3f
	.zero		1


	//   ....[30]....
        /*02d8*/ 	.word	0x0000a300
        /*02dc*/ 	.word	0x00000005
        /*02e0*/ 	.word	0x00026810
        /*02e4*/ 	.short	0x010a
        /*02e6*/ 	.byte	0x3f
	.zero		1


	//   ....[31]....
        /*02e8*/ 	.word	0x0000a360
        /*02ec*/ 	.word	0x00000005
        /*02f0*/ 	.word	0x00026830
        /*02f4*/ 	.short	0x010a
        /*02f6*/ 	.byte	0x3f
	.zero		1


	//   ....[32]....
        /*02f8*/ 	.word	0x0000a500
        /*02fc*/ 	.word	0x00000000
        /*0300*/ 	.word	0x00026820
        /*0304*/ 	.short	0x010a
        /*0306*/ 	.byte	0x3f
	.zero		1


	//   ....[33]....
        /*0308*/ 	.word	0x0000a550
        /*030c*/ 	.word	0x00000000
        /*0310*/ 	.word	0x00026840
        /*0314*/ 	.short	0x010a
        /*0316*/ 	.byte	0x3f
	.zero		1


	//   ....[34]....
        /*0318*/ 	.word	0x0000a5a0
        /*031c*/ 	.word	0x00000000
        /*0320*/ 	.word	0x00026828
        /*0324*/ 	.short	0x010a
        /*0326*/ 	.byte	0x3f
	.zero		1


	//   ....[35]....
        /*0328*/ 	.word	0x0000a5f0
        /*032c*/ 	.word	0x00000000
        /*0330*/ 	.word	0x00026848
        /*0334*/ 	.short	0x010a
        /*0336*/ 	.byte	0x3f
	.zero		1


	//   ....[36]....
        /*0338*/ 	.word	0x0000a650
        /*033c*/ 	.word	0x00000000
        /*0340*/ 	.word	0x00026820
        /*0344*/ 	.short	0x010a
        /*0346*/ 	.byte	0x3f
	.zero		1


	//   ....[37]....
        /*0348*/ 	.word	0x0000a6a0
        /*034c*/ 	.word	0x00000000
        /*0350*/ 	.word	0x00026840
        /*0354*/ 	.short	0x010a
        /*0356*/ 	.byte	0x3f
	.zero		1


	//   ....[38]....
        /*0358*/ 	.word	0x0000a6f0
        /*035c*/ 	.word	0x00000000
        /*0360*/ 	.word	0x00026828
        /*0364*/ 	.short	0x010a
        /*0366*/ 	.byte	0x3f
	.zero		1


	//   ....[39]....
        /*0368*/ 	.word	0x0000a740
        /*036c*/ 	.word	0x00000003
        /*0370*/ 	.word	0x00026840
        /*0374*/ 	.short	0x010a
        /*0376*/ 	.byte	0x3f
	.zero		1


	//   ....[40]....
        /*0378*/ 	.word	0x0000a820
        /*037c*/ 	.word	0x00000006
        /*0380*/ 	.word	0x00000000
        /*0384*/ 	.short	0x010a
        /*0386*/ 	.byte	0x3f
	.zero		1


	//   ....[41]....
        /*0388*/ 	.word	0x0000a870
        /*038c*/ 	.word	0x00000003
        /*0390*/ 	.word	0x00000000
        /*0394*/ 	.short	0x010a
        /*0396*/ 	.byte	0x3f
	.zero		1


	//   ....[42]....
        /*0398*/ 	.word	0x0000a8c0
        /*039c*/ 	.word	0x00000000
        /*03a0*/ 	.word	0x00000000
        /*03a4*/ 	.short	0x010a
        /*03a6*/ 	.byte	0x3f
	.zero		1


	//----- nvinfo : EIATTR_NUM_MBARRIERS
	.align		4
.L_1131:
        /*03a8*/ 	.byte	0x03, 0x38
        /*03aa*/ 	.short	0x0009


	//----- nvinfo : EIATTR_EXIT_INSTR_OFFSETS
	.align		4
        /*03ac*/ 	.byte	0x04, 0x1c
        /*03ae*/ 	.short	(.L_1133 - .L_1132)


	//   ....[0]....
.L_1132:
        /*03b0*/ 	.word	0x0000a210


	//----- nvinfo : EIATTR_MAX_THREADS
	.align		4
.L_1133:
        /*03b4*/ 	.byte	0x04, 0x05
        /*03b6*/ 	.short	(.L_1135 - .L_1134)
.L_1134:
        /*03b8*/ 	.word	0x00000180
        /*03bc*/ 	.word	0x00000001
        /*03c0*/ 	.word	0x00000001


	//----- nvinfo : EIATTR_CRS_STACK_SIZE
	.align		4
.L_1135:
        /*03c4*/ 	.byte	0x04, 0x1e
        /*03c6*/ 	.short	(.L_1137 - .L_1136)
.L_1136:
        /*03c8*/ 	.word	0x00000000


	//----- nvinfo : EIATTR_CBANK_PARAM_SIZE
	.align		4
.L_1137:
        /*03cc*/ 	.byte	0x03, 0x19
        /*03ce*/ 	.short	0x06f0


	//----- nvinfo : EIATTR_PARAM_CBANK
	.align		4
        /*03d0*/ 	.byte	0x04, 0x0a
        /*03d2*/ 	.short	(.L_1139 - .L_1138)
	.align		4
.L_1138:
        /*03d4*/ 	.word	index@(.nv.constant0._ZN7cutlass13device_kernelIN5flash11enable_sm90INS1_16FlashAttnBwdSm90INS1_25CollectiveMainloopBwdSm90ILi2ELi2ELi2EN4cute5tupleIJNS5_1CILi1EEES8_S8_EEENS6_IJNS7_ILi64EEENS7_ILi128EEENS7_ILi96EEEEEENS_10bfloat16_tEfNS_4arch4Sm90ELb0ELb0ELb0ELb1ELb1ELb1ELb0ELb0ELi2ELi1ELi2ELi1ELb1EEENS1_21CollectiveEpilogueBwdISD_SE_SG_Li256ELb1ELb0ELi1EEENS1_19SingleTileSchedulerILb1ELb0ELb0ELi128EEEEEEEEEvNT_6ParamsE)
        /*03d8*/ 	.short	0x0210
        /*03da*/ 	.short	0x06f0


	//----- nvinfo : EIATTR_SW_WAR
	.align		4
.L_1139:
        /*03dc*/ 	.byte	0x04, 0x36
        /*03de*/ 	.short	(.L_1141 - .L_1140)
.L_1140:
        /*03e0*/ 	.word	0x00000008
.L_1141:


//--------------------- .nv.info._ZN7cutlass13device_kernelIN5flash11enable_sm90INS1_16FlashAttnBwdSm90INS1_25CollectiveMainloopBwdSm90ILi2ELi2ELi2EN4cute5tupleIJNS5_1CILi1EEES8_S8_EEENS6_IJNS7_ILi64EEENS7_ILi128EEENS7_ILi96EEEEEENS_10bfloat16_tEfNS_4arch4Sm90ELb0ELb0ELb0ELb1ELb0ELb1ELb0ELb0ELi2ELi1ELi2ELi1ELb1EEENS1_24CollectiveEpilogueBwdGQAISD_fSG_Li256ELb1ELb0EEENS1_19SingleTileSchedulerILb1ELb0ELb0ELi128EEEEEEEEEvNT_6ParamsE --------------------------
	.section	.nv.info._ZN7cutlass13device_kernelIN5flash11enable_sm90INS1_16FlashAttnBwdSm90INS1_25CollectiveMainloopBwdSm90ILi2ELi2ELi2EN4cute5tupleIJNS5_1CILi1EEES8_S8_EEENS6_IJNS7_ILi64EEENS7_ILi128EEENS7_ILi96EEEEEENS_10bfloat16_tEfNS_4arch4Sm90ELb0ELb0ELb0ELb1ELb0ELb1ELb0ELb0ELi2ELi1ELi2ELi1ELb1EEENS1_24CollectiveEpilogueBwdGQAISD_fSG_Li256ELb1ELb0EEENS1_19SingleTileSchedulerILb1ELb0ELb0ELi128EEEEEEEEEvNT_6ParamsE,"",@"SHT_CUDA_INFO"
	.sectionflags	@""
	.align	4


	//----- nvinfo : EIATTR_CUDA_API_VERSION
	.align		4
        /*0000*/ 	.byte	0x04, 0x37
        /*0002*/ 	.short	(.L_1143 - .L_1142)
.L_1142:
        /*0004*/ 	.word	0x00000082


	//----- nvinfo : EIATTR_KPARAM_INFO
	.align		4
.L_1143:
        /*0008*/ 	.byte	0x04, 0x17
        /*000a*/ 	.short	(.L_1145 - .L_1144)
.L_1144:
        /*000c*/ 	.word	0x00000000
        /*0010*/ 	.short	0x0000
        /*0012*/ 	.short	0x0070
        /*0014*/ 	.byte	0x00, 0xf0, 0x01, 0x1a


	//----- nvinfo : EIATTR_SPARSE_MMA_MASK
	.align		4
.L_1145:
        /*0018*/ 	.byte	0x03, 0x50
        /*001a*/ 	.short	0x0000


	//----- nvinfo : EIATTR_MAXREG_COUNT
	.align		4
        /*001c*/ 	.byte	0x03, 0x1b
        /*001e*/ 	.short	0x00a8


	//----- nvinfo : EIATTR_NUM_BARRIERS
	.align		4
        /*0020*/ 	.byte	0x02, 0x4c
        /*0022*/ 	.byte	0x10
	.zero		1


	//----- nvinfo : EIATTR_EXTERNS
	.align		4
        /*0024*/ 	.byte	0x04, 0x0f
        /*0026*/ 	.short	(.L_1147 - .L_1146)


	//   ....[0]....
	.align		4
.L_1146:
        /*0028*/ 	.word	index@(__assertfail)


	//----- nvinfo : EIATTR_MERCURY_ISA_VERSION
	.align		4
.L_1147:
        /*002c*/ 	.byte	0x03, 0x5f
        /*002e*/ 	.short	0x0101


	//----- nvinfo : EIATTR_INT_WARP_WIDE_INSTR_OFFSETS
	.align		4
        /*0030*/ 	.byte	0x04, 0x31
        /*0032*/ 	.short	(.L_1149 - .L_1148)


	//   ....[0]....
.L_1148:
        /*0034*/ 	.word	0x00000180


	//   ....[1]....
        /*0038*/ 	.word	0x000001b0


	//----- nvinfo : EIATTR_COOP_GROUP_MASK_REGIDS
	.align		4
.L_1149:
        /*003c*/ 	.byte	0x04, 0x29
        /*003e*/ 	.short	(.L_1151 - .L_1150)


	//   ....[0]....
.L_1150:
        /*0040*/ 	.word	0xffffffff


	//   ....[1]....
        /*0044*/ 	.word	0xffffffff


	//   ....[2]....
        /*0048*/ 	.word	0xffffffff


	//   ....[3]....
        /*004c*/ 	.word	0xffffffff


	//   ....[4]....
        /*0050*/ 	.word	0xffffffff


	//   ....[5]....
        /*0054*/ 	.word	0xffffffff


	//   ....[6]....
        /*0058*/ 	.word	0xffffffff


	//   ....[7]....
        /*005c*/ 	.word	0x0500000f


	//----- nvinfo : EIATTR_COOP_GROUP_INSTR_OFFSETS
	.align		4
.L_1151:
        /*0060*/ 	.byte	0x04, 0x28
        /*0062*/ 	.short	(.L_1153 - .L_1152)


	//   ....[0]....
.L_1152:
        /*0064*/ 	.word	0x00000050


	//   ....[1]....
        /*0068*/ 	.word	0x00000190


	//   ....[2]....
        /*006c*/ 	.word	0x000001e0


	//   ....[3]....
        /*0070*/ 	.word	0x000003d0


	//   ....[4]....
        /*0074*/ 	.word	0x00000600


	//   ....[5]....
        /*0078*/ 	.word	0x00001350


	//   ....[6]....
        /*007c*/ 	.word	0x00004e70


	//   ....[7]....
        /*0080*/ 	.word	0x000087b0


	//----- nvinfo : EIATTR_REG_RECONFIG
	.align		4
.L_1153:
        /*0084*/ 	.byte	0x01, 0x54
	.zero		2


	//----- nvinfo : EIATTR_SYSCALL_OFFSETS
	.align		4
        /*0088*/ 	.byte	0x04, 0x46
        /*008a*/ 	.short	(.L_1155 - .L_1154)


	//   ....[0]....
.L_1154:
        /*008c*/ 	.word	0x00000fb0


	//   ....[1]....
        /*0090*/ 	.word	0x000010a0


	//   ....[2]....
        /*0094*/ 	.word	0x00001200


	//   ....[3]....
        /*0098*/ 	.word	0x000012f0


	//   ....[4]....
        /*009c*/ 	.word	0x00001560


	//----- nvinfo : EIATTR_MBARRIER_INSTR_OFFSETS
	.align		4
.L_1155:
        /*00a0*/ 	.byte	0x04, 0x39
        /*00a2*/ 	.short	(.L_1157 - .L_1156)


	//   ....[0]....
.L_1156:
        /*00a4*/ 	.word	0x00000280
        /*00a8*/ 	.word	0x000000ff
        /*00ac*/ 	.word	0x00026800
        /*00b0*/ 	.short	0x0100
        /*00b2*/ 	.byte	0x06
	.zero		1


	//   ....[1]....
        /*00b4*/ 	.word	0x00000380
        /*00b8*/ 	.word	0x000000ff
        /*00bc*/ 	.word	0x00026810
        /*00c0*/ 	.short	0x0100
        /*00c2*/ 	.byte	0x08
	.zero		1


	//   ....[2]....
        /*00c4*/ 	.word	0x00000390
        /*00c8*/ 	.word	0x000000ff
        /*00cc*/ 	.word	0x00026820
        /*00d0*/ 	.short	0x0100
        /*00d2*/ 	.byte	0x08
	.zero		1


	//   ....[3]....
        /*00d4*/ 	.word	0x000003a0
        /*00d8*/ 	.word	0x000000ff
        /*00dc*/ 	.word	0x00026818
        /*00e0*/ 	.short	0x0100
        /*00e2*/ 	.byte	0x08
	.zero		1


	//   ....[4]....
        /*00e4*/ 	.word	0x000003b0
        /*00e8*/ 	.word	0x000000ff
        /*00ec*/ 	.word	0x00026828
        /*00f0*/ 	.short	0x0100
        /*00f2*/ 	.byte	0x08
	.zero		1


	//   ....[5]....
        /*00f4*/ 	.word	0x000004e0
        /*00f8*/ 	.word	0x000000ff
        /*00fc*/ 	.word	0x00026830
        /*0100*/ 	.short	0x0100
        /*0102*/ 	.byte	0x08
	.zero		1


	//   ....[6]....
        /*0104*/ 	.word	0x000004f0
        /*0108*/ 	.word	0x000000ff
        /*010c*/ 	.word	0x00026840
        /*0110*/ 	.short	0x0100
        /*0112*/ 	.byte	0x08
	.zero		1


	//   ....[7]....
        /*0114*/ 	.word	0x00000500
        /*0118*/ 	.word	0x000000ff
        /*011c*/ 	.word	0x00026838
        /*0120*/ 	.short	0x0100
        /*0122*/ 	.byte	0x08
	.zero		1


	//   ....[8]....
        /*0124*/ 	.word	0x00000510
        /*0128*/ 	.word	0x000000ff
        /*012c*/ 	.word	0x00026848
        /*0130*/ 	.short	0x0100
        /*0132*/ 	.byte	0x08
	.zero		1


	//   ....[9]....
        /*0134*/ 	.word	0x00001390
        /*0138*/ 	.word	0x00000012
        /*013c*/ 	.word	0x00026800
        /*0140*/ 	.short	0x010a
        /*0142*/ 	.byte	0x3f
	.zero		1


	//   ....[10]....
        /*0144*/ 	.word	0x00001420
        /*0148*/ 	.word	0x00000012
        /*014c*/ 	.word	0x00026800
        /*0150*/ 	.short	0x010a
        /*0152*/ 	.byte	0x3f
	.zero		1


	//   ....[11]....
        /*0154*/ 	.word	0x00001dc0
        /*0158*/ 	.word	0x000000ff
        /*015c*/ 	.word	0x00026810
        /*0160*/ 	.short	0x010a
        /*0162*/ 	.byte	0x08
	.zero		1


	//   ....[12]....
        /*0164*/ 	.word	0x00001e00
        /*0168*/ 	.word	0x000000ff
        /*016c*/ 	.word	0x00026810
        /*0170*/ 	.short	0x010a
        /*0172*/ 	.byte	0x08
	.zero		1


	//   ....[13]....
        /*0174*/ 	.word	0x00002250
        /*0178*/ 	.word	0x000000ff
        /*017c*/ 	.word	0x00026830
        /*0180*/ 	.short	0x010a
        /*0182*/ 	.byte	0x08
	.zero		1


	//   ....[14]....
        /*0184*/ 	.word	0x00002290
        /*0188*/ 	.word	0x000000ff
        /*018c*/ 	.word	0x00026830
        /*0190*/ 	.short	0x010a
        /*0192*/ 	.byte	0x08
	.zero		1


	//   ....[15]....
        /*0194*/ 	.word	0x00003ea0
        /*0198*/ 	.word	0x000000ff
        /*019c*/ 	.word	0x00000000
        /*01a0*/ 	.short	0x0101
        /*01a2*/ 	.byte	0x0a
	.zero		1


	//   ....[16]....
        /*01a4*/ 	.word	0x00004180
        /*01a8*/ 	.word	0x000000ff
        /*01ac*/ 	.word	0x00000000
        /*01b0*/ 	.short	0x0101
        /*01b2*/ 	.byte	0x08
	.zero		1


	//   ....[17]....
        /*01b4*/ 	.word	0x00006700
        /*01b8*/ 	.word	0x00000000
        /*01bc*/ 	.word	0x00026820
        /*01c0*/ 	.short	0x010a
        /*01c2*/ 	.byte	0x3f
	.zero		1


	//   ....[18]....
        /*01c4*/ 	.word	0x00006fd0
        /*01c8*/ 	.word	0x00000000
        /*01cc*/ 	.word	0x00026840
        /*01d0*/ 	.short	0x010a
        /*01d2*/ 	.byte	0x3f
	.zero		1


	//   ....[19]....
        /*01d4*/ 	.word	0x000072e0
        /*01d8*/ 	.word	0x00000000
        /*01dc*/ 	.word	0x00026828
        /*01e0*/ 	.short	0x010a
        /*01e2*/ 	.byte	0x3f
	.zero		1


	//   ....[20]....
        /*01e4*/ 	.word	0x00007580
        /*01e8*/ 	.word	0x00000000
        /*01ec*/ 	.word	0x00026848
        /*01f0*/ 	.short	0x010a
        /*01f2*/ 	.byte	0x3f
	.zero		1


	//   ....[21]....
        /*01f4*/ 	.word	0x00007870
        /*01f8*/ 	.word	0x00000000
        /*01fc*/ 	.word	0x00026820
        /*0200*/ 	.short	0x010a
        /*0202*/ 	.byte	0x3f
	.zero		1


	//   ....[22]....
        /*0204*/ 	.word	0x00007b70
        /*0208*/ 	.word	0x00000000
        /*020c*/ 	.word	0x00026840
        /*0210*/ 	.short	0x010a
        /*0212*/ 	.byte	0x3f
	.zero		1


	//   ....[23]....
        /*0214*/ 	.word	0x00007e60
        /*0218*/ 	.word	0x00000000
        /*021c*/ 	.word	0x00026828
        /*0220*/ 	.short	0x010a
        /*0222*/ 	.byte	0x3f
	.zero		1


	//   ....[24]....
        /*0224*/ 	.word	0x00008150
        /*0228*/ 	.word	0x00000003
        /*022c*/ 	.word	0x00026840
        /*0230*/ 	.short	0x010a
        /*0232*/ 	.byte	0x3f
	.zero		1


	//   ....[25]....
        /*0234*/ 	.word	0x00008610
        /*0238*/ 	.word	0x00000006
        /*023c*/ 	.word	0x00000000
        /*0240*/ 	.short	0x010a
        /*0242*/ 	.byte	0x3f
	.zero		1


	//   ....[26]....
        /*0244*/ 	.word	0x00008670
        /*0248*/ 	.word	0x00000003
        /*024c*/ 	.word	0x00000000
        /*0250*/ 	.short	0x010a
        /*0252*/ 	.byte	0x3f
	.zero		1


	//   ....[27]....
        /*0254*/ 	.word	0x000086d0
        /*0258*/ 	.word	0x00000000
        /*025c*/ 	.word	0x00000000
        /*0260*/ 	.short	0x010a
        /*0262*/ 	.byte	0x3f
	.zero		1


	//   ....[28]....
        /*0264*/ 	.word	0x00008700
        /*0268*/ 	.word	0x00000003
        /*026c*/ 	.word	0x00000000
        /*0270*/ 	.short	0x010a
        /*0272*/ 	.byte	0x3f
	.zero		1


	//   ....[29]....
        /*0274*/ 	.word	0x000087e0
        /*0278*/ 	.word	0x00000012
        /*027c*/ 	.word	0x00026800
        /*0280*/ 	.short	0x010a
        /*0282*/ 	.byte	0x3f
	.zero		1


	//   ....[30]....
        /*0284*/ 	.word	0x00008840
        /*0288*/ 	.word	0x00000005
        /*028c*/ 	.word	0x00026810
        /*0290*/ 	.short	0x010a
        /*0292*/ 	.byte	0x3f
	.zero		1


	//   ....[31]....
        /*0294*/ 	.word	0x000088a0
        /*0298*/ 	.word	0x00000005
        /*029c*/ 	.word	0x00026830
        /*02a0*/ 	.short	0x010a
        /*02a2*/ 	.byte	0x3f
	.zero		1


	//   ....[32]....
        /*02a4*/ 	.word	0x000088f0
        /*02a8*/ 	.word	0x00000000
        /*02ac*/ 	.word	0x00026820
        /*02b0*/ 	.short	0x010a
        /*02b2*/ 	.byte	0x3f
	.zero		1


	//   ....[33]....
        /*02b4*/ 	.word	0x00008940
        /*02b8*/ 	.word	0x00000000
        /*02bc*/ 	.word	0x00026840
        /*02c0*/ 	.short	0x010a
        /*02c2*/ 	.byte	0x3f
	.zero		1


	//   ....[34]....
        /*02c4*/ 	.word	0x00008990
        /*02c8*/ 	.word	0x00000000
        /*02cc*/ 	.word	0x00026828
        /*02d0*/ 	.short	0x010a
        /*02d2*/ 	.byte	0x3f
	.zero		1


	//   ....[35]....
        /*02d4*/ 	.word	0x000089e0
        /*02d8*/ 	.word	0x00000000
        /*02dc*/ 	.word	0x00026848
        /*02e0*/ 	.short	0x010a
        /*02e2*/ 	.byte	0x3f
	.zero		1


	//   ....[36]....
        /*02e4*/ 	.word	0x00008a40
        /*02e8*/ 	.word	0x00000000
        /*02ec*/ 	.word	0x00026820
        /*02f0*/ 	.short	0x010a
        /*02f2*/ 	.byte	0x3f
	.zero		1


	//   ....[37]....
        /*02f4*/ 	.word	0x00008a90
        /*02f8*/ 	.word	0x00000000
        /*02fc*/ 	.word	0x00026840
        /*0300*/ 	.short	0x010a
        /*0302*/ 	.byte	0x3f
	.zero		1


	//   ....[38]....
        /*0304*/ 	.word	0x00008ae0
        /*0308*/ 	.word	0x00000000
        /*030c*/ 	.word	0x00026828
        /*0310*/ 	.short	0x010a
        /*0312*/ 	.byte	0x3f
	.zero		1


	//   ....[39]....
        /*0314*/ 	.word	0x00008b30
        /*0318*/ 	.word	0x00000003
        /*031c*/ 	.word	0x00026840
        /*0320*/ 	.short	0x010a
        /*0322*/ 	.byte	0x3f
	.zero		1


	//   ....[40]....
        /*0324*/ 	.word	0x00008c10
        /*0328*/ 	.word	0x00000006
        /*032c*/ 	.word	0x00000000
        /*0330*/ 	.short	0x010a
        /*0332*/ 	.byte	0x3f
	.zero		1


	//   ....[41]....
        /*0334*/ 	.word	0x00008c60
        /*0338*/ 	.word	0x00000003
        /*033c*/ 	.word	0x00000000
        /*0340*/ 	.short	0x010a
        /*0342*/ 	.byte	0x3f
	.zero		1


	//   ....[42]....
        /*0344*/ 	.word	0x00008cb0
        /*0348*/ 	.word	0x00000000
        /*034c*/ 	.word	0x00000000
        /*0350*/ 	.short	0x010a
        /*0352*/ 	.byte	0x3f
	.zero		1


	//----- nvinfo : EIATTR_NUM_MBARRIERS
	.align		4
.L_1157:
        /*0354*/ 	.byte	0x03, 0x38
        /*0356*/ 	.short	0x0009


	//----- nvinfo : EIATTR_EXIT_INSTR_OFFSETS
	.align		4
        /*0358*/ 	.byte	0x04, 0x1c
        /*035a*/ 	.short	(.L_1159 - .L_1158)


	//   ....[0]....
.L_1158:
        /*035c*/ 	.word	0x00008750


	//----- nvinfo : EIATTR_MAX_THREADS
	.align		4
.L_1159:
        /*0360*/ 	.byte	0x04, 0x05
        /*0362*/ 	.short	(.L_1161 - .L_1160)
.L_1160:
        /*0364*/ 	.word	0x00000180
        /*0368*/ 	.word	0x00000001
        /*036c*/ 	.word	0x00000001


	//----- nvinfo : EIATTR_CRS_STACK_SIZE
	.align		4
.L_1161:
        /*0370*/ 	.byte	0x04, 0x1e
        /*0372*/ 	.short	(.L_1163 - .L_1162)
.L_1162:
        /*0374*/ 	.word	0x00000000


	//----- nvinfo : EIATTR_CBANK_PARAM_SIZE
	.align		4
.L_1163:
        /*0378*/ 	.byte	0x03, 0x19
        /*037a*/ 	.short	0x06f0


	//----- nvinfo : EIATTR_PARAM_CBANK
	.align		4
        /*037c*/ 	.byte	0x04, 0x0a
        /*037e*/ 	.short	(.L_1165 - .L_1164)
	.align		4
.L_1164:
        /*0380*/ 	.word	index@(.nv.constant0._ZN7cutlass13device_kernelIN5flash11enable_sm90INS1_16FlashAttnBwdSm90INS1_25CollectiveMainloopBwdSm90ILi2ELi2ELi2EN4cute5tupleIJNS5_1CILi1EEES8_S8_EEENS6_IJNS7_ILi64EEENS7_ILi128EEENS7_ILi96EEEEEENS_10bfloat16_tEfNS_4arch4Sm90ELb0ELb0ELb0ELb1ELb0ELb1ELb0ELb0ELi2ELi1ELi2ELi1ELb1EEENS1_24CollectiveEpilogueBwdGQAISD_fSG_Li256ELb1ELb0EEENS1_19SingleTileSchedulerILb1ELb0ELb0ELi128EEEEEEEEEvNT_6ParamsE)
        /*0384*/ 	.short	0x0210
        /*0386*/ 	.short	0x06f0


	//----- nvinfo : EIATTR_SW_WAR
	.align		4
.L_1165:
        /*0388*/ 	.byte	0x04, 0x36
        /*038a*/ 	.short	(.L_1167 - .L_1166)
.L_1166:
        /*038c*/ 	.word	0x00000008
.L_1167:


//--------------------- .nv.info._ZN7cutlass13device_kernelIN5flash11enable_sm90INS1_16FlashAttnBwdSm90INS1_25CollectiveMainloopBwdSm90ILi2ELi2ELi2EN4cute5tupleIJNS5_1CILi1EEES8_S8_EEENS6_IJNS7_ILi64EEENS7_ILi128EEENS7_ILi96EEEEEENS_10bfloat16_tEfNS_4arch4Sm90ELb0ELb0ELb0ELb1ELb1ELb1ELb0ELb0ELi2ELi1ELi2ELi1ELb1EEENS1_24CollectiveEpilogueBwdGQAISD_fSG_Li256ELb1ELb1EEENS1_19SingleTileSchedulerILb1ELb0ELb0ELi128EEEEEEEEEvNT_6ParamsE --------------------------
	.section	.nv.info._ZN7cutlass13device_kernelIN5flash11enable_sm90INS1_16FlashAttnBwdSm90INS1_25CollectiveMainloopBwdSm90ILi2ELi2ELi2EN4cute5tupleIJNS5_1CILi1EEES8_S8_EEENS6_IJNS7_ILi64EEENS7_ILi128EEENS7_ILi96EEEEEENS_10bfloat16_tEfNS_4arch4Sm90ELb0ELb0ELb0ELb1ELb1ELb1ELb0ELb0ELi2ELi1ELi2ELi1ELb1EEENS1_24CollectiveEpilogueBwdGQAISD_fSG_Li256ELb1ELb1EEENS1_19SingleTileSchedulerILb1ELb0ELb0ELi128EEEEEEEEEvNT_6ParamsE,"",@"SHT_CUDA_INFO"
	.sectionflags	@""
	.align	4


	//----- nvinfo : EIATTR_CUDA_API_VERSION
	.align		4
        /*0000*/ 	.byte	0x04, 0x37
        /*0002*/ 	.short	(.L_1169 - .L_1168)
.L_1168:
        /*0004*/ 	.word	0x00000082


	//----- nvinfo : EIATTR_KPARAM_INFO
	.align		4
.L_1169:
        /*0008*/ 	.byte	0x04, 0x17
        /*000a*/ 	.short	(.L_1171 - .L_1170)
.L_1170:
        /*000c*/ 	.word	0x00000000
        /*0010*/ 	.short	0x0000
        /*0012*/ 	.short	0x0070
        /*0014*/ 	.byte	0x00, 0xf0, 0x01, 0x1a


	//----- nvinfo : EIATTR_SPARSE_MMA_MASK
	.align		4
.L_1171:
        /*0018*/ 	.byte	0x03, 0x50
        /*001a*/ 	.short	0x0000


	//----- nvinfo : EIATTR_MAXREG_COUNT
	.align		4
        /*001c*/ 	.byte	0x03, 0x1b
        /*001e*/ 	.short	0x00a8


	//----- nvinfo : EIATTR_NUM_BARRIERS
	.align		4
        /*0020*/ 	.byte	0x02, 0x4c
        /*0022*/ 	.byte	0x10
	.zero		1


	//----- nvinfo : EIATTR_EXTERNS
	.align		4
        /*0024*/ 	.byte	0x04, 0x0f
        /*0026*/ 	.short	(.L_1173 - .L_1172)


	//   ....[0]....
	.align		4
.L_1172:
        /*0028*/ 	.word	index@(__assertfail)


	//----- nvinfo : EIATTR_MERCURY_ISA_VERSION
	.align		4
.L_1173:
        /*002c*/ 	.byte	0x03, 0x5f
        /*002e*/ 	.short	0x0101


	//----- nvinfo : EIATTR_INT_WARP_WIDE_INSTR_OFFSETS
	.align		4
        /*0030*/ 	.byte	0x04, 0x31
        /*0032*/ 	.short	(.L_1175 - .L_1174)


	//   ....[0]....
.L_1174:
        /*0034*/ 	.word	0x00000180


	//   ....[1]....
        /*0038*/ 	.word	0x000001b0


	//   ....[2]....
        /*003c*/ 	.word	0x00006090


	//   ....[3]....
        /*0040*/ 	.word	0x00006500


	//   ....[4]....
        /*0044*/ 	.word	0x00006ad0


	//----- nvinfo : EIATTR_COOP_GROUP_MASK_REGIDS
	.align		4
.L_1175:
        /*0048*/ 	.byte	0x04, 0x29
        /*004a*/ 	.short	(.L_1177 - .L_1176)


	//   ....[0]....
.L_1176:
        /*004c*/ 	.word	0xffffffff


	//   ....[1]....
        /*0050*/ 	.word	0xffffffff


	//   ....[2]....
        /*0054*/ 	.word	0xffffffff


	//   ....[3]....
        /*0058*/ 	.word	0xffffffff


	//   ....[4]....
        /*005c*/ 	.word	0xffffffff


	//   ....[5]....
        /*0060*/ 	.word	0xffffffff


	//   ....[6]....
        /*0064*/ 	.word	0xffffffff


	//   ....[7]....
        /*0068*/ 	.word	0xffffffff


	//   ....[8]....
        /*006c*/ 	.word	0xffffffff


	//   ....[9]....
        /*0070*/ 	.word	0xffffffff


	//   ....[10]....
        /*0074*/ 	.word	0xffffffff


	//   ....[11]....
        /*0078*/ 	.word	0xffffffff


	//   ....[12]....
        /*007c*/ 	.word	0xffffffff


	//   ....[13]....
        /*0080*/ 	.word	0xffffffff


	//   ....[14]....
        /*0084*/ 	.word	0xffffffff


	//   ....[15]....
        /*0088*/ 	.word	0xffffffff


	//   ....[16]....
        /*008c*/ 	.word	0xffffffff


	//   ....[17]....
        /*0090*/ 	.word	0x0500000f


	//   ....[18]....
        /*0094*/ 	.word	0x0500000f


	//   ....[19]....
        /*0098*/ 	.word	0x0500000f


	//   ....[20]....
        /*009c*/ 	.word	0x0500000f


	//   ....[21]....
        /*00a0*/ 	.word	0x0500000f


	//   ....[22]....
        /*00a4*/ 	.word	0x0500000f


	//----- nvinfo : EIATTR_COOP_GROUP_INSTR_OFFSETS
	.align		4
.L_1177:
        /*00a8*/ 	.byte	0x04, 0x28
        /*00aa*/ 	.short	(.L_1179 - .L_1178)


	//   ....[0]....
.L_1178:
        /*00ac*/ 	.word	0x00000050


	//   ....[1]....
        /*00b0*/ 	.word	0x00000190


	//   ....[2]....
        /*00b4*/ 	.word	0x000001e0


	//   ....[3]....
        /*00b8*/ 	.word	0x000003d0


	//   ....[4]....
        /*00bc*/ 	.word	0x00000600


	//   ....[5]....
        /*00c0*/ 	.word	0x00001350


	//   ....[6]....
        /*00c4*/ 	.word	0x00004c80


	//   ....[7]....
        /*00c8*/ 	.word	0x00004e10


	//   ....[8]....
        /*00cc*/ 	.word	0x000050c0


	//   ....[9]....
        /*00d0*/ 	.word	0x00005250


	//   ....[10]....
        /*00d4*/ 	.word	0x00005360


	//   ....[11]....
        /*00d8*/ 	.word	0x00005d30


	//   ....[12]....
        /*00dc*/ 	.word	0x00005fc0


	//   ....[13]....
        /*00e0*/ 	.word	0x00006200


	//   ....[14]....
        /*00e4*/ 	.word	0x00006430


	//   ....[15]....
        /*00e8*/ 	.word	0x000066e0


	//   ....[16]....
        /*00ec*/ 	.word	0x00006a10


	//   ....[17]....
        /*00f0*/ 	.word	0x000094f0


	//   ....[18]....
        /*00f4*/ 	.word	0x00009660


	//   ....[19]....
        /*00f8*/ 	.word	0x000096d0


	//   ....[20]....
        /*00fc*/ 	.word	0x00009740


	//   ....[21]....
        /*0100*/ 	.word	0x000097b0


	//   ....[22]....
        /*0104*/ 	.word	0x00009820


	//----- nvinfo : EIATTR_REG_RECONFIG
	.align		4
.L_1179:
        /*0108*/ 	.byte	0x01, 0x54
	.zero		2


	//----- nvinfo : EIATTR_SYSCALL_OFFSETS
	.align		4
        /*010c*/ 	.byte	0x04, 0x46
        /*010e*/ 	.short	(.L_1181 - .L_1180)


	//   ....[0]....
.L_1180:
        /*0110*/ 	.word	0x00000fb0


	//   ....[1]....
        /*0114*/ 	.word	0x000010a0


	//   ....[2]....
        /*0118*/ 	.word	0x00001200


	//   ....[3]....
        /*011c*/ 	.word	0x000012f0


	//   ....[4]....
        /*0120*/ 	.word	0x00001560


	//----- nvinfo : EIATTR_MBARRIER_INSTR_OFFSETS
	.align		4
.L_1181:
        /*0124*/ 	.byte	0x04, 0x39
        /*0126*/ 	.short	(.L_1183 - .L_1182)


	//   ....[0]....
.L_1182:
        /*0128*/ 	.word	0x00000280
        /*012c*/ 	.word	0x000000ff
        /*0130*/ 	.word	0x00026800
        /*0134*/ 	.short	0x0100
        /*0136*/ 	.byte	0x06
	.zero		1


	//   ....[1]....
        /*0138*/ 	.word	0x00000380
        /*013c*/ 	.word	0x000000ff
        /*0140*/ 	.word	0x00026810
        /*0144*/ 	.short	0x0100
        /*0146*/ 	.byte	0x08
	.zero		1


	//   ....[2]....
        /*0148*/ 	.word	0x00000390
        /*014c*/ 	.word	0x000000ff
        /*0150*/ 	.word	0x00026820
        /*0154*/ 	.short	0x0100
        /*0156*/ 	.byte	0x08
	.zero		1


	//   ....[3]....
        /*0158*/ 	.word	0x000003a0
        /*015c*/ 	.word	0x000000ff
        /*0160*/ 	.word	0x00026818
        /*0164*/ 	.short	0x0100
        /*0166*/ 	.byte	0x08
	.zero		1


	//   ....[4]....
        /*0168*/ 	.word	0x000003b0
        /*016c*/ 	.word	0x000000ff
        /*0170*/ 	.word	0x00026828
        /*0174*/ 	.short	0x0100
        /*0176*/ 	.byte	0x08
	.zero		1


	//   ....[5]....
        /*0178*/ 	.word	0x000004e0
        /*017c*/ 	.word	0x000000ff
        /*0180*/ 	.word	0x00026830
        /*0184*/ 	.short	0x0100
        /*0186*/ 	.byte	0x08
	.zero		1


	//   ....[6]....
        /*0188*/ 	.word	0x000004f0
        /*018c*/ 	.word	0x000000ff
        /*0190*/ 	.word	0x00026840
        /*0194*/ 	.short	0x0100
        /*0196*/ 	.byte	0x08
	.zero		1


	//   ....[7]....
        /*0198*/ 	.word	0x00000500
        /*019c*/ 	.word	0x000000ff
        /*01a0*/ 	.word	0x00026838
        /*01a4*/ 	.short	0x0100
        /*01a6*/ 	.byte	0x08
	.zero		1


	//   ....[8]....
        /*01a8*/ 	.word	0x00000510
        /*01ac*/ 	.word	0x000000ff
        /*01b0*/ 	.word	0x00026848
        /*01b4*/ 	.short	0x0100
        /*01b6*/ 	.byte	0x08
	.zero		1


	//   ....[9]....
        /*01b8*/ 	.word	0x00001390
        /*01bc*/ 	.word	0x00000012
        /*01c0*/ 	.word	0x00026800
        /*01c4*/ 	.short	0x010a
        /*01c6*/ 	.byte	0x3f
	.zero		1


	//   ....[10]....
        /*01c8*/ 	.word	0x00001420
        /*01cc*/ 	.word	0x00000012
        /*01d0*/ 	.word	0x00026800
        /*01d4*/ 	.short	0x010a
        /*01d6*/ 	.byte	0x3f
	.zero		1


	//   ....[11]....
        /*01d8*/ 	.word	0x00001dc0
        /*01dc*/ 	.word	0x000000ff
        /*01e0*/ 	.word	0x00026810
        /*01e4*/ 	.short	0x010a
        /*01e6*/ 	.byte	0x08
	.zero		1


	//   ....[12]....
        /*01e8*/ 	.word	0x00001e00
        /*01ec*/ 	.word	0x000000ff
        /*01f0*/ 	.word	0x00026810
        /*01f4*/ 	.short	0x010a
        /*01f6*/ 	.byte	0x08
	.zero		1


	//   ....[13]....
        /*01f8*/ 	.word	0x00002250
        /*01fc*/ 	.word	0x000000ff
        /*0200*/ 	.word	0x00026830
        /*0204*/ 	.short	0x010a
        /*0206*/ 	.byte	0x08
	.zero		1


	//   ....[14]....
        /*0208*/ 	.word	0x00002290
        /*020c*/ 	.word	0x000000ff
        /*0210*/ 	.word	0x00026830
        /*0214*/ 	.short	0x010a
        /*0216*/ 	.byte	0x08
	.zero		1


	//   ....[15]....
        /*0218*/ 	.word	0x00003ea0
        /*021c*/ 	.word	0x000000ff
        /*0220*/ 	.word	0x00000000
        /*0224*/ 	.short	0x0101
        /*0226*/ 	.byte	0x0a
	.zero		1


	//   ....[16]....
        /*0228*/ 	.word	0x00004180
        /*022c*/ 	.word	0x000000ff
        /*0230*/ 	.word	0x00000000
        /*0234*/ 	.short	0x0101
        /*0236*/ 	.byte	0x08
	.zero		1


	//   ....[17]....
        /*0238*/ 	.word	0x00007440
        /*023c*/ 	.word	0x00000000
        /*0240*/ 	.word	0x00026820
        /*0244*/ 	.short	0x010a
        /*0246*/ 	.byte	0x3f
	.zero		1


	//   ....[18]....
        /*0248*/ 	.word	0x00007d10
        /*024c*/ 	.word	0x00000000
        /*0250*/ 	.word	0x00026840
        /*0254*/ 	.short	0x010a
        /*0256*/ 	.byte	0x3f
	.zero		1


	//   ....[19]....
        /*0258*/ 	.word	0x00008020
        /*025c*/ 	.word	0x00000000
        /*0260*/ 	.word	0x00026828
        /*0264*/ 	.short	0x010a
        /*0266*/ 	.byte	0x3f
	.zero		1


	//   ....[20]....
        /*0268*/ 	.word	0x000082c0
        /*026c*/ 	.word	0x00000000
        /*0270*/ 	.word	0x00026848
        /*0274*/ 	.short	0x010a
        /*0276*/ 	.byte	0x3f
	.zero		1


	//   ....[21]....
        /*0278*/ 	.word	0x000085b0
        /*027c*/ 	.word	0x00000000
        /*0280*/ 	.word	0x00026820
        /*0284*/ 	.short	0x010a
        /*0286*/ 	.byte	0x3f
	.zero		1


	//   ....[22]....
        /*0288*/ 	.word	0x000088b0
        /*028c*/ 	.word	0x00000000
        /*0290*/ 	.word	0x00026840
        /*0294*/ 	.short	0x010a
        /*0296*/ 	.byte	0x3f
	.zero		1


	//   ....[23]....
        /*0298*/ 	.word	0x00008ba0
        /*029c*/ 	.word	0x00000000
        /*02a0*/ 	.word	0x00026828
        /*02a4*/ 	.short	0x010a
        /*02a6*/ 	.byte	0x3f
	.zero		1


	//   ....[24]....
        /*02a8*/ 	.word	0x00008e90
        /*02ac*/ 	.word	0x00000003
        /*02b0*/ 	.word	0x00026840
        /*02b4*/ 	.short	0x010a
        /*02b6*/ 	.byte	0x3f
	.zero		1


	//   ....[25]....
        /*02b8*/ 	.word	0x00009350
        /*02bc*/ 	.word	0x00000006
        /*02c0*/ 	.word	0x00000000
        /*02c4*/ 	.short	0x010a
        /*02c6*/ 	.byte	0x3f
	.zero		1


	//   ....[26]....
        /*02c8*/ 	.word	0x000093b0
        /*02cc*/ 	.word	0x00000003
        /*02d0*/ 	.word	0x00000000
        /*02d4*/ 	.short	0x010a
        /*02d6*/ 	.byte	0x3f
	.zero		1


	//   ....[27]....
        /*02d8*/ 	.word	0x00009410
        /*02dc*/ 	.word	0x00000000
        /*02e0*/ 	.word	0x00000000
        /*02e4*/ 	.short	0x010a
        /*02e6*/ 	.byte	0x3f
	.zero		1


	//   ....[28]....
        /*02e8*/ 	.word	0x00009440
        /*02ec*/ 	.word	0x00000003
        /*02f0*/ 	.word	0x00000000
        /*02f4*/ 	.short	0x010a
        /*02f6*/ 	.byte	0x3f
	.zero		1


	//   ....[29]....
        /*02f8*/ 	.word	0x00009520
        /*02fc*/ 	.word	0x00000012
        /*0300*/ 	.word	0x00026800
        /*0304*/ 	.short	0x010a
        /*0306*/ 	.byte	0x3f
	.zero		1


	//   ....[30]....
        /*0308*/ 	.word	0x00009580
        /*030c*/ 	.word	0x00000005
        /*0310*/ 	.word	0x00026810
        /*0314*/ 	.short	0x010a
        /*0316*/ 	.byte	0x3f
	.zero		1


	//   ....[31]....
        /*0318*/ 	.word	0x000095e0
        /*031c*/ 	.word	0x00000005
        /*0320*/ 	.word	0x00026830
        /*0324*/ 	.short	0x010a
        /*0326*/ 	.byte	0x3f
	.zero		1


	//   ....[32]....
        /*0328*/ 	.word	0x00009860
        /*032c*/ 	.word	0x00000000
        /*0330*/ 	.word	0x00026820
        /*0334*/ 	.short	0x010a
        /*0336*/ 	.byte	0x3f
	.zero		1


	//   ....[33]....
        /*0338*/ 	.word	0x000098b0
        /*033c*/ 	.word	0x00000000
        /*0340*/ 	.word	0x00026840
        /*0344*/ 	.short	0x010a
        /*0346*/ 	.byte	0x3f
	.zero		1


	//   ....[34]....
        /*0348*/ 	.word	0x00009900
        /*034c*/ 	.word	0x00000000
        /*0350*/ 	.word	0x00026828
        /*0354*/ 	.short	0x010a
        /*0356*/ 	.byte	0x3f
	.zero		1


	//   ....[35]....
        /*0358*/ 	.word	0x00009950
        /*035c*/ 	.word	0x00000000
        /*0360*/ 	.word	0x00026848
        /*0364*/ 	.short	0x010a
        /*0366*/ 	.byte	0x3f
	.zero		1


	//   ....[36]....
        /*0368*/ 	.word	0x000099b0
        /*036c*/ 	.word	0x00000000
        /*0370*/ 	.word	0x00026820
        /*0374*/ 	.short	0x010a
        /*0376*/ 	.byte	0x3f
	.zero		1


	//   ....[37]....
        /*0378*/ 	.word	0x00009a00
        /*037c*/ 	.word	0x00000000
        /*0380*/ 	.word	0x00026840
        /*0384*/ 	.short	0x010a
        /*0386*/ 	.byte	0x3f
	.zero		1


	//   ....[38]....
        /*0388*/ 	.word	0x00009a50
        /*038c*/ 	.word	0x00000000
        /*0390*/ 	.word	0x00026828
        /*0394*/ 	.short	0x010a
        /*0396*/ 	.byte	0x3f
	.zero		1


	//   ....[39]....
        /*0398*/ 	.word	0x00009aa0
        /*039c*/ 	.word	0x00000003
        /*03a0*/ 	.word	0x00026840
        /*03a4*/ 	.short	0x010a
        /*03a6*/ 	.byte	0x3f
	.zero		1


	//   ....[40]....
        /*03a8*/ 	.word	0x00009b80
        /*03ac*/ 	.word	0x00000006
        /*03b0*/ 	.word	0x00000000
        /*03b4*/ 	.short	0x010a
        /*03b6*/ 	.byte	0x3f
	.zero		1


	//   ....[41]....
        /*03b8*/ 	.word	0x00009bd0
        /*03bc*/ 	.word	0x00000003
        /*03c0*/ 	.word	0x00000000
        /*03c4*/ 	.short	0x010a
        /*03c6*/ 	.byte	0x3f
	.zero		1


	//   ....[42]....
        /*03c8*/ 	.word	0x00009c20
        /*03cc*/ 	.word	0x00000000
        /*03d0*/ 	.word	0x00000000
        /*03d4*/ 	.short	0x010a
        /*03d6*/ 	.byte	0x3f
	.zero		1


	//----- nvinfo : EIATTR_NUM_MBARRIERS
	.align		4
.L_1183:
        /*03d8*/ 	.byte	0x03, 0x38
        /*03da*/ 	.short	0x0009


	//----- nvinfo : EIATTR_EXIT_INSTR_OFFSETS
	.align		4
        /*03dc*/ 	.byte	0x04, 0x1c
        /*03de*/ 	.short	(.L_1185 - .L_1184)


	//   ....[0]....
.L_1184:
        /*03e0*/ 	.word	0x00009490


	//----- nvinfo : EIATTR_MAX_THREADS
	.align		4
.L_1185:
        /*03e4*/ 	.byte	0x04, 0x05
        /*03e6*/ 	.short	(.L_1187 - .L_1186)
.L_1186:
        /*03e8*/ 	.word	0x00000180
        /*03ec*/ 	.word	0x00000001
        /*03f0*/ 	.word	0x00000001


	//----- nvinfo : EIATTR_CRS_STACK_SIZE
	.align		4
.L_1187:
        /*03f4*/ 	.byte	0x04, 0x1e
        /*03f6*/ 	.short	(.L_1189 - .L_1188)
.L_1188:
        /*03f8*/ 	.word	0x00000000


	//----- nvinfo : EIATTR_CBANK_PARAM_SIZE
	.align		4
.L_1189:
        /*03fc*/ 	.byte	0x03, 0x19
        /*03fe*/ 	.short	0x06f0


	//----- nvinfo : EIATTR_PARAM_CBANK
	.align		4
        /*0400*/ 	.byte	0x04, 0x0a
        /*0402*/ 	.short	(.L_1191 - .L_1190)
	.align		4
.L_1190:
        /*0404*/ 	.word	index@(.nv.constant0._ZN7cutlass13device_kernelIN5flash11enable_sm90INS1_16FlashAttnBwdSm90INS1_25CollectiveMainloopBwdSm90ILi2ELi2ELi2EN4cute5tupleIJNS5_1CILi1EEES8_S8_EEENS6_IJNS7_ILi64EEENS7_ILi128EEENS7_ILi96EEEEEENS_10bfloat16_tEfNS_4arch4Sm90ELb0ELb0ELb0ELb1ELb1ELb1ELb0ELb0ELi2ELi1ELi2ELi1ELb1EEENS1_24CollectiveEpilogueBwdGQAISD_fSG_Li256ELb1ELb1EEENS1_19SingleTileSchedulerILb1ELb0ELb0ELi128EEEEEEEEEvNT_6ParamsE)
        /*0408*/ 	.short	0x0210
        /*040a*/ 	.short	0x06f0


	//----- nvinfo : EIATTR_SW_WAR
	.align		4
.L_1191:
        /*040c*/ 	.byte	0x04, 0x36
        /*040e*/ 	.short	(.L_1193 - .L_1192)
.L_1192:
        /*0410*/ 	.word	0x00000008
.L_1193:


//--------------------- .nv.info._ZN7cutlass13device_kernelIN5flash11enable_sm90INS1_16FlashAttnBwdSm90INS1_25CollectiveMainloopBwdSm90ILi2ELi2ELi2EN4cute5tupleIJNS5_1CILi1EEES8_S8_EEENS6_IJNS7_ILi64EEENS7_ILi128EEENS7_ILi96EEEEEENS_10bfloat16_tEfNS_4arch4Sm90ELb0ELb1ELb0ELb0ELb0ELb1ELb0ELb0ELi2ELi1ELi2ELi1ELb1EEENS1_21CollectiveEpilogueBwdISD_SE_SG_Li256ELb0ELb0ELi1EEENS1_19SingleTileSchedulerILb0ELb0ELb0ELi128EEEEEEEEEvNT_6ParamsE --------------------------
	.section	.nv.info._ZN7cutlass13device_kernelIN5flash11enable_sm90INS1_16FlashAttnBwdSm90INS1_25CollectiveMainloopBwdSm90ILi2ELi2ELi2EN4cute5tupleIJNS5_1CILi1EEES8_S8_EEENS6_IJNS7_ILi64EEENS7_ILi128EEENS7_ILi96EEEEEENS_10bfloat16_tEfNS_4arch4Sm90ELb0ELb1ELb0ELb0ELb0ELb1ELb0ELb0ELi2ELi1ELi2ELi1ELb1EEENS1_21CollectiveEpilogueBwdISD_SE_SG_Li256ELb0ELb0ELi1EEENS1_19SingleTileSchedulerILb0ELb0ELb0ELi128EEEEEEEEEvNT_6ParamsE,"",@"SHT_CUDA_INFO"
	.sectionflags	@""
	.align	4


	//----- nvinfo : EIATTR_CUDA_API_VERSION
	.align		4
        /*0000*/ 	.byte	0x04, 0x37
        /*0002*/ 	.short	(.L_1195 - .L_1194)
.L_1194:
        /*0004*/ 	.word	0x00000082


	//----- nvinfo : EIATTR_KPARAM_INFO
	.align		4
.L_1195:
        /*0008*/ 	.byte	0x04, 0x17
        /*000a*/ 	.short	(.L_1197 - .L_1196)
.L_1196:
        /*000c*/ 	.word	0x00000000
        /*0010*/ 	.short	0x0000
        /*0012*/ 	.short	0x0070
        /*0014*/ 	.byte	0x00, 0xf0, 0x01, 0x24


	//----- nvinfo : EIATTR_SPARSE_MMA_MASK
	.align		4
.L_1197:
        /*0018*/ 	.byte	0x03, 0x50
        /*001a*/ 	.short	0x0000


	//----- nvinfo : EIATTR_MAXREG_COUNT
	.align		4
        /*001c*/ 	.byte	0x03, 0x1b
        /*001e*/ 	.short	0x00a8


	//----- nvinfo : EIATTR_NUM_BARRIERS
	.align		4
        /*0020*/ 	.byte	0x02, 0x4c
        /*0022*/ 	.byte	0x10
	.zero		1


	//----- nvinfo : EIATTR_EXTERNS
	.align		4
        /*0024*/ 	.byte	0x04, 0x0f
        /*0026*/ 	.short	(.L_1199 - .L_1198)


	//   ....[0]....
	.align		4
.L_1198:
        /*0028*/ 	.word	index@(__assertfail)


	//----- nvinfo : EIATTR_ANNOTATIONS
	.align		4
.L_1199:
        /*002c*/ 	.byte	0x04, 0x55
        /*002e*/ 	.short	(.L_1201 - .L_1200)


	//   ....[0]....
.L_1200:
        /*0030*/ 	.word	0x00000001
        /*0034*/ 	.byte	0x40, 0x74, 0x00, 0x00, 0x01, 0x00, 0x00, 0x00, 0x90, 0x77, 0x00, 0x00, 0x01, 0x00, 0x00, 0x00
        /*0044*/ 	.byte	0x40, 0x84, 0x00, 0x00, 0x01, 0x00, 0x00, 0x00, 0x60, 0x84, 0x00, 0x00, 0x01, 0x00, 0x00, 0x00
        /*0054*/ 	.byte	0xa0, 0x89, 0x00, 0x00


	//----- nvinfo : EIATTR_MERCURY_ISA_VERSION
	.align		4
.L_1201:
        /*0058*/ 	.byte	0x03, 0x5f
        /*005a*/ 	.short	0x0101


	//----- nvinfo : EIATTR_INT_WARP_WIDE_INSTR_OFFSETS
	.align		4
        /*005c*/ 	.byte	0x04, 0x31
        /*005e*/ 	.short	(.L_1203 - .L_1202)


	//   ....[0]....
.L_1202:
        /*0060*/ 	.word	0x000001f0


	//   ....[1]....
        /*0064*/ 	.word	0x00000220


	//----- nvinfo : EIATTR_COOP_GROUP_MASK_REGIDS
	.align		4
.L_1203:
        /*0068*/ 	.byte	0x04, 0x29
        /*006a*/ 	.short	(.L_1205 - .L_1204)


	//   ....[0]....
.L_1204:
        /*006c*/ 	.word	0xffffffff


	//   ....[1]....
        /*0070*/ 	.word	0xffffffff


	//   ....[2]....
        /*0074*/ 	.word	0xffffffff


	//   ....[3]....
        /*0078*/ 	.word	0xffffffff


	//   ....[4]....
        /*007c*/ 	.word	0xffffffff


	//   ....[5]....
        /*0080*/ 	.word	0xffffffff


	//   ....[6]....
        /*0084*/ 	.word	0xffffffff


	//   ....[7]....
        /*0088*/ 	.word	0xffffffff


	//   ....[8]....
        /*008c*/ 	.word	0x0500000f


	//----- nvinfo : EIATTR_COOP_GROUP_INSTR_OFFSETS
	.align		4
.L_1205:
        /*0090*/ 	.byte	0x04, 0x28
        /*0092*/ 	.short	(.L_1207 - .L_1206)


	//   ....[0]....
.L_1206:
        /*0094*/ 	.word	0x00000060


	//   ....[1]....
        /*0098*/ 	.word	0x00000200


	//   ....[2]....
        /*009c*/ 	.word	0x00000250


	//   ....[3]....
        /*00a0*/ 	.word	0x00000440


	//   ....[4]....
        /*00a4*/ 	.word	0x00000640


	//   ....[5]....
        /*00a8*/ 	.word	0x00001080


	//   ....[6]....
        /*00ac*/ 	.word	0x00005030


	//   ....[7]....
        /*00b0*/ 	.word	0x00005db0


	//   ....[8]....
        /*00b4*/ 	.word	0x00009120


	//----- nvinfo : EIATTR_REG_RECONFIG
	.align		4
.L_1207:
        /*00b8*/ 	.byte	0x01, 0x54
	.zero		2


	//----- nvinfo : EIATTR_SYSCALL_OFFSETS
	.align		4
        /*00bc*/ 	.byte	0x04, 0x46
        /*00be*/ 	.short	(.L_1209 - .L_1208)


	//   ....[0]....
.L_1208:
        /*00c0*/ 	.word	0x00000ce0


	//   ....[1]....
        /*00c4*/ 	.word	0x00000dd0


	//   ....[2]....
        /*00c8*/ 	.word	0x00000f30


	//   ....[3]....
        /*00cc*/ 	.word	0x00001020


	//   ....[4]....
        /*00d0*/ 	.word	0x000012a0


	//   ....[5]....
        /*00d4*/ 	.word	0x00004860


	//   ....[6]....
        /*00d8*/ 	.word	0x000049a0


	//   ....[7]....
        /*00dc*/ 	.word	0x00004ac0


	//   ....[8]....
        /*00e0*/ 	.word	0x00004be0


	//----- nvinfo : EIATTR_MBARRIER_INSTR_OFFSETS
	.align		4
.L_1209:
        /*00e4*/ 	.byte	0x04, 0x39
        /*00e6*/ 	.short	(.L_1211 - .L_1210)


	//   ....[0]....
.L_1210:
        /*00e8*/ 	.word	0x000002f0
        /*00ec*/ 	.word	0x000000ff
        /*00f0*/ 	.word	0x00026800
        /*00f4*/ 	.short	0x0100
        /*00f6*/ 	.byte	0x06
	.zero		1


	//   ....[1]....
        /*00f8*/ 	.word	0x000003f0
        /*00fc*/ 	.word	0x000000ff
        /*0100*/ 	.word	0x00026810
        /*0104*/ 	.short	0x0100
        /*0106*/ 	.byte	0x08
	.zero		1


	//   ....[2]....
        /*0108*/ 	.word	0x00000400
        /*010c*/ 	.word	0x000000ff
        /*0110*/ 	.word	0x00026820
        /*0114*/ 	.short	0x0100
        /*0116*/ 	.byte	0x08
	.zero		1


	//   ....[3]....
        /*0118*/ 	.word	0x00000410
        /*011c*/ 	.word	0x000000ff
        /*0120*/ 	.word	0x00026818
        /*0124*/ 	.short	0x0100
        /*0126*/ 	.byte	0x08
	.zero		1


	//   ....[4]....
        /*0128*/ 	.word	0x00000420
        /*012c*/ 	.word	0x000000ff
        /*0130*/ 	.word	0x00026828
        /*0134*/ 	.short	0x0100
        /*0136*/ 	.byte	0x08
	.zero		1


	//   ....[5]....
        /*0138*/ 	.word	0x00000550
        /*013c*/ 	.word	0x000000ff
        /*0140*/ 	.word	0x00026830
        /*0144*/ 	.short	0x0100
        /*0146*/ 	.byte	0x08
	.zero		1


	//   ....[6]....
        /*0148*/ 	.word	0x00000560
        /*014c*/ 	.word	0x000000ff
        /*0150*/ 	.word	0x00026840
        /*0154*/ 	.short	0x0100
        /*0156*/ 	.byte	0x08
	.zero		1


	//   ....[7]....
        /*0158*/ 	.word	0x00000570
        /*015c*/ 	.word	0x000000ff
        /*0160*/ 	.word	0x00026838
        /*0164*/ 	.short	0x0100
        /*0166*/ 	.byte	0x08
	.zero		1


	//   ....[8]....
        /*0168*/ 	.word	0x00000580
        /*016c*/ 	.word	0x000000ff
        /*0170*/ 	.word	0x00026848
        /*0174*/ 	.short	0x0100
        /*0176*/ 	.byte	0x08
	.zero		1


	//   ....[9]....
        /*0178*/ 	.word	0x000010c0
        /*017c*/ 	.word	0x00000012
        /*0180*/ 	.word	0x00026800
        /*0184*/ 	.short	0x010a
        /*0186*/ 	.byte	0x3f
	.zero		1


	//   ....[10]....
        /*0188*/ 	.word	0x00001160
        /*018c*/ 	.word	0x00000012
        /*0190*/ 	.word	0x00026800
        /*0194*/ 	.short	0x010a
        /*0196*/ 	.byte	0x3f
	.zero		1


	//   ....[11]....
        /*0198*/ 	.word	0x00001b00
        /*019c*/ 	.word	0x000000ff
        /*01a0*/ 	.word	0x00026810
        /*01a4*/ 	.short	0x010a
        /*01a6*/ 	.byte	0x06
	.zero		1


	//   ....[12]....
        /*01a8*/ 	.word	0x00001b40
        /*01ac*/ 	.word	0x000000ff
        /*01b0*/ 	.word	0x00026810
        /*01b4*/ 	.short	0x010a
        /*01b6*/ 	.byte	0x06
	.zero		1


	//   ....[13]....
        /*01b8*/ 	.word	0x00001f80
        /*01bc*/ 	.word	0x000000ff
        /*01c0*/ 	.word	0x00026830
        /*01c4*/ 	.short	0x010a
        /*01c6*/ 	.byte	0x06
	.zero		1


	//   ....[14]....
        /*01c8*/ 	.word	0x00001fc0
        /*01cc*/ 	.word	0x000000ff
        /*01d0*/ 	.word	0x00026830
        /*01d4*/ 	.short	0x010a
        /*01d6*/ 	.byte	0x06
	.zero		1


	//   ....[15]....
        /*01d8*/ 	.word	0x000040e0
        /*01dc*/ 	.word	0x000000ff
        /*01e0*/ 	.word	0x00000000
        /*01e4*/ 	.short	0x0101
        /*01e6*/ 	.byte	0x08
	.zero		1


	//   ....[16]....
        /*01e8*/ 	.word	0x00004390
        /*01ec*/ 	.word	0x000000ff
        /*01f0*/ 	.word	0x00000000
        /*01f4*/ 	.short	0x0101
        /*01f6*/ 	.byte	0x06
	.zero		1


	//   ....[17]....
        /*01f8*/ 	.word	0x00006f00
        /*01fc*/ 	.word	0x00000010
        /*0200*/ 	.word	0x00026820
        /*0204*/ 	.short	0x010a
        /*0206*/ 	.byte	0x3f
	.zero		1


	//   ....[18]....
        /*0208*/ 	.word	0x00007820
        /*020c*/ 	.word	0x00000010
        /*0210*/ 	.word	0x00026840
        /*0214*/ 	.short	0x010a
        /*0216*/ 	.byte	0x3f
	.zero		1


	//   ....[19]....
        /*0218*/ 	.word	0x00007b30
        /*021c*/ 	.word	0x00000010
        /*0220*/ 	.word	0x00026828
        /*0224*/ 	.short	0x010a
        /*0226*/ 	.byte	0x3f
	.zero		1


	//   ....[20]....
        /*0228*/ 	.word	0x00007e40
        /*022c*/ 	.word	0x00000010
        /*0230*/ 	.word	0x00026848
        /*0234*/ 	.short	0x010a
        /*0236*/ 	.byte	0x3f
	.zero		1


	//   ....[21]....
        /*0238*/ 	.word	0x00008100
        /*023c*/ 	.word	0x00000010
        /*0240*/ 	.word	0x00026820
        /*0244*/ 	.short	0x010a
        /*0246*/ 	.byte	0x3f
	.zero		1


	//   ....[22]....
        /*0248*/ 	.word	0x00008490
        /*024c*/ 	.word	0x00000010
        /*0250*/ 	.word	0x00026840
        /*0254*/ 	.short	0x010a
        /*0256*/ 	.byte	0x3f
	.zero		1


	//   ....[23]....
        /*0258*/ 	.word	0x00008770
        /*025c*/ 	.word	0x00000010
        /*0260*/ 	.word	0x00026828
        /*0264*/ 	.short	0x010a
        /*0266*/ 	.byte	0x3f
	.zero		1


	//   ....[24]....
        /*0268*/ 	.word	0x00008ad0
        /*026c*/ 	.word	0x00000003
        /*0270*/ 	.word	0x00026840
        /*0274*/ 	.short	0x010a
        /*0276*/ 	.byte	0x3f
	.zero		1


	//   ....[25]....
        /*0278*/ 	.word	0x00008f80
        /*027c*/ 	.word	0x00000006
        /*0280*/ 	.word	0x00000000
        /*0284*/ 	.short	0x010a
        /*0286*/ 	.byte	0x3f
	.zero		1


	//   ....[26]....
        /*0288*/ 	.word	0x00008fe0
        /*028c*/ 	.word	0x00000003
        /*0290*/ 	.word	0x00000000
        /*0294*/ 	.short	0x010a
        /*0296*/ 	.byte	0x3f
	.zero		1


	//   ....[27]....
        /*0298*/ 	.word	0x00009040
        /*029c*/ 	.word	0x00000000
        /*02a0*/ 	.word	0x00000000
        /*02a4*/ 	.short	0x010a
        /*02a6*/ 	.byte	0x3f
	.zero		1


	//   ....[28]....
        /*02a8*/ 	.word	0x00009070
        /*02ac*/ 	.word	0x00000003
        /*02b0*/ 	.word	0x00000000
        /*02b4*/ 	.short	0x010a
        /*02b6*/ 	.byte	0x3f
	.zero		1


	//   ....[29]....
        /*02b8*/ 	.word	0x00009150
        /*02bc*/ 	.word	0x00000012
        /*02c0*/ 	.word	0x00026800
        /*02c4*/ 	.short	0x010a
        /*02c6*/ 	.byte	0x3f
	.zero		1


	//   ....[30]....
        /*02c8*/ 	.word	0x000091b0
        /*02cc*/ 	.word	0x00000007
        /*02d0*/ 	.word	0x00026810
        /*02d4*/ 	.short	0x010a
        /*02d6*/ 	.byte	0x3f
	.zero		1


	//   ....[31]....
        /*02d8*/ 	.word	0x00009210
        /*02dc*/ 	.word	0x00000079
        /*02e0*/ 	.word	0x00026830
        /*02e4*/ 	.short	0x010a
        /*02e6*/ 	.byte	0x3f
	.zero		1


	//   ....[32]....
        /*02e8*/ 	.word	0x00009260
        /*02ec*/ 	.word	0x00000010
        /*02f0*/ 	.word	0x00026820
        /*02f4*/ 	.short	0x010a
        /*02f6*/ 	.byte	0x3f
	.zero		1


	//   ....[33]....
        /*02f8*/ 	.word	0x000092b0
        /*02fc*/ 	.word	0x00000010
        /*0300*/ 	.word	0x00026840
        /*0304*/ 	.short	0x010a
        /*0306*/ 	.byte	0x3f
	.zero		1


	//   ....[34]....
        /*0308*/ 	.word	0x00009300
        /*030c*/ 	.word	0x00000010
        /*0310*/ 	.word	0x00026828
        /*0314*/ 	.short	0x010a
        /*0316*/ 	.byte	0x3f
	.zero		1


	//   ....[35]....
        /*0318*/ 	.word	0x00009350
        /*031c*/ 	.word	0x00000010
        /*0320*/ 	.word	0x00026848
        /*0324*/ 	.short	0x010a
        /*0326*/ 	.byte	0x3f
	.zero		1


	//   ....[36]....
        /*0328*/ 	.word	0x000093b0
        /*032c*/ 	.word	0x00000010
        /*0330*/ 	.word	0x00026820
        /*0334*/ 	.short	0x010a
        /*0336*/ 	.byte	0x3f
	.zero		1


	//   ....[37]....
        /*0338*/ 	.word	0x00009400
        /*033c*/ 	.word	0x00000010
        /*0340*/ 	.word	0x00026840
        /*0344*/ 	.short	0x010a
        /*0346*/ 	.byte	0x3f
	.zero		1


	//   ....[38]....
        /*0348*/ 	.word	0x00009450
        /*034c*/ 	.word	0x00000010
        /*0350*/ 	.word	0x00026828
        /*0354*/ 	.short	0x010a
        /*0356*/ 	.byte	0x3f
	.zero		1


	//   ....[39]....
        /*0358*/ 	.word	0x000094a0
        /*035c*/ 	.word	0x00000003
        /*0360*/ 	.word	0x00026840
        /*0364*/ 	.short	0x010a
        /*0366*/ 	.byte	0x3f
	.zero		1


	//   ....[40]....
        /*0368*/ 	.word	0x00009570
        /*036c*/ 	.word	0x00000006
        /*0370*/ 	.word	0x00000000
        /*0374*/ 	.short	0x010a
        /*0376*/ 	.byte	0x3f
	.zero		1


	//   ....[41]....
        /*0378*/ 	.word	0x000095c0
        /*037c*/ 	.word	0x00000003
        /*0380*/ 	.word	0x00000000
        /*0384*/ 	.short	0x010a
        /*0386*/ 	.byte	0x3f
	.zero		1


	//   ....[42]....
        /*0388*/ 	.word	0x00009610
        /*038c*/ 	.word	0x00000000
        /*0390*/ 	.word	0x00000000
        /*0394*/ 	.short	0x010a
        /*0396*/ 	.byte	0x3f
	.zero		1


	//----- nvinfo : EIATTR_NUM_MBARRIERS
	.align		4
.L_1211:
        /*0398*/ 	.byte	0x03, 0x38
        /*039a*/ 	.short	0x0009


	//----- nvinfo : EIATTR_EXIT_INSTR_OFFSETS
	.align		4
        /*039c*/ 	.byte	0x04, 0x1c
        /*039e*/ 	.short	(.L_1213 - .L_1212)


	//   ....[0]....
.L_1212:
        /*03a0*/ 	.word	0x00000690


	//   ....[1]....
        /*03a4*/ 	.word	0x00005560


	//   ....[2]....
        /*03a8*/ 	.word	0x00005d50


	//   ....[3]....
        /*03ac*/ 	.word	0x000090c0


	//----- nvinfo : EIATTR_MAX_THREADS
	.align		4
.L_1213:
        /*03b0*/ 	.byte	0x04, 0x05
        /*03b2*/ 	.short	(.L_1215 - .L_1214)
.L_1214:
        /*03b4*/ 	.word	0x00000180
        /*03b8*/ 	.word	0x00000001
        /*03bc*/ 	.word	0x00000001


	//----- nvinfo : EIATTR_CRS_STACK_SIZE
	.align		4
.L_1215:
        /*03c0*/ 	.byte	0x04, 0x1e
        /*03c2*/ 	.short	(.L_1217 - .L_1216)
.L_1216:
        /*03c4*/ 	.word	0x00000000


	//----- nvinfo : EIATTR_CBANK_PARAM_SIZE
	.align		4
.L_1217:
        /*03c8*/ 	.byte	0x03, 0x19
        /*03ca*/ 	.short	0x0970


	//----- nvinfo : EIATTR_PARAM_CBANK
	.align		4
        /*03cc*/ 	.byte	0x04, 0x0a
        /*03ce*/ 	.short	(.L_1219 - .L_1218)
	.align		4
.L_1218:
        /*03d0*/ 	.word	index@(.nv.constant0._ZN7cutlass13device_kernelIN5flash11enable_sm90INS1_16FlashAttnBwdSm90INS1_25CollectiveMainloopBwdSm90ILi2ELi2ELi2EN4cute5tupleIJNS5_1CILi1EEES8_S8_EEENS6_IJNS7_ILi64EEENS7_ILi128EEENS7_ILi96EEEEEENS_10bfloat16_tEfNS_4arch4Sm90ELb0ELb1ELb0ELb0ELb0ELb1ELb0ELb0ELi2ELi1ELi2ELi1ELb1EEENS1_21CollectiveEpilogueBwdISD_SE_SG_Li256ELb0ELb0ELi1EEENS1_19SingleTileSchedulerILb0ELb0ELb0ELi128EEEEEEEEEvNT_6ParamsE)
        /*03d4*/ 	.short	0x0210
        /*03d6*/ 	.short	0x0970


	//----- nvinfo : EIATTR_SW_WAR
	.align		4
.L_1219:
        /*03d8*/ 	.byte	0x04, 0x36
        /*03da*/ 	.short	(.L_1221 - .L_1220)
.L_1220:
        /*03dc*/ 	.word	0x00000008
.L_1221:


//--------------------- .nv.info._ZN7cutlass13device_kernelIN5flash11enable_sm90INS1_16FlashAttnBwdSm90INS1_25CollectiveMainloopBwdSm90ILi2ELi2ELi2EN4cute5tupleIJNS5_1CILi1EEES8_S8_EEENS6_IJNS7_ILi64EEENS7_ILi128EEENS7_ILi96EEEEEENS_10bfloat16_tEfNS_4arch4Sm90ELb0ELb1ELb0ELb0ELb1ELb1ELb0ELb0ELi2ELi1ELi2ELi1ELb1EEENS1_21CollectiveEpilogueBwdISD_SE_SG_Li256ELb0ELb0ELi1EEENS1_19SingleTileSchedulerILb0ELb0ELb0ELi128EEEEEEEEEvNT_6ParamsE --------------------------
	.section	.nv.info._ZN7cutlass13device_kernelIN5flash11enable_sm90INS1_16FlashAttnBwdSm90INS1_25CollectiveMainloopBwdSm90ILi2ELi2ELi2EN4cute5tupleIJNS5_1CILi1EEES8_S8_EEENS6_IJNS7_ILi64EEENS7_ILi128EEENS7_ILi96EEEEEENS_10bfloat16_tEfNS_4arch4Sm90ELb0ELb1ELb0ELb0ELb1ELb1ELb0ELb0ELi2ELi1ELi2ELi1ELb1EEENS1_21CollectiveEpilogueBwdISD_SE_SG_Li256ELb0ELb0ELi1EEENS1_19SingleTileSchedulerILb0ELb0ELb0ELi128EEEEEEEEEvNT_6ParamsE,"",@"SHT_CUDA_INFO"
	.sectionflags	@""
	.align	4


	//----- nvinfo : EIATTR_CUDA_API_VERSION
	.align		4
        /*0000*/ 	.byte	0x04, 0x37
        /*0002*/ 	.short	(.L_1223 - .L_1222)
.L_1222:
        /*0004*/ 	.word	0x00000082


	//----- nvinfo : EIATTR_KPARAM_INFO
	.align		4
.L_1223:
        /*0008*/ 	.byte	0x04, 0x17
        /*000a*/ 	.short	(.L_1225 - .L_1224)
.L_1224:
        /*000c*/ 	.word	0x00000000
        /*0010*/ 	.short	0x0000
        /*0012*/ 	.short	0x0070
        /*0014*/ 	.byte	0x00, 0xf0, 0x01, 0x24


	//----- nvinfo : EIATTR_SPARSE_MMA_MASK
	.align		4
.L_1225:
        /*0018*/ 	.byte	0x03, 0x50
        /*001a*/ 	.short	0x0000


	//----- nvinfo : EIATTR_MAXREG_COUNT
	.align		4
        /*001c*/ 	.byte	0x03, 0x1b
        /*001e*/ 	.short	0x00a8


	//----- nvinfo : EIATTR_NUM_BARRIERS
	.align		4
        /*0020*/ 	.byte	0x02, 0x4c
        /*0022*/ 	.byte	0x10
	.zero		1


	//----- nvinfo : EIATTR_EXTERNS
	.align		4
        /*0024*/ 	.byte	0x04, 0x0f
        /*0026*/ 	.short	(.L_1227 - .L_1226)


	//   ....[0]....
	.align		4
.L_1226:
        /*0028*/ 	.word	index@(__assertfail)


	//----- nvinfo : EIATTR_ANNOTATIONS
	.align		4
.L_1227:
        /*002c*/ 	.byte	0x04, 0x55
        /*002e*/ 	.short	(.L_1229 - .L_1228)


	//   ....[0]....
.L_1228:
        /*0030*/ 	.word	0x00000001
        /*0034*/ 	.byte	0x50, 0x83, 0x00, 0x00, 0x01, 0x00, 0x00, 0x00, 0xa0, 0x86, 0x00, 0x00, 0x01, 0x00, 0x00, 0x00
        /*0044*/ 	.byte	0x50, 0x93, 0x00, 0x00, 0x01, 0x00, 0x00, 0x00, 0x70, 0x93, 0x00, 0x00, 0x01, 0x00, 0x00, 0x00
        /*0054*/ 	.byte	0xb0, 0x98, 0x00, 0x00


	//----- nvinfo : EIATTR_MERCURY_ISA_VERSION
	.align		4
.L_1229:
        /*0058*/ 	.byte	0x03, 0x5f
        /*005a*/ 	.short	0x0101


	//----- nvinfo : EIATTR_INT_WARP_WIDE_INSTR_OFFSETS
	.align		4
        /*005c*/ 	.byte	0x04, 0x31
        /*005e*/ 	.short	(.L_1231 - .L_1230)


	//   ....[0]....
.L_1230:
        /*0060*/ 	.word	0x000001f0


	//   ....[1]....
        /*0064*/ 	.word	0x00000220


	//   ....[2]....
        /*0068*/ 	.word	0x00006720


	//   ....[3]....
        /*006c*/ 	.word	0x00006d20


	//   ....[4]....
        /*0070*/ 	.word	0x000071d0


	//   ....[5]....
        /*0074*/ 	.word	0x000074a0


	//   ....[6]....
        /*0078*/ 	.word	0x00007700


	//   ....[7]....
        /*007c*/ 	.word	0x00007890


	//----- nvinfo : EIATTR_COOP_GROUP_MASK_REGIDS
	.align		4
.L_1231:
        /*0080*/ 	.byte	0x04, 0x29
        /*0082*/ 	.short	(.L_1233 - .L_1232)


	//   ....[0]....
.L_1232:
        /*0084*/ 	.word	0xffffffff


	//   ....[1]....
        /*0088*/ 	.word	0xffffffff


	//   ....[2]....
        /*008c*/ 	.word	0xffffffff


	//   ....[3]....
        /*0090*/ 	.word	0xffffffff


	//   ....[4]....
        /*0094*/ 	.word	0xffffffff


	//   ....[5]....
        /*0098*/ 	.word	0xffffffff


	//   ....[6]....
        /*009c*/ 	.word	0xffffffff


	//   ....[7]....
        /*00a0*/ 	.word	0xffffffff


	//   ....[8]....
        /*00a4*/ 	.word	0xffffffff


	//   ....[9]....
        /*00a8*/ 	.word	0xffffffff


	//   ....[10]....
        /*00ac*/ 	.word	0xffffffff


	//   ....[11]....
        /*00b0*/ 	.word	0xffffffff


	//   ....[12]....
        /*00b4*/ 	.word	0xffffffff


	//   ....[13]....
        /*00b8*/ 	.word	0xffffffff


	//   ....[14]....
        /*00bc*/ 	.word	0xffffffff


	//   ....[15]....
        /*00c0*/ 	.word	0xffffffff


	//   ....[16]....
        /*00c4*/ 	.word	0xffffffff


	//   ....[17]....
        /*00c8*/ 	.word	0x0500000f


	//   ....[18]....
        /*00cc*/ 	.word	0x0500000f


	//   ....[19]....
        /*00d0*/ 	.word	0x0500000f


	//   ....[20]....
        /*00d4*/ 	.word	0x0500000f


	//----- nvinfo : EIATTR_COOP_GROUP_INSTR_OFFSETS
	.align		4
.L_1233:
        /*00d8*/ 	.byte	0x04, 0x28
        /*00da*/ 	.short	(.L_1235 - .L_1234)


	//   ....[0]....
.L_1234:
        /*00dc*/ 	.word	0x00000060


	//   ....[1]....
        /*00e0*/ 	.word	0x00000200


	//   ....[2]....
        /*00e4*/ 	.word	0x00000250


	//   ....[3]....
        /*00e8*/ 	.word	0x00000440


	//   ....[4]....
        /*00ec*/ 	.word	0x00000650


	//   ....[5]....
        /*00f0*/ 	.word	0x00001090


	//   ....[6]....
        /*00f4*/ 	.word	0x00005050


	//   ....[7]....
        /*00f8*/ 	.word	0x00005dc0


	//   ....[8]....
        /*00fc*/ 	.word	0x00006320


	//   ....[9]....
        /*0100*/ 	.word	0x00006650


	//   ....[10]....
        /*0104*/ 	.word	0x000069a0


	//   ....[11]....
        /*0108*/ 	.word	0x00006c50


	//   ....[12]....
        /*010c*/ 	.word	0x00006e90


	//   ....[13]....
        /*0110*/ 	.word	0x00007100


	//   ....[14]....
        /*0114*/ 	.word	0x000073e0


	//   ....[15]....
        /*0118*/ 	.word	0x00007600


	//   ....[16]....
        /*011c*/ 	.word	0x00007790


	//   ....[17]....
        /*0120*/ 	.word	0x0000a030


	//   ....[18]....
        /*0124*/ 	.word	0x0000a1a0


	//   ....[19]....
        /*0128*/ 	.word	0x0000a210


	//   ....[20]....
        /*012c*/ 	.word	0x0000a280


	//----- nvinfo : EIATTR_REG_RECONFIG
	.align		4
.L_1235:
        /*0130*/ 	.byte	0x01, 0x54
	.zero		2


	//----- nvinfo : EIATTR_SYSCALL_OFFSETS
	.align		4
        /*0134*/ 	.byte	0x04, 0x46
        /*0136*/ 	.short	(.L_1237 - .L_1236)


	//   ....[0]....
.L_1236:
        /*0138*/ 	.word	0x00000cf0


	//   ....[1]....
        /*013c*/ 	.word	0x00000de0


	//   ....[2]....
        /*0140*/ 	.word	0x00000f40


	//   ....[3]....
        /*0144*/ 	.word	0x00001030


	//   ....[4]....
        /*0148*/ 	.word	0x000012b0


	//   ....[5]....
        /*014c*/ 	.word	0x00004880


	//   ....[6]....
        /*0150*/ 	.word	0x000049c0


	//   ....[7]....
        /*0154*/ 	.word	0x00004ae0


	//   ....[8]....
        /*0158*/ 	.word	0x00004c00


	//----- nvinfo : EIATTR_MBARRIER_INSTR_OFFSETS
	.align		4
.L_1237:
        /*015c*/ 	.byte	0x04, 0x39
        /*015e*/ 	.short	(.L_1239 - .L_1238)


	//   ....[0]....
.L_1238:
        /*0160*/ 	.word	0x000002f0
        /*0164*/ 	.word	0x000000ff
        /*0168*/ 	.word	0x00026800
        /*016c*/ 	.short	0x0100
        /*016e*/ 	.byte	0x06
	.zero		1


	//   ....[1]....
        /*0170*/ 	.word	0x000003f0
        /*0174*/ 	.word	0x000000ff
        /*0178*/ 	.word	0x00026810
        /*017c*/ 	.short	0x0100
        /*017e*/ 	.byte	0x08
	.zero		1


	//   ....[2]....
        /*0180*/ 	.word	0x00000400
        /*0184*/ 	.word	0x000000ff
        /*0188*/ 	.word	0x00026820
        /*018c*/ 	.short	0x0100
        /*018e*/ 	.byte	0x08
	.zero		1


	//   ....[3]....
        /*0190*/ 	.word	0x00000410
        /*0194*/ 	.word	0x000000ff
        /*0198*/ 	.word	0x00026818
        /*019c*/ 	.short	0x0100
        /*019e*/ 	.byte	0x08
	.zero		1


	//   ....[4]....
        /*01a0*/ 	.word	0x00000420
        /*01a4*/ 	.word	0x000000ff
        /*01a8*/ 	.word	0x00026828
        /*01ac*/ 	.short	0x0100
        /*01ae*/ 	.byte	0x08
	.zero		1


	//   ....[5]....
        /*01b0*/ 	.word	0x00000550
        /*01b4*/ 	.word	0x000000ff
        /*01b8*/ 	.word	0x00026830
        /*01bc*/ 	.short	0x0100
        /*01be*/ 	.byte	0x08
	.zero		1


	//   ....[6]....
        /*01c0*/ 	.word	0x00000560
        /*01c4*/ 	.word	0x000000ff
        /*01c8*/ 	.word	0x00026840
        /*01cc*/ 	.short	0x0100
        /*01ce*/ 	.byte	0x08
	.zero		1


	//   ....[7]....
        /*01d0*/ 	.word	0x00000570
        /*01d4*/ 	.word	0x000000ff
        /*01d8*/ 	.word	0x00026838
        /*01dc*/ 	.short	0x0100
        /*01de*/ 	.byte	0x08
	.zero		1


	//   ....[8]....
        /*01e0*/ 	.word	0x00000580
        /*01e4*/ 	.word	0x000000ff
        /*01e8*/ 	.word	0x00026848
        /*01ec*/ 	.short	0x0100
        /*01ee*/ 	.byte	0x08
	.zero		1


	//   ....[9]....
        /*01f0*/ 	.word	0x000010d0
        /*01f4*/ 	.word	0x00000012
        /*01f8*/ 	.word	0x00026800
        /*01fc*/ 	.short	0x010a
        /*01fe*/ 	.byte	0x3f
	.zero		1


	//   ....[10]....
        /*0200*/ 	.word	0x00001170
        /*0204*/ 	.word	0x00000012
        /*0208*/ 	.word	0x00026800
        /*020c*/ 	.short	0x010a
        /*020e*/ 	.byte	0x3f
	.zero		1


	//   ....[11]....
        /*0210*/ 	.word	0x00001b10
        /*0214*/ 	.word	0x000000ff
        /*0218*/ 	.word	0x00026810
        /*021c*/ 	.short	0x010a
        /*021e*/ 	.byte	0x06
	.zero		1


	//   ....[12]....
        /*0220*/ 	.word	0x00001b50
        /*0224*/ 	.word	0x000000ff
        /*0228*/ 	.word	0x00026810
        /*022c*/ 	.short	0x010a
        /*022e*/ 	.byte	0x06
	.zero		1


	//   ....[13]....
        /*0230*/ 	.word	0x00001f90
        /*0234*/ 	.word	0x000000ff
        /*0238*/ 	.word	0x00026830
        /*023c*/ 	.short	0x010a
        /*023e*/ 	.byte	0x06
	.zero		1


	//   ....[14]....
        /*0240*/ 	.word	0x00001fd0
        /*0244*/ 	.word	0x000000ff
        /*0248*/ 	.word	0x00026830
        /*024c*/ 	.short	0x010a
        /*024e*/ 	.byte	0x06
	.zero		1


	//   ....[15]....
        /*0250*/ 	.word	0x00004100
        /*0254*/ 	.word	0x000000ff
        /*0258*/ 	.word	0x00000000
        /*025c*/ 	.short	0x0101
        /*025e*/ 	.byte	0x08
	.zero		1


	//   ....[16]....
        /*0260*/ 	.word	0x000043b0
        /*0264*/ 	.word	0x000000ff
        /*0268*/ 	.word	0x00000000
        /*026c*/ 	.short	0x0101
        /*026e*/ 	.byte	0x06
	.zero		1


	//   ....[17]....
        /*0270*/ 	.word	0x00007e10
        /*0274*/ 	.word	0x00000010
        /*0278*/ 	.word	0x00026820
        /*027c*/ 	.short	0x010a
        /*027e*/ 	.byte	0x3f
	.zero		1


	//   ....[18]....
        /*0280*/ 	.word	0x00008730
        /*0284*/ 	.word	0x00000010
        /*0288*/ 	.word	0x00026840
        /*028c*/ 	.short	0x010a
        /*028e*/ 	.byte	0x3f
	.zero		1


	//   ....[19]....
        /*0290*/ 	.word	0x00008a40
        /*0294*/ 	.word	0x00000010
        /*0298*/ 	.word	0x00026828
        /*029c*/ 	.short	0x010a
        /*029e*/ 	.byte	0x3f
	.zero		1


	//   ....[20]....
        /*02a0*/ 	.word	0x00008d50
        /*02a4*/ 	.word	0x00000010
        /*02a8*/ 	.word	0x00026848
        /*02ac*/ 	.short	0x010a
        /*02ae*/ 	.byte	0x3f
	.zero		1


	//   ....[21]....
        /*02b0*/ 	.word	0x00009010
        /*02b4*/ 	.word	0x00000010
        /*02b8*/ 	.word	0x00026820
        /*02bc*/ 	.short	0x010a
        /*02be*/ 	.byte	0x3f
	.zero		1


	//   ....[22]....
        /*02c0*/ 	.word	0x000093a0
        /*02c4*/ 	.word	0x00000010
        /*02c8*/ 	.word	0x00026840
        /*02cc*/ 	.short	0x010a
        /*02ce*/ 	.byte	0x3f
	.zero		1


	//   ....[23]....
        /*02d0*/ 	.word	0x00009680
        /*02d4*/ 	.word	0x00000010
        /*02d8*/ 	.word	0x00026828
        /*02dc*/ 	.short	0x010a
        /*02de*/ 	.byte	0x3f
	.zero		1


	//   ....[24]....
        /*02e0*/ 	.word	0x000099e0
        /*02e4*/ 	.word	0x00000003
        /*02e8*/ 	.word	0x00026840
        /*02ec*/ 	.short	0x010a
        /*02ee*/ 	.byte	0x3f
	.zero		1


	//   ....[25]....
        /*02f0*/ 	.word	0x00009e90
        /*02f4*/ 	.word	0x00000006
        /*02f8*/ 	.word	0x00000000
        /*02fc*/ 	.short	0x010a
        /*02fe*/ 	.byte	0x3f
	.zero		1


	//   ....[26]....
        /*0300*/ 	.word	0x00009ef0
        /*0304*/ 	.word	0x00000003
        /*0308*/ 	.word	0x00000000
        /*030c*/ 	.short	0x010a
        /*030e*/ 	.byte	0x3f
	.zero		1


	//   ....[27]....
        /*0310*/ 	.word	0x00009f50
        /*0314*/ 	.word	0x00000000
        /*0318*/ 	.word	0x00000000
        /*031c*/ 	.short	0x010a
        /*031e*/ 	.byte	0x3f
	.zero		1


	//   ....[28]....
        /*0320*/ 	.word	0x00009f80
        /*0324*/ 	.word	0x00000003
        /*0328*/ 	.word	0x00000000
        /*032c*/ 	.short	0x010a
        /*032e*/ 	.byte	0x3f
	.zero		1


	//   ....[29]....
        /*0330*/ 	.word	0x0000a060
        /*0334*/ 	.word	0x00000012
        /*0338*/ 	.word	0x00026800
        /*033c*/ 	.short	0x010a
        /*033e*/ 	.byte	0x3f
	.zero		1


	//   ....[30]....
        /*0340*/ 	.word	0x0000a0c0
        /*0344*/ 	.word	0x00000007
        /*0348*/ 	.word	0x00026810
        /*034c*/ 	.short	0x010a
        /*034e*/ 	.byte	0x3f
	.zero		1


	//   ....[31]....
        /*0350*/ 	.word	0x0000a120
        /*0354*/ 	.word	0x00000079
        /*0358*/ 	.word	0x00026830
        /*035c*/ 	.short	0x010a
        /*035e*/ 	.byte	0x3f
	.zero		1


	//   ....[32]....
        /*0360*/ 	.word	0x0000a2c0
        /*0364*/ 	.word	0x00000010
        /*0368*/ 	.word	0x00026820
        /*036c*/ 	.short	0x010a
        /*036e*/ 	.byte	0x3f
	.zero		1


	//   ....[33]....
        /*0370*/ 	.word	0x0000a310
        /*0374*/ 	.word	0x00000010
        /*0378*/ 	.word	0x00026840
        /*037c*/ 	.short	0x010a
        /*037e*/ 	.byte	0x3f
	.zero		1


	//   ....[34]....
        /*0380*/ 	.word	0x0000a360
        /*0384*/ 	.word	0x00000010
        /*0388*/ 	.word	0x00026828
        /*038c*/ 	.short	0x010a
        /*038e*/ 	.byte	0x3f
	.zero		1


	//   ....[35]....
        /*0390*/ 	.word	0x0000a3b0
        /*0394*/ 	.word	0x00000010
        /*0398*/ 	.word	0x00026848
        /*039c*/ 	.short	0x010a
        /*039e*/ 	.byte	0x3f
	.zero		1


	//   ....[36]....
        /*03a0*/ 	.word	0x0000a410
        /*03a4*/ 	.word	0x00000010
        /*03a8*/ 	.word	0x00026820
        /*03ac*/ 	.short	0x010a
        /*03ae*/ 	.byte	0x3f
	.zero		1


	//   ....[37]....
        /*03b0*/ 	.word	0x0000a460
        /*03b4*/ 	.word	0x00000010
        /*03b8*/ 	.word	0x00026840
        /*03bc*/ 	.short	0x010a
        /*03be*/ 	.byte	0x3f
	.zero		1


	//   ....[38]....
        /*03c0*/ 	.word	0x0000a4b0
        /*03c4*/ 	.word	0x00000010
        /*03c8*/ 	.word	0x00026828
        /*03cc*/ 	.short	0x010a
        /*03ce*/ 	.byte	0x3f
	.zero		1


	//   ....[39]....
        /*03d0*/ 	.word	0x0000a500
        /*03d4*/ 	.word	0x00000003
        /*03d8*/ 	.word	0x00026840
        /*03dc*/ 	.short	0x010a
        /*03de*/ 	.byte	0x3f
	.zero		1


	//   ....[40]....
        /*03e0*/ 	.word	0x0000a5d0
        /*03e4*/ 	.word	0x00000006
        /*03e8*/ 	.word	0x00000000
        /*03ec*/ 	.short	0x010a
        /*03ee*/ 	.byte	0x3f
	.zero		1


	//   ....[41]....
        /*03f0*/ 	.word	0x0000a620
        /*03f4*/ 	.word	0x00000003
        /*03f8*/ 	.word	0x00000000
        /*03fc*/ 	.short	0x010a
        /*03fe*/ 	.byte	0x3f
	.zero		1


	//   ....[42]....
        /*0400*/ 	.word	0x0000a670
        /*0404*/ 	.word	0x00000000
        /*0408*/ 	.word	0x00000000
        /*040c*/ 	.short	0x010a
        /*040e*/ 	.byte	0x3f
	.zero		1


	//----- nvinfo : EIATTR_NUM_MBARRIERS
	.align		4
.L_1239:
        /*0410*/ 	.byte	0x03, 0x38
        /*0412*/ 	.short	0x0009


	//----- nvinfo : EIATTR_EXIT_INSTR_OFFSETS
	.align		4
        /*0414*/ 	.byte	0x04, 0x1c
        /*0416*/ 	.short	(.L_1241 - .L_1240)


	//   ....[0]....
.L_1240:
        /*0418*/ 	.word	0x000006a0


	//   ....[1]....
        /*041c*/ 	.word	0x00005580


	//   ....[2]....
        /*0420*/ 	.word	0x00005d60


	//   ....[3]....
        /*0424*/ 	.word	0x00009fd0


	//----- nvinfo : EIATTR_MAX_THREADS
	.align		4
.L_1241:
        /*0428*/ 	.byte	0x04, 0x05
        /*042a*/ 	.short	(.L_1243 - .L_1242)
.L_1242:
        /*042c*/ 	.word	0x00000180
        /*0430*/ 	.word	0x00000001
        /*0434*/ 	.word	0x00000001


	//----- nvinfo : EIATTR_CRS_STACK_SIZE
	.align		4
.L_1243:
        /*0438*/ 	.byte	0x04, 0x1e
        /*043a*/ 	.short	(.L_1245 - .L_1244)
.L_1244:
        /*043c*/ 	.word	0x00000000


	//----- nvinfo : EIATTR_CBANK_PARAM_SIZE
	.align		4
.L_1245:
        /*0440*/ 	.byte	0x03, 0x19
        /*0442*/ 	.short	0x0970


	//----- nvinfo : EIATTR_PARAM_CBANK
	.align		4
        /*0444*/ 	.byte	0x04, 0x0a
        /*0446*/ 	.short	(.L_1247 - .L_1246)
	.align		4
.L_1246:
        /*0448*/ 	.word	index@(.nv.constant0._ZN7cutlass13device_kernelIN5flash11enable_sm90INS1_16FlashAttnBwdSm90INS1_25CollectiveMainloopBwdSm90ILi2ELi2ELi2EN4cute5tupleIJNS5_1CILi1EEES8_S8_EEENS6_IJNS7_ILi64EEENS7_ILi128EEENS7_ILi96EEEEEENS_10bfloat16_tEfNS_4arch4Sm90ELb0ELb1ELb0ELb0ELb1ELb1ELb0ELb0ELi2ELi1ELi2ELi1ELb1EEENS1_21CollectiveEpilogueBwdISD_SE_SG_Li256ELb0ELb0ELi1EEENS1_19SingleTileSchedulerILb0ELb0ELb0ELi128EEEEEEEEEvNT_6ParamsE)
        /*044c*/ 	.short	0x0210
        /*044e*/ 	.short	0x0970


	//----- nvinfo : EIATTR_SW_WAR
	.align		4
.L_1247:
        /*0450*/ 	.byte	0x04, 0x36
        /*0452*/ 	.short	(.L_1249 - .L_1248)
.L_1248:
        /*0454*/ 	.word	0x00000008
.L_1249:


//--------------------- .nv.info._ZN7cutlass13device_kernelIN5flash11enable_sm90INS1_16FlashAttnBwdSm90INS1_25CollectiveMainloopBwdSm90ILi2ELi2ELi2EN4cute5tupleIJNS5_1CILi1EEES8_S8_EEENS6_IJNS7_ILi64EEENS7_ILi128EEENS7_ILi96EEEEEENS_10bfloat16_tEfNS_4arch4Sm90ELb0ELb1ELb0ELb0ELb0ELb1ELb0ELb0ELi2ELi1ELi2ELi1ELb1EEENS1_24CollectiveEpilogueBwdGQAISD_fSG_Li256ELb0ELb0EEENS1_19SingleTileSchedulerILb0ELb0ELb0ELi128EEEEEEEEEvNT_6ParamsE --------------------------
	.section	.nv.info._ZN7cutlass13device_kernelIN5flash11enable_sm90INS1_16FlashAttnBwdSm90INS1_25CollectiveMainloopBwdSm90ILi2ELi2ELi2EN4cute5tupleIJNS5_1CILi1EEES8_S8_EEENS6_IJNS7_ILi64EEENS7_ILi128EEENS7_ILi96EEEEEENS_10bfloat16_tEfNS_4arch4Sm90ELb0ELb1ELb0ELb0ELb0ELb1ELb0ELb0ELi2ELi1ELi2ELi1ELb1EEENS1_24CollectiveEpilogueBwdGQAISD_fSG_Li256ELb0ELb0EEENS1_19SingleTileSchedulerILb0ELb0ELb0ELi128EEEEEEEEEvNT_6ParamsE,"",@"SHT_CUDA_INFO"
	.sectionflags	@""
	.align	4


	//----- nvinfo : EIATTR_CUDA_API_VERSION
	.align		4
        /*0000*/ 	.byte	0x04, 0x37
        /*0002*/ 	.short	(.L_1251 - .L_1250)
.L_1250:
        /*0004*/ 	.word	0x00000082


	//----- nvinfo : EIATTR_KPARAM_INFO
	.align		4
.L_1251:
        /*0008*/ 	.byte	0x04, 0x17
        /*000a*/ 	.short	(.L_1253 - .L_1252)
.L_1252:
        /*000c*/ 	.word	0x00000000
        /*0010*/ 	.short	0x0000
        /*0012*/ 	.short	0x0070
        /*0014*/ 	.byte	0x00, 0xf0, 0x01, 0x1a


	//----- nvinfo : EIATTR_SPARSE_MMA_MASK
	.align		4
.L_1253:
        /*0018*/ 	.byte	0x03, 0x50
        /*001a*/ 	.short	0x0000


	//----- nvinfo : EIATTR_MAXREG_COUNT
	.align		4
        /*001c*/ 	.byte	0x03, 0x1b
        /*001e*/ 	.short	0x00a8


	//----- nvinfo : EIATTR_NUM_BARRIERS
	.align		4
        /*0020*/ 	.byte	0x02, 0x4c
        /*0022*/ 	.byte	0x10
	.zero		1


	//----- nvinfo : EIATTR_EXTERNS
	.align		4
        /*0024*/ 	.byte	0x04, 0x0f
        /*0026*/ 	.short	(.L_1255 - .L_1254)


	//   ....[0]....
	.align		4
.L_1254:
        /*0028*/ 	.word	index@(__assertfail)


	//----- nvinfo : EIATTR_ANNOTATIONS
	.align		4
.L_1255:
        /*002c*/ 	.byte	0x04, 0x55
        /*002e*/ 	.short	(.L_1257 - .L_1256)


	//   ....[0]....
.L_1256:
        /*0030*/ 	.word	0x00000001
        /*0034*/ 	.byte	0x40, 0x65, 0x00, 0x00, 0x01, 0x00, 0x00, 0x00, 0x90, 0x68, 0x00, 0x00, 0x01, 0x00, 0x00, 0x00
        /*0044*/ 	.byte	0x40, 0x75, 0x00, 0x00, 0x01, 0x00, 0x00, 0x00, 0x60, 0x75, 0x00, 0x00, 0x01, 0x00, 0x00, 0x00
        /*0054*/ 	.byte	0xa0, 0x7a, 0x00, 0x00


	//----- nvinfo : EIATTR_MERCURY_ISA_VERSION
	.align		4
.L_1257:
        /*0058*/ 	.byte	0x03, 0x5f
        /*005a*/ 	.short	0x0101


	//----- nvinfo : EIATTR_INT_WARP_WIDE_INSTR_OFFSETS
	.align		4
        /*005c*/ 	.byte	0x04, 0x31
        /*005e*/ 	.short	(.L_1259 - .L_1258)


	//   ....[0]....
.L_1258:
        /*0060*/ 	.word	0x00000190


	//   ....[1]....
        /*0064*/ 	.word	0x000001c0


	//----- nvinfo : EIATTR_COOP_GROUP_MASK_REGIDS
	.align		4
.L_1259:
        /*0068*/ 	.byte	0x04, 0x29
        /*006a*/ 	.short	(.L_1261 - .L_1260)


	//   ....[0]....
.L_1260:
        /*006c*/ 	.word	0xffffffff


	//   ....[1]....
        /*0070*/ 	.word	0xffffffff


	//   ....[2]....
        /*0074*/ 	.word	0xffffffff


	//   ....[3]....
        /*0078*/ 	.word	0xffffffff


	//   ....[4]....
        /*007c*/ 	.word	0xffffffff


	//   ....[5]....
        /*0080*/ 	.word	0xffffffff


	//   ....[6]....
        /*0084*/ 	.word	0xffffffff


	//   ....[7]....
        /*0088*/ 	.word	0x0500000f


	//----- nvinfo : EIATTR_COOP_GROUP_INSTR_OFFSETS
	.align		4
.L_1261:
        /*008c*/ 	.byte	0x04, 0x28
        /*008e*/ 	.short	(.L_1263 - .L_1262)


	//   ....[0]....
.L_1262:
        /*0090*/ 	.word	0x00000060


	//   ....[1]....
        /*0094*/ 	.word	0x000001a0


	//   ....[2]....
        /*0098*/ 	.word	0x000001f0


	//   ....[3]....
        /*009c*/ 	.word	0x000003e0


	//   ....[4]....
        /*00a0*/ 	.word	0x000005f0


	//   ....[5]....
        /*00a4*/ 	.word	0x00001030


	//   ....[6]....
        /*00a8*/ 	.word	0x00004ec0


	//   ....[7]....
        /*00ac*/ 	.word	0x00008220


	//----- nvinfo : EIATTR_REG_RECONFIG
	.align		4
.L_1263:
        /*00b0*/ 	.byte	0x01, 0x54
	.zero		2


	//----- nvinfo : EIATTR_SYSCALL_OFFSETS
	.align		4
        /*00b4*/ 	.byte	0x04, 0x46
        /*00b6*/ 	.short	(.L_1265 - .L_1264)


	//   ....[0]....
.L_1264:
        /*00b8*/ 	.word	0x00000c90


	//   ....[1]....
        /*00bc*/ 	.word	0x00000d80


	//   ....[2]....
        /*00c0*/ 	.word	0x00000ee0


	//   ....[3]....
        /*00c4*/ 	.word	0x00000fd0


	//   ....[4]....
        /*00c8*/ 	.word	0x00001250


	//----- nvinfo : EIATTR_MBARRIER_INSTR_OFFSETS
	.align		4
.L_1265:
        /*00cc*/ 	.byte	0x04, 0x39
        /*00ce*/ 	.short	(.L_1267 - .L_1266)


	//   ....[0]....
.L_1266:
        /*00d0*/ 	.word	0x00000290
        /*00d4*/ 	.word	0x000000ff
        /*00d8*/ 	.word	0x00026800
        /*00dc*/ 	.short	0x0100
        /*00de*/ 	.byte	0x06
	.zero		1


	//   ....[1]....
        /*00e0*/ 	.word	0x00000390
        /*00e4*/ 	.word	0x000000ff
        /*00e8*/ 	.word	0x00026810
        /*00ec*/ 	.short	0x0100
        /*00ee*/ 	.byte	0x08
	.zero		1


	//   ....[2]....
        /*00f0*/ 	.word	0x000003a0
        /*00f4*/ 	.word	0x000000ff
        /*00f8*/ 	.word	0x00026820
        /*00fc*/ 	.short	0x0100
        /*00fe*/ 	.byte	0x08
	.zero		1


	//   ....[3]....
        /*0100*/ 	.word	0x000003b0
        /*0104*/ 	.word	0x000000ff
        /*0108*/ 	.word	0x00026818
        /*010c*/ 	.short	0x0100
        /*010e*/ 	.byte	0x08
	.zero		1


	//   ....[4]....
        /*0110*/ 	.word	0x000003c0
        /*0114*/ 	.word	0x000000ff
        /*0118*/ 	.word	0x00026828
        /*011c*/ 	.short	0x0100
        /*011e*/ 	.byte	0x08
	.zero		1


	//   ....[5]....
        /*0120*/ 	.word	0x000004f0
        /*0124*/ 	.word	0x000000ff
        /*0128*/ 	.word	0x00026830
        /*012c*/ 	.short	0x0100
        /*012e*/ 	.byte	0x08
	.zero		1


	//   ....[6]....
        /*0130*/ 	.word	0x00000500
        /*0134*/ 	.word	0x000000ff
        /*0138*/ 	.word	0x00026840
        /*013c*/ 	.short	0x0100
        /*013e*/ 	.byte	0x08
	.zero		1


	//   ....[7]....
        /*0140*/ 	.word	0x00000510
        /*0144*/ 	.word	0x000000ff
        /*0148*/ 	.word	0x00026838
        /*014c*/ 	.short	0x0100
        /*014e*/ 	.byte	0x08
	.zero		1


	//   ....[8]....
        /*0150*/ 	.word	0x00000520
        /*0154*/ 	.word	0x000000ff
        /*0158*/ 	.word	0x00026848
        /*015c*/ 	.short	0x0100
        /*015e*/ 	.byte	0x08
	.zero		1


	//   ....[9]....
        /*0160*/ 	.word	0x00001070
        /*0164*/ 	.word	0x00000012
        /*0168*/ 	.word	0x00026800
        /*016c*/ 	.short	0x010a
        /*016e*/ 	.byte	0x3f
	.zero		1


	//   ....[10]....
        /*0170*/ 	.word	0x00001110
        /*0174*/ 	.word	0x00000012
        /*0178*/ 	.word	0x00026800
        /*017c*/ 	.short	0x010a
        /*017e*/ 	.byte	0x3f
	.zero		1


	//   ....[11]....
        /*0180*/ 	.word	0x00001ab0
        /*0184*/ 	.word	0x000000ff
        /*0188*/ 	.word	0x00026810
        /*018c*/ 	.short	0x010a
        /*018e*/ 	.byte	0x06
	.zero		1


	//   ....[12]....
        /*0190*/ 	.word	0x00001af0
        /*0194*/ 	.word	0x000000ff
        /*0198*/ 	.word	0x00026810
        /*019c*/ 	.short	0x010a
        /*019e*/ 	.byte	0x06
	.zero		1


	//   ....[13]....
        /*01a0*/ 	.word	0x00001f30
        /*01a4*/ 	.word	0x000000ff
        /*01a8*/ 	.word	0x00026830
        /*01ac*/ 	.short	0x010a
        /*01ae*/ 	.byte	0x06
	.zero		1


	//   ....[14]....
        /*01b0*/ 	.word	0x00001f70
        /*01b4*/ 	.word	0x000000ff
        /*01b8*/ 	.word	0x00026830
        /*01bc*/ 	.short	0x010a
        /*01be*/ 	.byte	0x06
	.zero		1


	//   ....[15]....
        /*01c0*/ 	.word	0x00004090
        /*01c4*/ 	.word	0x000000ff
        /*01c8*/ 	.word	0x00000000
        /*01cc*/ 	.short	0x0101
        /*01ce*/ 	.byte	0x08
	.zero		1


	//   ....[16]....
        /*01d0*/ 	.word	0x00004340
        /*01d4*/ 	.word	0x000000ff
        /*01d8*/ 	.word	0x00000000
        /*01dc*/ 	.short	0x0101
        /*01de*/ 	.byte	0x06
	.zero		1


	//   ....[17]....
        /*01e0*/ 	.word	0x00006010
        /*01e4*/ 	.word	0x00000010
        /*01e8*/ 	.word	0x00026820
        /*01ec*/ 	.short	0x010a
        /*01ee*/ 	.byte	0x3f
	.zero		1


	//   ....[18]....
        /*01f0*/ 	.word	0x00006920
        /*01f4*/ 	.word	0x00000010
        /*01f8*/ 	.word	0x00026840
        /*01fc*/ 	.short	0x010a
        /*01fe*/ 	.byte	0x3f
	.zero		1


	//   ....[19]....
        /*0200*/ 	.word	0x00006c30
        /*0204*/ 	.word	0x00000010
        /*0208*/ 	.word	0x00026828
        /*020c*/ 	.short	0x010a
        /*020e*/ 	.byte	0x3f
	.zero		1


	//   ....[20]....
        /*0210*/ 	.word	0x00006f40
        /*0214*/ 	.word	0x00000010
        /*0218*/ 	.word	0x00026848
        /*021c*/ 	.short	0x010a
        /*021e*/ 	.byte	0x3f
	.zero		1


	//   ....[21]....
        /*0220*/ 	.word	0x00007200
        /*0224*/ 	.word	0x00000010
        /*0228*/ 	.word	0x00026820
        /*022c*/ 	.short	0x010a
        /*022e*/ 	.byte	0x3f
	.zero		1


	//   ....[22]....
        /*0230*/ 	.word	0x00007590
        /*0234*/ 	.word	0x00000010
        /*0238*/ 	.word	0x00026840
        /*023c*/ 	.short	0x010a
        /*023e*/ 	.byte	0x3f
	.zero		1


	//   ....[23]....
        /*0240*/ 	.word	0x00007870
        /*0244*/ 	.word	0x00000010
        /*0248*/ 	.word	0x00026828
        /*024c*/ 	.short	0x010a
        /*024e*/ 	.byte	0x3f
	.zero		1


	//   ....[24]....
        /*0250*/ 	.word	0x00007bd0
        /*0254*/ 	.word	0x00000003
        /*0258*/ 	.word	0x00026840
        /*025c*/ 	.short	0x010a
        /*025e*/ 	.byte	0x3f
	.zero		1


	//   ....[25]....
        /*0260*/ 	.word	0x00008080
        /*0264*/ 	.word	0x00000006
        /*0268*/ 	.word	0x00000000
        /*026c*/ 	.short	0x010a
        /*026e*/ 	.byte	0x3f
	.zero		1


	//   ....[26]....
        /*0270*/ 	.word	0x000080e0
        /*0274*/ 	.word	0x00000003
        /*0278*/ 	.word	0x00000000
        /*027c*/ 	.short	0x010a
        /*027e*/ 	.byte	0x3f
	.zero		1


	//   ....[27]....
        /*0280*/ 	.word	0x00008140
        /*0284*/ 	.word	0x00000000
        /*0288*/ 	.word	0x00000000
        /*028c*/ 	.short	0x010a
        /*028e*/ 	.byte	0x3f
	.zero		1


	//   ....[28]....
        /*0290*/ 	.word	0x00008170
        /*0294*/ 	.word	0x00000003
        /*0298*/ 	.word	0x00000000
        /*029c*/ 	.short	0x010a
        /*029e*/ 	.byte	0x3f
	.zero		1


	//   ....[29]....
        /*02a0*/ 	.word	0x00008250
        /*02a4*/ 	.word	0x00000012
        /*02a8*/ 	.word	0x00026800
        /*02ac*/ 	.short	0x010a
        /*02ae*/ 	.byte	0x3f
	.zero		1


	//   ....[30]....
        /*02b0*/ 	.word	0x000082b0
        /*02b4*/ 	.word	0x00000007
        /*02b8*/ 	.word	0x00026810
        /*02bc*/ 	.short	0x010a
        /*02be*/ 	.byte	0x3f
	.zero		1


	//   ....[31]....
        /*02c0*/ 	.word	0x00008310
        /*02c4*/ 	.word	0x00000079
        /*02c8*/ 	.word	0x00026830
        /*02cc*/ 	.short	0x010a
        /*02ce*/ 	.byte	0x3f
	.zero		1


	//   ....[32]....
        /*02d0*/ 	.word	0x00008360
        /*02d4*/ 	.word	0x00000010
        /*02d8*/ 	.word	0x00026820
        /*02dc*/ 	.short	0x010a
        /*02de*/ 	.byte	0x3f
	.zero		1


	//   ....[33]....
        /*02e0*/ 	.word	0x000083b0
        /*02e4*/ 	.word	0x00000010
        /*02e8*/ 	.word	0x00026840
        /*02ec*/ 	.short	0x010a
        /*02ee*/ 	.byte	0x3f
	.zero		1


	//   ....[34]....
        /*02f0*/ 	.word	0x00008400
        /*02f4*/ 	.word	0x00000010
        /*02f8*/ 	.word	0x00026828
        /*02fc*/ 	.short	0x010a
        /*02fe*/ 	.byte	0x3f
	.zero		1


	//   ....[35]....
        /*0300*/ 	.word	0x00008450
        /*0304*/ 	.word	0x00000010
        /*0308*/ 	.word	0x00026848
        /*030c*/ 	.short	0x010a
        /*030e*/ 	.byte	0x3f
	.zero		1


	//   ....[36]....
        /*0310*/ 	.word	0x000084b0
        /*0314*/ 	.word	0x00000010
        /*0318*/ 	.word	0x00026820
        /*031c*/ 	.short	0x010a
        /*031e*/ 	.byte	0x3f
	.zero		1


	//   ....[37]....
        /*0320*/ 	.word	0x00008500
        /*0324*/ 	.word	0x00000010
        /*0328*/ 	.word	0x00026840
        /*032c*/ 	.short	0x010a
        /*032e*/ 	.byte	0x3f
	.zero		1


	//   ....[38]....
        /*0330*/ 	.word	0x00008550
        /*0334*/ 	.word	0x00000010
        /*0338*/ 	.word	0x00026828
        /*033c*/ 	.short	0x010a
        /*033e*/ 	.byte	0x3f
	.zero		1


	//   ....[39]....
        /*0340*/ 	.word	0x000085a0
        /*0344*/ 	.word	0x00000003
        /*0348*/ 	.word	0x00026840
        /*034c*/ 	.short	0x010a
        /*034e*/ 	.byte	0x3f
	.zero		1


	//   ....[40]....
        /*0350*/ 	.word	0x00008670
        /*0354*/ 	.word	0x00000006
        /*0358*/ 	.word	0x00000000
        /*035c*/ 	.short	0x010a
        /*035e*/ 	.byte	0x3f
	.zero		1


	//   ....[41]....
        /*0360*/ 	.word	0x000086c0
        /*0364*/ 	.word	0x00000003
        /*0368*/ 	.word	0x00000000
        /*036c*/ 	.short	0x010a
        /*036e*/ 	.byte	0x3f
	.zero		1


	//   ....[42]....
        /*0370*/ 	.word	0x00008710
        /*0374*/ 	.word	0x00000000
        /*0378*/ 	.word	0x00000000
        /*037c*/ 	.short	0x010a
        /*037e*/ 	.byte	0x3f
	.zero		1


	//----- nvinfo : EIATTR_NUM_MBARRIERS
	.align		4
.L_1267:
        /*0380*/ 	.byte	0x03, 0x38
        /*0382*/ 	.short	0x0009


	//----- nvinfo : EIATTR_EXIT_INSTR_OFFSETS
	.align		4
        /*0384*/ 	.byte	0x04, 0x1c
        /*0386*/ 	.short	(.L_1269 - .L_1268)


	//   ....[0]....
.L_1268:
        /*0388*/ 	.word	0x000081c0


	//----- nvinfo : EIATTR_MAX_THREADS
	.align		4
.L_1269:
        /*038c*/ 	.byte	0x04, 0x05
        /*038e*/ 	.short	(.L_1271 - .L_1270)
.L_1270:
        /*0390*/ 	.word	0x00000180
        /*0394*/ 	.word	0x00000001
        /*0398*/ 	.word	0x00000001


	//----- nvinfo : EIATTR_CRS_STACK_SIZE
	.align		4
.L_1271:
        /*039c*/ 	.byte	0x04, 0x1e
        /*039e*/ 	.short	(.L_1273 - .L_1272)
.L_1272:
        /*03a0*/ 	.word	0x00000000


	//----- nvinfo : EIATTR_CBANK_PARAM_SIZE
	.align		4
.L_1273:
        /*03a4*/ 	.byte	0x03, 0x19
        /*03a6*/ 	.short	0x06f0


	//----- nvinfo : EIATTR_PARAM_CBANK
	.align		4
        /*03a8*/ 	.byte	0x04, 0x0a
        /*03aa*/ 	.short	(.L_1275 - .L_1274)
	.align		4
.L_1274:
        /*03ac*/ 	.word	index@(.nv.constant0._ZN7cutlass13device_kernelIN5flash11enable_sm90INS1_16FlashAttnBwdSm90INS1_25CollectiveMainloopBwdSm90ILi2ELi2ELi2EN4cute5tupleIJNS5_1CILi1EEES8_S8_EEENS6_IJNS7_ILi64EEENS7_ILi128EEENS7_ILi96EEEEEENS_10bfloat16_tEfNS_4arch4Sm90ELb0ELb1ELb0ELb0ELb0ELb1ELb0ELb0ELi2ELi1ELi2ELi1ELb1EEENS1_24CollectiveEpilogueBwdGQAISD_fSG_Li256ELb0ELb0EEENS1_19SingleTileSchedulerILb0ELb0ELb0ELi128EEEEEEEEEvNT_6ParamsE)
        /*03b0*/ 	.short	0x0210
        /*03b2*/ 	.short	0x06f0


	//----- nvinfo : EIATTR_SW_WAR
	.align		4
.L_1275:
        /*03b4*/ 	.byte	0x04, 0x36
        /*03b6*/ 	.short	(.L_1277 - .L_1276)
.L_1276:
        /*03b8*/ 	.word	0x00000008
.L_1277:


//--------------------- .nv.info._ZN7cutlass13device_kernelIN5flash11enable_sm90INS1_16FlashAttnBwdSm90INS1_25CollectiveMainloopBwdSm90ILi2ELi2ELi2EN4cute5tupleIJNS5_1CILi1EEES8_S8_EEENS6_IJNS7_ILi64EEENS7_ILi128EEENS7_ILi96EEEEEENS_10bfloat16_tEfNS_4arch4Sm90ELb0ELb1ELb0ELb0ELb1ELb1ELb0ELb0ELi2ELi1ELi2ELi1ELb1EEENS1_24CollectiveEpilogueBwdGQAISD_fSG_Li256ELb0ELb1EEENS1_19SingleTileSchedulerILb0ELb0ELb0ELi128EEEEEEEEEvNT_6ParamsE --------------------------
	.section	.nv.info._ZN7cutlass13device_kernelIN5flash11enable_sm90INS1_16FlashAttnBwdSm90INS1_25CollectiveMainloopBwdSm90ILi2ELi2ELi2EN4cute5tupleIJNS5_1CILi1EEES8_S8_EEENS6_IJNS7_ILi64EEENS7_ILi128EEENS7_ILi96EEEEEENS_10bfloat16_tEfNS_4arch4Sm90ELb0ELb1ELb0ELb0ELb1ELb1ELb0ELb0ELi2ELi1ELi2ELi1ELb1EEENS1_24CollectiveEpilogueBwdGQAISD_fSG_Li256ELb0ELb1EEENS1_19SingleTileSchedulerILb0ELb0ELb0ELi128EEEEEEEEEvNT_6ParamsE,"",@"SHT_CUDA_INFO"
	.sectionflags	@""
	.align	4


	//----- nvinfo : EIATTR_CUDA_API_VERSION
	.align		4
        /*0000*/ 	.byte	0x04, 0x37
        /*0002*/ 	.short	(.L_1279 - .L_1278)
.L_1278:
        /*0004*/ 	.word	0x00000082


	//----- nvinfo : EIATTR_KPARAM_INFO
	.align		4
.L_1279:
        /*0008*/ 	.byte	0x04, 0x17
        /*000a*/ 	.short	(.L_1281 - .L_1280)
.L_1280:
        /*000c*/ 	.word	0x00000000
        /*0010*/ 	.short	0x0000
        /*0012*/ 	.short	0x0070
        /*0014*/ 	.byte	0x00, 0xf0, 0x01, 0x1a


	//----- nvinfo : EIATTR_SPARSE_MMA_MASK
	.align		4
.L_1281:
        /*0018*/ 	.byte	0x03, 0x50
        /*001a*/ 	.short	0x0000


	//----- nvinfo : EIATTR_MAXREG_COUNT
	.align		4
        /*001c*/ 	.byte	0x03, 0x1b
        /*001e*/ 	.short	0x00a8


	//----- nvinfo : EIATTR_NUM_BARRIERS
	.align		4
        /*0020*/ 	.byte	0x02, 0x4c
        /*0022*/ 	.byte	0x10
	.zero		1


	//----- nvinfo : EIATTR_EXTERNS
	.align		4
        /*0024*/ 	.byte	0x04, 0x0f
        /*0026*/ 	.short	(.L_1283 - .L_1282)


	//   ....[0]....
	.align		4
.L_1282:
        /*0028*/ 	.word	index@(__assertfail)


	//----- nvinfo : EIATTR_ANNOTATIONS
	.align		4
.L_1283:
        /*002c*/ 	.byte	0x04, 0x55
        /*002e*/ 	.short	(.L_1285 - .L_1284)


	//   ....[0]....
.L_1284:
        /*0030*/ 	.word	0x00000001
        /*0034*/ 	.byte	0x40, 0x79, 0x00, 0x00, 0x01, 0x00, 0x00, 0x00, 0x90, 0x7c, 0x00, 0x00, 0x01, 0x00, 0x00, 0x00
        /*0044*/ 	.byte	0x40, 0x89, 0x00, 0x00, 0x01, 0x00, 0x00, 0x00, 0x60, 0x89, 0x00, 0x00, 0x01, 0x00, 0x00, 0x00
        /*0054*/ 	.byte	0xa0, 0x8e, 0x00, 0x00


	//----- nvinfo : EIATTR_MERCURY_ISA_VERSION
	.align		4
.L_1285:
        /*0058*/ 	.byte	0x03, 0x5f
        /*005a*/ 	.short	0x0101


	//----- nvinfo : EIATTR_INT_WARP_WIDE_INSTR_OFFSETS
	.align		4
        /*005c*/ 	.byte	0x04, 0x31
        /*005e*/ 	.short	(.L_1287 - .L_1286)


	//   ....[0]....
.L_1286:
        /*0060*/ 	.word	0x00000190


	//   ....[1]....
        /*0064*/ 	.word	0x000001c0


	//   ....[2]....
        /*0068*/ 	.word	0x00005d20


	//   ....[3]....
        /*006c*/ 	.word	0x00006320


	//   ....[4]....
        /*0070*/ 	.word	0x000067d0


	//   ....[5]....
        /*0074*/ 	.word	0x00006aa0


	//   ....[6]....
        /*0078*/ 	.word	0x00006d00


	//   ....[7]....
        /*007c*/ 	.word	0x00006e90


	//----- nvinfo : EIATTR_COOP_GROUP_MASK_REGIDS
	.align		4
.L_1287:
        /*0080*/ 	.byte	0x04, 0x29
        /*0082*/ 	.short	(.L_1289 - .L_1288)


	//   ....[0]....
.L_1288:
        /*0084*/ 	.word	0xffffffff


	//   ....[1]....
        /*0088*/ 	.word	0xffffffff


	//   ....[2]....
        /*008c*/ 	.word	0xffffffff


	//   ....[3]....
        /*0090*/ 	.word	0xffffffff


	//   ....[4]....
        /*0094*/ 	.word	0xffffffff


	//   ....[5]....
        /*0098*/ 	.word	0xffffffff


	//   ....[6]....
        /*009c*/ 	.word	0xffffffff


	//   ....[7]....
        /*00a0*/ 	.word	0xffffffff


	//   ....[8]....
        /*00a4*/ 	.word	0xffffffff


	//   ....[9]....
        /*00a8*/ 	.word	0xffffffff


	//   ....[10]....
        /*00ac*/ 	.word	0xffffffff


	//   ....[11]....
        /*00b0*/ 	.word	0xffffffff


	//   ....[12]....
        /*00b4*/ 	.word	0xffffffff


	//   ....[13]....
        /*00b8*/ 	.word	0xffffffff


	//   ....[14]....
        /*00bc*/ 	.word	0xffffffff


	//   ....[15]....
        /*00c0*/ 	.word	0xffffffff


	//   ....[16]....
        /*00c4*/ 	.word	0xffffffff


	//   ....[17]....
        /*00c8*/ 	.word	0xffffffff


	//   ....[18]....
        /*00cc*/ 	.word	0xffffffff


	//   ....[19]....
        /*00d0*/ 	.word	0xffffffff


	//   ....[20]....
        /*00d4*/ 	.word	0x0500000f


	//   ....[21]....
        /*00d8*/ 	.word	0x0500000f


	//   ....[22]....
        /*00dc*/ 	.word	0x0500000f


	//   ....[23]....
        /*00e0*/ 	.word	0x0500000f


	//   ....[24]....
        /*00e4*/ 	.word	0x0500000f


	//   ....[25]....
        /*00e8*/ 	.word	0x0500000f


	//----- nvinfo : EIATTR_COOP_GROUP_INSTR_OFFSETS
	.align		4
.L_1289:
        /*00ec*/ 	.byte	0x04, 0x28
        /*00ee*/ 	.short	(.L_1291 - .L_1290)


	//   ....[0]....
.L_1290:
        /*00f0*/ 	.word	0x00000060


	//   ....[1]....
        /*00f4*/ 	.word	0x000001a0


	//   ....[2]....
        /*00f8*/ 	.word	0x000001f0


	//   ....[3]....
        /*00fc*/ 	.word	0x000003e0


	//   ....[4]....
        /*0100*/ 	.word	0x00000600


	//   ....[5]....
        /*0104*/ 	.word	0x00001040


	//   ....[6]....
        /*0108*/ 	.word	0x00004ce0


	//   ....[7]....
        /*010c*/ 	.word	0x00004e60


	//   ....[8]....
        /*0110*/ 	.word	0x00005110


	//   ....[9]....
        /*0114*/ 	.word	0x000052a0


	//   ....[10]....
        /*0118*/ 	.word	0x000053c0


	//   ....[11]....
        /*011c*/ 	.word	0x00005920


	//   ....[12]....
        /*0120*/ 	.word	0x00005c50


	//   ....[13]....
        /*0124*/ 	.word	0x00005fa0


	//   ....[14]....
        /*0128*/ 	.word	0x00006250


	//   ....[15]....
        /*012c*/ 	.word	0x00006490


	//   ....[16]....
        /*0130*/ 	.word	0x00006700


	//   ....[17]....
        /*0134*/ 	.word	0x000069e0


	//   ....[18]....
        /*0138*/ 	.word	0x00006c00


	//   ....[19]....
        /*013c*/ 	.word	0x00006d90


	//   ....[20]....
        /*0140*/ 	.word	0x00009620


	//   ....[21]....
        /*0144*/ 	.word	0x00009790


	//   ....[22]....
        /*0148*/ 	.word	0x00009800


	//   ....[23]....
        /*014c*/ 	.word	0x00009870


	//   ....[24]....
        /*0150*/ 	.word	0x000098e0


	//   ....[25]....
        /*0154*/ 	.word	0x00009950


	//----- nvinfo : EIATTR_REG_RECONFIG
	.align		4
.L_1291:
        /*0158*/ 	.byte	0x01, 0x54
	.zero		2


	//----- nvinfo : EIATTR_SYSCALL_OFFSETS
	.align		4
        /*015c*/ 	.byte	0x04, 0x46
        /*015e*/ 	.short	(.L_1293 - .L_1292)


	//   ....[0]....
.L_1292:
        /*0160*/ 	.word	0x00000ca0


	//   ....[1]....
        /*0164*/ 	.word	0x00000d90


	//   ....[2]....
        /*0168*/ 	.word	0x00000ef0


	//   ....[3]....
        /*016c*/ 	.word	0x00000fe0


	//   ....[4]....
        /*0170*/ 	.word	0x00001260


	//----- nvinfo : EIATTR_MBARRIER_INSTR_OFFSETS
	.align		4
.L_1293:
        /*0174*/ 	.byte	0x04, 0x39
        /*0176*/ 	.short	(.L_1295 - .L_1294)


	//   ....[0]....
.L_1294:
        /*0178*/ 	.word	0x00000290
        /*017c*/ 	.word	0x000000ff
        /*0180*/ 	.word	0x00026800
        /*0184*/ 	.short	0x0100
        /*0186*/ 	.byte	0x06
	.zero		1


	//   ....[1]....
        /*0188*/ 	.word	0x00000390
        /*018c*/ 	.word	0x000000ff
        /*0190*/ 	.word	0x00026810
        /*0194*/ 	.short	0x0100
        /*0196*/ 	.byte	0x08
	.zero		1


	//   ....[2]....
        /*0198*/ 	.word	0x000003a0
        /*019c*/ 	.word	0x000000ff
        /*01a0*/ 	.word	0x00026820
        /*01a4*/ 	.short	0x0100
        /*01a6*/ 	.byte	0x08
	.zero		1


	//   ....[3]....
        /*01a8*/ 	.word	0x000003b0
        /*01ac*/ 	.word	0x000000ff
        /*01b0*/ 	.word	0x00026818
        /*01b4*/ 	.short	0x0100
        /*01b6*/ 	.byte	0x08
	.zero		1


	//   ....[4]....
        /*01b8*/ 	.word	0x000003c0
        /*01bc*/ 	.word	0x000000ff
        /*01c0*/ 	.word	0x00026828
        /*01c4*/ 	.short	0x0100
        /*01c6*/ 	.byte	0x08
	.zero		1


	//   ....[5]....
        /*01c8*/ 	.word	0x000004f0
        /*01cc*/ 	.word	0x000000ff
        /*01d0*/ 	.word	0x00026830
        /*01d4*/ 	.short	0x0100
        /*01d6*/ 	.byte	0x08
	.zero		1


	//   ....[6]....
        /*01d8*/ 	.word	0x00000500
        /*01dc*/ 	.word	0x000000ff
        /*01e0*/ 	.word	0x00026840
        /*01e4*/ 	.short	0x0100
        /*01e6*/ 	.byte	0x08
	.zero		1


	//   ....[7]....
        /*01e8*/ 	.word	0x00000510
        /*01ec*/ 	.word	0x000000ff
        /*01f0*/ 	.word	0x00026838
        /*01f4*/ 	.short	0x0100
        /*01f6*/ 	.byte	0x08
	.zero		1


	//   ....[8]....
        /*01f8*/ 	.word	0x00000520
        /*01fc*/ 	.word	0x000000ff
        /*0200*/ 	.word	0x00026848
        /*0204*/ 	.short	0x0100
        /*0206*/ 	.byte	0x08
	.zero		1


	//   ....[9]....
        /*0208*/ 	.word	0x00001080
        /*020c*/ 	.word	0x00000012
        /*0210*/ 	.word	0x00026800
        /*0214*/ 	.short	0x010a
        /*0216*/ 	.byte	0x3f
	.zero		1


	//   ....[10]....
        /*0218*/ 	.word	0x00001120
        /*021c*/ 	.word	0x00000012
        /*0220*/ 	.word	0x00026800
        /*0224*/ 	.short	0x010a
        /*0226*/ 	.byte	0x3f
	.zero		1


	//   ....[11]....
        /*0228*/ 	.word	0x00001ac0
        /*022c*/ 	.word	0x000000ff
        /*0230*/ 	.word	0x00026810
        /*0234*/ 	.short	0x010a
        /*0236*/ 	.byte	0x06
	.zero		1


	//   ....[12]....
        /*0238*/ 	.word	0x00001b00
        /*023c*/ 	.word	0x000000ff
        /*0240*/ 	.word	0x00026810
        /*0244*/ 	.short	0x010a
        /*0246*/ 	.byte	0x06
	.zero		1


	//   ....[13]....
        /*0248*/ 	.word	0x00001f40
        /*024c*/ 	.word	0x000000ff
        /*0250*/ 	.word	0x00026830
        /*0254*/ 	.short	0x010a
        /*0256*/ 	.byte	0x06
	.zero		1


	//   ....[14]....
        /*0258*/ 	.word	0x00001f80
        /*025c*/ 	.word	0x000000ff
        /*0260*/ 	.word	0x00026830
        /*0264*/ 	.short	0x010a
        /*0266*/ 	.byte	0x06
	.zero		1


	//   ....[15]....
        /*0268*/ 	.word	0x000040b0
        /*026c*/ 	.word	0x000000ff
        /*0270*/ 	.word	0x00000000
        /*0274*/ 	.short	0x0101
        /*0276*/ 	.byte	0x08
	.zero		1


	//   ....[16]....
        /*0278*/ 	.word	0x00004360
        /*027c*/ 	.word	0x000000ff
        /*0280*/ 	.word	0x00000000
        /*0284*/ 	.short	0x0101
        /*0286*/ 	.byte	0x06
	.zero		1


	//   ....[17]....
        /*0288*/ 	.word	0x00007410
        /*028c*/ 	.word	0x00000010
        /*0290*/ 	.word	0x00026820
        /*0294*/ 	.short	0x010a
        /*0296*/ 	.byte	0x3f
	.zero		1


	//   ....[18]....
        /*0298*/ 	.word	0x00007d20
        /*029c*/ 	.word	0x00000010
        /*02a0*/ 	.word	0x00026840
        /*02a4*/ 	.short	0x010a
        /*02a6*/ 	.byte	0x3f
	.zero		1


	//   ....[19]....
        /*02a8*/ 	.word	0x00008030
        /*02ac*/ 	.word	0x00000010
        /*02b0*/ 	.word	0x00026828
        /*02b4*/ 	.short	0x010a
        /*02b6*/ 	.byte	0x3f
	.zero		1


	//   ....[20]....
        /*02b8*/ 	.word	0x00008340
        /*02bc*/ 	.word	0x00000010
        /*02c0*/ 	.word	0x00026848
        /*02c4*/ 	.short	0x010a
        /*02c6*/ 	.byte	0x3f
	.zero		1


	//   ....[21]....
        /*02c8*/ 	.word	0x00008600
        /*02cc*/ 	.word	0x00000010
        /*02d0*/ 	.word	0x00026820
        /*02d4*/ 	.short	0x010a
        /*02d6*/ 	.byte	0x3f
	.zero		1


	//   ....[22]....
        /*02d8*/ 	.word	0x00008990
        /*02dc*/ 	.word	0x00000010
        /*02e0*/ 	.word	0x00026840
        /*02e4*/ 	.short	0x010a
        /*02e6*/ 	.byte	0x3f
	.zero		1


	//   ....[23]....
        /*02e8*/ 	.word	0x00008c70
        /*02ec*/ 	.word	0x00000010
        /*02f0*/ 	.word	0x00026828
        /*02f4*/ 	.short	0x010a
        /*02f6*/ 	.byte	0x3f
	.zero		1


	//   ....[24]....
        /*02f8*/ 	.word	0x00008fd0
        /*02fc*/ 	.word	0x00000003
        /*0300*/ 	.word	0x00026840
        /*0304*/ 	.short	0x010a
        /*0306*/ 	.byte	0x3f
	.zero		1


	//   ....[25]....
        /*0308*/ 	.word	0x00009480
        /*030c*/ 	.word	0x00000006
        /*0310*/ 	.word	0x00000000
        /*0314*/ 	.short	0x010a
        /*0316*/ 	.byte	0x3f
	.zero		1


	//   ....[26]....
        /*0318*/ 	.word	0x000094e0
        /*031c*/ 	.word	0x00000003
        /*0320*/ 	.word	0x00000000
        /*0324*/ 	.short	0x010a
        /*0326*/ 	.byte	0x3f
	.zero		1


	//   ....[27]....
        /*0328*/ 	.word	0x00009540
        /*032c*/ 	.word	0x00000000
        /*0330*/ 	.word	0x00000000
        /*0334*/ 	.short	0x010a
        /*0336*/ 	.byte	0x3f
	.zero		1


	//   ....[28]....
        /*0338*/ 	.word	0x00009570
        /*033c*/ 	.word	0x00000003
        /*0340*/ 	.word	0x00000000
        /*0344*/ 	.short	0x010a
        /*0346*/ 	.byte	0x3f
	.zero		1


	//   ....[29]....
        /*0348*/ 	.word	0x00009650
        /*034c*/ 	.word	0x00000012
        /*0350*/ 	.word	0x00026800
        /*0354*/ 	.short	0x010a
        /*0356*/ 	.byte	0x3f
	.zero		1


	//   ....[30]....
        /*0358*/ 	.word	0x000096b0
        /*035c*/ 	.word	0x00000007
        /*0360*/ 	.word	0x00026810
        /*0364*/ 	.short	0x010a
        /*0366*/ 	.byte	0x3f
	.zero		1


	//   ....[31]....
        /*0368*/ 	.word	0x00009710
        /*036c*/ 	.word	0x00000079
        /*0370*/ 	.word	0x00026830
        /*0374*/ 	.short	0x010a
        /*0376*/ 	.byte	0x3f
	.zero		1


	//   ....[32]....
        /*0378*/ 	.word	0x00009990
        /*037c*/ 	.word	0x00000010
        /*0380*/ 	.word	0x00026820
        /*0384*/ 	.short	0x010a
        /*0386*/ 	.byte	0x3f
	.zero		1


	//   ....[33]....
        /*0388*/ 	.word	0x000099e0
        /*038c*/ 	.word	0x00000010
        /*0390*/ 	.word	0x00026840
        /*0394*/ 	.short	0x010a
        /*0396*/ 	.byte	0x3f
	.zero		1


	//   ....[34]....
        /*0398*/ 	.word	0x00009a30
        /*039c*/ 	.word	0x00000010
        /*03a0*/ 	.word	0x00026828
        /*03a4*/ 	.short	0x010a
        /*03a6*/ 	.byte	0x3f
	.zero		1


	//   ....[35]....
        /*03a8*/ 	.word	0x00009a80
        /*03ac*/ 	.word	0x00000010
        /*03b0*/ 	.word	0x00026848
        /*03b4*/ 	.short	0x010a
        /*03b6*/ 	.byte	0x3f
	.zero		1


	//   ....[36]....
        /*03b8*/ 	.word	0x00009ae0
        /*03bc*/ 	.word	0x00000010
        /*03c0*/ 	.word	0x00026820
        /*03c4*/ 	.short	0x010a
        /*03c6*/ 	.byte	0x3f
	.zero		1


	//   ....[37]....
        /*03c8*/ 	.word	0x00009b30
        /*03cc*/ 	.word	0x00000010
        /*03d0*/ 	.word	0x00026840
        /*03d4*/ 	.short	0x010a
        /*03d6*/ 	.byte	0x3f
	.zero		1


	//   ....[38]....
        /*03d8*/ 	.word	0x00009b80
        /*03dc*/ 	.word	0x00000010
        /*03e0*/ 	.word	0x00026828
        /*03e4*/ 	.short	0x010a
        /*03e6*/ 	.byte	0x3f
	.zero		1


	//   ....[39]....
        /*03e8*/ 	.word	0x00009bd0
        /*03ec*/ 	.word	0x00000003
        /*03f0*/ 	.word	0x00026840
        /*03f4*/ 	.short	0x010a
        /*03f6*/ 	.byte	0x3f
	.zero		1


	//   ....[40]....
        /*03f8*/ 	.word	0x00009ca0
        /*03fc*/ 	.word	0x00000006
        /*0400*/ 	.word	0x00000000
        /*0404*/ 	.short	0x010a
        /*0406*/ 	.byte	0x3f
	.zero		1


	//   ....[41]....
        /*0408*/ 	.word	0x00009cf0
        /*040c*/ 	.word	0x00000003
        /*0410*/ 	.word	0x00000000
        /*0414*/ 	.short	0x010a
        /*0416*/ 	.byte	0x3f
	.zero		1


	//   ....[42]....
        /*0418*/ 	.word	0x00009d40
        /*041c*/ 	.word	0x00000000
        /*0420*/ 	.word	0x00000000
        /*0424*/ 	.short	0x010a
        /*0426*/ 	.byte	0x3f
	.zero		1


	//----- nvinfo : EIATTR_NUM_MBARRIERS
	.align		4
.L_1295:
        /*0428*/ 	.byte	0x03, 0x38
        /*042a*/ 	.short	0x0009


	//----- nvinfo : EIATTR_EXIT_INSTR_OFFSETS
	.align		4
        /*042c*/ 	.byte	0x04, 0x1c
        /*042e*/ 	.short	(.L_1297 - .L_1296)


	//   ....[0]....
.L_1296:
        /*0430*/ 	.word	0x000095c0


	//----- nvinfo : EIATTR_MAX_THREADS
	.align		4
.L_1297:
        /*0434*/ 	.byte	0x04, 0x05
        /*0436*/ 	.short	(.L_1299 - .L_1298)
.L_1298:
        /*0438*/ 	.word	0x00000180
        /*043c*/ 	.word	0x00000001
        /*0440*/ 	.word	0x00000001


	//----- nvinfo : EIATTR_CRS_STACK_SIZE
	.align		4
.L_1299:
        /*0444*/ 	.byte	0x04, 0x1e
        /*0446*/ 	.short	(.L_1301 - .L_1300)
.L_1300:
        /*0448*/ 	.word	0x00000000


	//----- nvinfo : EIATTR_CBANK_PARAM_SIZE
	.align		4
.L_1301:
        /*044c*/ 	.byte	0x03, 0x19
        /*044e*/ 	.short	0x06f0


	//----- nvinfo : EIATTR_PARAM_CBANK
	.align		4
        /*0450*/ 	.byte	0x04, 0x0a
        /*0452*/ 	.short	(.L_1303 - .L_1302)
	.align		4
.L_1302:
        /*0454*/ 	.word	index@(.nv.constant0._ZN7cutlass13device_kernelIN5flash11enable_sm90INS1_16FlashAttnBwdSm90INS1_25CollectiveMainloopBwdSm90ILi2ELi2ELi2EN4cute5tupleIJNS5_1CILi1EEES8_S8_EEENS6_IJNS7_ILi64EEENS7_ILi128EEENS7_ILi96EEEEEENS_10bfloat16_tEfNS_4arch4Sm90ELb0ELb1ELb0ELb0ELb1ELb1ELb0ELb0ELi2ELi1ELi2ELi1ELb1EEENS1_24CollectiveEpilogueBwdGQAISD_fSG_Li256ELb0ELb1EEENS1_19SingleTileSchedulerILb0ELb0ELb0ELi128EEEEEEEEEvNT_6ParamsE)
        /*0458*/ 	.short	0x0210
        /*045a*/ 	.short	0x06f0


	//----- nvinfo : EIATTR_SW_WAR
	.align		4
.L_1303:
        /*045c*/ 	.byte	0x04, 0x36
        /*045e*/ 	.short	(.L_1305 - .L_1304)
.L_1304:
        /*0460*/ 	.word	0x00000008
.L_1305:


//--------------------- .nv.info._ZN7cutlass13device_kernelIN5flash11enable_sm90INS1_16FlashAttnBwdSm90INS1_25CollectiveMainloopBwdSm90ILi2ELi2ELi2EN4cute5tupleIJNS5_1CILi1EEES8_S8_EEENS6_IJNS7_ILi64EEENS7_ILi128EEENS7_ILi96EEEEEENS_10bfloat16_tEfNS_4arch4Sm90ELb0ELb1ELb0ELb1ELb0ELb1ELb0ELb0ELi2ELi1ELi2ELi1ELb1EEENS1_21CollectiveEpilogueBwdISD_SE_SG_Li256ELb1ELb0ELi1EEENS1_19SingleTileSchedulerILb1ELb0ELb0ELi128EEEEEEEEEvNT_6ParamsE --------------------------
	.section	.nv.info._ZN7cutlass13device_kernelIN5flash11enable_sm90INS1_16FlashAttnBwdSm90INS1_25CollectiveMainloopBwdSm90ILi2ELi2ELi2EN4cute5tupleIJNS5_1CILi1EEES8_S8_EEENS6_IJNS7_ILi64EEENS7_ILi128EEENS7_ILi96EEEEEENS_10bfloat16_tEfNS_4arch4Sm90ELb0ELb1ELb0ELb1ELb0ELb1ELb0ELb0ELi2ELi1ELi2ELi1ELb1EEENS1_21CollectiveEpilogueBwdISD_SE_SG_Li256ELb1ELb0ELi1EEENS1_19SingleTileSchedulerILb1ELb0ELb0ELi128EEEEEEEEEvNT_6ParamsE,"",@"SHT_CUDA_INFO"
	.sectionflags	@""
	.align	4


	//----- nvinfo : EIATTR_CUDA_API_VERSION
	.align		4
        /*0000*/ 	.byte	0x04, 0x37
        /*0002*/ 	.short	(.L_1307 - .L_1306)
.L_1306:
        /*0004*/ 	.word	0x00000082


	//----- nvinfo : EIATTR_KPARAM_INFO
	.align		4
.L_1307:
        /*0008*/ 	.byte	0x04, 0x17
        /*000a*/ 	.short	(.L_1309 - .L_1308)
.L_1308:
        /*000c*/ 	.word	0x00000000
        /*0010*/ 	.short	0x0000
        /*0012*/ 	.short	0x0070
        /*0014*/ 	.byte	0x00, 0xf0, 0x01, 0x1a


	//----- nvinfo : EIATTR_SPARSE_MMA_MASK
	.align		4
.L_1309:
        /*0018*/ 	.byte	0x03, 0x50
        /*001a*/ 	.short	0x0000


	//----- nvinfo : EIATTR_MAXREG_COUNT
	.align		4
        /*001c*/ 	.byte	0x03, 0x1b
        /*001e*/ 	.short	0x00a8


	//----- nvinfo : EIATTR_NUM_BARRIERS
	.align		4
        /*0020*/ 	.byte	0x02, 0x4c
        /*0022*/ 	.byte	0x10
	.zero		1


	//----- nvinfo : EIATTR_EXTERNS
	.align		4
        /*0024*/ 	.byte	0x04, 0x0f
        /*0026*/ 	.short	(.L_1311 - .L_1310)


	//   ....[0]....
	.align		4
.L_1310:
        /*0028*/ 	.word	index@(__assertfail)


	//----- nvinfo : EIATTR_ANNOTATIONS
	.align		4
.L_1311:
        /*002c*/ 	.byte	0x04, 0x55
        /*002e*/ 	.short	(.L_1313 - .L_1312)


	//   ....[0]....
.L_1312:
        /*0030*/ 	.word	0x00000001
        /*0034*/ 	.byte	0x70, 0x8a, 0x00, 0x00, 0x01, 0x00, 0x00, 0x00, 0x00, 0x8d, 0x00, 0x00, 0x01, 0x00, 0x00, 0x00
        /*0044*/ 	.byte	0x40, 0x9a, 0x00, 0x00, 0x01, 0x00, 0x00, 0x00, 0x60, 0x9a, 0x00, 0x00, 0x01, 0x00, 0x00, 0x00
        /*0054*/ 	.byte	0x40, 0x9e, 0x00, 0x00


	//----- nvinfo : EIATTR_MERCURY_ISA_VERSION
	.align		4
.L_1313:
        /*0058*/ 	.byte	0x03, 0x5f
        /*005a*/ 	.short	0x0101


	//----- nvinfo : EIATTR_INT_WARP_WIDE_INSTR_OFFSETS
	.align		4
        /*005c*/ 	.byte	0x04, 0x31
        /*005e*/ 	.short	(.L_1315 - .L_1314)


	//   ....[0]....
.L_1314:
        /*0060*/ 	.word	0x00000190


	//   ....[1]....
        /*0064*/ 	.word	0x000001c0


	//----- nvinfo : EIATTR_COOP_GROUP_MASK_REGIDS
	.align		4
.L_1315:
        /*0068*/ 	.byte	0x04, 0x29
        /*006a*/ 	.short	(.L_1317 - .L_1316)


	//   ....[0]....
.L_1316:
        /*006c*/ 	.word	0xffffffff


	//   ....[1]....
        /*0070*/ 	.word	0xffffffff


	//   ....[2]....
        /*0074*/ 	.word	0xffffffff


	//   ....[3]....
        /*0078*/ 	.word	0xffffffff


	//   ....[4]....
        /*007c*/ 	.word	0xffffffff


	//   ....[5]....
        /*0080*/ 	.word	0xffffffff


	//   ....[6]....
        /*0084*/ 	.word	0xffffffff


	//   ....[7]....
        /*0088*/ 	.word	0x0500000f


	//----- nvinfo : EIATTR_COOP_GROUP_INSTR_OFFSETS
	.align		4
.L_1317:
        /*008c*/ 	.byte	0x04, 0x28
        /*008e*/ 	.short	(.L_1319 - .L_1318)


	//   ....[0]....
.L_1318:
        /*0090*/ 	.word	0x00000060


	//   ....[1]....
        /*0094*/ 	.word	0x000001a0


	//   ....[2]....
        /*0098*/ 	.word	0x000001f0


	//   ....[3]....
        /*009c*/ 	.word	0x000003e0


	//   ....[4]....
        /*00a0*/ 	.word	0x00000610


	//   ....[5]....
        /*00a4*/ 	.word	0x000014f0


	//   ....[6]....
        /*00a8*/ 	.word	0x000066f0


	//   ....[7]....
        /*00ac*/ 	.word	0x0000a780


	//----- nvinfo : EIATTR_REG_RECONFIG
	.align		4
.L_1319:
        /*00b0*/ 	.byte	0x01, 0x54
	.zero		2


	//----- nvinfo : EIATTR_SYSCALL_OFFSETS
	.align		4
        /*00b4*/ 	.byte	0x04, 0x46
        /*00b6*/ 	.short	(.L_1321 - .L_1320)


	//   ....[0]....
.L_1320:
        /*00b8*/ 	.word	0x00001150


	//   ....[1]....
        /*00bc*/ 	.word	0x00001240


	//   ....[2]....
        /*00c0*/ 	.word	0x000013a0


	//   ....[3]....
        /*00c4*/ 	.word	0x00001490


	//   ....[4]....
        /*00c8*/ 	.word	0x00001710


	//----- nvinfo : EIATTR_MBARRIER_INSTR_OFFSETS
	.align		4
.L_1321:
        /*00cc*/ 	.byte	0x04, 0x39
        /*00ce*/ 	.short	(.L_1323 - .L_1322)


	//   ....[0]....
.L_1322:
        /*00d0*/ 	.word	0x00000290
        /*00d4*/ 	.word	0x000000ff
        /*00d8*/ 	.word	0x00026800
        /*00dc*/ 	.short	0x0100
        /*00de*/ 	.byte	0x06
	.zero		1


	//   ....[1]....
        /*00e0*/ 	.word	0x00000390
        /*00e4*/ 	.word	0x000000ff
        /*00e8*/ 	.word	0x00026810
        /*00ec*/ 	.short	0x0100
        /*00ee*/ 	.byte	0x08
	.zero		1


	//   ....[2]....
        /*00f0*/ 	.word	0x000003a0
        /*00f4*/ 	.word	0x000000ff
        /*00f8*/ 	.word	0x00026820
        /*00fc*/ 	.short	0x0100
        /*00fe*/ 	.byte	0x08
	.zero		1


	//   ....[3]....
        /*0100*/ 	.word	0x000003b0
        /*0104*/ 	.word	0x000000ff
        /*0108*/ 	.word	0x00026818
        /*010c*/ 	.short	0x0100
        /*010e*/ 	.byte	0x08
	.zero		1


	//   ....[4]....
        /*0110*/ 	.word	0x000003c0
        /*0114*/ 	.word	0x000000ff
        /*0118*/ 	.word	0x00026828
        /*011c*/ 	.short	0x0100
        /*011e*/ 	.byte	0x08
	.zero		1


	//   ....[5]....
        /*0120*/ 	.word	0x000004f0
        /*0124*/ 	.word	0x000000ff
        /*0128*/ 	.word	0x00026830
        /*012c*/ 	.short	0x0100
        /*012e*/ 	.byte	0x08
	.zero		1


	//   ....[6]....
        /*0130*/ 	.word	0x00000500
        /*0134*/ 	.word	0x000000ff
        /*0138*/ 	.word	0x00026840
        /*013c*/ 	.short	0x0100
        /*013e*/ 	.byte	0x08
	.zero		1


	//   ....[7]....
        /*0140*/ 	.word	0x00000510
        /*0144*/ 	.word	0x000000ff
        /*0148*/ 	.word	0x00026838
        /*014c*/ 	.short	0x0100
        /*014e*/ 	.byte	0x08
	.zero		1


	//   ....[8]....
        /*0150*/ 	.word	0x00000520
        /*0154*/ 	.word	0x000000ff
        /*0158*/ 	.word	0x00026848
        /*015c*/ 	.short	0x0100
        /*015e*/ 	.byte	0x08
	.zero		1


	//   ....[9]....
        /*0160*/ 	.word	0x00001530
        /*0164*/ 	.word	0x00000012
        /*0168*/ 	.word	0x00026800
        /*016c*/ 	.short	0x010a
        /*016e*/ 	.byte	0x3f
	.zero		1


	//   ....[10]....
        /*0170*/ 	.word	0x000015d0
        /*0174*/ 	.word	0x00000012
        /*0178*/ 	.word	0x00026800
        /*017c*/ 	.short	0x010a
        /*017e*/ 	.byte	0x3f
	.zero		1


	//   ....[11]....
        /*0180*/ 	.word	0x00001f40
        /*0184*/ 	.word	0x000000ff
        /*0188*/ 	.word	0x00026810
        /*018c*/ 	.short	0x010a
        /*018e*/ 	.byte	0x07
	.zero		1


	//   ....[12]....
        /*0190*/ 	.word	0x00001f80
        /*0194*/ 	.word	0x000000ff
        /*0198*/ 	.word	0x00026810
        /*019c*/ 	.short	0x010a
        /*019e*/ 	.byte	0x07
	.zero		1


	//   ....[13]....
        /*01a0*/ 	.word	0x000023c0
        /*01a4*/ 	.word	0x000000ff
        /*01a8*/ 	.word	0x00026830
        /*01ac*/ 	.short	0x010a
        /*01ae*/ 	.byte	0x07
	.zero		1


	//   ....[14]....
        /*01b0*/ 	.word	0x00002400
        /*01b4*/ 	.word	0x000000ff
        /*01b8*/ 	.word	0x00026830
        /*01bc*/ 	.short	0x010a
        /*01be*/ 	.byte	0x07
	.zero		1


	//   ....[15]....
        /*01c0*/ 	.word	0x000044e0
        /*01c4*/ 	.word	0x000000ff
        /*01c8*/ 	.word	0x00000000
        /*01cc*/ 	.short	0x0101
        /*01ce*/ 	.byte	0x0a
	.zero		1


	//   ....[16]....
        /*01d0*/ 	.word	0x000047a0
        /*01d4*/ 	.word	0x000000ff
        /*01d8*/ 	.word	0x00000000
        /*01dc*/ 	.short	0x0101
        /*01de*/ 	.byte	0x07
	.zero		1


	//   ....[17]....
        /*01e0*/ 	.word	0x00008470
        /*01e4*/ 	.word	0x0000000f
        /*01e8*/ 	.word	0x00026820
        /*01ec*/ 	.short	0x010a
        /*01ee*/ 	.byte	0x3f
	.zero		1


	//   ....[18]....
        /*01f0*/ 	.word	0x00008d80
        /*01f4*/ 	.word	0x0000000f
        /*01f8*/ 	.word	0x00026840
        /*01fc*/ 	.short	0x010a
        /*01fe*/ 	.byte	0x3f
	.zero		1


	//   ....[19]....
        /*0200*/ 	.word	0x000090c0
        /*0204*/ 	.word	0x0000000f
        /*0208*/ 	.word	0x00026828
        /*020c*/ 	.short	0x010a
        /*020e*/ 	.byte	0x3f
	.zero		1


	//   ....[20]....
        /*0210*/ 	.word	0x00009400
        /*0214*/ 	.word	0x0000000f
        /*0218*/ 	.word	0x00026848
        /*021c*/ 	.short	0x010a
        /*021e*/ 	.byte	0x3f
	.zero		1


	//   ....[21]....
        /*0220*/ 	.word	0x000096e0
        /*0224*/ 	.word	0x0000000f
        /*0228*/ 	.word	0x00026820
        /*022c*/ 	.short	0x010a
        /*022e*/ 	.byte	0x3f
	.zero		1


	//   ....[22]....
        /*0230*/ 	.word	0x00009a90
        /*0234*/ 	.word	0x0000000f
        /*0238*/ 	.word	0x00026840
        /*023c*/ 	.short	0x010a
        /*023e*/ 	.byte	0x3f
	.zero		1


	//   ....[23]....
        /*0240*/ 	.word	0x00009da0
        /*0244*/ 	.word	0x0000000f
        /*0248*/ 	.word	0x00026828
        /*024c*/ 	.short	0x010a
        /*024e*/ 	.byte	0x3f
	.zero		1


	//   ....[24]....
        /*0250*/ 	.word	0x0000a120
        /*0254*/ 	.word	0x00000003
        /*0258*/ 	.word	0x00026840
        /*025c*/ 	.short	0x010a
        /*025e*/ 	.byte	0x3f
	.zero		1


	//   ....[25]....
        /*0260*/ 	.word	0x0000a5f0
        /*0264*/ 	.word	0x00000007
        /*0268*/ 	.word	0x00000000
        /*026c*/ 	.short	0x010a
        /*026e*/ 	.byte	0x3f
	.zero		1


	//   ....[26]....
        /*0270*/ 	.word	0x0000a640
        /*0274*/ 	.word	0x00000003
        /*0278*/ 	.word	0x00000000
        /*027c*/ 	.short	0x010a
        /*027e*/ 	.byte	0x3f
	.zero		1


	//   ....[27]....
        /*0280*/ 	.word	0x0000a6a0
        /*0284*/ 	.word	0x00000005
        /*0288*/ 	.word	0x00000000
        /*028c*/ 	.short	0x010a
        /*028e*/ 	.byte	0x3f
	.zero		1


	//   ....[28]....
        /*0290*/ 	.word	0x0000a6d0
        /*0294*/ 	.word	0x00000003
        /*0298*/ 	.word	0x00000000
        /*029c*/ 	.short	0x010a
        /*029e*/ 	.byte	0x3f
	.zero		1


	//   ....[29]....
        /*02a0*/ 	.word	0x0000a7b0
        /*02a4*/ 	.word	0x00000012
        /*02a8*/ 	.word	0x00026800
        /*02ac*/ 	.short	0x010a
        /*02ae*/ 	.byte	0x3f
	.zero		1


	//   ....[30]....
        /*02b0*/ 	.word	0x0000a810
        /*02b4*/ 	.word	0x00000007
        /*02b8*/ 	.word	0x00026810
        /*02bc*/ 	.short	0x010a
        /*02be*/ 	.byte	0x3f
	.zero		1


	//   ....[31]....
        /*02c0*/ 	.word	0x0000a870
        /*02c4*/ 	.word	0x00000079
        /*02c8*/ 	.word	0x00026830
        /*02cc*/ 	.short	0x010a
        /*02ce*/ 	.byte	0x3f
	.zero		1


	//   ....[32]....
        /*02d0*/ 	.word	0x0000a8c0
        /*02d4*/ 	.word	0x0000000f
        /*02d8*/ 	.word	0x00026820
        /*02dc*/ 	.short	0x010a
        /*02de*/ 	.byte	0x3f
	.zero		1


	//   ....[33]....
        /*02e0*/ 	.word	0x0000a910
        /*02e4*/ 	.word	0x0000000f
        /*02e8*/ 	.word	0x00026840
        /*02ec*/ 	.short	0x010a
        /*02ee*/ 	.byte	0x3f
	.zero		1


	//   ....[34]....
        /*02f0*/ 	.word	0x0000a960
        /*02f4*/ 	.word	0x0000000f
        /*02f8*/ 	.word	0x00026828
        /*02fc*/ 	.short	0x010a
        /*02fe*/ 	.byte	0x3f
	.zero		1


	//   ....[35]....
        /*0300*/ 	.word	0x0000a9b0
        /*0304*/ 	.word	0x0000000f
        /*0308*/ 	.word	0x00026848
        /*030c*/ 	.short	0x010a
        /*030e*/ 	.byte	0x3f
	.zero		1


	//   ....[36]....
        /*0310*/ 	.word	0x0000aa10
        /*0314*/ 	.word	0x0000000f
        /*0318*/ 	.word	0x00026820
        /*031c*/ 	.short	0x010a
        /*031e*/ 	.byte	0x3f
	.zero		1


	//   ....[37]....
        /*0320*/ 	.word	0x0000aa60
        /*0324*/ 	.word	0x0000000f
        /*0328*/ 	.word	0x00026840
        /*032c*/ 	.short	0x010a
        /*032e*/ 	.byte	0x3f
	.zero		1


	//   ....[38]....
        /*0330*/ 	.word	0x0000aab0
        /*0334*/ 	.word	0x0000000f
        /*0338*/ 	.word	0x00026828
        /*033c*/ 	.short	0x010a
        /*033e*/ 	.byte	0x3f
	.zero		1


	//   ....[39]....
        /*0340*/ 	.word	0x0000ab00
        /*0344*/ 	.word	0x00000003
        /*0348*/ 	.word	0x00026840
        /*034c*/ 	.short	0x010a
        /*034e*/ 	.byte	0x3f
	.zero		1


	//   ....[40]....
        /*0350*/ 	.word	0x0000abd0
        /*0354*/ 	.word	0x00000007
        /*0358*/ 	.word	0x00000000
        /*035c*/ 	.short	0x010a
        /*035e*/ 	.byte	0x3f
	.zero		1


	//   ....[41]....
        /*0360*/ 	.word	0x0000ac20
        /*0364*/ 	.word	0x00000003
        /*0368*/ 	.word	0x00000000
        /*036c*/ 	.short	0x010a
        /*036e*/ 	.byte	0x3f
	.zero		1


	//   ....[42]....
        /*0370*/ 	.word	0x0000ac70
        /*0374*/ 	.word	0x00000005
        /*0378*/ 	.word	0x00000000
        /*037c*/ 	.short	0x010a
        /*037e*/ 	.byte	0x3f
	.zero		1


	//----- nvinfo : EIATTR_NUM_MBARRIERS
	.align		4
.L_1323:
        /*0380*/ 	.byte	0x03, 0x38
        /*0382*/ 	.short	0x0009


	//----- nvinfo : EIATTR_EXIT_INSTR_OFFSETS
	.align		4
        /*0384*/ 	.byte	0x04, 0x1c
        /*0386*/ 	.short	(.L_1325 - .L_1324)


	//   ....[0]....
.L_1324:
        /*0388*/ 	.word	0x0000a720


	//----- nvinfo : EIATTR_MAX_THREADS
	.align		4
.L_1325:
        /*038c*/ 	.byte	0x04, 0x05
        /*038e*/ 	.short	(.L_1327 - .L_1326)
.L_1326:
        /*0390*/ 	.word	0x00000180
        /*0394*/ 	.word	0x00000001
        /*0398*/ 	.word	0x00000001


	//----- nvinfo : EIATTR_CRS_STACK_SIZE
	.align		4
.L_1327:
        /*039c*/ 	.byte	0x04, 0x1e
        /*039e*/ 	.short	(.L_1329 - .L_1328)
.L_1328:
        /*03a0*/ 	.word	0x00000000


	//----- nvinfo : EIATTR_CBANK_PARAM_SIZE
	.align		4
.L_1329:
        /*03a4*/ 	.byte	0x03, 0x19
        /*03a6*/ 	.short	0x06f0


	//----- nvinfo : EIATTR_PARAM_CBANK
	.align		4
        /*03a8*/ 	.byte	0x04, 0x0a
        /*03aa*/ 	.short	(.L_1331 - .L_1330)
	.align		4
.L_1330:
        /*03ac*/ 	.word	index@(.nv.constant0._ZN7cutlass13device_kernelIN5flash11enable_sm90INS1_16FlashAttnBwdSm90INS1_25CollectiveMainloopBwdSm90ILi2ELi2ELi2EN4cute5tupleIJNS5_1CILi1EEES8_S8_EEENS6_IJNS7_ILi64EEENS7_ILi128EEENS7_ILi96EEEEEENS_10bfloat16_tEfNS_4arch4Sm90ELb0ELb1ELb0ELb1ELb0ELb1ELb0ELb0ELi2ELi1ELi2ELi1ELb1EEENS1_21CollectiveEpilogueBwdISD_SE_SG_Li256ELb1ELb0ELi1EEENS1_19SingleTileSchedulerILb1ELb0ELb0ELi128EEEEEEEEEvNT_6ParamsE)
        /*03b0*/ 	.short	0x0210
        /*03b2*/ 	.short	0x06f0


	//----- nvinfo : EIATTR_SW_WAR
	.align		4
.L_1331:
        /*03b4*/ 	.byte	0x04, 0x36
        /*03b6*/ 	.short	(.L_1333 - .L_1332)
.L_1332:
        /*03b8*/ 	.word	0x00000008
.L_1333:


//--------------------- .nv.info._ZN7cutlass13device_kernelIN5flash11enable_sm90INS1_16FlashAttnBwdSm90INS1_25CollectiveMainloopBwdSm90ILi2ELi2ELi2EN4cute5tupleIJNS5_1CILi1EEES8_S8_EEENS6_IJNS7_ILi64EEENS7_ILi128EEENS7_ILi96EEEEEENS_10bfloat16_tEfNS_4arch4Sm90ELb0ELb1ELb0ELb1ELb1ELb1ELb0ELb0ELi2ELi1ELi2ELi1ELb1EEENS1_21CollectiveEpilogueBwdISD_SE_SG_Li256ELb1ELb0ELi1EEENS1_19SingleTileSchedulerILb1ELb0ELb0ELi128EEEEEEEEEvNT_6ParamsE --------------------------
	.section	.nv.info._ZN7cutlass13device_kernelIN5flash11enable_sm90INS1_16FlashAttnBwdSm90INS1_25CollectiveMainloopBwdSm90ILi2ELi2ELi2EN4cute5tupleIJNS5_1CILi1EEES8_S8_EEENS6_IJNS7_ILi64EEENS7_ILi128EEENS7_ILi96EEEEEENS_10bfloat16_tEfNS_4arch4Sm90ELb0ELb1ELb0ELb1ELb1ELb1ELb0ELb0ELi2ELi1ELi2ELi1ELb1EEENS1_21CollectiveEpilogueBwdISD_SE_SG_Li256ELb1ELb0ELi1EEENS1_19SingleTileSchedulerILb1ELb0ELb0ELi128EEEEEEEEEvNT_6ParamsE,"",@"SHT_CUDA_INFO"
	.sectionflags	@""
	.align	4


	//----- nvinfo : EIATTR_CUDA_API_VERSION
	.align		4
        /*0000*/ 	.byte	0x04, 0x37
        /*0002*/ 	.short	(.L_1335 - .L_1334)
.L_1334:
        /*0004*/ 	.word	0x00000082


	//----- nvinfo : EIATTR_KPARAM_INFO
	.align		4
.L_1335:
        /*0008*/ 	.byte	0x04, 0x17
        /*000a*/ 	.short	(.L_1337 - .L_1336)
.L_1336:
        /*000c*/ 	.word	0x00000000
        /*0010*/ 	.short	0x0000
        /*0012*/ 	.short	0x0070
        /*0014*/ 	.byte	0x00, 0xf0, 0x01, 0x1a


	//----- nvinfo : EIATTR_SPARSE_MMA_MASK
	.align		4
.L_1337:
        /*0018*/ 	.byte	0x03, 0x50
        /*001a*/ 	.short	0x0000


	//----- nvinfo : EIATTR_MAXREG_COUNT
	.align		4
        /*001c*/ 	.byte	0x03, 0x1b
        /*001e*/ 	.short	0x00a8


	//----- nvinfo : EIATTR_NUM_BARRIERS
	.align		4
        /*0020*/ 	.byte	0x02, 0x4c
        /*0022*/ 	.byte	0x10
	.zero		1


	//----- nvinfo : EIATTR_EXTERNS
	.align		4
        /*0024*/ 	.byte	0x04, 0x0f
        /*0026*/ 	.short	(.L_1339 - .L_1338)


	//   ....[0]....
	.align		4
.L_1338:
        /*0028*/ 	.word	index@(__assertfail)


	//----- nvinfo : EIATTR_ANNOTATIONS
	.align		4
.L_1339:
        /*002c*/ 	.byte	0x04, 0x55
        /*002e*/ 	.short	(.L_1341 - .L_1340)


	//   ....[0]....
.L_1340:
        /*0030*/ 	.word	0x00000001
        /*0034*/ 	.byte	0xb0, 0x99, 0x00, 0x00, 0x01, 0x00, 0x00, 0x00, 0x40, 0x9c, 0x00, 0x00, 0x01, 0x00, 0x00, 0x00
        /*0044*/ 	.byte	0x80, 0xa9, 0x00, 0x00, 0x01, 0x00, 0x00, 0x00, 0xa0, 0xa9, 0x00, 0x00, 0x01, 0x00, 0x00, 0x00
        /*0054*/ 	.byte	0x80, 0xad, 0x00, 0x00


	//----- nvinfo : EIATTR_MERCURY_ISA_VERSION
	.align		4
.L_1341:
        /*0058*/ 	.byte	0x03, 0x5f
        /*005a*/ 	.short	0x0101


	//----- nvinfo : EIATTR_INT_WARP_WIDE_INSTR_OFFSETS
	.align		4
        /*005c*/ 	.byte	0x04, 0x31
        /*005e*/ 	.short	(.L_1343 - .L_1342)


	//   ....[0]....
.L_1342:
        /*0060*/ 	.word	0x00000190


	//   ....[1]....
        /*0064*/ 	.word	0x000001c0


	//   ....[2]....
        /*0068*/ 	.word	0x000075e0


	//   ....[3]....
        /*006c*/ 	.word	0x00007c40


	//   ....[4]....
        /*0070*/ 	.word	0x000080f0


	//   ....[5]....
        /*0074*/ 	.word	0x000083c0


	//   ....[6]....
        /*0078*/ 	.word	0x00008620


	//   ....[7]....
        /*007c*/ 	.word	0x000087b0


	//----- nvinfo : EIATTR_COOP_GROUP_MASK_REGIDS
	.align		4
.L_1343:
        /*0080*/ 	.byte	0x04, 0x29
        /*0082*/ 	.short	(.L_1345 - .L_1344)


	//   ....[0]....
.L_1344:
        /*0084*/ 	.word	0xffffffff


	//   ....[1]....
        /*0088*/ 	.word	0xffffffff


	//   ....[2]....
        /*008c*/ 	.word	0xffffffff


	//   ....[3]....
        /*0090*/ 	.word	0xffffffff


	//   ....[4]....
        /*0094*/ 	.word	0xffffffff


	//   ....[5]....
        /*0098*/ 	.word	0xffffffff


	//   ....[6]....
        /*009c*/ 	.word	0xffffffff


	//   ....[7]....
        /*00a0*/ 	.word	0xffffffff


	//   ....[8]....
        /*00a4*/ 	.word	0xffffffff


	//   ....[9]....
        /*00a8*/ 	.word	0xffffffff


	//   ....[10]....
        /*00ac*/ 	.word	0xffffffff


	//   ....[11]....
        /*00b0*/ 	.word	0xffffffff


	//   ....[12]....
        /*00b4*/ 	.word	0xffffffff


	//   ....[13]....
        /*00b8*/ 	.word	0xffffffff


	//   ....[14]....
        /*00bc*/ 	.word	0xffffffff


	//   ....[15]....
        /*00c0*/ 	.word	0xffffffff


	//   ....[16]....
        /*00c4*/ 	.word	0x0500000f


	//   ....[17]....
        /*00c8*/ 	.word	0x0500000f


	//   ....[18]....
        /*00cc*/ 	.word	0x0500000f


	//   ....[19]....
        /*00d0*/ 	.word	0x0500000f


	//----- nvinfo : EIATTR_COOP_GROUP_INSTR_OFFSETS
	.align		4
.L_1345:
        /*00d4*/ 	.byte	0x04, 0x28
        /*00d6*/ 	.short	(.L_1347 - .L_1346)


	//   ....[0]....
.L_1346:
        /*00d8*/ 	.word	0x00000060


	//   ....[1]....
        /*00dc*/ 	.word	0x000001a0


	//   ....[2]....
        /*00e0*/ 	.word	0x000001f0


	//   ....[3]....
        /*00e4*/ 	.word	0x000003e0


	//   ....[4]....
        /*00e8*/ 	.word	0x00000610


	//   ....[5]....
        /*00ec*/ 	.word	0x000014f0


	//   ....[6]....
        /*00f0*/ 	.word	0x000066f0


	//   ....[7]....
        /*00f4*/ 	.word	0x000071e0


	//   ....[8]....
        /*00f8*/ 	.word	0x00007510


	//   ....[9]....
        /*00fc*/ 	.word	0x000078a0


	//   ....[10]....
        /*0100*/ 	.word	0x00007b70


	//   ....[11]....
        /*0104*/ 	.word	0x00007db0


	//   ....[12]....
        /*0108*/ 	.word	0x00008020


	//   ....[13]....
        /*010c*/ 	.word	0x00008300


	//   ....[14]....
        /*0110*/ 	.word	0x00008520


	//   ....[15]....
        /*0114*/ 	.word	0x000086b0


	//   ....[16]....
        /*0118*/ 	.word	0x0000b6c0


	//   ....[17]....
        /*011c*/ 	.word	0x0000b830


	//   ....[18]....
        /*0120*/ 	.word	0x0000b8a0


	//   ....[19]....
        /*0124*/ 	.word	0x0000b910


	//----- nvinfo : EIATTR_REG_RECONFIG
	.align		4
.L_1347:
        /*0128*/ 	.byte	0x01, 0x54
	.zero		2


	//----- nvinfo : EIATTR_SYSCALL_OFFSETS
	.align		4
        /*012c*/ 	.byte	0x04, 0x46
        /*012e*/ 	.short	(.L_1349 - .L_1348)


	//   ....[0]....
.L_1348:
        /*0130*/ 	.word	0x00001150


	//   ....[1]....
        /*0134*/ 	.word	0x00001240


	//   ....[2]....
        /*0138*/ 	.word	0x000013a0


	//   ....[3]....
        /*013c*/ 	.word	0x00001490


	//   ....[4]....
        /*0140*/ 	.word	0x00001710


	//----- nvinfo : EIATTR_MBARRIER_INSTR_OFFSETS
	.align		4
.L_1349:
        /*0144*/ 	.byte	0x04, 0x39
        /*0146*/ 	.short	(.L_1351 - .L_1350)


	//   ....[0]....
.L_1350:
        /*0148*/ 	.word	0x00000290
        /*014c*/ 	.word	0x000000ff
        /*0150*/ 	.word	0x00026800
        /*0154*/ 	.short	0x0100
        /*0156*/ 	.byte	0x06
	.zero		1


	//   ....[1]....
        /*0158*/ 	.word	0x00000390
        /*015c*/ 	.word	0x000000ff
        /*0160*/ 	.word	0x00026810
        /*0164*/ 	.short	0x0100
        /*0166*/ 	.byte	0x08
	.zero		1


	//   ....[2]....
        /*0168*/ 	.word	0x000003a0
        /*016c*/ 	.word	0x000000ff
        /*0170*/ 	.word	0x00026820
        /*0174*/ 	.short	0x0100
        /*0176*/ 	.byte	0x08
	.zero		1


	//   ....[3]....
        /*0178*/ 	.word	0x000003b0
        /*017c*/ 	.word	0x000000ff
        /*0180*/ 	.word	0x00026818
        /*0184*/ 	.short	0x0100
        /*0186*/ 	.byte	0x08
	.zero		1


	//   ....[4]....
        /*0188*/ 	.word	0x000003c0
        /*018c*/ 	.word	0x000000ff
        /*0190*/ 	.word	0x00026828
        /*0194*/ 	.short	0x0100
        /*0196*/ 	.byte	0x08
	.zero		1


	//   ....[5]....
        /*0198*/ 	.word	0x000004f0
        /*019c*/ 	.word	0x000000ff
        /*01a0*/ 	.word	0x00026830
        /*01a4*/ 	.short	0x0100
        /*01a6*/ 	.byte	0x08
	.zero		1


	//   ....[6]....
        /*01a8*/ 	.word	0x00000500
        /*01ac*/ 	.word	0x000000ff
        /*01b0*/ 	.word	0x00026840
        /*01b4*/ 	.short	0x0100
        /*01b6*/ 	.byte	0x08
	.zero		1


	//   ....[7]....
        /*01b8*/ 	.word	0x00000510
        /*01bc*/ 	.word	0x000000ff
        /*01c0*/ 	.word	0x00026838
        /*01c4*/ 	.short	0x0100
        /*01c6*/ 	.byte	0x08
	.zero		1


	//   ....[8]....
        /*01c8*/ 	.word	0x00000520
        /*01cc*/ 	.word	0x000000ff
        /*01d0*/ 	.word	0x00026848
        /*01d4*/ 	.short	0x0100
        /*01d6*/ 	.byte	0x08
	.zero		1


	//   ....[9]....
        /*01d8*/ 	.word	0x00001530
        /*01dc*/ 	.word	0x00000012
        /*01e0*/ 	.word	0x00026800
        /*01e4*/ 	.short	0x010a
        /*01e6*/ 	.byte	0x3f
	.zero		1


	//   ....[10]....
        /*01e8*/ 	.word	0x000015d0
        /*01ec*/ 	.word	0x00000012
        /*01f0*/ 	.word	0x00026800
        /*01f4*/ 	.short	0x010a
        /*01f6*/ 	.byte	0x3f
	.zero		1


	//   ....[11]....
        /*01f8*/ 	.word	0x00001f40
        /*01fc*/ 	.word	0x000000ff
        /*0200*/ 	.word	0x00026810
        /*0204*/ 	.short	0x010a
        /*0206*/ 	.byte	0x07
	.zero		1


	//   ....[12]....
        /*0208*/ 	.word	0x00001f80
        /*020c*/ 	.word	0x000000ff
        /*0210*/ 	.word	0x00026810
        /*0214*/ 	.short	0x010a
        /*0216*/ 	.byte	0x07
	.zero		1


	//   ....[13]....
        /*0218*/ 	.word	0x000023c0
        /*021c*/ 	.word	0x000000ff
        /*0220*/ 	.word	0x00026830
        /*0224*/ 	.short	0x010a
        /*0226*/ 	.byte	0x07
	.zero		1


	//   ....[14]....
        /*0228*/ 	.word	0x00002400
        /*022c*/ 	.word	0x000000ff
        /*0230*/ 	.word	0x00026830
        /*0234*/ 	.short	0x010a
        /*0236*/ 	.byte	0x07
	.zero		1


	//   ....[15]....
        /*0238*/ 	.word	0x000044e0
        /*023c*/ 	.word	0x000000ff
        /*0240*/ 	.word	0x00000000
        /*0244*/ 	.short	0x0101
        /*0246*/ 	.byte	0x0a
	.zero		1


	//   ....[16]....
        /*0248*/ 	.word	0x000047a0
        /*024c*/ 	.word	0x000000ff
        /*0250*/ 	.word	0x00000000
        /*0254*/ 	.short	0x0101
        /*0256*/ 	.byte	0x07
	.zero		1


	//   ....[17]....
        /*0258*/ 	.word	0x000093b0
        /*025c*/ 	.word	0x0000000f
        /*0260*/ 	.word	0x00026820
        /*0264*/ 	.short	0x010a
        /*0266*/ 	.byte	0x3f
	.zero		1


	//   ....[18]....
        /*0268*/ 	.word	0x00009cc0
        /*026c*/ 	.word	0x0000000f
        /*0270*/ 	.word	0x00026840
        /*0274*/ 	.short	0x010a
        /*0276*/ 	.byte	0x3f
	.zero		1


	//   ....[19]....
        /*0278*/ 	.word	0x0000a000
        /*027c*/ 	.word	0x0000000f
        /*0280*/ 	.word	0x00026828
        /*0284*/ 	.short	0x010a
        /*0286*/ 	.byte	0x3f
	.zero		1


	//   ....[20]....
        /*0288*/ 	.word	0x0000a340
        /*028c*/ 	.word	0x0000000f
        /*0290*/ 	.word	0x00026848
        /*0294*/ 	.short	0x010a
        /*0296*/ 	.byte	0x3f
	.zero		1


	//   ....[21]....
        /*0298*/ 	.word	0x0000a620
        /*029c*/ 	.word	0x0000000f
        /*02a0*/ 	.word	0x00026820
        /*02a4*/ 	.short	0x010a
        /*02a6*/ 	.byte	0x3f
	.zero		1


	//   ....[22]....
        /*02a8*/ 	.word	0x0000a9d0
        /*02ac*/ 	.word	0x0000000f
        /*02b0*/ 	.word	0x00026840
        /*02b4*/ 	.short	0x010a
        /*02b6*/ 	.byte	0x3f
	.zero		1


	//   ....[23]....
        /*02b8*/ 	.word	0x0000ace0
        /*02bc*/ 	.word	0x0000000f
        /*02c0*/ 	.word	0x00026828
        /*02c4*/ 	.short	0x010a
        /*02c6*/ 	.byte	0x3f
	.zero		1


	//   ....[24]....
        /*02c8*/ 	.word	0x0000b060
        /*02cc*/ 	.word	0x00000003
        /*02d0*/ 	.word	0x00026840
        /*02d4*/ 	.short	0x010a
        /*02d6*/ 	.byte	0x3f
	.zero		1


	//   ....[25]....
        /*02d8*/ 	.word	0x0000b530
        /*02dc*/ 	.word	0x00000007
        /*02e0*/ 	.word	0x00000000
        /*02e4*/ 	.short	0x010a
        /*02e6*/ 	.byte	0x3f
	.zero		1


	//   ....[26]....
        /*02e8*/ 	.word	0x0000b580
        /*02ec*/ 	.word	0x00000003
        /*02f0*/ 	.word	0x00000000
        /*02f4*/ 	.short	0x010a
        /*02f6*/ 	.byte	0x3f
	.zero		1


	//   ....[27]....
        /*02f8*/ 	.word	0x0000b5e0
        /*02fc*/ 	.word	0x00000005
        /*0300*/ 	.word	0x00000000
        /*0304*/ 	.short	0x010a
        /*0306*/ 	.byte	0x3f
	.zero		1


	//   ....[28]....
        /*0308*/ 	.word	0x0000b610
        /*030c*/ 	.word	0x00000003
        /*0310*/ 	.word	0x00000000
        /*0314*/ 	.short	0x010a
        /*0316*/ 	.byte	0x3f
	.zero		1


	//   ....[29]....
        /*0318*/ 	.word	0x0000b6f0
        /*031c*/ 	.word	0x00000012
        /*0320*/ 	.word	0x00026800
        /*0324*/ 	.short	0x010a
        /*0326*/ 	.byte	0x3f
	.zero		1


	//   ....[30]....
        /*0328*/ 	.word	0x0000b750
        /*032c*/ 	.word	0x00000007
        /*0330*/ 	.word	0x00026810
        /*0334*/ 	.short	0x010a
        /*0336*/ 	.byte	0x3f
	.zero		1


	//   ....[31]....
        /*0338*/ 	.word	0x0000b7b0
        /*033c*/ 	.word	0x00000079
        /*0340*/ 	.word	0x00026830
        /*0344*/ 	.short	0x010a
        /*0346*/ 	.byte	0x3f
	.zero		1


	//   ....[32]....
        /*0348*/ 	.word	0x0000b950
        /*034c*/ 	.word	0x0000000f
        /*0350*/ 	.word	0x00026820
        /*0354*/ 	.short	0x010a
        /*0356*/ 	.byte	0x3f
	.zero		1


	//   ....[33]....
        /*0358*/ 	.word	0x0000b9a0
        /*035c*/ 	.word	0x0000000f
        /*0360*/ 	.word	0x00026840
        /*0364*/ 	.short	0x010a
        /*0366*/ 	.byte	0x3f
	.zero		1


	//   ....[34]....
        /*0368*/ 	.word	0x0000b9f0
        /*036c*/ 	.word	0x0000000f
        /*0370*/ 	.word	0x00026828
        /*0374*/ 	.short	0x010a
        /*0376*/ 	.byte	0x3f
	.zero		1


	//   ....[35]....
        /*0378*/ 	.word	0x0000ba40
        /*037c*/ 	.word	0x0000000f
        /*0380*/ 	.word	0x00026848
        /*0384*/ 	.short	0x010a
        /*0386*/ 	.byte	0x3f
	.zero		1


	//   ....[36]....
        /*0388*/ 	.word	0x0000baa0
        /*038c*/ 	.word	0x0000000f
        /*0390*/ 	.word	0x00026820
        /*0394*/ 	.short	0x010a
        /*0396*/ 	.byte	0x3f
	.zero		1


	//   ....[37]....
        /*0398*/ 	.word	0x0000baf0
        /*039c*/ 	.word	0x0000000f
        /*03a0*/ 	.word	0x00026840
        /*03a4*/ 	.short	0x010a
        /*03a6*/ 	.byte	0x3f
	.zero		1


	//   ....[38]....
        /*03a8*/ 	.word	0x0000bb40
        /*03ac*/ 	.word	0x0000000f
        /*03b0*/ 	.word	0x00026828
        /*03b4*/ 	.short	0x010a
        /*03b6*/ 	.byte	0x3f
	.zero		1


	//   ....[39]....
        /*03b8*/ 	.word	0x0000bb90
        /*03bc*/ 	.word	0x00000003
        /*03c0*/ 	.word	0x00026840
        /*03c4*/ 	.short	0x010a
        /*03c6*/ 	.byte	0x3f
	.zero		1


	//   ....[40]....
        /*03c8*/ 	.word	0x0000bc60
        /*03cc*/ 	.word	0x00000007
        /*03d0*/ 	.word	0x00000000
        /*03d4*/ 	.short	0x010a
        /*03d6*/ 	.byte	0x3f
	.zero		1


	//   ....[41]....
        /*03d8*/ 	.word	0x0000bcb0
        /*03dc*/ 	.word	0x00000003
        /*03e0*/ 	.word	0x00000000
        /*03e4*/ 	.short	0x010a
        /*03e6*/ 	.byte	0x3f
	.zero		1


	//   ....[42]....
        /*03e8*/ 	.word	0x0000bd00
        /*03ec*/ 	.word	0x00000005
        /*03f0*/ 	.word	0x00000000
        /*03f4*/ 	.short	0x010a
        /*03f6*/ 	.byte	0x3f
	.zero		1


	//----- nvinfo : EIATTR_NUM_MBARRIERS
	.align		4
.L_1351:
        /*03f8*/ 	.byte	0x03, 0x38
        /*03fa*/ 	.short	0x0009


	//----- nvinfo : EIATTR_EXIT_INSTR_OFFSETS
	.align		4
        /*03fc*/ 	.byte	0x04, 0x1c
        /*03fe*/ 	.short	(.L_1353 - .L_1352)


	//   ....[0]....
.L_1352:
        /*0400*/ 	.word	0x0000b660


	//----- nvinfo : EIATTR_MAX_THREADS
	.align		4
.L_1353:
        /*0404*/ 	.byte	0x04, 0x05
        /*0406*/ 	.short	(.L_1355 - .L_1354)
.L_1354:
        /*0408*/ 	.word	0x00000180
        /*040c*/ 	.word	0x00000001
        /*0410*/ 	.word	0x00000001


	//----- nvinfo : EIATTR_CRS_STACK_SIZE
	.align		4
.L_1355:
        /*0414*/ 	.byte	0x04, 0x1e
        /*0416*/ 	.short	(.L_1357 - .L_1356)
.L_1356:
        /*0418*/ 	.word	0x00000000


	//----- nvinfo : EIATTR_CBANK_PARAM_SIZE
	.align		4
.L_1357:
        /*041c*/ 	.byte	0x03, 0x19
        /*041e*/ 	.short	0x06f0


	//----- nvinfo : EIATTR_PARAM_CBANK
	.align		4
        /*0420*/ 	.byte	0x04, 0x0a
        /*0422*/ 	.short	(.L_1359 - .L_1358)
	.align		4
.L_1358:
        /*0424*/ 	.word	index@(.nv.constant0._ZN7cutlass13device_kernelIN5flash11enable_sm90INS1_16FlashAttnBwdSm90INS1_25CollectiveMainloopBwdSm90ILi2ELi2ELi2EN4cute5tupleIJNS5_1CILi1EEES8_S8_EEENS6_IJNS7_ILi64EEENS7_ILi128EEENS7_ILi96EEEEEENS_10bfloat16_tEfNS_4arch4Sm90ELb0ELb1ELb0ELb1ELb1ELb1ELb0ELb0ELi2ELi1ELi2ELi1ELb1EEENS1_21CollectiveEpilogueBwdISD_SE_SG_Li256ELb1ELb0ELi1EEENS1_19SingleTileSchedulerILb1ELb0ELb0ELi128EEEEEEEEEvNT_6ParamsE)
        /*0428*/ 	.short	0x0210
        /*042a*/ 	.short	0x06f0


	//----- nvinfo : EIATTR_SW_WAR
	.align		4
.L_1359:
        /*042c*/ 	.byte	0x04, 0x36
        /*042e*/ 	.short	(.L_1361 - .L_1360)
.L_1360:
        /*0430*/ 	.word	0x00000008
.L_1361:


//--------------------- .nv.info._ZN7cutlass13device_kernelIN5flash11enable_sm90INS1_16FlashAttnBwdSm90INS1_25CollectiveMainloopBwdSm90ILi2ELi2ELi2EN4cute5tupleIJNS5_1CILi1EEES8_S8_EEENS6_IJNS7_ILi64EEENS7_ILi128EEENS7_ILi96EEEEEENS_10bfloat16_tEfNS_4arch4Sm90ELb0ELb1ELb0ELb1ELb0ELb1ELb0ELb0ELi2ELi1ELi2ELi1ELb1EEENS1_24CollectiveEpilogueBwdGQAISD_fSG_Li256ELb1ELb0EEENS1_19SingleTileSchedulerILb1ELb0ELb0ELi128EEEEEEEEEvNT_6ParamsE --------------------------
	.section	.nv.info._ZN7cutlass13device_kernelIN5flash11enable_sm90INS1_16FlashAttnBwdSm90INS1_25CollectiveMainloopBwdSm90ILi2ELi2ELi2EN4cute5tupleIJNS5_1CILi1EEES8_S8_EEENS6_IJNS7_ILi64EEENS7_ILi128EEENS7_ILi96EEEEEENS_10bfloat16_tEfNS_4arch4Sm90ELb0ELb1ELb0ELb1ELb0ELb1ELb0ELb0ELi2ELi1ELi2ELi1ELb1EEENS1_24CollectiveEpilogueBwdGQAISD_fSG_Li256ELb1ELb0EEENS1_19SingleTileSchedulerILb1ELb0ELb0ELi128EEEEEEEEEvNT_6ParamsE,"",@"SHT_CUDA_INFO"
	.sectionflags	@""
	.align	4


	//----- nvinfo : EIATTR_CUDA_API_VERSION
	.align		4
        /*0000*/ 	.byte	0x04, 0x37
        /*0002*/ 	.short	(.L_1363 - .L_1362)
.L_1362:
        /*0004*/ 	.word	0x00000082


	//----- nvinfo : EIATTR_KPARAM_INFO
	.align		4
.L_1363:
        /*0008*/ 	.byte	0x04, 0x17
        /*000a*/ 	.short	(.L_1365 - .L_1364)
.L_1364:
        /*000c*/ 	.word	0x00000000
        /*0010*/ 	.short	0x0000
        /*0012*/ 	.short	0x0070
        /*0014*/ 	.byte	0x00, 0xf0, 0x01, 0x1a


	//----- nvinfo : EIATTR_SPARSE_MMA_MASK
	.align		4
.L_1365:
        /*0018*/ 	.byte	0x03, 0x50
        /*001a*/ 	.short	0x0000


	//----- nvinfo : EIATTR_MAXREG_COUNT
	.align		4
        /*001c*/ 	.byte	0x03, 0x1b
        /*001e*/ 	.short	0x00a8


	//----- nvinfo : EIATTR_NUM_BARRIERS
	.align		4
        /*0020*/ 	.byte	0x02, 0x4c
        /*0022*/ 	.byte	0x10
	.zero		1


	//----- nvinfo : EIATTR_EXTERNS
	.align		4
        /*0024*/ 	.byte	0x04, 0x0f
        /*0026*/ 	.short	(.L_1367 - .L_1366)


	//   ....[0]....
	.align		4
.L_1366:
        /*0028*/ 	.word	index@(__assertfail)


	//----- nvinfo : EIATTR_ANNOTATIONS
	.align		4
.L_1367:
        /*002c*/ 	.byte	0x04, 0x55
        /*002e*/ 	.short	(.L_1369 - .L_1368)


	//   ....[0]....
.L_1368:
        /*0030*/ 	.word	0x00000001
        /*0034*/ 	.byte	0x10, 0x78, 0x00, 0x00, 0x01, 0x00, 0x00, 0x00, 0xa0, 0x7a, 0x00, 0x00, 0x01, 0x00, 0x00, 0x00
        /*0044*/ 	.byte	0xe0, 0x87, 0x00, 0x00, 0x01, 0x00, 0x00, 0x00, 0x00, 0x88, 0x00, 0x00, 0x01, 0x00, 0x00, 0x00
        /*0054*/ 	.byte	0xe0, 0x8b, 0x00, 0x00


	//----- nvinfo : EIATTR_MERCURY_ISA_VERSION
	.align		4
.L_1369:
        /*0058*/ 	.byte	0x03, 0x5f
        /*005a*/ 	.short	0x0101


	//----- nvinfo : EIATTR_INT_WARP_WIDE_INSTR_OFFSETS
	.align		4
        /*005c*/ 	.byte	0x04, 0x31
        /*005e*/ 	.short	(.L_1371 - .L_1370)


	//   ....[0]....
.L_1370:
        /*0060*/ 	.word	0x00000190


	//   ....[1]....
        /*0064*/ 	.word	0x000001c0


	//----- nvinfo : EIATTR_COOP_GROUP_MASK_REGIDS
	.align		4
.L_1371:
        /*0068*/ 	.byte	0x04, 0x29
        /*006a*/ 	.short	(.L_1373 - .L_1372)


	//   ....[0]....
.L_1372:
        /*006c*/ 	.word	0xffffffff


	//   ....[1]....
        /*0070*/ 	.word	0xffffffff


	//   ....[2]....
        /*0074*/ 	.word	0xffffffff


	//   ....[3]....
        /*0078*/ 	.word	0xffffffff


	//   ....[4]....
        /*007c*/ 	.word	0xffffffff


	//   ....[5]....
        /*0080*/ 	.word	0xffffffff


	//   ....[6]....
        /*0084*/ 	.word	0xffffffff


	//   ....[7]....
        /*0088*/ 	.word	0x0500000f


	//----- nvinfo : EIATTR_COOP_GROUP_INSTR_OFFSETS
	.align		4
.L_1373:
        /*008c*/ 	.byte	0x04, 0x28
        /*008e*/ 	.short	(.L_1375 - .L_1374)


	//   ....[0]....
.L_1374:
        /*0090*/ 	.word	0x00000060


	//   ....[1]....
        /*0094*/ 	.word	0x000001a0


	//   ....[2]....
        /*0098*/ 	.word	0x000001f0


	//   ....[3]....
        /*009c*/ 	.word	0x000003e0


	//   ....[4]....
        /*00a0*/ 	.word	0x00000610


	//   ....[5]....
        /*00a4*/ 	.word	0x000014f0


	//   ....[6]....
        /*00a8*/ 	.word	0x00005450


	//   ....[7]....
        /*00ac*/ 	.word	0x00009520


	//----- nvinfo : EIATTR_REG_RECONFIG
	.align		4
.L_1375:
        /*00b0*/ 	.byte	0x01, 0x54
	.zero		2


	//----- nvinfo : EIATTR_SYSCALL_OFFSETS
	.align		4
        /*00b4*/ 	.byte	0x04, 0x46
        /*00b6*/ 	.short	(.L_1377 - .L_1376)


	//   ....[0]....
.L_1376:
        /*00b8*/ 	.word	0x00001150


	//   ....[1]....
        /*00bc*/ 	.word	0x00001240


	//   ....[2]....
        /*00c0*/ 	.word	0x000013a0


	//   ....[3]....
        /*00c4*/ 	.word	0x00001490


	//   ....[4]....
        /*00c8*/ 	.word	0x00001710


	//----- nvinfo : EIATTR_MBARRIER_INSTR_OFFSETS
	.align		4
.L_1377:
        /*00cc*/ 	.byte	0x04, 0x39
        /*00ce*/ 	.short	(.L_1379 - .L_1378)


	//   ....[0]....
.L_1378:
        /*00d0*/ 	.word	0x00000290
        /*00d4*/ 	.word	0x000000ff
        /*00d8*/ 	.word	0x00026800
        /*00dc*/ 	.short	0x0100
        /*00de*/ 	.byte	0x06
	.zero		1


	//   ....[1]....
        /*00e0*/ 	.word	0x00000390
        /*00e4*/ 	.word	0x000000ff
        /*00e8*/ 	.word	0x00026810
        /*00ec*/ 	.short	0x0100
        /*00ee*/ 	.byte	0x08
	.zero		1


	//   ....[2]....
        /*00f0*/ 	.word	0x000003a0
        /*00f4*/ 	.word	0x000000ff
        /*00f8*/ 	.word	0x00026820
        /*00fc*/ 	.short	0x0100
        /*00fe*/ 	.byte	0x08
	.zero		1


	//   ....[3]....
        /*0100*/ 	.word	0x000003b0
        /*0104*/ 	.word	0x000000ff
        /*0108*/ 	.word	0x00026818
        /*010c*/ 	.short	0x0100
        /*010e*/ 	.byte	0x08
	.zero		1


	//   ....[4]....
        /*0110*/ 	.word	0x000003c0
        /*0114*/ 	.word	0x000000ff
        /*0118*/ 	.word	0x00026828
        /*011c*/ 	.short	0x0100
        /*011e*/ 	.byte	0x08
	.zero		1


	//   ....[5]....
        /*0120*/ 	.word	0x000004f0
        /*0124*/ 	.word	0x000000ff
        /*0128*/ 	.word	0x00026830
        /*012c*/ 	.short	0x0100
        /*012e*/ 	.byte	0x08
	.zero		1


	//   ....[6]....
        /*0130*/ 	.word	0x00000500
        /*0134*/ 	.word	0x000000ff
        /*0138*/ 	.word	0x00026840
        /*013c*/ 	.short	0x0100
        /*013e*/ 	.byte	0x08
	.zero		1


	//   ....[7]....
        /*0140*/ 	.word	0x00000510
        /*0144*/ 	.word	0x000000ff
        /*0148*/ 	.word	0x00026838
        /*014c*/ 	.short	0x0100
        /*014e*/ 	.byte	0x08
	.zero		1


	//   ....[8]....
        /*0150*/ 	.word	0x00000520
        /*0154*/ 	.word	0x000000ff
        /*0158*/ 	.word	0x00026848
        /*015c*/ 	.short	0x0100
        /*015e*/ 	.byte	0x08
	.zero		1


	//   ....[9]....
        /*0160*/ 	.word	0x00001530
        /*0164*/ 	.word	0x00000012
        /*0168*/ 	.word	0x00026800
        /*016c*/ 	.short	0x010a
        /*016e*/ 	.byte	0x3f
	.zero		1


	//   ....[10]....
        /*0170*/ 	.word	0x000015d0
        /*0174*/ 	.word	0x00000012
        /*0178*/ 	.word	0x00026800
        /*017c*/ 	.short	0x010a
        /*017e*/ 	.byte	0x3f
	.zero		1


	//   ....[11]....
        /*0180*/ 	.word	0x00001f40
        /*0184*/ 	.word	0x000000ff
        /*0188*/ 	.word	0x00026810
        /*018c*/ 	.short	0x010a
        /*018e*/ 	.byte	0x07
	.zero		1


	//   ....[12]....
        /*0190*/ 	.word	0x00001f80
        /*0194*/ 	.word	0x000000ff
        /*0198*/ 	.word	0x00026810
        /*019c*/ 	.short	0x010a
        /*019e*/ 	.byte	0x07
	.zero		1


	//   ....[13]....
        /*01a0*/ 	.word	0x000023c0
        /*01a4*/ 	.word	0x000000ff
        /*01a8*/ 	.word	0x00026830
        /*01ac*/ 	.short	0x010a
        /*01ae*/ 	.byte	0x07
	.zero		1


	//   ....[14]....
        /*01b0*/ 	.word	0x00002400
        /*01b4*/ 	.word	0x000000ff
        /*01b8*/ 	.word	0x00026830
        /*01bc*/ 	.short	0x010a
        /*01be*/ 	.byte	0x07
	.zero		1


	//   ....[15]....
        /*01c0*/ 	.word	0x000044e0
        /*01c4*/ 	.word	0x000000ff
        /*01c8*/ 	.word	0x00000000
        /*01cc*/ 	.short	0x0101
        /*01ce*/ 	.byte	0x0a
	.zero		1


	//   ....[16]....
        /*01d0*/ 	.word	0x000047a0
        /*01d4*/ 	.word	0x000000ff
        /*01d8*/ 	.word	0x00000000
        /*01dc*/ 	.short	0x0101
        /*01de*/ 	.byte	0x07
	.zero		1


	//   ....[17]....
        /*01e0*/ 	.word	0x00007210
        /*01e4*/ 	.word	0x0000000f
        /*01e8*/ 	.word	0x00026820
        /*01ec*/ 	.short	0x010a
        /*01ee*/ 	.byte	0x3f
	.zero		1


	//   ....[18]....
        /*01f0*/ 	.word	0x00007b20
        /*01f4*/ 	.word	0x0000000f
        /*01f8*/ 	.word	0x00026840
        /*01fc*/ 	.short	0x010a
        /*01fe*/ 	.byte	0x3f
	.zero		1


	//   ....[19]....
        /*0200*/ 	.word	0x00007e60
        /*0204*/ 	.word	0x0000000f
        /*0208*/ 	.word	0x00026828
        /*020c*/ 	.short	0x010a
        /*020e*/ 	.byte	0x3f
	.zero		1


	//   ....[20]....
        /*0210*/ 	.word	0x000081a0
        /*0214*/ 	.word	0x0000000f
        /*0218*/ 	.word	0x00026848
        /*021c*/ 	.short	0x010a
        /*021e*/ 	.byte	0x3f
	.zero		1


	//   ....[21]....
        /*0220*/ 	.word	0x00008480
        /*0224*/ 	.word	0x0000000f
        /*0228*/ 	.word	0x00026820
        /*022c*/ 	.short	0x010a
        /*022e*/ 	.byte	0x3f
	.zero		1


	//   ....[22]....
        /*0230*/ 	.word	0x00008830
        /*0234*/ 	.word	0x0000000f
        /*0238*/ 	.word	0x00026840
        /*023c*/ 	.short	0x010a
        /*023e*/ 	.byte	0x3f
	.zero		1


	//   ....[23]....
        /*0240*/ 	.word	0x00008b40
        /*0244*/ 	.word	0x0000000f
        /*0248*/ 	.word	0x00026828
        /*024c*/ 	.short	0x010a
        /*024e*/ 	.byte	0x3f
	.zero		1


	//   ....[24]....
        /*0250*/ 	.word	0x00008ec0
        /*0254*/ 	.word	0x00000003
        /*0258*/ 	.word	0x00026840
        /*025c*/ 	.short	0x010a
        /*025e*/ 	.byte	0x3f
	.zero		1


	//   ....[25]....
        /*0260*/ 	.word	0x00009390
        /*0264*/ 	.word	0x00000007
        /*0268*/ 	.word	0x00000000
        /*026c*/ 	.short	0x010a
        /*026e*/ 	.byte	0x3f
	.zero		1


	//   ....[26]....
        /*0270*/ 	.word	0x000093e0
        /*0274*/ 	.word	0x00000003
        /*0278*/ 	.word	0x00000000
        /*027c*/ 	.short	0x010a
        /*027e*/ 	.byte	0x3f
	.zero		1


	//   ....[27]....
        /*0280*/ 	.word	0x00009440
        /*0284*/ 	.word	0x00000005
        /*0288*/ 	.word	0x00000000
        /*028c*/ 	.short	0x010a
        /*028e*/ 	.byte	0x3f
	.zero		1


	//   ....[28]....
        /*0290*/ 	.word	0x00009470
        /*0294*/ 	.word	0x00000003
        /*0298*/ 	.word	0x00000000
        /*029c*/ 	.short	0x010a
        /*029e*/ 	.byte	0x3f
	.zero		1


	//   ....[29]....
        /*02a0*/ 	.word	0x00009550
        /*02a4*/ 	.word	0x00000012
        /*02a8*/ 	.word	0x00026800
        /*02ac*/ 	.short	0x010a
        /*02ae*/ 	.byte	0x3f
	.zero		1


	//   ....[30]....
        /*02b0*/ 	.word	0x000095b0
        /*02b4*/ 	.word	0x00000007
        /*02b8*/ 	.word	0x00026810
        /*02bc*/ 	.short	0x010a
        /*02be*/ 	.byte	0x3f
	.zero		1


	//   ....[31]....
        /*02c0*/ 	.word	0x00009610
        /*02c4*/ 	.word	0x00000079
        /*02c8*/ 	.word	0x00026830
        /*02cc*/ 	.short	0x010a
        /*02ce*/ 	.byte	0x3f
	.zero		1


	//   ....[32]....
        /*02d0*/ 	.word	0x00009660
        /*02d4*/ 	.word	0x0000000f
        /*02d8*/ 	.word	0x00026820
        /*02dc*/ 	.short	0x010a
        /*02de*/ 	.byte	0x3f
	.zero		1


	//   ....[33]....
        /*02e0*/ 	.word	0x000096b0
        /*02e4*/ 	.word	0x0000000f
        /*02e8*/ 	.word	0x00026840
        /*02ec*/ 	.short	0x010a
        /*02ee*/ 	.byte	0x3f
	.zero		1


	//   ....[34]....
        /*02f0*/ 	.word	0x00009700
        /*02f4*/ 	.word	0x0000000f
        /*02f8*/ 	.word	0x00026828
        /*02fc*/ 	.short	0x010a
        /*02fe*/ 	.byte	0x3f
	.zero		1


	//   ....[35]....
        /*0300*/ 	.word	0x00009750
        /*0304*/ 	.word	0x0000000f
        /*0308*/ 	.word	0x00026848
        /*030c*/ 	.short	0x010a
        /*030e*/ 	.byte	0x3f
	.zero		1


	//   ....[36]....
        /*0310*/ 	.word	0x000097b0
        /*0314*/ 	.word	0x0000000f
        /*0318*/ 	.word	0x00026820
        /*031c*/ 	.short	0x010a
        /*031e*/ 	.byte	0x3f
	.zero		1


	//   ....[37]....
        /*0320*/ 	.word	0x00009800
        /*0324*/ 	.word	0x0000000f
        /*0328*/ 	.word	0x00026840
        /*032c*/ 	.short	0x010a
        /*032e*/ 	.byte	0x3f
	.zero		1


	//   ....[38]....
        /*0330*/ 	.word	0x00009850
        /*0334*/ 	.word	0x0000000f
        /*0338*/ 	.word	0x00026828
        /*033c*/ 	.short	0x010a
        /*033e*/ 	.byte	0x3f
	.zero		1


	//   ....[39]....
        /*0340*/ 	.word	0x000098a0
        /*0344*/ 	.word	0x00000003
        /*0348*/ 	.word	0x00026840
        /*034c*/ 	.short	0x010a
        /*034e*/ 	.byte	0x3f
	.zero		1


	//   ....[40]....
        /*0350*/ 	.word	0x00009970
        /*0354*/ 	.word	0x00000007
        /*0358*/ 	.word	0x00000000
        /*035c*/ 	.short	0x010a
        /*035e*/ 	.byte	0x3f
	.zero		1


	//   ....[41]....
        /*0360*/ 	.word	0x000099c0
        /*0364*/ 	.word	0x00000003
        /*0368*/ 	.word	0x00000000
        /*036c*/ 	.short	0x010a
        /*036e*/ 	.byte	0x3f
	.zero		1


	//   ....[42]....
        /*0370*/ 	.word	0x00009a10
        /*0374*/ 	.word	0x00000005
        /*0378*/ 	.word	0x00000000
        /*037c*/ 	.short	0x010a
        /*037e*/ 	.byte	0x3f
	.zero		1


	//----- nvinfo : EIATTR_NUM_MBARRIERS
	.align		4
.L_1379:
        /*0380*/ 	.byte	0x03, 0x38
        /*0382*/ 	.short	0x0009


	//----- nvinfo : EIATTR_EXIT_INSTR_OFFSETS
	.align		4
        /*0384*/ 	.byte	0x04, 0x1c
        /*0386*/ 	.short	(.L_1381 - .L_1380)


	//   ....[0]....
.L_1380:
        /*0388*/ 	.word	0x000094c0


	//----- nvinfo : EIATTR_MAX_THREADS
	.align		4
.L_1381:
        /*038c*/ 	.byte	0x04, 0x05
        /*038e*/ 	.short	(.L_1383 - .L_1382)
.L_1382:
        /*0390*/ 	.word	0x00000180
        /*0394*/ 	.word	0x00000001
        /*0398*/ 	.word	0x00000001


	//----- nvinfo : EIATTR_CRS_STACK_SIZE
	.align		4
.L_1383:
        /*039c*/ 	.byte	0x04, 0x1e
        /*039e*/ 	.short	(.L_1385 - .L_1384)
.L_1384:
        /*03a0*/ 	.word	0x00000000


	//----- nvinfo : EIATTR_CBANK_PARAM_SIZE
	.align		4
.L_1385:
        /*03a4*/ 	.byte	0x03, 0x19
        /*03a6*/ 	.short	0x06f0


	//----- nvinfo : EIATTR_PARAM_CBANK
	.align		4
        /*03a8*/ 	.byte	0x04, 0x0a
        /*03aa*/ 	.short	(.L_1387 - .L_1386)
	.align		4
.L_1386:
        /*03ac*/ 	.word	index@(.nv.constant0._ZN7cutlass13device_kernelIN5flash11enable_sm90INS1_16FlashAttnBwdSm90INS1_25CollectiveMainloopBwdSm90ILi2ELi2ELi2EN4cute5tupleIJNS5_1CILi1EEES8_S8_EEENS6_IJNS7_ILi64EEENS7_ILi128EEENS7_ILi96EEEEEENS_10bfloat16_tEfNS_4arch4Sm90ELb0ELb1ELb0ELb1ELb0ELb1ELb0ELb0ELi2ELi1ELi2ELi1ELb1EEENS1_24CollectiveEpilogueBwdGQAISD_fSG_Li256ELb1ELb0EEENS1_19SingleTileSchedulerILb1ELb0ELb0ELi128EEEEEEEEEvNT_6ParamsE)
        /*03b0*/ 	.short	0x0210
        /*03b2*/ 	.short	0x06f0


	//----- nvinfo : EIATTR_SW_WAR
	.align		4
.L_1387:
        /*03b4*/ 	.byte	0x04, 0x36
        /*03b6*/ 	.short	(.L_1389 - .L_1388)
.L_1388:
        /*03b8*/ 	.word	0x00000008
.L_1389:


//--------------------- .nv.info._ZN7cutlass13device_kernelIN5flash11enable_sm90INS1_16FlashAttnBwdSm90INS1_25CollectiveMainloopBwdSm90ILi2ELi2ELi2EN4cute5tupleIJNS5_1CILi1EEES8_S8_EEENS6_IJNS7_ILi64EEENS7_ILi128EEENS7_ILi96EEEEEENS_10bfloat16_tEfNS_4arch4Sm90ELb0ELb1ELb0ELb1ELb1ELb1ELb0ELb0ELi2ELi1ELi2ELi1ELb1EEENS1_24CollectiveEpilogueBwdGQAISD_fSG_Li256ELb1ELb1EEENS1_19SingleTileSchedulerILb1ELb0ELb0ELi128EEEEEEEEEvNT_6ParamsE --------------------------
	.section	.nv.info._ZN7cutlass13device_kernelIN5flash11enable_sm90INS1_16FlashAttnBwdSm90INS1_25CollectiveMainloopBwdSm90ILi2ELi2ELi2EN4cute5tupleIJNS5_1CILi1EEES8_S8_EEENS6_IJNS7_ILi64EEENS7_ILi128EEENS7_ILi96EEEEEENS_10bfloat16_tEfNS_4arch4Sm90ELb0ELb1ELb0ELb1ELb1ELb1ELb0ELb0ELi2ELi1ELi2ELi1ELb1EEENS1_24CollectiveEpilogueBwdGQAISD_fSG_Li256ELb1ELb1EEENS1_19SingleTileSchedulerILb1ELb0ELb0ELi128EEEEEEEEEvNT_6ParamsE,"",@"SHT_CUDA_INFO"
	.sectionflags	@""
	.align	4


	//----- nvinfo : EIATTR_CUDA_API_VERSION
	.align		4
        /*0000*/ 	.byte	0x04, 0x37
        /*0002*/ 	.short	(.L_1391 - .L_1390)
.L_1390:
        /*0004*/ 	.word	0x00000082


	//----- nvinfo : EIATTR_KPARAM_INFO
	.align		4
.L_1391:
        /*0008*/ 	.byte	0x04, 0x17
        /*000a*/ 	.short	(.L_1393 - .L_1392)
.L_1392:
        /*000c*/ 	.word	0x00000000
        /*0010*/ 	.short	0x0000
        /*0012*/ 	.short	0x0070
        /*0014*/ 	.byte	0x00, 0xf0, 0x01, 0x1a


	//----- nvinfo : EIATTR_SPARSE_MMA_MASK
	.align		4
.L_1393:
        /*0018*/ 	.byte	0x03, 0x50
        /*001a*/ 	.short	0x0000


	//----- nvinfo : EIATTR_MAXREG_COUNT
	.align		4
        /*001c*/ 	.byte	0x03, 0x1b
        /*001e*/ 	.short	0x00a8


	//----- nvinfo : EIATTR_NUM_BARRIERS
	.align		4
        /*0020*/ 	.byte	0x02, 0x4c
        /*0022*/ 	.byte	0x10
	.zero		1


	//----- nvinfo : EIATTR_EXTERNS
	.align		4
        /*0024*/ 	.byte	0x04, 0x0f
        /*0026*/ 	.short	(.L_1395 - .L_1394)


	//   ....[0]....
	.align		4
.L_1394:
        /*0028*/ 	.word	index@(__assertfail)


	//----- nvinfo : EIATTR_ANNOTATIONS
	.align		4
.L_1395:
        /*002c*/ 	.byte	0x04, 0x55
        /*002e*/ 	.short	(.L_1397 - .L_1396)


	//   ....[0]....
.L_1396:
        /*0030*/ 	.word	0x00000001
        /*0034*/ 	.byte	0x00, 0x8c, 0x00, 0x00, 0x01, 0x00, 0x00, 0x00, 0x90, 0x8e, 0x00, 0x00, 0x01, 0x00, 0x00, 0x00
        /*0044*/ 	.byte	0xd0, 0x9b, 0x00, 0x00, 0x01, 0x00, 0x00, 0x00, 0xf0, 0x9b, 0x00, 0x00, 0x01, 0x00, 0x00, 0x00
        /*0054*/ 	.byte	0xd0, 0x9f, 0x00, 0x00


	//----- nvinfo : EIATTR_MERCURY_ISA_VERSION
	.align		4
.L_1397:
        /*0058*/ 	.byte	0x03, 0x5f
        /*005a*/ 	.short	0x0101


	//----- nvinfo : EIATTR_INT_WARP_WIDE_INSTR_OFFSETS
	.align		4
        /*005c*/ 	.byte	0x04, 0x31
        /*005e*/ 	.short	(.L_1399 - .L_1398)


	//   ....[0]....
.L_1398:
        /*0060*/ 	.word	0x00000190


	//   ....[1]....
        /*0064*/ 	.word	0x000001c0


	//   ....[2]....
        /*0068*/ 	.word	0x00006830


	//   ....[3]....
        /*006c*/ 	.word	0x00006e90


	//   ....[4]....
        /*0070*/ 	.word	0x00007340


	//   ....[5]....
        /*0074*/ 	.word	0x00007610


	//   ....[6]....
        /*0078*/ 	.word	0x00007870


	//   ....[7]....
        /*007c*/ 	.word	0x00007a00


	//----- nvinfo : EIATTR_COOP_GROUP_MASK_REGIDS
	.align		4
.L_1399:
        /*0080*/ 	.byte	0x04, 0x29
        /*0082*/ 	.short	(.L_1401 - .L_1400)


	//   ....[0]....
.L_1400:
        /*0084*/ 	.word	0xffffffff


	//   ....[1]....
        /*0088*/ 	.word	0xffffffff


	//   ....[2]....
        /*008c*/ 	.word	0xffffffff


	//   ....[3]....
        /*0090*/ 	.word	0xffffffff


	//   ....[4]....
        /*0094*/ 	.word	0xffffffff


	//   ....[5]....
        /*0098*/ 	.word	0xffffffff


	//   ....[6]....
        /*009c*/ 	.word	0xffffffff


	//   ....[7]....
        /*00a0*/ 	.word	0xffffffff


	//   ....[8]....
        /*00a4*/ 	.word	0xffffffff


	//   ....[9]....
        /*00a8*/ 	.word	0xffffffff


	//   ....[10]....
        /*00ac*/ 	.word	0xffffffff


	//   ....[11]....
        /*00b0*/ 	.word	0xffffffff


	//   ....[12]....
        /*00b4*/ 	.word	0xffffffff


	//   ....[13]....
        /*00b8*/ 	.word	0xffffffff


	//   ....[14]....
        /*00bc*/ 	.word	0xffffffff


	//   ....[15]....
        /*00c0*/ 	.word	0xffffffff


	//   ....[16]....
        /*00c4*/ 	.word	0xffffffff


	//   ....[17]....
        /*00c8*/ 	.word	0xffffffff


	//   ....[18]....
        /*00cc*/ 	.word	0xffffffff


	//   ....[19]....
        /*00d0*/ 	.word	0xffffffff


	//   ....[20]....
        /*00d4*/ 	.word	0x0500000f


	//   ....[21]....
        /*00d8*/ 	.word	0x0500000f


	//   ....[22]....
        /*00dc*/ 	.word	0x0500000f


	//   ....[23]....
        /*00e0*/ 	.word	0x0500000f


	//   ....[24]....
        /*00e4*/ 	.word	0x0500000f


	//   ....[25]....
        /*00e8*/ 	.word	0x0500000f


	//----- nvinfo : EIATTR_COOP_GROUP_INSTR_OFFSETS
	.align		4
.L_1401:
        /*00ec*/ 	.byte	0x04, 0x28
        /*00ee*/ 	.short	(.L_1403 - .L_1402)


	//   ....[0]....
.L_1402:
        /*00f0*/ 	.word	0x00000060


	//   ....[1]....
        /*00f4*/ 	.word	0x000001a0


	//   ....[2]....
        /*00f8*/ 	.word	0x000001f0


	//   ....[3]....
        /*00fc*/ 	.word	0x000003e0


	//   ....[4]....
        /*0100*/ 	.word	0x00000610


	//   ....[5]....
        /*0104*/ 	.word	0x000014f0


	//   ....[6]....
        /*0108*/ 	.word	0x00005260


	//   ....[7]....
        /*010c*/ 	.word	0x000053f0


	//   ....[8]....
        /*0110*/ 	.word	0x000056a0


	//   ....[9]....
        /*0114*/ 	.word	0x00005830


	//   ....[10]....
        /*0118*/ 	.word	0x00005940


	//   ....[11]....
        /*011c*/ 	.word	0x00006430


	//   ....[12]....
        /*0120*/ 	.word	0x00006760


	//   ....[13]....
        /*0124*/ 	.word	0x00006af0


	//   ....[14]....
        /*0128*/ 	.word	0x00006dc0


	//   ....[15]....
        /*012c*/ 	.word	0x00007000


	//   ....[16]....
        /*0130*/ 	.word	0x00007270


	//   ....[17]....
        /*0134*/ 	.word	0x00007550


	//   ....[18]....
        /*0138*/ 	.word	0x00007770


	//   ....[19]....
        /*013c*/ 	.word	0x00007900


	//   ....[20]....
        /*0140*/ 	.word	0x0000a910


	//   ....[21]....
        /*0144*/ 	.word	0x0000aa80


	//   ....[22]....
        /*0148*/ 	.word	0x0000aaf0


	//   ....[23]....
        /*014c*/ 	.word	0x0000ab60


	//   ....[24]....
        /*0150*/ 	.word	0x0000abd0


	//   ....[25]....
        /*0154*/ 	.word	0x0000ac40


	//----- nvinfo : EIATTR_REG_RECONFIG
	.align		4
.L_1403:
        /*0158*/ 	.byte	0x01, 0x54
	.zero		2


	//----- nvinfo : EIATTR_SYSCALL_OFFSETS
	.align		4
        /*015c*/ 	.byte	0x04, 0x46
        /*015e*/ 	.short	(.L_1405 - .L_1404)


	//   ....[0]....
.L_1404:
        /*0160*/ 	.word	0x00001150


	//   ....[1]....
        /*0164*/ 	.word	0x00001240


	//   ....[2]....
        /*0168*/ 	.word	0x000013a0


	//   ....[3]....
        /*016c*/ 	.word	0x00001490


	//   ....[4]....
        /*0170*/ 	.word	0x00001710


	//----- nvinfo : EIATTR_MBARRIER_INSTR_OFFSETS
	.align		4
.L_1405:
        /*0174*/ 	.byte	0x04, 0x39
        /*0176*/ 	.short	(.L_1407 - .L_1406)


	//   ....[0]....
.L_1406:
        /*0178*/ 	.word	0x00000290
        /*017c*/ 	.word	0x000000ff
        /*0180*/ 	.word	0x00026800
        /*0184*/ 	.short	0x0100
        /*0186*/ 	.byte	0x06
	.zero		1


	//   ....[1]....
        /*0188*/ 	.word	0x00000390
        /*018c*/ 	.word	0x000000ff
        /*0190*/ 	.word	0x00026810
        /*0194*/ 	.short	0x0100
        /*0196*/ 	.byte	0x08
	.zero		1


	//   ....[2]....
        /*0198*/ 	.word	0x000003a0
        /*019c*/ 	.word	0x000000ff
        /*01a0*/ 	.word	0x00026820
        /*01a4*/ 	.short	0x0100
        /*01a6*/ 	.byte	0x08
	.zero		1


	//   ....[3]....
        /*01a8*/ 	.word	0x000003b0
        /*01ac*/ 	.word	0x000000ff
        /*01b0*/ 	.word	0x00026818
        /*01b4*/ 	.short	0x0100
        /*01b6*/ 	.byte	0x08
	.zero		1


	//   ....[4]....
        /*01b8*/ 	.word	0x000003c0
        /*01bc*/ 	.word	0x000000ff
        /*01c0*/ 	.word	0x00026828
        /*01c4*/ 	.short	0x0100
        /*01c6*/ 	.byte	0x08
	.zero		1


	//   ....[5]....
        /*01c8*/ 	.word	0x000004f0
        /*01cc*/ 	.word	0x000000ff
        /*01d0*/ 	.word	0x00026830
        /*01d4*/ 	.short	0x0100
        /*01d6*/ 	.byte	0x08
	.zero		1


	//   ....[6]....
        /*01d8*/ 	.word	0x00000500
        /*01dc*/ 	.word	0x000000ff
        /*01e0*/ 	.word	0x00026840
        /*01e4*/ 	.short	0x0100
        /*01e6*/ 	.byte	0x08
	.zero		1


	//   ....[7]....
        /*01e8*/ 	.word	0x00000510
        /*01ec*/ 	.word	0x000000ff
        /*01f0*/ 	.word	0x00026838
        /*01f4*/ 	.short	0x0100
        /*01f6*/ 	.byte	0x08
	.zero		1


	//   ....[8]....
        /*01f8*/ 	.word	0x00000520
        /*01fc*/ 	.word	0x000000ff
        /*0200*/ 	.word	0x00026848
        /*0204*/ 	.short	0x0100
        /*0206*/ 	.byte	0x08
	.zero		1


	//   ....[9]....
        /*0208*/ 	.word	0x00001530
        /*020c*/ 	.word	0x00000012
        /*0210*/ 	.word	0x00026800
        /*0214*/ 	.short	0x010a
        /*0216*/ 	.byte	0x3f
	.zero		1


	//   ....[10]....
        /*0218*/ 	.word	0x000015d0
        /*021c*/ 	.word	0x00000012
        /*0220*/ 	.word	0x00026800
        /*0224*/ 	.short	0x010a
        /*0226*/ 	.byte	0x3f
	.zero		1


	//   ....[11]....
        /*0228*/ 	.word	0x00001f40
        /*022c*/ 	.word	0x000000ff
        /*0230*/ 	.word	0x00026810
        /*0234*/ 	.short	0x010a
        /*0236*/ 	.byte	0x07
	.zero		1


	//   ....[12]....
        /*0238*/ 	.word	0x00001f80
        /*023c*/ 	.word	0x000000ff
        /*0240*/ 	.word	0x00026810
        /*0244*/ 	.short	0x010a
        /*0246*/ 	.byte	0x07
	.zero		1


	//   ....[13]....
        /*0248*/ 	.word	0x000023c0
        /*024c*/ 	.word	0x000000ff
        /*0250*/ 	.word	0x00026830
        /*0254*/ 	.short	0x010a
        /*0256*/ 	.byte	0x07
	.zero		1


	//   ....[14]....
        /*0258*/ 	.word	0x00002400
        /*025c*/ 	.word	0x000000ff
        /*0260*/ 	.word	0x00026830
        /*0264*/ 	.short	0x010a
        /*0266*/ 	.byte	0x07
	.zero		1


	//   ....[15]....
        /*0268*/ 	.word	0x000044e0
        /*026c*/ 	.word	0x000000ff
        /*0270*/ 	.word	0x00000000
        /*0274*/ 	.short	0x0101
        /*0276*/ 	.byte	0x0a
	.zero		1


	//   ....[16]....
        /*0278*/ 	.word	0x000047a0
        /*027c*/ 	.word	0x000000ff
        /*0280*/ 	.word	0x00000000
        /*0284*/ 	.short	0x0101
        /*0286*/ 	.byte	0x07
	.zero		1


	//   ....[17]....
        /*0288*/ 	.word	0x00008600
        /*028c*/ 	.word	0x0000000f
        /*0290*/ 	.word	0x00026820
        /*0294*/ 	.short	0x010a
        /*0296*/ 	.byte	0x3f
	.zero		1


	//   ....[18]....
        /*0298*/ 	.word	0x00008f10
        /*029c*/ 	.word	0x0000000f
        /*02a0*/ 	.word	0x00026840
        /*02a4*/ 	.short	0x010a
        /*02a6*/ 	.byte	0x3f
	.zero		1


	//   ....[19]....
        /*02a8*/ 	.word	0x00009250
        /*02ac*/ 	.word	0x0000000f
        /*02b0*/ 	.word	0x00026828
        /*02b4*/ 	.short	0x010a
        /*02b6*/ 	.byte	0x3f
	.zero		1


	//   ....[20]....
        /*02b8*/ 	.word	0x00009590
        /*02bc*/ 	.word	0x0000000f
        /*02c0*/ 	.word	0x00026848
        /*02c4*/ 	.short	0x010a
        /*02c6*/ 	.byte	0x3f
	.zero		1


	//   ....[21]....
        /*02c8*/ 	.word	0x00009870
        /*02cc*/ 	.word	0x0000000f
        /*02d0*/ 	.word	0x00026820
        /*02d4*/ 	.short	0x010a
        /*02d6*/ 	.byte	0x3f
	.zero		1


	//   ....[22]....
        /*02d8*/ 	.word	0x00009c20
        /*02dc*/ 	.word	0x0000000f
        /*02e0*/ 	.word	0x00026840
        /*02e4*/ 	.short	0x010a
        /*02e6*/ 	.byte	0x3f
	.zero		1


	//   ....[23]....
        /*02e8*/ 	.word	0x00009f30
        /*02ec*/ 	.word	0x0000000f
        /*02f0*/ 	.word	0x00026828
        /*02f4*/ 	.short	0x010a
        /*02f6*/ 	.byte	0x3f
	.zero		1


	//   ....[24]....
        /*02f8*/ 	.word	0x0000a2b0
        /*02fc*/ 	.word	0x00000003
        /*0300*/ 	.word	0x00026840
        /*0304*/ 	.short	0x010a
        /*0306*/ 	.byte	0x3f
	.zero		1


	//   ....[25]....
        /*0308*/ 	.word	0x0000a780
        /*030c*/ 	.word	0x00000007
        /*0310*/ 	.word	0x00000000
        /*0314*/ 	.short	0x010a
        /*0316*/ 	.byte	0x3f
	.zero		1


	//   ....[26]....
        /*0318*/ 	.word	0x0000a7d0
        /*031c*/ 	.word	0x00000003
        /*0320*/ 	.word	0x00000000
        /*0324*/ 	.short	0x010a
        /*0326*/ 	.byte	0x3f
	.zero		1


	//   ....[27]....
        /*0328*/ 	.word	0x0000a830
        /*032c*/ 	.word	0x00000005
        /*0330*/ 	.word	0x00000000
        /*0334*/ 	.short	0x010a
        /*0336*/ 	.byte	0x3f
	.zero		1


	//   ....[28]....
        /*0338*/ 	.word	0x0000a860
        /*033c*/ 	.word	0x00000003
        /*0340*/ 	.word	0x00000000
        /*0344*/ 	.short	0x010a
        /*0346*/ 	.byte	0x3f
	.zero		1


	//   ....[29]....
        /*0348*/ 	.word	0x0000a940
        /*034c*/ 	.word	0x00000012
        /*0350*/ 	.word	0x00026800
        /*0354*/ 	.short	0x010a
        /*0356*/ 	.byte	0x3f
	.zero		1


	//   ....[30]....
        /*0358*/ 	.word	0x0000a9a0
        /*035c*/ 	.word	0x00000007
        /*0360*/ 	.word	0x00026810
        /*0364*/ 	.short	0x010a
        /*0366*/ 	.byte	0x3f
	.zero		1


	//   ....[31]....
        /*0368*/ 	.word	0x0000aa00
        /*036c*/ 	.word	0x00000079
        /*0370*/ 	.word	0x00026830
        /*0374*/ 	.short	0x010a
        /*0376*/ 	.byte	0x3f
	.zero		1


	//   ....[32]....
        /*0378*/ 	.word	0x0000ac80
        /*037c*/ 	.word	0x0000000f
        /*0380*/ 	.word	0x00026820
        /*0384*/ 	.short	0x010a
        /*0386*/ 	.byte	0x3f
	.zero		1


	//   ....[33]....
        /*0388*/ 	.word	0x0000acd0
        /*038c*/ 	.word	0x0000000f
        /*0390*/ 	.word	0x00026840
        /*0394*/ 	.short	0x010a
        /*0396*/ 	.byte	0x3f
	.zero		1


	//   ....[34]....
        /*0398*/ 	.word	0x0000ad20
        /*039c*/ 	.word	0x0000000f
        /*03a0*/ 	.word	0x00026828
        /*03a4*/ 	.short	0x010a
        /*03a6*/ 	.byte	0x3f
	.zero		1


	//   ....[35]....
        /*03a8*/ 	.word	0x0000ad70
        /*03ac*/ 	.word	0x0000000f
        /*03b0*/ 	.word	0x00026848
        /*03b4*/ 	.short	0x010a
        /*03b6*/ 	.byte	0x3f
	.zero		1


	//   ....[36]....
        /*03b8*/ 	.word	0x0000add0
        /*03bc*/ 	.word	0x0000000f
        /*03c0*/ 	.word	0x00026820
        /*03c4*/ 	.short	0x010a
        /*03c6*/ 	.byte	0x3f
	.zero		1


	//   ....[37]....
        /*03c8*/ 	.word	0x0000ae20
        /*03cc*/ 	.word	0x0000000f
        /*03d0*/ 	.word	0x00026840
        /*03d4*/ 	.short	0x010a
        /*03d6*/ 	.byte	0x3f
	.zero		1


	//   ....[38]....
        /*03d8*/ 	.word	0x0000ae70
        /*03dc*/ 	.word	0x0000000f
        /*03e0*/ 	.word	0x00026828
        /*03e4*/ 	.short	0x010a
        /*03e6*/ 	.byte	0x3f
	.zero		1


	//   ....[39]....
        /*03e8*/ 	.word	0x0000aec0
        /*03ec*/ 	.word	0x00000003
        /*03f0*/ 	.word	0x00026840
        /*03f4*/ 	.short	0x010a
        /*03f6*/ 	.byte	0x3f
	.zero		1


	//   ....[40]....
        /*03f8*/ 	.word	0x0000af90
        /*03fc*/ 	.word	0x00000007
        /*0400*/ 	.word	0x00000000
        /*0404*/ 	.short	0x010a
        /*0406*/ 	.byte	0x3f
	.zero		1


	//   ....[41]....
        /*0408*/ 	.word	0x0000afe0
        /*040c*/ 	.word	0x00000003
        /*0410*/ 	.word	0x00000000
        /*0414*/ 	.short	0x010a
        /*0416*/ 	.byte	0x3f
	.zero		1


	//   ....[42]....
        /*0418*/ 	.word	0x0000b030
        /*041c*/ 	.word	0x00000005
        /*0420*/ 	.word	0x00000000
        /*0424*/ 	.short	0x010a
        /*0426*/ 	.byte	0x3f
	.zero		1


	//----- nvinfo : EIATTR_NUM_MBARRIERS
	.align		4
.L_1407:
        /*0428*/ 	.byte	0x03, 0x38
        /*042a*/ 	.short	0x0009


	//----- nvinfo : EIATTR_EXIT_INSTR_OFFSETS
	.align		4
        /*042c*/ 	.byte	0x04, 0x1c
        /*042e*/ 	.short	(.L_1409 - .L_1408)


	//   ....[0]....
.L_1408:
        /*0430*/ 	.word	0x0000a8b0


	//----- nvinfo : EIATTR_MAX_THREADS
	.align		4
.L_1409:
        /*0434*/ 	.byte	0x04, 0x05
        /*0436*/ 	.short	(.L_1411 - .L_1410)
.L_1410:
        /*0438*/ 	.word	0x00000180
        /*043c*/ 	.word	0x00000001
        /*0440*/ 	.word	0x00000001


	//----- nvinfo : EIATTR_CRS_STACK_SIZE
	.align		4
.L_1411:
        /*0444*/ 	.byte	0x04, 0x1e
        /*0446*/ 	.short	(.L_1413 - .L_1412)
.L_1412:
        /*0448*/ 	.word	0x00000000


	//----- nvinfo : EIATTR_CBANK_PARAM_SIZE
	.align		4
.L_1413:
        /*044c*/ 	.byte	0x03, 0x19
        /*044e*/ 	.short	0x06f0


	//----- nvinfo : EIATTR_PARAM_CBANK
	.align		4
        /*0450*/ 	.byte	0x04, 0x0a
        /*0452*/ 	.short	(.L_1415 - .L_1414)
	.align		4
.L_1414:
        /*0454*/ 	.word	index@(.nv.constant0._ZN7cutlass13device_kernelIN5flash11enable_sm90INS1_16FlashAttnBwdSm90INS1_25CollectiveMainloopBwdSm90ILi2ELi2ELi2EN4cute5tupleIJNS5_1CILi1EEES8_S8_EEENS6_IJNS7_ILi64EEENS7_ILi128EEENS7_ILi96EEEEEENS_10bfloat16_tEfNS_4arch4Sm90ELb0ELb1ELb0ELb1ELb1ELb1ELb0ELb0ELi2ELi1ELi2ELi1ELb1EEENS1_24CollectiveEpilogueBwdGQAISD_fSG_Li256ELb1ELb1EEENS1_19SingleTileSchedulerILb1ELb0ELb0ELi128EEEEEEEEEvNT_6ParamsE)
        /*0458*/ 	.short	0x0210
        /*045a*/ 	.short	0x06f0


	//----- nvinfo : EIATTR_SW_WAR
	.align		4
.L_1415:
        /*045c*/ 	.byte	0x04, 0x36
        /*045e*/ 	.short	(.L_1417 - .L_1416)
.L_1416:
        /*0460*/ 	.word	0x00000008
.L_1417:


//--------------------- .nv.info._ZN7cutlass13device_kernelIN5flash11enable_sm90INS1_16FlashAttnBwdSm90INS1_25CollectiveMainloopBwdSm90ILi2ELi2ELi2EN4cute5tupleIJNS5_1CILi1EEES8_S8_EEENS6_IJNS7_ILi64EEENS7_ILi128EEENS7_ILi96EEEEEENS_10bfloat16_tEfNS_4arch4Sm90ELb1ELb0ELb0ELb0ELb0ELb1ELb0ELb0ELi2ELi1ELi2ELi1ELb1EEENS1_21CollectiveEpilogueBwdISD_SE_SG_Li256ELb0ELb0ELi1EEENS1_25SingleTileBwdLPTSchedulerILb0ELi128ELb0EEEEEEEEEvNT_6ParamsE --------------------------
	.section	.nv.info._ZN7cutlass13device_kernelIN5flash11enable_sm90INS1_16FlashAttnBwdSm90INS1_25CollectiveMainloopBwdSm90ILi2ELi2ELi2EN4cute5tupleIJNS5_1CILi1EEES8_S8_EEENS6_IJNS7_ILi64EEENS7_ILi128EEENS7_ILi96EEEEEENS_10bfloat16_tEfNS_4arch4Sm90ELb1ELb0ELb0ELb0ELb0ELb1ELb0ELb0ELi2ELi1ELi2ELi1ELb1EEENS1_21CollectiveEpilogueBwdISD_SE_SG_Li256ELb0ELb0ELi1EEENS1_25SingleTileBwdLPTSchedulerILb0ELi128ELb0EEEEEEEEEvNT_6ParamsE,"",@"SHT_CUDA_INFO"
	.sectionflags	@""
	.align	4


	//----- nvinfo : EIATTR_CUDA_API_VERSION
	.align		4
        /*0000*/ 	.byte	0x04, 0x37
        /*0002*/ 	.short	(.L_1419 - .L_1418)
.L_1418:
        /*0004*/ 	.word	0x00000082


	//----- nvinfo : EIATTR_KPARAM_INFO
	.align		4
.L_1419:
        /*0008*/ 	.byte	0x04, 0x17
        /*000a*/ 	.short	(.L_1421 - .L_1420)
.L_1420:
        /*000c*/ 	.word	0x00000000
        /*0010*/ 	.short	0x0000
        /*0012*/ 	.short	0x0070
        /*0014*/ 	.byte	0x00, 0xf0, 0x01, 0x24


	//----- nvinfo : EIATTR_SPARSE_MMA_MASK
	.align		4
.L_1421:
        /*0018*/ 	.byte	0x03, 0x50
        /*001a*/ 	.short	0x0000


	//----- nvinfo : EIATTR_MAXREG_COUNT
	.align		4
        /*001c*/ 	.byte	0x03, 0x1b
        /*001e*/ 	.short	0x00a8


	//----- nvinfo : EIATTR_NUM_BARRIERS
	.align		4
        /*0020*/ 	.byte	0x02, 0x4c
        /*0022*/ 	.byte	0x10
	.zero		1


	//----- nvinfo : EIATTR_EXTERNS
	.align		4
        /*0024*/ 	.byte	0x04, 0x0f
        /*0026*/ 	.short	(.L_1423 - .L_1422)


	//   ....[0]....
	.align		4
.L_1422:
        /*0028*/ 	.word	index@(__assertfail)


	//----- nvinfo : EIATTR_ANNOTATIONS
	.align		4
.L_1423:
        /*002c*/ 	.byte	0x04, 0x55
        /*002e*/ 	.short	(.L_1425 - .L_1424)


	//   ....[0]....
.L_1424:
        /*0030*/ 	.word	0x00000001
        /*0034*/ 	.byte	0x60, 0x79, 0x00, 0x00, 0x01, 0x00, 0x00, 0x00, 0x10, 0x86, 0x00, 0x00


	//----- nvinfo : EIATTR_MERCURY_ISA_VERSION
	.align		4
.L_1425:
        /*0040*/ 	.byte	0x03, 0x5f
        /*0042*/ 	.short	0x0101


	//----- nvinfo : EIATTR_INT_WARP_WIDE_INSTR_OFFSETS
	.align		4
        /*0044*/ 	.byte	0x04, 0x31
        /*0046*/ 	.short	(.L_1427 - .L_1426)


	//   ....[0]....
.L_1426:
        /*0048*/ 	.word	0x000001f0


	//   ....[1]....
        /*004c*/ 	.word	0x00000220


	//----- nvinfo : EIATTR_COOP_GROUP_MASK_REGIDS
	.align		4
.L_1427:
        /*0050*/ 	.byte	0x04, 0x29
        /*0052*/ 	.short	(.L_1429 - .L_1428)


	//   ....[0]....
.L_1428:
        /*0054*/ 	.word	0xffffffff


	//   ....[1]....
        /*0058*/ 	.word	0xffffffff


	//   ....[2]....
        /*005c*/ 	.word	0xffffffff


	//   ....[3]....
        /*0060*/ 	.word	0xffffffff


	//   ....[4]....
        /*0064*/ 	.word	0xffffffff


	//   ....[5]....
        /*0068*/ 	.word	0xffffffff


	//   ....[6]....
        /*006c*/ 	.word	0xffffffff


	//   ....[7]....
        /*0070*/ 	.word	0xffffffff


	//   ....[8]....
        /*0074*/ 	.word	0x0500000f


	//----- nvinfo : EIATTR_COOP_GROUP_INSTR_OFFSETS
	.align		4
.L_1429:
        /*0078*/ 	.byte	0x04, 0x28
        /*007a*/ 	.short	(.L_1431 - .L_1430)


	//   ....[0]....
.L_1430:
        /*007c*/ 	.word	0x00000070


	//   ....[1]....
        /*0080*/ 	.word	0x00000200


	//   ....[2]....
        /*0084*/ 	.word	0x00000250


	//   ....[3]....
        /*0088*/ 	.word	0x00000440


	//   ....[4]....
        /*008c*/ 	.word	0x00000670


	//   ....[5]....
        /*0090*/ 	.word	0x00001230


	//   ....[6]....
        /*0094*/ 	.word	0x00004f60


	//   ....[7]....
        /*0098*/ 	.word	0x00005c90


	//   ....[8]....
        /*009c*/ 	.word	0x00009330


	//----- nvinfo : EIATTR_REG_RECONFIG
	.align		4
.L_1431:
        /*00a0*/ 	.byte	0x01, 0x54
	.zero		2


	//----- nvinfo : EIATTR_SYSCALL_OFFSETS
	.align		4
        /*00a4*/ 	.byte	0x04, 0x46
        /*00a6*/ 	.short	(.L_1433 - .L_1432)


	//   ....[0]....
.L_1432:
        /*00a8*/ 	.word	0x00000e90


	//   ....[1]....
        /*00ac*/ 	.word	0x00000f80


	//   ....[2]....
        /*00b0*/ 	.word	0x000010e0


	//   ....[3]....
        /*00b4*/ 	.word	0x000011d0


	//   ....[4]....
        /*00b8*/ 	.word	0x00001450


	//   ....[5]....
        /*00bc*/ 	.word	0x00004790


	//   ....[6]....
        /*00c0*/ 	.word	0x000048d0


	//   ....[7]....
        /*00c4*/ 	.word	0x000049f0


	//   ....[8]....
        /*00c8*/ 	.word	0x00004b10


	//----- nvinfo : EIATTR_MBARRIER_INSTR_OFFSETS
	.align		4
.L_1433:
        /*00cc*/ 	.byte	0x04, 0x39
        /*00ce*/ 	.short	(.L_1435 - .L_1434)


	//   ....[0]....
.L_1434:
        /*00d0*/ 	.word	0x000002f0
        /*00d4*/ 	.word	0x000000ff
        /*00d8*/ 	.word	0x00026800
        /*00dc*/ 	.short	0x0100
        /*00de*/ 	.byte	0x06
	.zero		1


	//   ....[1]....
        /*00e0*/ 	.word	0x000003f0
        /*00e4*/ 	.word	0x000000ff
        /*00e8*/ 	.word	0x00026810
        /*00ec*/ 	.short	0x0100
        /*00ee*/ 	.byte	0x08
	.zero		1


	//   ....[2]....
        /*00f0*/ 	.word	0x00000400
        /*00f4*/ 	.word	0x000000ff
        /*00f8*/ 	.word	0x00026820
        /*00fc*/ 	.short	0x0100
        /*00fe*/ 	.byte	0x08
	.zero		1


	//   ....[3]....
        /*0100*/ 	.word	0x00000410
        /*0104*/ 	.word	0x000000ff
        /*0108*/ 	.word	0x00026818
        /*010c*/ 	.short	0x0100
        /*010e*/ 	.byte	0x08
	.zero		1


	//   ....[4]....
        /*0110*/ 	.word	0x00000420
        /*0114*/ 	.word	0x000000ff
        /*0118*/ 	.word	0x00026828
        /*011c*/ 	.short	0x0100
        /*011e*/ 	.byte	0x08
	.zero		1


	//   ....[5]....
        /*0120*/ 	.word	0x00000550
        /*0124*/ 	.word	0x000000ff
        /*0128*/ 	.word	0x00026830
        /*012c*/ 	.short	0x0100
        /*012e*/ 	.byte	0x08
	.zero		1


	//   ....[6]....
        /*0130*/ 	.word	0x00000560
        /*0134*/ 	.word	0x000000ff
        /*0138*/ 	.word	0x00026840
        /*013c*/ 	.short	0x0100
        /*013e*/ 	.byte	0x08
	.zero		1


	//   ....[7]....
        /*0140*/ 	.word	0x00000570
        /*0144*/ 	.word	0x000000ff
        /*0148*/ 	.word	0x00026838
        /*014c*/ 	.short	0x0100
        /*014e*/ 	.byte	0x08
	.zero		1


	//   ....[8]....
        /*0150*/ 	.word	0x00000580
        /*0154*/ 	.word	0x000000ff
        /*0158*/ 	.word	0x00026848
        /*015c*/ 	.short	0x0100
        /*015e*/ 	.byte	0x08
	.zero		1


	//   ....[9]....
        /*0160*/ 	.word	0x00001270
        /*0164*/ 	.word	0x00000002
        /*0168*/ 	.word	0x00026800
        /*016c*/ 	.short	0x010a
        /*016e*/ 	.byte	0x3f
	.zero		1


	//   ....[10]....
        /*0170*/ 	.word	0x00001310
        /*0174*/ 	.word	0x00000002
        /*0178*/ 	.word	0x00026800
        /*017c*/ 	.short	0x010a
        /*017e*/ 	.byte	0x3f
	.zero		1


	//   ....[11]....
        /*0180*/ 	.word	0x00001c90
        /*0184*/ 	.word	0x000000ff
        /*0188*/ 	.word	0x00026810
        /*018c*/ 	.short	0x010a
        /*018e*/ 	.byte	0x07
	.zero		1


	//   ....[12]....
        /*0190*/ 	.word	0x00001cd0
        /*0194*/ 	.word	0x000000ff
        /*0198*/ 	.word	0x00026810
        /*019c*/ 	.short	0x010a
        /*019e*/ 	.byte	0x07
	.zero		1


	//   ....[13]....
        /*01a0*/ 	.word	0x00002110
        /*01a4*/ 	.word	0x000000ff
        /*01a8*/ 	.word	0x00026830
        /*01ac*/ 	.short	0x010a
        /*01ae*/ 	.byte	0x07
	.zero		1


	//   ....[14]....
        /*01b0*/ 	.word	0x00002150
        /*01b4*/ 	.word	0x000000ff
        /*01b8*/ 	.word	0x00026830
        /*01bc*/ 	.short	0x010a
        /*01be*/ 	.byte	0x07
	.zero		1


	//   ....[15]....
        /*01c0*/ 	.word	0x00003fb0
        /*01c4*/ 	.word	0x000000ff
        /*01c8*/ 	.word	0x00000000
        /*01cc*/ 	.short	0x0101
        /*01ce*/ 	.byte	0x0a
	.zero		1


	//   ....[16]....
        /*01d0*/ 	.word	0x000042c0
        /*01d4*/ 	.word	0x000000ff
        /*01d8*/ 	.word	0x00000000
        /*01dc*/ 	.short	0x0101
        /*01de*/ 	.byte	0x07
	.zero		1


	//   ....[17]....
        /*01e0*/ 	.word	0x000070e0
        /*01e4*/ 	.word	0x00000010
        /*01e8*/ 	.word	0x00026820
        /*01ec*/ 	.short	0x010a
        /*01ee*/ 	.byte	0x3f
	.zero		1


	//   ....[18]....
        /*01f0*/ 	.word	0x000079f0
        /*01f4*/ 	.word	0x00000010
        /*01f8*/ 	.word	0x00026840
        /*01fc*/ 	.short	0x010a
        /*01fe*/ 	.byte	0x3f
	.zero		1


	//   ....[19]....
        /*0200*/ 	.word	0x00007d00
        /*0204*/ 	.word	0x00000010
        /*0208*/ 	.word	0x00026828
        /*020c*/ 	.short	0x010a
        /*020e*/ 	.byte	0x3f
	.zero		1


	//   ....[20]....
        /*0210*/ 	.word	0x00008010
        /*0214*/ 	.word	0x00000010
        /*0218*/ 	.word	0x00026848
        /*021c*/ 	.short	0x010a
        /*021e*/ 	.byte	0x3f
	.zero		1


	//   ....[21]....
        /*0220*/ 	.word	0x000082d0
        /*0224*/ 	.word	0x00000010
        /*0228*/ 	.word	0x00026820
        /*022c*/ 	.short	0x010a
        /*022e*/ 	.byte	0x3f
	.zero		1


	//   ....[22]....
        /*0230*/ 	.word	0x00008670
        /*0234*/ 	.word	0x00000010
        /*0238*/ 	.word	0x00026840
        /*023c*/ 	.short	0x010a
        /*023e*/ 	.byte	0x3f
	.zero		1


	//   ....[23]....
        /*0240*/ 	.word	0x00008950
        /*0244*/ 	.word	0x00000010
        /*0248*/ 	.word	0x00026828
        /*024c*/ 	.short	0x010a
        /*024e*/ 	.byte	0x3f
	.zero		1


	//   ....[24]....
        /*0250*/ 	.word	0x00008ce0
        /*0254*/ 	.word	0x00000003
        /*0258*/ 	.word	0x00026840
        /*025c*/ 	.short	0x010a
        /*025e*/ 	.byte	0x3f
	.zero		1


	//   ....[25]....
        /*0260*/ 	.word	0x00009190
        /*0264*/ 	.word	0x00000006
        /*0268*/ 	.word	0x00000000
        /*026c*/ 	.short	0x010a
        /*026e*/ 	.byte	0x3f
	.zero		1


	//   ....[26]....
        /*0270*/ 	.word	0x000091f0
        /*0274*/ 	.word	0x00000003
        /*0278*/ 	.word	0x00000000
        /*027c*/ 	.short	0x010a
        /*027e*/ 	.byte	0x3f
	.zero		1


	//   ....[27]....
        /*0280*/ 	.word	0x00009250
        /*0284*/ 	.word	0x00000000
        /*0288*/ 	.word	0x00000000
        /*028c*/ 	.short	0x010a
        /*028e*/ 	.byte	0x3f
	.zero		1


	//   ....[28]....
        /*0290*/ 	.word	0x00009280
        /*0294*/ 	.word	0x00000003
        /*0298*/ 	.word	0x00000000
        /*029c*/ 	.short	0x010a
        /*029e*/ 	.byte	0x3f
	.zero		1


	//   ....[29]....
        /*02a0*/ 	.word	0x00009360
        /*02a4*/ 	.word	0x00000002
        /*02a8*/ 	.word	0x00026800
        /*02ac*/ 	.short	0x010a
        /*02ae*/ 	.byte	0x3f
	.zero		1


	//   ....[30]....
        /*02b0*/ 	.word	0x000093c0
        /*02b4*/ 	.word	0x00000005
        /*02b8*/ 	.word	0x00026810
        /*02bc*/ 	.short	0x010a
        /*02be*/ 	.byte	0x3f
	.zero		1


	//   ....[31]....
        /*02c0*/ 	.word	0x00009420
        /*02c4*/ 	.word	0x00000005
        /*02c8*/ 	.word	0x00026830
        /*02cc*/ 	.short	0x010a
        /*02ce*/ 	.byte	0x3f
	.zero		1


	//   ....[32]....
        /*02d0*/ 	.word	0x00009470
        /*02d4*/ 	.word	0x00000010
        /*02d8*/ 	.word	0x00026820
        /*02dc*/ 	.short	0x010a
        /*02de*/ 	.byte	0x3f
	.zero		1


	//   ....[33]....
        /*02e0*/ 	.word	0x000094c0
        /*02e4*/ 	.word	0x00000010
        /*02e8*/ 	.word	0x00026840
        /*02ec*/ 	.short	0x010a
        /*02ee*/ 	.byte	0x3f
	.zero		1


	//   ....[34]....
        /*02f0*/ 	.word	0x00009510
        /*02f4*/ 	.word	0x00000010
        /*02f8*/ 	.word	0x00026828
        /*02fc*/ 	.short	0x010a
        /*02fe*/ 	.byte	0x3f
	.zero		1


	//   ....[35]....
        /*0300*/ 	.word	0x00009560
        /*0304*/ 	.word	0x00000010
        /*0308*/ 	.word	0x00026848
        /*030c*/ 	.short	0x010a
        /*030e*/ 	.byte	0x3f
	.zero		1


	//   ....[36]....
        /*0310*/ 	.word	0x000095c0
        /*0314*/ 	.word	0x00000010
        /*0318*/ 	.word	0x00026820
        /*031c*/ 	.short	0x010a
        /*031e*/ 	.byte	0x3f
	.zero		1


	//   ....[37]....
        /*0320*/ 	.word	0x00009610
        /*0324*/ 	.word	0x00000010
        /*0328*/ 	.word	0x00026840
        /*032c*/ 	.short	0x010a
        /*032e*/ 	.byte	0x3f
	.zero		1


	//   ....[38]....
        /*0330*/ 	.word	0x00009660
        /*0334*/ 	.word	0x00000010
        /*0338*/ 	.word	0x00026828
        /*033c*/ 	.short	0x010a
        /*033e*/ 	.byte	0x3f
	.zero		1


	//   ....[39]....
        /*0340*/ 	.word	0x000096b0
        /*0344*/ 	.word	0x00000003
        /*0348*/ 	.word	0x00026840
        /*034c*/ 	.short	0x010a
        /*034e*/ 	.byte	0x3f
	.zero		1


	//   ....[40]....
        /*0350*/ 	.word	0x00009780
        /*0354*/ 	.word	0x00000006
        /*0358*/ 	.word	0x00000000
        /*035c*/ 	.short	0x010a
        /*035e*/ 	.byte	0x3f
	.zero		1


	//   ....[41]....
        /*0360*/ 	.word	0x000097d0
        /*0364*/ 	.word	0x00000003
        /*0368*/ 	.word	0x00000000
        /*036c*/ 	.short	0x010a
        /*036e*/ 	.byte	0x3f
	.zero		1


	//   ....[42]....
        /*0370*/ 	.word	0x00009820
        /*0374*/ 	.word	0x00000000
        /*0378*/ 	.word	0x00000000
        /*037c*/ 	.short	0x010a
        /*037e*/ 	.byte	0x3f
	.zero		1


	//----- nvinfo : EIATTR_NUM_MBARRIERS
	.align		4
.L_1435:
        /*0380*/ 	.byte	0x03, 0x38
        /*0382*/ 	.short	0x0009


	//----- nvinfo : EIATTR_EXIT_INSTR_OFFSETS
	.align		4
        /*0384*/ 	.byte	0x04, 0x1c
        /*0386*/ 	.short	(.L_1437 - .L_1436)


	//   ....[0]....
.L_1436:
        /*0388*/ 	.word	0x00000920


	//   ....[1]....
        /*038c*/ 	.word	0x00005460


	//   ....[2]....
        /*0390*/ 	.word	0x00005c40


	//   ....[3]....
        /*0394*/ 	.word	0x000092d0


	//----- nvinfo : EIATTR_MAX_THREADS
	.align		4
.L_1437:
        /*0398*/ 	.byte	0x04, 0x05
        /*039a*/ 	.short	(.L_1439 - .L_1438)
.L_1438:
        /*039c*/ 	.word	0x00000180
        /*03a0*/ 	.word	0x00000001
        /*03a4*/ 	.word	0x00000001


	//----- nvinfo : EIATTR_CRS_STACK_SIZE
	.align		4
.L_1439:
        /*03a8*/ 	.byte	0x04, 0x1e
        /*03aa*/ 	.short	(.L_1441 - .L_1440)
.L_1440:
        /*03ac*/ 	.word	0x00000000


	//----- nvinfo : EIATTR_CBANK_PARAM_SIZE
	.align		4
.L_1441:
        /*03b0*/ 	.byte	0x03, 0x19
        /*03b2*/ 	.short	0x0970


	//----- nvinfo : EIATTR_PARAM_CBANK
	.align		4
        /*03b4*/ 	.byte	0x04, 0x0a
        /*03b6*/ 	.short	(.L_1443 - .L_1442)
	.align		4
.L_1442:
        /*03b8*/ 	.word	index@(.nv.constant0._ZN7cutlass13device_kernelIN5flash11enable_sm90INS1_16FlashAttnBwdSm90INS1_25CollectiveMainloopBwdSm90ILi2ELi2ELi2EN4cute5tupleIJNS5_1CILi1EEES8_S8_EEENS6_IJNS7_ILi64EEENS7_ILi128EEENS7_ILi96EEEEEENS_10bfloat16_tEfNS_4arch4Sm90ELb1ELb0ELb0ELb0ELb0ELb1ELb0ELb0ELi2ELi1ELi2ELi1ELb1EEENS1_21CollectiveEpilogueBwdISD_SE_SG_Li256ELb0ELb0ELi1EEENS1_25SingleTileBwdLPTSchedulerILb0ELi128ELb0EEEEEEEEEvNT_6ParamsE)
        /*03bc*/ 	.short	0x0210
        /*03be*/ 	.short	0x0970


	//----- nvinfo : EIATTR_SW_WAR
	.align		4
.L_1443:
        /*03c0*/ 	.byte	0x04, 0x36
        /*03c2*/ 	.short	(.L_1445 - .L_1444)
.L_1444:
        /*03c4*/ 	.word	0x00000008
.L_1445:


//--------------------- .nv.info._ZN7cutlass13device_kernelIN5flash11enable_sm90INS1_16FlashAttnBwdSm90INS1_25CollectiveMainloopBwdSm90ILi2ELi2ELi2EN4cute5tupleIJNS5_1CILi1EEES8_S8_EEENS6_IJNS7_ILi64EEENS7_ILi128EEENS7_ILi96EEEEEENS_10bfloat16_tEfNS_4arch4Sm90ELb1ELb0ELb0ELb0ELb1ELb1ELb0ELb0ELi2ELi1ELi2ELi1ELb1EEENS1_21CollectiveEpilogueBwdISD_SE_SG_Li256ELb0ELb0ELi1EEENS1_25SingleTileBwdLPTSchedulerILb0ELi128ELb1EEEEEEEEEvNT_6ParamsE --------------------------
	.section	.nv.info._ZN7cutlass13device_kernelIN5flash11enable_sm90INS1_16FlashAttnBwdSm90INS1_25CollectiveMainloopBwdSm90ILi2ELi2ELi2EN4cute5tupleIJNS5_1CILi1EEES8_S8_EEENS6_IJNS7_ILi64EEENS7_ILi128EEENS7_ILi96EEEEEENS_10bfloat16_tEfNS_4arch4Sm90ELb1ELb0ELb0ELb0ELb1ELb1ELb0ELb0ELi2ELi1ELi2ELi1ELb1EEENS1_21CollectiveEpilogueBwdISD_SE_SG_Li256ELb0ELb0ELi1EEENS1_25SingleTileBwdLPTSchedulerILb0ELi128ELb1EEEEEEEEEvNT_6ParamsE,"",@"SHT_CUDA_INFO"
	.sectionflags	@""
	.align	4


	//----- nvinfo : EIATTR_CUDA_API_VERSION
	.align		4
        /*0000*/ 	.byte	0x04, 0x37
        /*0002*/ 	.short	(.L_1447 - .L_1446)
.L_1446:
        /*0004*/ 	.word	0x00000082


	//----- nvinfo : EIATTR_KPARAM_INFO
	.align		4
.L_1447:
        /*0008*/ 	.byte	0x04, 0x17
        /*000a*/ 	.short	(.L_1449 - .L_1448)
.L_1448:
        /*000c*/ 	.word	0x00000000
        /*0010*/ 	.short	0x0000
        /*0012*/ 	.short	0x0070
        /*0014*/ 	.byte	0x00, 0xf0, 0x01, 0x24


	//----- nvinfo : EIATTR_SPARSE_MMA_MASK
	.align		4
.L_1449:
        /*0018*/ 	.byte	0x03, 0x50
        /*001a*/ 	.short	0x0000


	//----- nvinfo : EIATTR_MAXREG_COUNT
	.align		4
        /*001c*/ 	.byte	0x03, 0x1b
        /*001e*/ 	.short	0x00a8


	//----- nvinfo : EIATTR_NUM_BARRIERS
	.align		4
        /*0020*/ 	.byte	0x02, 0x4c
        /*0022*/ 	.byte	0x10
	.zero		1


	//----- nvinfo : EIATTR_EXTERNS
	.align		4
        /*0024*/ 	.byte	0x04, 0x0f
        /*0026*/ 	.short	(.L_1451 - .L_1450)


	//   ....[0]....
	.align		4
.L_1450:
        /*0028*/ 	.word	index@(__assertfail)


	//----- nvinfo : EIATTR_ANNOTATIONS
	.align		4
.L_1451:
        /*002c*/ 	.byte	0x04, 0x55
        /*002e*/ 	.short	(.L_1453 - .L_1452)


	//   ....[0]....
.L_1452:
        /*0030*/ 	.word	0x00000001
        /*0034*/ 	.byte	0x80, 0x83, 0x00, 0x00, 0x01, 0x00, 0x00, 0x00, 0x30, 0x90, 0x00, 0x00


	//----- nvinfo : EIATTR_MERCURY_ISA_VERSION
	.align		4
.L_1453:
        /*0040*/ 	.byte	0x03, 0x5f
        /*0042*/ 	.short	0x0101


	//----- nvinfo : EIATTR_INT_WARP_WIDE_INSTR_OFFSETS
	.align		4
        /*0044*/ 	.byte	0x04, 0x31
        /*0046*/ 	.short	(.L_1455 - .L_1454)


	//   ....[0]....
.L_1454:
        /*0048*/ 	.word	0x000001f0


	//   ....[1]....
        /*004c*/ 	.word	0x00000220


	//   ....[2]....
        /*0050*/ 	.word	0x00006880


	//   ....[3]....
        /*0054*/ 	.word	0x00006ef0


	//   ....[4]....
        /*0058*/ 	.word	0x00007410


	//----- nvinfo : EIATTR_COOP_GROUP_MASK_REGIDS
	.align		4
.L_1455:
        /*005c*/ 	.byte	0x04, 0x29
        /*005e*/ 	.short	(.L_1457 - .L_1456)


	//   ....[0]....
.L_1456:
        /*0060*/ 	.word	0xffffffff


	//   ....[1]....
        /*0064*/ 	.word	0xffffffff


	//   ....[2]....
        /*0068*/ 	.word	0xffffffff


	//   ....[3]....
        /*006c*/ 	.word	0xffffffff


	//   ....[4]....
        /*0070*/ 	.word	0xffffffff


	//   ....[5]....
        /*0074*/ 	.word	0xffffffff


	//   ....[6]....
        /*0078*/ 	.word	0xffffffff


	//   ....[7]....
        /*007c*/ 	.word	0xffffffff


	//   ....[8]....
        /*0080*/ 	.word	0xffffffff


	//   ....[9]....
        /*0084*/ 	.word	0xffffffff


	//   ....[10]....
        /*0088*/ 	.word	0xffffffff


	//   ....[11]....
        /*008c*/ 	.word	0xffffffff


	//   ....[12]....
        /*0090*/ 	.word	0xffffffff


	//   ....[13]....
        /*0094*/ 	.word	0xffffffff


	//   ....[14]....
        /*0098*/ 	.word	0x0500000f


	//   ....[15]....
        /*009c*/ 	.word	0x0500000f


	//   ....[16]....
        /*00a0*/ 	.word	0x0500000f


	//   ....[17]....
        /*00a4*/ 	.word	0x0500000f


	//----- nvinfo : EIATTR_COOP_GROUP_INSTR_OFFSETS
	.align		4
.L_1457:
        /*00a8*/ 	.byte	0x04, 0x28
        /*00aa*/ 	.short	(.L_1459 - .L_1458)


	//   ....[0]....
.L_1458:
        /*00ac*/ 	.word	0x00000070


	//   ....[1]....
        /*00b0*/ 	.word	0x00000200


	//   ....[2]....
        /*00b4*/ 	.word	0x00000250


	//   ....[3]....
        /*00b8*/ 	.word	0x00000440


	//   ....[4]....
        /*00bc*/ 	.word	0x00000680


	//   ....[5]....
        /*00c0*/ 	.word	0x00001270


	//   ....[6]....
        /*00c4*/ 	.word	0x00004f40


	//   ....[7]....
        /*00c8*/ 	.word	0x00005cb0


	//   ....[8]....
        /*00cc*/ 	.word	0x00006480


	//   ....[9]....
        /*00d0*/ 	.word	0x000067b0


	//   ....[10]....
        /*00d4*/ 	.word	0x00006b70


	//   ....[11]....
        /*00d8*/ 	.word	0x00006e20


	//   ....[12]....
        /*00dc*/ 	.word	0x000070d0


	//   ....[13]....
        /*00e0*/ 	.word	0x00007340


	//   ....[14]....
        /*00e4*/ 	.word	0x00009d50


	//   ....[15]....
        /*00e8*/ 	.word	0x00009ec0


	//   ....[16]....
        /*00ec*/ 	.word	0x00009f30


	//   ....[17]....
        /*00f0*/ 	.word	0x00009fa0


	//----- nvinfo : EIATTR_REG_RECONFIG
	.align		4
.L_1459:
        /*00f4*/ 	.byte	0x01, 0x54
	.zero		2


	//----- nvinfo : EIATTR_SYSCALL_OFFSETS
	.align		4
        /*00f8*/ 	.byte	0x04, 0x46
        /*00fa*/ 	.short	(.L_1461 - .L_1460)


	//   ....[0]....
.L_1460:
        /*00fc*/ 	.word	0x00000ed0


	//   ....[1]....
        /*0100*/ 	.word	0x00000fc0


	//   ....[2]....
        /*0104*/ 	.word	0x00001120


	//   ....[3]....
        /*0108*/ 	.word	0x00001210


	//   ....[4]....
        /*010c*/ 	.word	0x00001490


	//   ....[5]....
        /*0110*/ 	.word	0x00004770


	//   ....[6]....
        /*0114*/ 	.word	0x000048b0


	//   ....[7]....
        /*0118*/ 	.word	0x000049d0


	//   ....[8]....
        /*011c*/ 	.word	0x00004af0


	//----- nvinfo : EIATTR_MBARRIER_INSTR_OFFSETS
	.align		4
.L_1461:
        /*0120*/ 	.byte	0x04, 0x39
        /*0122*/ 	.short	(.L_1463 - .L_1462)


	//   ....[0]....
.L_1462:
        /*0124*/ 	.word	0x000002f0
        /*0128*/ 	.word	0x000000ff
        /*012c*/ 	.word	0x00026800
        /*0130*/ 	.short	0x0100
        /*0132*/ 	.byte	0x06
	.zero		1


	//   ....[1]....
        /*0134*/ 	.word	0x000003f0
        /*0138*/ 	.word	0x000000ff
        /*013c*/ 	.word	0x00026810
        /*0140*/ 	.short	0x0100
        /*0142*/ 	.byte	0x08
	.zero		1


	//   ....[2]....
        /*0144*/ 	.word	0x00000400
        /*0148*/ 	.word	0x000000ff
        /*014c*/ 	.word	0x00026820
        /*0150*/ 	.short	0x0100
        /*0152*/ 	.byte	0x08
	.zero		1


	//   ....[3]....
        /*0154*/ 	.word	0x00000410
        /*0158*/ 	.word	0x000000ff
        /*015c*/ 	.word	0x00026818
        /*0160*/ 	.short	0x0100
        /*0162*/ 	.byte	0x08
	.zero		1


	//   ....[4]....
        /*0164*/ 	.word	0x00000420
        /*0168*/ 	.word	0x000000ff
        /*016c*/ 	.word	0x00026828
        /*0170*/ 	.short	0x0100
        /*0172*/ 	.byte	0x08
	.zero		1


	//   ....[5]....
        /*0174*/ 	.word	0x00000550
        /*0178*/ 	.word	0x000000ff
        /*017c*/ 	.word	0x00026830
        /*0180*/ 	.short	0x0100
        /*0182*/ 	.byte	0x08
	.zero		1


	//   ....[6]....
        /*0184*/ 	.word	0x00000560
        /*0188*/ 	.word	0x000000ff
        /*018c*/ 	.word	0x00026840
        /*0190*/ 	.short	0x0100
        /*0192*/ 	.byte	0x08
	.zero		1


	//   ....[7]....
        /*0194*/ 	.word	0x00000570
        /*0198*/ 	.word	0x000000ff
        /*019c*/ 	.word	0x00026838
        /*01a0*/ 	.short	0x0100
        /*01a2*/ 	.byte	0x08
	.zero		1


	//   ....[8]....
        /*01a4*/ 	.word	0x00000580
        /*01a8*/ 	.word	0x000000ff
        /*01ac*/ 	.word	0x00026848
        /*01b0*/ 	.short	0x0100
        /*01b2*/ 	.byte	0x08
	.zero		1


	//   ....[9]....
        /*01b4*/ 	.word	0x000012b0
        /*01b8*/ 	.word	0x00000002
        /*01bc*/ 	.word	0x00026800
        /*01c0*/ 	.short	0x010a
        /*01c2*/ 	.byte	0x3f
	.zero		1


	//   ....[10]....
        /*01c4*/ 	.word	0x00001350
        /*01c8*/ 	.word	0x00000002
        /*01cc*/ 	.word	0x00026800
        /*01d0*/ 	.short	0x010a
        /*01d2*/ 	.byte	0x3f
	.zero		1


	//   ....[11]....
        /*01d4*/ 	.word	0x00001cd0
        /*01d8*/ 	.word	0x000000ff
        /*01dc*/ 	.word	0x00026810
        /*01e0*/ 	.short	0x010a
        /*01e2*/ 	.byte	0x08
	.zero		1


	//   ....[12]....
        /*01e4*/ 	.word	0x00001d10
        /*01e8*/ 	.word	0x000000ff
        /*01ec*/ 	.word	0x00026810
        /*01f0*/ 	.short	0x010a
        /*01f2*/ 	.byte	0x08
	.zero		1


	//   ....[13]....
        /*01f4*/ 	.word	0x00002150
        /*01f8*/ 	.word	0x000000ff
        /*01fc*/ 	.word	0x00026830
        /*0200*/ 	.short	0x010a
        /*0202*/ 	.byte	0x08
	.zero		1


	//   ....[14]....
        /*0204*/ 	.word	0x00002190
        /*0208*/ 	.word	0x000000ff
        /*020c*/ 	.word	0x00026830
        /*0210*/ 	.short	0x010a
        /*0212*/ 	.byte	0x08
	.zero		1


	//   ....[15]....
        /*0214*/ 	.word	0x00003fb0
        /*0218*/ 	.word	0x000000ff
        /*021c*/ 	.word	0x00000000
        /*0220*/ 	.short	0x0101
        /*0222*/ 	.byte	0x0b
	.zero		1


	//   ....[16]....
        /*0224*/ 	.word	0x000042a0
        /*0228*/ 	.word	0x000000ff
        /*022c*/ 	.word	0x00000000
        /*0230*/ 	.short	0x0101
        /*0232*/ 	.byte	0x08
	.zero		1


	//   ....[17]....
        /*0234*/ 	.word	0x00007b00
        /*0238*/ 	.word	0x00000010
        /*023c*/ 	.word	0x00026820
        /*0240*/ 	.short	0x010a
        /*0242*/ 	.byte	0x3f
	.zero		1


	//   ....[18]....
        /*0244*/ 	.word	0x00008410
        /*0248*/ 	.word	0x00000010
        /*024c*/ 	.word	0x00026840
        /*0250*/ 	.short	0x010a
        /*0252*/ 	.byte	0x3f
	.zero		1


	//   ....[19]....
        /*0254*/ 	.word	0x00008720
        /*0258*/ 	.word	0x00000010
        /*025c*/ 	.word	0x00026828
        /*0260*/ 	.short	0x010a
        /*0262*/ 	.byte	0x3f
	.zero		1


	//   ....[20]....
        /*0264*/ 	.word	0x00008a30
        /*0268*/ 	.word	0x00000010
        /*026c*/ 	.word	0x00026848
        /*0270*/ 	.short	0x010a
        /*0272*/ 	.byte	0x3f
	.zero		1


	//   ....[21]....
        /*0274*/ 	.word	0x00008cf0
        /*0278*/ 	.word	0x00000010
        /*027c*/ 	.word	0x00026820
        /*0280*/ 	.short	0x010a
        /*0282*/ 	.byte	0x3f
	.zero		1


	//   ....[22]....
        /*0284*/ 	.word	0x00009090
        /*0288*/ 	.word	0x00000010
        /*028c*/ 	.word	0x00026840
        /*0290*/ 	.short	0x010a
        /*0292*/ 	.byte	0x3f
	.zero		1


	//   ....[23]....
        /*0294*/ 	.word	0x00009370
        /*0298*/ 	.word	0x00000010
        /*029c*/ 	.word	0x00026828
        /*02a0*/ 	.short	0x010a
        /*02a2*/ 	.byte	0x3f
	.zero		1


	//   ....[24]....
        /*02a4*/ 	.word	0x00009700
        /*02a8*/ 	.word	0x00000003
        /*02ac*/ 	.word	0x00026840
        /*02b0*/ 	.short	0x010a
        /*02b2*/ 	.byte	0x3f
	.zero		1


	//   ....[25]....
        /*02b4*/ 	.word	0x00009bb0
        /*02b8*/ 	.word	0x00000006
        /*02bc*/ 	.word	0x00000000
        /*02c0*/ 	.short	0x010a
        /*02c2*/ 	.byte	0x3f
	.zero		1


	//   ....[26]....
        /*02c4*/ 	.word	0x00009c10
        /*02c8*/ 	.word	0x00000003
        /*02cc*/ 	.word	0x00000000
        /*02d0*/ 	.short	0x010a
        /*02d2*/ 	.byte	0x3f
	.zero		1


	//   ....[27]....
        /*02d4*/ 	.word	0x00009c70
        /*02d8*/ 	.word	0x00000000
        /*02dc*/ 	.word	0x00000000
        /*02e0*/ 	.short	0x010a
        /*02e2*/ 	.byte	0x3f
	.zero		1


	//   ....[28]....
        /*02e4*/ 	.word	0x00009ca0
        /*02e8*/ 	.word	0x00000003
        /*02ec*/ 	.word	0x00000000
        /*02f0*/ 	.short	0x010a
        /*02f2*/ 	.byte	0x3f
	.zero		1


	//   ....[29]....
        /*02f4*/ 	.word	0x00009d80
        /*02f8*/ 	.word	0x00000002
        /*02fc*/ 	.word	0x00026800
        /*0300*/ 	.short	0x010a
        /*0302*/ 	.byte	0x3f
	.zero		1


	//   ....[30]....
        /*0304*/ 	.word	0x00009de0
        /*0308*/ 	.word	0x00000005
        /*030c*/ 	.word	0x00026810
        /*0310*/ 	.short	0x010a
        /*0312*/ 	.byte	0x3f
	.zero		1


	//   ....[31]....
        /*0314*/ 	.word	0x00009e40
        /*0318*/ 	.word	0x00000005
        /*031c*/ 	.word	0x00026830
        /*0320*/ 	.short	0x010a
        /*0322*/ 	.byte	0x3f
	.zero		1


	//   ....[32]....
        /*0324*/ 	.word	0x00009fe0
        /*0328*/ 	.word	0x00000010
        /*032c*/ 	.word	0x00026820
        /*0330*/ 	.short	0x010a
        /*0332*/ 	.byte	0x3f
	.zero		1


	//   ....[33]....
        /*0334*/ 	.word	0x0000a030
        /*0338*/ 	.word	0x00000010
        /*033c*/ 	.word	0x00026840
        /*0340*/ 	.short	0x010a
        /*0342*/ 	.byte	0x3f
	.zero		1


	//   ....[34]....
        /*0344*/ 	.word	0x0000a080
        /*0348*/ 	.word	0x00000010
        /*034c*/ 	.word	0x00026828
        /*0350*/ 	.short	0x010a
        /*0352*/ 	.byte	0x3f
	.zero		1


	//   ....[35]....
        /*0354*/ 	.word	0x0000a0d0
        /*0358*/ 	.word	0x00000010
        /*035c*/ 	.word	0x00026848
        /*0360*/ 	.short	0x010a
        /*0362*/ 	.byte	0x3f
	.zero		1


	//   ....[36]....
        /*0364*/ 	.word	0x0000a130
        /*0368*/ 	.word	0x00000010
        /*036c*/ 	.word	0x00026820
        /*0370*/ 	.short	0x010a
        /*0372*/ 	.byte	0x3f
	.zero		1


	//   ....[37]....
        /*0374*/ 	.word	0x0000a180
        /*0378*/ 	.word	0x00000010
        /*037c*/ 	.word	0x00026840
        /*0380*/ 	.short	0x010a
        /*0382*/ 	.byte	0x3f
	.zero		1


	//   ....[38]....
        /*0384*/ 	.word	0x0000a1d0
        /*0388*/ 	.word	0x00000010
        /*038c*/ 	.word	0x00026828
        /*0390*/ 	.short	0x010a
        /*0392*/ 	.byte	0x3f
	.zero		1


	//   ....[39]....
        /*0394*/ 	.word	0x0000a220
        /*0398*/ 	.word	0x00000003
        /*039c*/ 	.word	0x00026840
        /*03a0*/ 	.short	0x010a
        /*03a2*/ 	.byte	0x3f
	.zero		1


	//   ....[40]....
        /*03a4*/ 	.word	0x0000a2f0
        /*03a8*/ 	.word	0x00000006
        /*03ac*/ 	.word	0x00000000
        /*03b0*/ 	.short	0x010a
        /*03b2*/ 	.byte	0x3f
	.zero		1


	//   ....[41]....
        /*03b4*/ 	.word	0x0000a340
        /*03b8*/ 	.word	0x00000003
        /*03bc*/ 	.word	0x00000000
        /*03c0*/ 	.short	0x010a
        /*03c2*/ 	.byte	0x3f
	.zero		1


	//   ....[42]....
        /*03c4*/ 	.word	0x0000a390
        /*03c8*/ 	.word	0x00000000
        /*03cc*/ 	.word	0x00000000
        /*03d0*/ 	.short	0x010a
        /*03d2*/ 	.byte	0x3f
	.zero		1


	//----- nvinfo : EIATTR_NUM_MBARRIERS
	.align		4
.L_1463:
        /*03d4*/ 	.byte	0x03, 0x38
        /*03d6*/ 	.short	0x0009


	//----- nvinfo : EIATTR_EXIT_INSTR_OFFSETS
	.align		4
        /*03d8*/ 	.byte	0x04, 0x1c
        /*03da*/ 	.short	(.L_1465 - .L_1464)


	//   ....[0]....
.L_1464:
        /*03dc*/ 	.word	0x00000960


	//   ....[1]....
        /*03e0*/ 	.word	0x00005470


	//   ....[2]....
        /*03e4*/ 	.word	0x00005c60


	//   ....[3]....
        /*03e8*/ 	.word	0x00009cf0


	//----- nvinfo : EIATTR_MAX_THREADS
	.align		4
.L_1465:
        /*03ec*/ 	.byte	0x04, 0x05
        /*03ee*/ 	.short	(.L_1467 - .L_1466)
.L_1466:
        /*03f0*/ 	.word	0x00000180
        /*03f4*/ 	.word	0x00000001
        /*03f8*/ 	.word	0x00000001


	//----- nvinfo : EIATTR_CRS_STACK_SIZE
	.align		4
.L_1467:
        /*03fc*/ 	.byte	0x04, 0x1e
        /*03fe*/ 	.short	(.L_1469 - .L_1468)
.L_1468:
        /*0400*/ 	.word	0x00000000


	//----- nvinfo : EIATTR_CBANK_PARAM_SIZE
	.align		4
.L_1469:
        /*0404*/ 	.byte	0x03, 0x19
        /*0406*/ 	.short	0x0970


	//----- nvinfo : EIATTR_PARAM_CBANK
	.align		4
        /*0408*/ 	.byte	0x04, 0x0a
        /*040a*/ 	.short	(.L_1471 - .L_1470)
	.align		4
.L_1470:
        /*040c*/ 	.word	index@(.nv.constant0._ZN7cutlass13device_kernelIN5flash11enable_sm90INS1_16FlashAttnBwdSm90INS1_25CollectiveMainloopBwdSm90ILi2ELi2ELi2EN4cute5tupleIJNS5_1CILi1EEES8_S8_EEENS6_IJNS7_ILi64EEENS7_ILi128EEENS7_ILi96EEEEEENS_10bfloat16_tEfNS_4arch4Sm90ELb1ELb0ELb0ELb0ELb1ELb1ELb0ELb0ELi2ELi1ELi2ELi1ELb1EEENS1_21CollectiveEpilogueBwdISD_SE_SG_Li256ELb0ELb0ELi1EEENS1_25SingleTileBwdLPTSchedulerILb0ELi128ELb1EEEEEEEEEvNT_6ParamsE)
        /*0410*/ 	.short	0x0210
        /*0412*/ 	.short	0x0970


	//----- nvinfo : EIATTR_SW_WAR
	.align		4
.L_1471:
        /*0414*/ 	.byte	0x04, 0x36
        /*0416*/ 	.short	(.L_1473 - .L_1472)
.L_1472:
        /*0418*/ 	.word	0x00000008
.L_1473:


//--------------------- .nv.info._ZN7cutlass13device_kernelIN5flash11enable_sm90INS1_16FlashAttnBwdSm90INS1_25CollectiveMainloopBwdSm90ILi2ELi2ELi2EN4cute5tupleIJNS5_1CILi1EEES8_S8_EEENS6_IJNS7_ILi64EEENS7_ILi128EEENS7_ILi96EEEEEENS_10bfloat16_tEfNS_4arch4Sm90ELb1ELb0ELb0ELb0ELb0ELb1ELb0ELb0ELi2ELi1ELi2ELi1ELb1EEENS1_24CollectiveEpilogueBwdGQAISD_fSG_Li256ELb0ELb0EEENS1_25SingleTileBwdLPTSchedulerILb0ELi128ELb0EEEEEEEEEvNT_6ParamsE --------------------------
	.section	.nv.info._ZN7cutlass13device_kernelIN5flash11enable_sm90INS1_16FlashAttnBwdSm90INS1_25CollectiveMainloopBwdSm90ILi2ELi2ELi2EN4cute5tupleIJNS5_1CILi1EEES8_S8_EEENS6_IJNS7_ILi64EEENS7_ILi128EEENS7_ILi96EEEEEENS_10bfloat16_tEfNS_4arch4Sm90ELb1ELb0ELb0ELb0ELb0ELb1ELb0ELb0ELi2ELi1ELi2ELi1ELb1EEENS1_24CollectiveEpilogueBwdGQAISD_fSG_Li256ELb0ELb0EEENS1_25SingleTileBwdLPTSchedulerILb0ELi128ELb0EEEEEEEEEvNT_6ParamsE,"",@"SHT_CUDA_INFO"
	.sectionflags	@""
	.align	4


	//----- nvinfo : EIATTR_CUDA_API_VERSION
	.align		4
        /*0000*/ 	.byte	0x04, 0x37
        /*0002*/ 	.short	(.L_1475 - .L_1474)
.L_1474:
        /*0004*/ 	.word	0x00000082


	//----- nvinfo : EIATTR_KPARAM_INFO
	.align		4
.L_1475:
        /*0008*/ 	.byte	0x04, 0x17
        /*000a*/ 	.short	(.L_1477 - .L_1476)
.L_1476:
        /*000c*/ 	.word	0x00000000
        /*0010*/ 	.short	0x0000
        /*0012*/ 	.short	0x0070
        /*0014*/ 	.byte	0x00, 0xf0, 0x01, 0x1c


	//----- nvinfo : EIATTR_SPARSE_MMA_MASK
	.align		4
.L_1477:
        /*0018*/ 	.byte	0x03, 0x50
        /*001a*/ 	.short	0x0000


	//----- nvinfo : EIATTR_MAXREG_COUNT
	.align		4
        /*001c*/ 	.byte	0x03, 0x1b
        /*001e*/ 	.short	0x00a8


	//----- nvinfo : EIATTR_NUM_BARRIERS
	.align		4
        /*0020*/ 	.byte	0x02, 0x4c
        /*0022*/ 	.byte	0x10
	.zero		1


	//----- nvinfo : EIATTR_EXTERNS
	.align		4
        /*0024*/ 	.byte	0x04, 0x0f
        /*0026*/ 	.short	(.L_1479 - .L_1478)


	//   ....[0]....
	.align		4
.L_1478:
        /*0028*/ 	.word	index@(__assertfail)


	//----- nvinfo : EIATTR_ANNOTATIONS
	.align		4
.L_1479:
        /*002c*/ 	.byte	0x04, 0x55
        /*002e*/ 	.short	(.L_1481 - .L_1480)


	//   ....[0]....
.L_1480:
        /*0030*/ 	.word	0x00000001
        /*0034*/ 	.byte	0x40, 0x6a, 0x00, 0x00, 0x01, 0x00, 0x00, 0x00, 0xf0, 0x76, 0x00, 0x00


	//----- nvinfo : EIATTR_MERCURY_ISA_VERSION
	.align		4
.L_1481:
        /*0040*/ 	.byte	0x03, 0x5f
        /*0042*/ 	.short	0x0101


	//----- nvinfo : EIATTR_INT_WARP_WIDE_INSTR_OFFSETS
	.align		4
        /*0044*/ 	.byte	0x04, 0x31
        /*0046*/ 	.short	(.L_1483 - .L_1482)


	//   ....[0]....
.L_1482:
        /*0048*/ 	.word	0x00000190


	//   ....[1]....
        /*004c*/ 	.word	0x000001c0


	//----- nvinfo : EIATTR_COOP_GROUP_MASK_REGIDS
	.align		4
.L_1483:
        /*0050*/ 	.byte	0x04, 0x29
        /*0052*/ 	.short	(.L_1485 - .L_1484)


	//   ....[0]....
.L_1484:
        /*0054*/ 	.word	0xffffffff


	//   ....[1]....
        /*0058*/ 	.word	0xffffffff


	//   ....[2]....
        /*005c*/ 	.word	0xffffffff


	//   ....[3]....
        /*0060*/ 	.word	0xffffffff


	//   ....[4]....
        /*0064*/ 	.word	0xffffffff


	//   ....[5]....
        /*0068*/ 	.word	0xffffffff


	//   ....[6]....
        /*006c*/ 	.word	0xffffffff


	//   ....[7]....
        /*0070*/ 	.word	0x0500000f


	//----- nvinfo : EIATTR_COOP_GROUP_INSTR_OFFSETS
	.align		4
.L_1485:
        /*0074*/ 	.byte	0x04, 0x28
        /*0076*/ 	.short	(.L_1487 - .L_1486)


	//   ....[0]....
.L_1486:
        /*0078*/ 	.word	0x00000070


	//   ....[1]....
        /*007c*/ 	.word	0x000001a0


	//   ....[2]....
        /*0080*/ 	.word	0x000001f0


	//   ....[3]....
        /*0084*/ 	.word	0x000003e0


	//   ....[4]....
        /*0088*/ 	.word	0x00000620


	//   ....[5]....
        /*008c*/ 	.word	0x000011e0


	//   ....[6]....
        /*0090*/ 	.word	0x00004d80


	//   ....[7]....
        /*0094*/ 	.word	0x00008410


	//----- nvinfo : EIATTR_REG_RECONFIG
	.align		4
.L_1487:
        /*0098*/ 	.byte	0x01, 0x54
	.zero		2


	//----- nvinfo : EIATTR_SYSCALL_OFFSETS
	.align		4
        /*009c*/ 	.byte	0x04, 0x46
        /*009e*/ 	.short	(.L_1489 - .L_1488)


	//   ....[0]....
.L_1488:
        /*00a0*/ 	.word	0x00000e40


	//   ....[1]....
        /*00a4*/ 	.word	0x00000f30


	//   ....[2]....
        /*00a8*/ 	.word	0x00001090


	//   ....[3]....
        /*00ac*/ 	.word	0x00001180


	//   ....[4]....
        /*00b0*/ 	.word	0x00001400


	//----- nvinfo : EIATTR_MBARRIER_INSTR_OFFSETS
	.align		4
.L_1489:
        /*00b4*/ 	.byte	0x04, 0x39
        /*00b6*/ 	.short	(.L_1491 - .L_1490)


	//   ....[0]....
.L_1490:
        /*00b8*/ 	.word	0x00000290
        /*00bc*/ 	.word	0x000000ff
        /*00c0*/ 	.word	0x00026800
        /*00c4*/ 	.short	0x0100
        /*00c6*/ 	.byte	0x06
	.zero		1


	//   ....[1]....
        /*00c8*/ 	.word	0x00000390
        /*00cc*/ 	.word	0x000000ff
        /*00d0*/ 	.word	0x00026810
        /*00d4*/ 	.short	0x0100
        /*00d6*/ 	.byte	0x08
	.zero		1


	//   ....[2]....
        /*00d8*/ 	.word	0x000003a0
        /*00dc*/ 	.word	0x000000ff
        /*00e0*/ 	.word	0x00026820
        /*00e4*/ 	.short	0x0100
        /*00e6*/ 	.byte	0x08
	.zero		1


	//   ....[3]....
        /*00e8*/ 	.word	0x000003b0
        /*00ec*/ 	.word	0x000000ff
        /*00f0*/ 	.word	0x00026818
        /*00f4*/ 	.short	0x0100
        /*00f6*/ 	.byte	0x08
	.zero		1


	//   ....[4]....
        /*00f8*/ 	.word	0x000003c0
        /*00fc*/ 	.word	0x000000ff
        /*0100*/ 	.word	0x00026828
        /*0104*/ 	.short	0x0100
        /*0106*/ 	.byte	0x08
	.zero		1


	//   ....[5]....
        /*0108*/ 	.word	0x000004f0
        /*010c*/ 	.word	0x000000ff
        /*0110*/ 	.word	0x00026830
        /*0114*/ 	.short	0x0100
        /*0116*/ 	.byte	0x08
	.zero		1


	//   ....[6]....
        /*0118*/ 	.word	0x00000500
        /*011c*/ 	.word	0x000000ff
        /*0120*/ 	.word	0x00026840
        /*0124*/ 	.short	0x0100
        /*0126*/ 	.byte	0x08
	.zero		1


	//   ....[7]....
        /*0128*/ 	.word	0x00000510
        /*012c*/ 	.word	0x000000ff
        /*0130*/ 	.word	0x00026838
        /*0134*/ 	.short	0x0100
        /*0136*/ 	.byte	0x08
	.zero		1


	//   ....[8]....
        /*0138*/ 	.word	0x00000520
        /*013c*/ 	.word	0x000000ff
        /*0140*/ 	.word	0x00026848
        /*0144*/ 	.short	0x0100
        /*0146*/ 	.byte	0x08
	.zero		1


	//   ....[9]....
        /*0148*/ 	.word	0x00001220
        /*014c*/ 	.word	0x00000002
        /*0150*/ 	.word	0x00026800
        /*0154*/ 	.short	0x010a
        /*0156*/ 	.byte	0x3f
	.zero		1


	//   ....[10]....
        /*0158*/ 	.word	0x000012c0
        /*015c*/ 	.word	0x00000002
        /*0160*/ 	.word	0x00026800
        /*0164*/ 	.short	0x010a
        /*0166*/ 	.byte	0x3f
	.zero		1


	//   ....[11]....
        /*0168*/ 	.word	0x00001c40
        /*016c*/ 	.word	0x000000ff
        /*0170*/ 	.word	0x00026810
        /*0174*/ 	.short	0x010a
        /*0176*/ 	.byte	0x07
	.zero		1


	//   ....[12]....
        /*0178*/ 	.word	0x00001c80
        /*017c*/ 	.word	0x000000ff
        /*0180*/ 	.word	0x00026810
        /*0184*/ 	.short	0x010a
        /*0186*/ 	.byte	0x07
	.zero		1


	//   ....[13]....
        /*0188*/ 	.word	0x000020c0
        /*018c*/ 	.word	0x000000ff
        /*0190*/ 	.word	0x00026830
        /*0194*/ 	.short	0x010a
        /*0196*/ 	.byte	0x07
	.zero		1


	//   ....[14]....
        /*0198*/ 	.word	0x00002100
        /*019c*/ 	.word	0x000000ff
        /*01a0*/ 	.word	0x00026830
        /*01a4*/ 	.short	0x010a
        /*01a6*/ 	.byte	0x07
	.zero		1


	//   ....[15]....
        /*01a8*/ 	.word	0x00003f30
        /*01ac*/ 	.word	0x000000ff
        /*01b0*/ 	.word	0x00000000
        /*01b4*/ 	.short	0x0101
        /*01b6*/ 	.byte	0x0a
	.zero		1


	//   ....[16]....
        /*01b8*/ 	.word	0x00004240
        /*01bc*/ 	.word	0x000000ff
        /*01c0*/ 	.word	0x00000000
        /*01c4*/ 	.short	0x0101
        /*01c6*/ 	.byte	0x07
	.zero		1


	//   ....[17]....
        /*01c8*/ 	.word	0x000061d0
        /*01cc*/ 	.word	0x00000010
        /*01d0*/ 	.word	0x00026820
        /*01d4*/ 	.short	0x010a
        /*01d6*/ 	.byte	0x3f
	.zero		1


	//   ....[18]....
        /*01d8*/ 	.word	0x00006ad0
        /*01dc*/ 	.word	0x00000010
        /*01e0*/ 	.word	0x00026840
        /*01e4*/ 	.short	0x010a
        /*01e6*/ 	.byte	0x3f
	.zero		1


	//   ....[19]....
        /*01e8*/ 	.word	0x00006de0
        /*01ec*/ 	.word	0x00000010
        /*01f0*/ 	.word	0x00026828
        /*01f4*/ 	.short	0x010a
        /*01f6*/ 	.byte	0x3f
	.zero		1


	//   ....[20]....
        /*01f8*/ 	.word	0x000070f0
        /*01fc*/ 	.word	0x00000010
        /*0200*/ 	.word	0x00026848
        /*0204*/ 	.short	0x010a
        /*0206*/ 	.byte	0x3f
	.zero		1


	//   ....[21]....
        /*0208*/ 	.word	0x000073b0
        /*020c*/ 	.word	0x00000010
        /*0210*/ 	.word	0x00026820
        /*0214*/ 	.short	0x010a
        /*0216*/ 	.byte	0x3f
	.zero		1


	//   ....[22]....
        /*0218*/ 	.word	0x00007750
        /*021c*/ 	.word	0x00000010
        /*0220*/ 	.word	0x00026840
        /*0224*/ 	.short	0x010a
        /*0226*/ 	.byte	0x3f
	.zero		1


	//   ....[23]....
        /*0228*/ 	.word	0x00007a30
        /*022c*/ 	.word	0x00000010
        /*0230*/ 	.word	0x00026828
        /*0234*/ 	.short	0x010a
        /*0236*/ 	.byte	0x3f
	.zero		1


	//   ....[24]....
        /*0238*/ 	.word	0x00007dc0
        /*023c*/ 	.word	0x00000003
        /*0240*/ 	.word	0x00026840
        /*0244*/ 	.short	0x010a
        /*0246*/ 	.byte	0x3f
	.zero		1


	//   ....[25]....
        /*0248*/ 	.word	0x00008270
        /*024c*/ 	.word	0x00000006
        /*0250*/ 	.word	0x00000000
        /*0254*/ 	.short	0x010a
        /*0256*/ 	.byte	0x3f
	.zero		1


	//   ....[26]....
        /*0258*/ 	.word	0x000082d0
        /*025c*/ 	.word	0x00000003
        /*0260*/ 	.word	0x00000000
        /*0264*/ 	.short	0x010a
        /*0266*/ 	.byte	0x3f
	.zero		1


	//   ....[27]....
        /*0268*/ 	.word	0x00008330
        /*026c*/ 	.word	0x00000000
        /*0270*/ 	.word	0x00000000
        /*0274*/ 	.short	0x010a
        /*0276*/ 	.byte	0x3f
	.zero		1


	//   ....[28]....
        /*0278*/ 	.word	0x00008360
        /*027c*/ 	.word	0x00000003
        /*0280*/ 	.word	0x00000000
        /*0284*/ 	.short	0x010a
        /*0286*/ 	.byte	0x3f
	.zero		1


	//   ....[29]....
        /*0288*/ 	.word	0x00008440
        /*028c*/ 	.word	0x00000002
        /*0290*/ 	.word	0x00026800
        /*0294*/ 	.short	0x010a
        /*0296*/ 	.byte	0x3f
	.zero		1


	//   ....[30]....
        /*0298*/ 	.word	0x000084a0
        /*029c*/ 	.word	0x00000005
        /*02a0*/ 	.word	0x00026810
        /*02a4*/ 	.short	0x010a
        /*02a6*/ 	.byte	0x3f
	.zero		1


	//   ....[31]....
        /*02a8*/ 	.word	0x00008500
        /*02ac*/ 	.word	0x00000005
        /*02b0*/ 	.word	0x00026830
        /*02b4*/ 	.short	0x010a
        /*02b6*/ 	.byte	0x3f
	.zero		1


	//   ....[32]....
        /*02b8*/ 	.word	0x00008550
        /*02bc*/ 	.word	0x00000010
        /*02c0*/ 	.word	0x00026820
        /*02c4*/ 	.short	0x010a
        /*02c6*/ 	.byte	0x3f
	.zero		1


	//   ....[33]....
        /*02c8*/ 	.word	0x000085a0
        /*02cc*/ 	.word	0x00000010
        /*02d0*/ 	.word	0x00026840
        /*02d4*/ 	.short	0x010a
        /*02d6*/ 	.byte	0x3f
	.zero		1


	//   ....[34]....
        /*02d8*/ 	.word	0x000085f0
        /*02dc*/ 	.word	0x00000010
        /*02e0*/ 	.word	0x00026828
        /*02e4*/ 	.short	0x010a
        /*02e6*/ 	.byte	0x3f
	.zero		1


	//   ....[35]....
        /*02e8*/ 	.word	0x00008640
        /*02ec*/ 	.word	0x00000010
        /*02f0*/ 	.word	0x00026848
        /*02f4*/ 	.short	0x010a
        /*02f6*/ 	.byte	0x3f
	.zero		1


	//   ....[36]....
        /*02f8*/ 	.word	0x000086a0
        /*02fc*/ 	.word	0x00000010
        /*0300*/ 	.word	0x00026820
        /*0304*/ 	.short	0x010a
        /*0306*/ 	.byte	0x3f
	.zero		1


	//   ....[37]....
        /*0308*/ 	.word	0x000086f0
        /*030c*/ 	.word	0x00000010
        /*0310*/ 	.word	0x00026840
        /*0314*/ 	.short	0x010a
        /*0316*/ 	.byte	0x3f
	.zero		1


	//   ....[38]....
        /*0318*/ 	.word	0x00008740
        /*031c*/ 	.word	0x00000010
        /*0320*/ 	.word	0x00026828
        /*0324*/ 	.short	0x010a
        /*0326*/ 	.byte	0x3f
	.zero		1


	//   ....[39]....
        /*0328*/ 	.word	0x00008790
        /*032c*/ 	.word	0x00000003
        /*0330*/ 	.word	0x00026840
        /*0334*/ 	.short	0x010a
        /*0336*/ 	.byte	0x3f
	.zero		1


	//   ....[40]....
        /*0338*/ 	.word	0x00008860
        /*033c*/ 	.word	0x00000006
        /*0340*/ 	.word	0x00000000
        /*0344*/ 	.short	0x010a
        /*0346*/ 	.byte	0x3f
	.zero		1


	//   ....[41]....
        /*0348*/ 	.word	0x000088b0
        /*034c*/ 	.word	0x00000003
        /*0350*/ 	.word	0x00000000
        /*0354*/ 	.short	0x010a
        /*0356*/ 	.byte	0x3f
	.zero		1


	//   ....[42]....
        /*0358*/ 	.word	0x00008900
        /*035c*/ 	.word	0x00000000
        /*0360*/ 	.word	0x00000000
        /*0364*/ 	.short	0x010a
        /*0366*/ 	.byte	0x3f
	.zero		1


	//----- nvinfo : EIATTR_NUM_MBARRIERS
	.align		4
.L_1491:
        /*0368*/ 	.byte	0x03, 0x38
        /*036a*/ 	.short	0x0009


	//----- nvinfo : EIATTR_EXIT_INSTR_OFFSETS
	.align		4
        /*036c*/ 	.byte	0x04, 0x1c
        /*036e*/ 	.short	(.L_1493 - .L_1492)


	//   ....[0]....
.L_1492:
        /*0370*/ 	.word	0x000083b0


	//----- nvinfo : EIATTR_MAX_THREADS
	.align		4
.L_1493:
        /*0374*/ 	.byte	0x04, 0x05
        /*0376*/ 	.short	(.L_1495 - .L_1494)
.L_1494:
        /*0378*/ 	.word	0x00000180
        /*037c*/ 	.word	0x00000001
        /*0380*/ 	.word	0x00000001


	//----- nvinfo : EIATTR_CRS_STACK_SIZE
	.align		4
.L_1495:
        /*0384*/ 	.byte	0x04, 0x1e
        /*0386*/ 	.short	(.L_1497 - .L_1496)
.L_1496:
        /*0388*/ 	.word	0x00000000


	//----- nvinfo : EIATTR_CBANK_PARAM_SIZE
	.align		4
.L_1497:
        /*038c*/ 	.byte	0x03, 0x19
        /*038e*/ 	.short	0x0770


	//----- nvinfo : EIATTR_PARAM_CBANK
	.align		4
        /*0390*/ 	.byte	0x04, 0x0a
        /*0392*/ 	.short	(.L_1499 - .L_1498)
	.align		4
.L_1498:
        /*0394*/ 	.word	index@(.nv.constant0._ZN7cutlass13device_kernelIN5flash11enable_sm90INS1_16FlashAttnBwdSm90INS1_25CollectiveMainloopBwdSm90ILi2ELi2ELi2EN4cute5tupleIJNS5_1CILi1EEES8_S8_EEENS6_IJNS7_ILi64EEENS7_ILi128EEENS7_ILi96EEEEEENS_10bfloat16_tEfNS_4arch4Sm90ELb1ELb0ELb0ELb0ELb0ELb1ELb0ELb0ELi2ELi1ELi2ELi1ELb1EEENS1_24CollectiveEpilogueBwdGQAISD_fSG_Li256ELb0ELb0EEENS1_25SingleTileBwdLPTSchedulerILb0ELi128ELb0EEEEEEEEEvNT_6ParamsE)
        /*0398*/ 	.short	0x0210
        /*039a*/ 	.short	0x0770


	//----- nvinfo : EIATTR_SW_WAR
	.align		4
.L_1499:
        /*039c*/ 	.byte	0x04, 0x36
        /*039e*/ 	.short	(.L_1501 - .L_1500)
.L_1500:
        /*03a0*/ 	.word	0x00000008
.L_1501:


//--------------------- .nv.info._ZN7cutlass13device_kernelIN5flash11enable_sm90INS1_16FlashAttnBwdSm90INS1_25CollectiveMainloopBwdSm90ILi2ELi2ELi2EN4cute5tupleIJNS5_1CILi1EEES8_S8_EEENS6_IJNS7_ILi64EEENS7_ILi128EEENS7_ILi96EEEEEENS_10bfloat16_tEfNS_4arch4Sm90ELb1ELb0ELb0ELb0ELb1ELb1ELb0ELb0ELi2ELi1ELi2ELi1ELb1EEENS1_24CollectiveEpilogueBwdGQAISD_fSG_Li256ELb0ELb1EEENS1_25SingleTileBwdLPTSchedulerILb0ELi128ELb1EEEEEEEEEvNT_6ParamsE --------------------------
	.section	.nv.info._ZN7cutlass13device_kernelIN5flash11enable_sm90INS1_16FlashAttnBwdSm90INS1_25CollectiveMainloopBwdSm90ILi2ELi2ELi2EN4cute5tupleIJNS5_1CILi1EEES8_S8_EEENS6_IJNS7_ILi64EEENS7_ILi128EEENS7_ILi96EEEEEENS_10bfloat16_tEfNS_4arch4Sm90ELb1ELb0ELb0ELb0ELb1ELb1ELb0ELb0ELi2ELi1ELi2ELi1ELb1EEENS1_24CollectiveEpilogueBwdGQAISD_fSG_Li256ELb0ELb1EEENS1_25SingleTileBwdLPTSchedulerILb0ELi128ELb1EEEEEEEEEvNT_6ParamsE,"",@"SHT_CUDA_INFO"
	.sectionflags	@""
	.align	4


	//----- nvinfo : EIATTR_CUDA_API_VERSION
	.align		4
        /*0000*/ 	.byte	0x04, 0x37
        /*0002*/ 	.short	(.L_1503 - .L_1502)
.L_1502:
        /*0004*/ 	.word	0x00000082


	//----- nvinfo : EIATTR_KPARAM_INFO
	.align		4
.L_1503:
        /*0008*/ 	.byte	0x04, 0x17
        /*000a*/ 	.short	(.L_1505 - .L_1504)
.L_1504:
        /*000c*/ 	.word	0x00000000
        /*0010*/ 	.short	0x0000
        /*0012*/ 	.short	0x0070
        /*0014*/ 	.byte	0x00, 0xf0, 0x01, 0x1c


	//----- nvinfo : EIATTR_SPARSE_MMA_MASK
	.align		4
.L_1505:
        /*0018*/ 	.byte	0x03, 0x50
        /*001a*/ 	.short	0x0000


	//----- nvinfo : EIATTR_MAXREG_COUNT
	.align		4
        /*001c*/ 	.byte	0x03, 0x1b
        /*001e*/ 	.short	0x00a8


	//----- nvinfo : EIATTR_NUM_BARRIERS
	.align		4
        /*0020*/ 	.byte	0x02, 0x4c
        /*0022*/ 	.byte	0x10
	.zero		1


	//----- nvinfo : EIATTR_EXTERNS
	.align		4
        /*0024*/ 	.byte	0x04, 0x0f
        /*0026*/ 	.short	(.L_1507 - .L_1506)


	//   ....[0]....
	.align		4
.L_1506:
        /*0028*/ 	.word	index@(__assertfail)


	//----- nvinfo : EIATTR_ANNOTATIONS
	.align		4
.L_1507:
        /*002c*/ 	.byte	0x04, 0x55
        /*002e*/ 	.short	(.L_1509 - .L_1508)


	//   ....[0]....
.L_1508:
        /*0030*/ 	.word	0x00000001
        /*0034*/ 	.byte	0x50, 0x79, 0x00, 0x00, 0x01, 0x00, 0x00, 0x00, 0x00, 0x86, 0x00, 0x00


	//----- nvinfo : EIATTR_MERCURY_ISA_VERSION
	.align		4
.L_1509:
        /*0040*/ 	.byte	0x03, 0x5f
        /*0042*/ 	.short	0x0101


	//----- nvinfo : EIATTR_INT_WARP_WIDE_INSTR_OFFSETS
	.align		4
        /*0044*/ 	.byte	0x04, 0x31
        /*0046*/ 	.short	(.L_1511 - .L_1510)


	//   ....[0]....
.L_1510:
        /*0048*/ 	.word	0x00000190


	//   ....[1]....
        /*004c*/ 	.word	0x000001c0


	//   ....[2]....
        /*0050*/ 	.word	0x00005e60


	//   ....[3]....
        /*0054*/ 	.word	0x000064d0


	//   ....[4]....
        /*0058*/ 	.word	0x000069f0


	//----- nvinfo : EIATTR_COOP_GROUP_MASK_REGIDS
	.align		4
.L_1511:
        /*005c*/ 	.byte	0x04, 0x29
        /*005e*/ 	.short	(.L_1513 - .L_1512)


	//   ....[0]....
.L_1512:
        /*0060*/ 	.word	0xffffffff


	//   ....[1]....
        /*0064*/ 	.word	0xffffffff


	//   ....[2]....
        /*0068*/ 	.word	0xffffffff


	//   ....[3]....
        /*006c*/ 	.word	0xffffffff


	//   ....[4]....
        /*0070*/ 	.word	0xffffffff


	//   ....[5]....
        /*0074*/ 	.word	0xffffffff


	//   ....[6]....
        /*0078*/ 	.word	0xffffffff


	//   ....[7]....
        /*007c*/ 	.word	0xffffffff


	//   ....[8]....
        /*0080*/ 	.word	0xffffffff


	//   ....[9]....
        /*0084*/ 	.word	0xffffffff


	//   ....[10]....
        /*0088*/ 	.word	0xffffffff


	//   ....[11]....
        /*008c*/ 	.word	0xffffffff


	//   ....[12]....
        /*0090*/ 	.word	0xffffffff


	//   ....[13]....
        /*0094*/ 	.word	0xffffffff


	//   ....[14]....
        /*0098*/ 	.word	0xffffffff


	//   ....[15]....
        /*009c*/ 	.word	0xffffffff


	//   ....[16]....
        /*00a0*/ 	.word	0xffffffff


	//   ....[17]....
        /*00a4*/ 	.word	0x0500000f


	//   ....[18]....
        /*00a8*/ 	.word	0x0500000f


	//   ....[19]....
        /*00ac*/ 	.word	0x0500000f


	//   ....[20]....
        /*00b0*/ 	.word	0x0500000f


	//   ....[21]....
        /*00b4*/ 	.word	0x0500000f


	//   ....[22]....
        /*00b8*/ 	.word	0x0500000f


	//----- nvinfo : EIATTR_COOP_GROUP_INSTR_OFFSETS
	.align		4
.L_1513:
        /*00bc*/ 	.byte	0x04, 0x28
        /*00be*/ 	.short	(.L_1515 - .L_1514)


	//   ....[0]....
.L_1514:
        /*00c0*/ 	.word	0x00000070


	//   ....[1]....
        /*00c4*/ 	.word	0x000001a0


	//   ....[2]....
        /*00c8*/ 	.word	0x000001f0


	//   ....[3]....
        /*00cc*/ 	.word	0x000003e0


	//   ....[4]....
        /*00d0*/ 	.word	0x00000630


	//   ....[5]....
        /*00d4*/ 	.word	0x00001220


	//   ....[6]....
        /*00d8*/ 	.word	0x00004bc0


	//   ....[7]....
        /*00dc*/ 	.word	0x00004d40


	//   ....[8]....
        /*00e0*/ 	.word	0x00004ff0


	//   ....[9]....
        /*00e4*/ 	.word	0x00005180


	//   ....[10]....
        /*00e8*/ 	.word	0x00005290


	//   ....[11]....
        /*00ec*/ 	.word	0x00005a60


	//   ....[12]....
        /*00f0*/ 	.word	0x00005d90


	//   ....[13]....
        /*00f4*/ 	.word	0x00006150


	//   ....[14]....
        /*00f8*/ 	.word	0x00006400


	//   ....[15]....
        /*00fc*/ 	.word	0x000066b0


	//   ....[16]....
        /*0100*/ 	.word	0x00006920


	//   ....[17]....
        /*0104*/ 	.word	0x00009320


	//   ....[18]....
        /*0108*/ 	.word	0x00009490


	//   ....[19]....
        /*010c*/ 	.word	0x00009500


	//   ....[20]....
        /*0110*/ 	.word	0x00009570


	//   ....[21]....
        /*0114*/ 	.word	0x000095e0


	//   ....[22]....
        /*0118*/ 	.word	0x00009650


	//----- nvinfo : EIATTR_REG_RECONFIG
	.align		4
.L_1515:
        /*011c*/ 	.byte	0x01, 0x54
	.zero		2


	//----- nvinfo : EIATTR_SYSCALL_OFFSETS
	.align		4
        /*0120*/ 	.byte	0x04, 0x46
        /*0122*/ 	.short	(.L_1517 - .L_1516)


	//   ....[0]....
.L_1516:
        /*0124*/ 	.word	0x00000e80


	//   ....[1]....
        /*0128*/ 	.word	0x00000f70


	//   ....[2]....
        /*012c*/ 	.word	0x000010d0


	//   ....[3]....
        /*0130*/ 	.word	0x000011c0


	//   ....[4]....
        /*0134*/ 	.word	0x00001440


	//----- nvinfo : EIATTR_MBARRIER_INSTR_OFFSETS
	.align		4
.L_1517:
        /*0138*/ 	.byte	0x04, 0x39
        /*013a*/ 	.short	(.L_1519 - .L_1518)


	//   ....[0]....
.L_1518:
        /*013c*/ 	.word	0x00000290
        /*0140*/ 	.word	0x000000ff
        /*0144*/ 	.word	0x00026800
        /*0148*/ 	.short	0x0100
        /*014a*/ 	.byte	0x06
	.zero		1


	//   ....[1]....
        /*014c*/ 	.word	0x00000390
        /*0150*/ 	.word	0x000000ff
        /*0154*/ 	.word	0x00026810
        /*0158*/ 	.short	0x0100
        /*015a*/ 	.byte	0x08
	.zero		1


	//   ....[2]....
        /*015c*/ 	.word	0x000003a0
        /*0160*/ 	.word	0x000000ff
        /*0164*/ 	.word	0x00026820
        /*0168*/ 	.short	0x0100
        /*016a*/ 	.byte	0x08
	.zero		1


	//   ....[3]....
        /*016c*/ 	.word	0x000003b0
        /*0170*/ 	.word	0x000000ff
        /*0174*/ 	.word	0x00026818
        /*0178*/ 	.short	0x0100
        /*017a*/ 	.byte	0x08
	.zero		1


	//   ....[4]....
        /*017c*/ 	.word	0x000003c0
        /*0180*/ 	.word	0x000000ff
        /*0184*/ 	.word	0x00026828
        /*0188*/ 	.short	0x0100
        /*018a*/ 	.byte	0x08
	.zero		1


	//   ....[5]....
        /*018c*/ 	.word	0x000004f0
        /*0190*/ 	.word	0x000000ff
        /*0194*/ 	.word	0x00026830
        /*0198*/ 	.short	0x0100
        /*019a*/ 	.byte	0x08
	.zero		1


	//   ....[6]....
        /*019c*/ 	.word	0x00000500
        /*01a0*/ 	.word	0x000000ff
        /*01a4*/ 	.word	0x00026840
        /*01a8*/ 	.short	0x0100
        /*01aa*/ 	.byte	0x08
	.zero		1


	//   ....[7]....
        /*01ac*/ 	.word	0x00000510
        /*01b0*/ 	.word	0x000000ff
        /*01b4*/ 	.word	0x00026838
        /*01b8*/ 	.short	0x0100
        /*01ba*/ 	.byte	0x08
	.zero		1


	//   ....[8]....
        /*01bc*/ 	.word	0x00000520
        /*01c0*/ 	.word	0x000000ff
        /*01c4*/ 	.word	0x00026848
        /*01c8*/ 	.short	0x0100
        /*01ca*/ 	.byte	0x08
	.zero		1


	//   ....[9]....
        /*01cc*/ 	.word	0x00001260
        /*01d0*/ 	.word	0x00000002
        /*01d4*/ 	.word	0x00026800
        /*01d8*/ 	.short	0x010a
        /*01da*/ 	.byte	0x3f
	.zero		1


	//   ....[10]....
        /*01dc*/ 	.word	0x00001300
        /*01e0*/ 	.word	0x00000002
        /*01e4*/ 	.word	0x00026800
        /*01e8*/ 	.short	0x010a
        /*01ea*/ 	.byte	0x3f
	.zero		1


	//   ....[11]....
        /*01ec*/ 	.word	0x00001c80
        /*01f0*/ 	.word	0x000000ff
        /*01f4*/ 	.word	0x00026810
        /*01f8*/ 	.short	0x010a
        /*01fa*/ 	.byte	0x08
	.zero		1


	//   ....[12]....
        /*01fc*/ 	.word	0x00001cc0
        /*0200*/ 	.word	0x000000ff
        /*0204*/ 	.word	0x00026810
        /*0208*/ 	.short	0x010a
        /*020a*/ 	.byte	0x08
	.zero		1


	//   ....[13]....
        /*020c*/ 	.word	0x00002100
        /*0210*/ 	.word	0x000000ff
        /*0214*/ 	.word	0x00026830
        /*0218*/ 	.short	0x010a
        /*021a*/ 	.byte	0x08
	.zero		1


	//   ....[14]....
        /*021c*/ 	.word	0x00002140
        /*0220*/ 	.word	0x000000ff
        /*0224*/ 	.word	0x00026830
        /*0228*/ 	.short	0x010a
        /*022a*/ 	.byte	0x08
	.zero		1


	//   ....[15]....
        /*022c*/ 	.word	0x00003f60
        /*0230*/ 	.word	0x000000ff
        /*0234*/ 	.word	0x00000000
        /*0238*/ 	.short	0x0101
        /*023a*/ 	.byte	0x0a
	.zero		1


	//   ....[16]....
        /*023c*/ 	.word	0x00004240
        /*0240*/ 	.word	0x000000ff
        /*0244*/ 	.word	0x00000000
        /*0248*/ 	.short	0x0101
        /*024a*/ 	.byte	0x08
	.zero		1


	//   ....[17]....
        /*024c*/ 	.word	0x000070e0
        /*0250*/ 	.word	0x00000010
        /*0254*/ 	.word	0x00026820
        /*0258*/ 	.short	0x010a
        /*025a*/ 	.byte	0x3f
	.zero		1


	//   ....[18]....
        /*025c*/ 	.word	0x000079e0
        /*0260*/ 	.word	0x00000010
        /*0264*/ 	.word	0x00026840
        /*0268*/ 	.short	0x010a
        /*026a*/ 	.byte	0x3f
	.zero		1


	//   ....[19]....
        /*026c*/ 	.word	0x00007cf0
        /*0270*/ 	.word	0x00000010
        /*0274*/ 	.word	0x00026828
        /*0278*/ 	.short	0x010a
        /*027a*/ 	.byte	0x3f
	.zero		1


	//   ....[20]....
        /*027c*/ 	.word	0x00008000
        /*0280*/ 	.word	0x00000010
        /*0284*/ 	.word	0x00026848
        /*0288*/ 	.short	0x010a
        /*028a*/ 	.byte	0x3f
	.zero		1


	//   ....[21]....
        /*028c*/ 	.word	0x000082c0
        /*0290*/ 	.word	0x00000010
        /*0294*/ 	.word	0x00026820
        /*0298*/ 	.short	0x010a
        /*029a*/ 	.byte	0x3f
	.zero		1


	//   ....[22]....
        /*029c*/ 	.word	0x00008660
        /*02a0*/ 	.word	0x00000010
        /*02a4*/ 	.word	0x00026840
        /*02a8*/ 	.short	0x010a
        /*02aa*/ 	.byte	0x3f
	.zero		1


	//   ....[23]....
        /*02ac*/ 	.word	0x00008940
        /*02b0*/ 	.word	0x00000010
        /*02b4*/ 	.word	0x00026828
        /*02b8*/ 	.short	0x010a
        /*02ba*/ 	.byte	0x3f
	.zero		1


	//   ....[24]....
        /*02bc*/ 	.word	0x00008cd0
        /*02c0*/ 	.word	0x00000003
        /*02c4*/ 	.word	0x00026840
        /*02c8*/ 	.short	0x010a
        /*02ca*/ 	.byte	0x3f
	.zero		1


	//   ....[25]....
        /*02cc*/ 	.word	0x00009180
        /*02d0*/ 	.word	0x00000006
        /*02d4*/ 	.word	0x00000000
        /*02d8*/ 	.short	0x010a
        /*02da*/ 	.byte	0x3f
	.zero		1


	//   ....[26]....
        /*02dc*/ 	.word	0x000091e0
        /*02e0*/ 	.word	0x00000003
        /*02e4*/ 	.word	0x00000000
        /*02e8*/ 	.short	0x010a
        /*02ea*/ 	.byte	0x3f
	.zero		1


	//   ....[27]....
        /*02ec*/ 	.word	0x00009240
        /*02f0*/ 	.word	0x00000000
        /*02f4*/ 	.word	0x00000000
        /*02f8*/ 	.short	0x010a
        /*02fa*/ 	.byte	0x3f
	.zero		1


	//   ....[28]....
        /*02fc*/ 	.word	0x00009270
        /*0300*/ 	.word	0x00000003
        /*0304*/ 	.word	0x00000000
        /*0308*/ 	.short	0x010a
        /*030a*/ 	.byte	0x3f
	.zero		1


	//   ....[29]....
        /*030c*/ 	.word	0x00009350
        /*0310*/ 	.word	0x00000002
        /*0314*/ 	.word	0x00026800
        /*0318*/ 	.short	0x010a
        /*031a*/ 	.byte	0x3f
	.zero		1


	//   ....[30]....
        /*031c*/ 	.word	0x000093b0
        /*0320*/ 	.word	0x00000005
        /*0324*/ 	.word	0x00026810
        /*0328*/ 	.short	0x010a
        /*032a*/ 	.byte	0x3f
	.zero		1


	//   ....[31]....
        /*032c*/ 	.word	0x00009410
        /*0330*/ 	.word	0x00000005
        /*0334*/ 	.word	0x00026830
        /*0338*/ 	.short	0x010a
        /*033a*/ 	.byte	0x3f
	.zero		1


	//   ....[32]....
        /*033c*/ 	.word	0x00009690
        /*0340*/ 	.word	0x00000010
        /*0344*/ 	.word	0x00026820
        /*0348*/ 	.short	0x010a
        /*034a*/ 	.byte	0x3f
	.zero		1


	//   ....[33]....
        /*034c*/ 	.word	0x000096e0
        /*0350*/ 	.word	0x00000010
        /*0354*/ 	.word	0x00026840
        /*0358*/ 	.short	0x010a
        /*035a*/ 	.byte	0x3f
	.zero		1


	//   ....[34]....
        /*035c*/ 	.word	0x00009730
        /*0360*/ 	.word	0x00000010
        /*0364*/ 	.word	0x00026828
        /*0368*/ 	.short	0x010a
        /*036a*/ 	.byte	0x3f
	.zero		1


	//   ....[35]....
        /*036c*/ 	.word	0x00009780
        /*0370*/ 	.word	0x00000010
        /*0374*/ 	.word	0x00026848
        /*0378*/ 	.short	0x010a
        /*037a*/ 	.byte	0x3f
	.zero		1


	//   ....[36]....
        /*037c*/ 	.word	0x000097e0
        /*0380*/ 	.word	0x00000010
        /*0384*/ 	.word	0x00026820
        /*0388*/ 	.short	0x010a
        /*038a*/ 	.byte	0x3f
	.zero		1


	//   ....[37]....
        /*038c*/ 	.word	0x00009830
        /*0390*/ 	.word	0x00000010
        /*0394*/ 	.word	0x00026840
        /*0398*/ 	.short	0x010a
        /*039a*/ 	.byte	0x3f
	.zero		1


	//   ....[38]....
        /*039c*/ 	.word	0x00009880
        /*03a0*/ 	.word	0x00000010
        /*03a4*/ 	.word	0x00026828
        /*03a8*/ 	.short	0x010a
        /*03aa*/ 	.byte	0x3f
	.zero		1


	//   ....[39]....
        /*03ac*/ 	.word	0x000098d0
        /*03b0*/ 	.word	0x00000003
        /*03b4*/ 	.word	0x00026840
        /*03b8*/ 	.short	0x010a
        /*03ba*/ 	.byte	0x3f
	.zero		1


	//   ....[40]....
        /*03bc*/ 	.word	0x000099a0
        /*03c0*/ 	.word	0x00000006
        /*03c4*/ 	.word	0x00000000
        /*03c8*/ 	.short	0x010a
        /*03ca*/ 	.byte	0x3f
	.zero		1


	//   ....[41]....
        /*03cc*/ 	.word	0x000099f0
        /*03d0*/ 	.word	0x00000003
        /*03d4*/ 	.word	0x00000000
        /*03d8*/ 	.short	0x010a
        /*03da*/ 	.byte	0x3f
	.zero		1


	//   ....[42]....
        /*03dc*/ 	.word	0x00009a40
        /*03e0*/ 	.word	0x00000000
        /*03e4*/ 	.word	0x00000000
        /*03e8*/ 	.short	0x010a
        /*03ea*/ 	.byte	0x3f
	.zero		1


	//----- nvinfo : EIATTR_NUM_MBARRIERS
	.align		4
.L_1519:
        /*03ec*/ 	.byte	0x03, 0x38
        /*03ee*/ 	.short	0x0009


	//----- nvinfo : EIATTR_EXIT_INSTR_OFFSETS
	.align		4
        /*03f0*/ 	.byte	0x04, 0x1c
        /*03f2*/ 	.short	(.L_1521 - .L_1520)


	//   ....[0]....
.L_1520:
        /*03f4*/ 	.word	0x000092c0


	//----- nvinfo : EIATTR_MAX_THREADS
	.align		4
.L_1521:
        /*03f8*/ 	.byte	0x04, 0x05
        /*03fa*/ 	.short	(.L_1523 - .L_1522)
.L_1522:
        /*03fc*/ 	.word	0x00000180
        /*0400*/ 	.word	0x00000001
        /*0404*/ 	.word	0x00000001


	//----- nvinfo : EIATTR_CRS_STACK_SIZE
	.align		4
.L_1523:
        /*0408*/ 	.byte	0x04, 0x1e
        /*040a*/ 	.short	(.L_1525 - .L_1524)
.L_1524:
        /*040c*/ 	.word	0x00000000


	//----- nvinfo : EIATTR_CBANK_PARAM_SIZE
	.align		4
.L_1525:
        /*0410*/ 	.byte	0x03, 0x19
        /*0412*/ 	.short	0x0770


	//----- nvinfo : EIATTR_PARAM_CBANK
	.align		4
        /*0414*/ 	.byte	0x04, 0x0a
        /*0416*/ 	.short	(.L_1527 - .L_1526)
	.align		4
.L_1526:
        /*0418*/ 	.word	index@(.nv.constant0._ZN7cutlass13device_kernelIN5flash11enable_sm90INS1_16FlashAttnBwdSm90INS1_25CollectiveMainloopBwdSm90ILi2ELi2ELi2EN4cute5tupleIJNS5_1CILi1EEES8_S8_EEENS6_IJNS7_ILi64EEENS7_ILi128EEENS7_ILi96EEEEEENS_10bfloat16_tEfNS_4arch4Sm90ELb1ELb0ELb0ELb0ELb1ELb1ELb0ELb0ELi2ELi1ELi2ELi1ELb1EEENS1_24CollectiveEpilogueBwdGQAISD_fSG_Li256ELb0ELb1EEENS1_25SingleTileBwdLPTSchedulerILb0ELi128ELb1EEEEEEEEEvNT_6ParamsE)
        /*041c*/ 	.short	0x0210
        /*041e*/ 	.short	0x0770


	//----- nvinfo : EIATTR_SW_WAR
	.align		4
.L_1527:
        /*0420*/ 	.byte	0x04, 0x36
        /*0422*/ 	.short	(.L_1529 - .L_1528)
.L_1528:
        /*0424*/ 	.word	0x00000008
.L_1529:


//--------------------- .nv.info._ZN7cutlass13device_kernelIN5flash22FlashAttnBwdPreprocessIN4cute5tupleIJNS3_1CILi64EEENS5_ILi96EEEEEENS_10bfloat16_tEfNS_4arch4Sm90ELb1ELb0EEEEEvNT_6ParamsE --------------------------
	.section	.nv.info._ZN7cutlass13device_kernelIN5flash22FlashAttnBwdPreprocessIN4cute5tupleIJNS3_1CILi64EEENS5_ILi96EEEEEENS_10bfloat16_tEfNS_4arch4Sm90ELb1ELb0EEEEEvNT_6ParamsE,"",@"SHT_CUDA_INFO"
	.sectionflags	@""
	.align	4


	//----- nvinfo : EIATTR_CUDA_API_VERSION
	.align		4
        /*0000*/ 	.byte	0x04, 0x37
        /*0002*/ 	.short	(.L_1531 - .L_1530)
.L_1530:
        /*0004*/ 	.word	0x00000082


	//----- nvinfo : EIATTR_KPARAM_INFO
	.align		4
.L_1531:
        /*0008*/ 	.byte	0x04, 0x17
        /*000a*/ 	.short	(.L_1533 - .L_1532)
.L_1532:
        /*000c*/ 	.word	0x00000000
        /*0010*/ 	.short	0x0000
        /*0012*/ 	.short	0x0000
        /*0014*/ 	.byte	0x00, 0xf0, 0xc1, 0x03


	//----- nvinfo : EIATTR_SPARSE_MMA_MASK
	.align		4
.L_1533:
        /*0018*/ 	.byte	0x03, 0x50
        /*001a*/ 	.short	0x0000


	//----- nvinfo : EIATTR_MAXREG_COUNT
	.align		4
        /*001c*/ 	.byte	0x03, 0x1b
        /*001e*/ 	.short	0x0080


	//----- nvinfo : EIATTR_MERCURY_ISA_VERSION
	.align		4
        /*0020*/ 	.byte	0x03, 0x5f
        /*0022*/ 	.short	0x0101


	//----- nvinfo : EIATTR_COOP_GROUP_MASK_REGIDS
	.align		4
        /*0024*/ 	.byte	0x04, 0x29
        /*0026*/ 	.short	(.L_1535 - .L_1534)


	//   ....[0]....
.L_1534:
        /*0028*/ 	.word	0xffffffff


	//   ....[1]....
        /*002c*/ 	.word	0xffffffff


	//----- nvinfo : EIATTR_COOP_GROUP_INSTR_OFFSETS
	.align		4
.L_1535:
        /*0030*/ 	.byte	0x04, 0x28
        /*0032*/ 	.short	(.L_1537 - .L_1536)


	//   ....[0]....
.L_1536:
        /*0034*/ 	.word	0x00000c10


	//   ....[1]....
        /*0038*/ 	.word	0x00000c40


	//----- nvinfo : EIATTR_EXIT_INSTR_OFFSETS
	.align		4
.L_1537:
        /*003c*/ 	.byte	0x04, 0x1c
        /*003e*/ 	.short	(.L_1539 - .L_1538)


	//   ....[0]....
.L_1538:
        /*0040*/ 	.word	0x000010f0


	//   ....[1]....
        /*0044*/ 	.word	0x00001170


	//----- nvinfo : EIATTR_MAX_THREADS
	.align		4
.L_1539:
        /*0048*/ 	.byte	0x04, 0x05
        /*004a*/ 	.short	(.L_1541 - .L_1540)
.L_1540:
        /*004c*/ 	.word	0x00000100
        /*0050*/ 	.word	0x00000001
        /*0054*/ 	.word	0x00000001


	//----- nvinfo : EIATTR_CRS_STACK_SIZE
	.align		4
.L_1541:
        /*0058*/ 	.byte	0x04, 0x1e
        /*005a*/ 	.short	(.L_1543 - .L_1542)
.L_1542:
        /*005c*/ 	.word	0x00000000


	//----- nvinfo : EIATTR_CBANK_PARAM_SIZE
	.align		4
.L_1543:
        /*0060*/ 	.byte	0x03, 0x19
        /*0062*/ 	.short	0x00f0


	//----- nvinfo : EIATTR_PARAM_CBANK
	.align		4
        /*0064*/ 	.byte	0x04, 0x0a
        /*0066*/ 	.short	(.L_1545 - .L_1544)
	.align		4
.L_1544:
        /*0068*/ 	.word	index@(.nv.constant0._ZN7cutlass13device_kernelIN5flash22FlashAttnBwdPreprocessIN4cute5tupleIJNS3_1CILi64EEENS5_ILi96EEEEEENS_10bfloat16_tEfNS_4arch4Sm90ELb1ELb0EEEEEvNT_6ParamsE)
        /*006c*/ 	.short	0x0210
        /*006e*/ 	.short	0x00f0


	//----- nvinfo : EIATTR_SW_WAR
	.align		4
.L_1545:
        /*0070*/ 	.byte	0x04, 0x36
        /*0072*/ 	.short	(.L_1547 - .L_1546)
.L_1546:
        /*0074*/ 	.word	0x00000008
.L_1547:


//--------------------- .nv.info._ZN7cutlass13device_kernelIN5flash11enable_sm90INS1_16FlashAttnBwdSm90INS1_25CollectiveMainloopBwdSm90ILi2ELi2ELi2EN4cute5tupleIJNS5_1CILi1EEES8_S8_EEENS6_IJNS7_ILi64EEENS7_ILi128EEENS7_ILi96EEEEEENS_10bfloat16_tEfNS_4arch4Sm90ELb1ELb0ELb0ELb1ELb0ELb1ELb0ELb0ELi2ELi1ELi2ELi1ELb1EEENS1_21CollectiveEpilogueBwdISD_SE_SG_Li256ELb1ELb0ELi1EEENS1_25SingleTileBwdLPTSchedulerILb1ELi128ELb0EEEEEEEEEvNT_6ParamsE --------------------------
	.section	.nv.info._ZN7cutlass13device_kernelIN5flash11enable_sm90INS1_16FlashAttnBwdSm90INS1_25CollectiveMainloopBwdSm90ILi2ELi2ELi2EN4cute5tupleIJNS5_1CILi1EEES8_S8_EEENS6_IJNS7_ILi64EEENS7_ILi128EEENS7_ILi96EEEEEENS_10bfloat16_tEfNS_4arch4Sm90ELb1ELb0ELb0ELb1ELb0ELb1ELb0ELb0ELi2ELi1ELi2ELi1ELb1EEENS1_21CollectiveEpilogueBwdISD_SE_SG_Li256ELb1ELb0ELi1EEENS1_25SingleTileBwdLPTSchedulerILb1ELi128ELb0EEEEEEEEEvNT_6ParamsE,"",@"SHT_CUDA_INFO"
	.sectionflags	@""
	.align	4


	//----- nvinfo : EIATTR_CUDA_API_VERSION
	.align		4
        /*0000*/ 	.byte	0x04, 0x37
        /*0002*/ 	.short	(.L_1549 - .L_1548)
.L_1548:
        /*0004*/ 	.word	0x00000082


	//----- nvinfo : EIATTR_KPARAM_INFO
	.align		4
.L_1549:
        /*0008*/ 	.byte	0x04, 0x17
        /*000a*/ 	.short	(.L_1551 - .L_1550)
.L_1550:
        /*000c*/ 	.word	0x00000000
        /*0010*/ 	.short	0x0000
        /*0012*/ 	.short	0x0070
        /*0014*/ 	.byte	0x00, 0xf0, 0x01, 0x1a


	//----- nvinfo : EIATTR_SPARSE_MMA_MASK
	.align		4
.L_1551:
        /*0018*/ 	.byte	0x03, 0x50
        /*001a*/ 	.short	0x0000


	//----- nvinfo : EIATTR_MAXREG_COUNT
	.align		4
        /*001c*/ 	.byte	0x03, 0x1b
        /*001e*/ 	.short	0x00a8


	//----- nvinfo : EIATTR_NUM_BARRIERS
	.align		4
        /*0020*/ 	.byte	0x02, 0x4c
        /*0022*/ 	.byte	0x10
	.zero		1


	//----- nvinfo : EIATTR_EXTERNS
	.align		4
        /*0024*/ 	.byte	0x04, 0x0f
        /*0026*/ 	.short	(.L_1553 - .L_1552)


	//   ....[0]....
	.align		4
.L_1552:
        /*0028*/ 	.word	index@(__assertfail)


	//----- nvinfo : EIATTR_ANNOTATIONS
	.align		4
.L_1553:
        /*002c*/ 	.byte	0x04, 0x55
        /*002e*/ 	.short	(.L_1555 - .L_1554)


	//   ....[0]....
.L_1554:
        /*0030*/ 	.word	0x00000001
        /*0034*/ 	.byte	0x40, 0x8c, 0x00, 0x00, 0x01, 0x00, 0x00, 0x00, 0x70, 0x90, 0x00, 0x00, 0x01, 0x00, 0x00, 0x00
        /*0044*/ 	.byte	0x90, 0x9d, 0x00, 0x00, 0x01, 0x00, 0x00, 0x00, 0xb0, 0x9d, 0x00, 0x00, 0x01, 0x00, 0x00, 0x00
        /*0054*/ 	.byte	0x90, 0xa1, 0x00, 0x00


	//----- nvinfo : EIATTR_MERCURY_ISA_VERSION
	.align		4
.L_1555:
        /*0058*/ 	.byte	0x03, 0x5f
        /*005a*/ 	.short	0x0101


	//----- nvinfo : EIATTR_INT_WARP_WIDE_INSTR_OFFSETS
	.align		4
        /*005c*/ 	.byte	0x04, 0x31
        /*005e*/ 	.short	(.L_1557 - .L_1556)


	//   ....[0]....
.L_1556:
        /*0060*/ 	.word	0x00000190


	//   ....[1]....
        /*0064*/ 	.word	0x000001c0


	//----- nvinfo : EIATTR_COOP_GROUP_MASK_REGIDS
	.align		4
.L_1557:
        /*0068*/ 	.byte	0x04, 0x29
        /*006a*/ 	.short	(.L_1559 - .L_1558)


	//   ....[0]....
.L_1558:
        /*006c*/ 	.word	0xffffffff


	//   ....[1]....
        /*0070*/ 	.word	0xffffffff


	//   ....[2]....
        /*0074*/ 	.word	0xffffffff


	//   ....[3]....
        /*0078*/ 	.word	0xffffffff


	//   ....[4]....
        /*007c*/ 	.word	0xffffffff


	//   ....[5]....
        /*0080*/ 	.word	0xffffffff


	//   ....[6]....
        /*0084*/ 	.word	0xffffffff


	//   ....[7]....
        /*0088*/ 	.word	0x0500000f


	//----- nvinfo : EIATTR_COOP_GROUP_INSTR_OFFSETS
	.align		4
.L_1559:
        /*008c*/ 	.byte	0x04, 0x28
        /*008e*/ 	.short	(.L_1561 - .L_1560)


	//   ....[0]....
.L_1560:
        /*0090*/ 	.word	0x00000070


	//   ....[1]....
        /*0094*/ 	.word	0x000001a0


	//   ....[2]....
        /*0098*/ 	.word	0x000001f0


	//   ....[3]....
        /*009c*/ 	.word	0x000003e0


	//   ....[4]....
        /*00a0*/ 	.word	0x00000630


	//   ....[5]....
        /*00a4*/ 	.word	0x00001710


	//   ....[6]....
        /*00a8*/ 	.word	0x000066c0


	//   ....[7]....
        /*00ac*/ 	.word	0x0000aad0


	//----- nvinfo : EIATTR_REG_RECONFIG
	.align		4
.L_1561:
        /*00b0*/ 	.byte	0x01, 0x54
	.zero		2


	//----- nvinfo : EIATTR_SYSCALL_OFFSETS
	.align		4
        /*00b4*/ 	.byte	0x04, 0x46
        /*00b6*/ 	.short	(.L_1563 - .L_1562)


	//   ....[0]....
.L_1562:
        /*00b8*/ 	.word	0x00001370


	//   ....[1]....
        /*00bc*/ 	.word	0x00001460


	//   ....[2]....
        /*00c0*/ 	.word	0x000015c0


	//   ....[3]....
        /*00c4*/ 	.word	0x000016b0


	//   ....[4]....
        /*00c8*/ 	.word	0x00001930


	//----- nvinfo : EIATTR_MBARRIER_INSTR_OFFSETS
	.align		4
.L_1563:
        /*00cc*/ 	.byte	0x04, 0x39
        /*00ce*/ 	.short	(.L_1565 - .L_1564)


	//   ....[0]....
.L_1564:
        /*00d0*/ 	.word	0x00000290
        /*00d4*/ 	.word	0x000000ff
        /*00d8*/ 	.word	0x00026800
        /*00dc*/ 	.short	0x0100
        /*00de*/ 	.byte	0x06
	.zero		1


	//   ....[1]....
        /*00e0*/ 	.word	0x00000390
        /*00e4*/ 	.word	0x000000ff
        /*00e8*/ 	.word	0x00026810
        /*00ec*/ 	.short	0x0100
        /*00ee*/ 	.byte	0x08
	.zero		1


	//   ....[2]....
        /*00f0*/ 	.word	0x000003a0
        /*00f4*/ 	.word	0x000000ff
        /*00f8*/ 	.word	0x00026820
        /*00fc*/ 	.short	0x0100
        /*00fe*/ 	.byte	0x08
	.zero		1


	//   ....[3]....
        /*0100*/ 	.word	0x000003b0
        /*0104*/ 	.word	0x000000ff
        /*0108*/ 	.word	0x00026818
        /*010c*/ 	.short	0x0100
        /*010e*/ 	.byte	0x08
	.zero		1


	//   ....[4]....
        /*0110*/ 	.word	0x000003c0
        /*0114*/ 	.word	0x000000ff
        /*0118*/ 	.word	0x00026828
        /*011c*/ 	.short	0x0100
        /*011e*/ 	.byte	0x08
	.zero		1


	//   ....[5]....
        /*0120*/ 	.word	0x000004f0
        /*0124*/ 	.word	0x000000ff
        /*0128*/ 	.word	0x00026830
        /*012c*/ 	.short	0x0100
        /*012e*/ 	.byte	0x08
	.zero		1


	//   ....[6]....
        /*0130*/ 	.word	0x00000500
        /*0134*/ 	.word	0x000000ff
        /*0138*/ 	.word	0x00026840
        /*013c*/ 	.short	0x0100
        /*013e*/ 	.byte	0x08
	.zero		1


	//   ....[7]....
        /*0140*/ 	.word	0x00000510
        /*0144*/ 	.word	0x000000ff
        /*0148*/ 	.word	0x00026838
        /*014c*/ 	.short	0x0100
        /*014e*/ 	.byte	0x08
	.zero		1


	//   ....[8]....
        /*0150*/ 	.word	0x00000520
        /*0154*/ 	.word	0x000000ff
        /*0158*/ 	.word	0x00026848
        /*015c*/ 	.short	0x0100
        /*015e*/ 	.byte	0x08
	.zero		1


	//   ....[9]....
        /*0160*/ 	.word	0x00001750
        /*0164*/ 	.word	0x00000002
        /*0168*/ 	.word	0x00026800
        /*016c*/ 	.short	0x010a
        /*016e*/ 	.byte	0x3f
	.zero		1


	//   ....[10]....
        /*0170*/ 	.word	0x000017f0
        /*0174*/ 	.word	0x00000002
        /*0178*/ 	.word	0x00026800
        /*017c*/ 	.short	0x010a
        /*017e*/ 	.byte	0x3f
	.zero		1


	//   ....[11]....
        /*0180*/ 	.word	0x00002150
        /*0184*/ 	.word	0x000000ff
        /*0188*/ 	.word	0x00026810
        /*018c*/ 	.short	0x010a
        /*018e*/ 	.byte	0x07
	.zero		1


	//   ....[12]....
        /*0190*/ 	.word	0x00002190
        /*0194*/ 	.word	0x000000ff
        /*0198*/ 	.word	0x00026810
        /*019c*/ 	.short	0x010a
        /*019e*/ 	.byte	0x07
	.zero		1


	//   ....[13]....
        /*01a0*/ 	.word	0x000025d0
        /*01a4*/ 	.word	0x000000ff
        /*01a8*/ 	.word	0x00026830
        /*01ac*/ 	.short	0x010a
        /*01ae*/ 	.byte	0x07
	.zero		1


	//   ....[14]....
        /*01b0*/ 	.word	0x00002610
        /*01b4*/ 	.word	0x000000ff
        /*01b8*/ 	.word	0x00026830
        /*01bc*/ 	.short	0x010a
        /*01be*/ 	.byte	0x07
	.zero		1


	//   ....[15]....
        /*01c0*/ 	.word	0x00004430
        /*01c4*/ 	.word	0x000000ff
        /*01c8*/ 	.word	0x00000000
        /*01cc*/ 	.short	0x0101
        /*01ce*/ 	.byte	0x08
	.zero		1


	//   ....[16]....
        /*01d0*/ 	.word	0x00004710
        /*01d4*/ 	.word	0x000000ff
        /*01d8*/ 	.word	0x00000000
        /*01dc*/ 	.short	0x0101
        /*01de*/ 	.byte	0x07
	.zero		1


	//   ....[17]....
        /*01e0*/ 	.word	0x00008810
        /*01e4*/ 	.word	0x0000000f
        /*01e8*/ 	.word	0x00026820
        /*01ec*/ 	.short	0x010a
        /*01ee*/ 	.byte	0x3f
	.zero		1


	//   ....[18]....
        /*01f0*/ 	.word	0x000090d0
        /*01f4*/ 	.word	0x0000000f
        /*01f8*/ 	.word	0x00026840
        /*01fc*/ 	.short	0x010a
        /*01fe*/ 	.byte	0x3f
	.zero		1


	//   ....[19]....
        /*0200*/ 	.word	0x00009410
        /*0204*/ 	.word	0x0000000f
        /*0208*/ 	.word	0x00026828
        /*020c*/ 	.short	0x010a
        /*020e*/ 	.byte	0x3f
	.zero		1


	//   ....[20]....
        /*0210*/ 	.word	0x00009750
        /*0214*/ 	.word	0x0000000f
        /*0218*/ 	.word	0x00026848
        /*021c*/ 	.short	0x010a
        /*021e*/ 	.byte	0x3f
	.zero		1


	//   ....[21]....
        /*0220*/ 	.word	0x00009a30
        /*0224*/ 	.word	0x0000000f
        /*0228*/ 	.word	0x00026820
        /*022c*/ 	.short	0x010a
        /*022e*/ 	.byte	0x3f
	.zero		1


	//   ....[22]....
        /*0230*/ 	.word	0x00009de0
        /*0234*/ 	.word	0x0000000f
        /*0238*/ 	.word	0x00026840
        /*023c*/ 	.short	0x010a
        /*023e*/ 	.byte	0x3f
	.zero		1


	//   ....[23]....
        /*0240*/ 	.word	0x0000a0f0
        /*0244*/ 	.word	0x0000000f
        /*0248*/ 	.word	0x00026828
        /*024c*/ 	.short	0x010a
        /*024e*/ 	.byte	0x3f
	.zero		1


	//   ....[24]....
        /*0250*/ 	.word	0x0000a470
        /*0254*/ 	.word	0x00000003
        /*0258*/ 	.word	0x00026840
        /*025c*/ 	.short	0x010a
        /*025e*/ 	.byte	0x3f
	.zero		1


	//   ....[25]....
        /*0260*/ 	.word	0x0000a940
        /*0264*/ 	.word	0x00000007
        /*0268*/ 	.word	0x00000000
        /*026c*/ 	.short	0x010a
        /*026e*/ 	.byte	0x3f
	.zero		1


	//   ....[26]....
        /*0270*/ 	.word	0x0000a990
        /*0274*/ 	.word	0x00000003
        /*0278*/ 	.word	0x00000000
        /*027c*/ 	.short	0x010a
        /*027e*/ 	.byte	0x3f
	.zero		1


	//   ....[27]....
        /*0280*/ 	.word	0x0000a9f0
        /*0284*/ 	.word	0x00000005
        /*0288*/ 	.word	0x00000000
        /*028c*/ 	.short	0x010a
        /*028e*/ 	.byte	0x3f
	.zero		1


	//   ....[28]....
        /*0290*/ 	.word	0x0000aa20
        /*0294*/ 	.word	0x00000003
        /*0298*/ 	.word	0x00000000
        /*029c*/ 	.short	0x010a
        /*029e*/ 	.byte	0x3f
	.zero		1


	//   ....[29]....
        /*02a0*/ 	.word	0x0000ab00
        /*02a4*/ 	.word	0x00000002
        /*02a8*/ 	.word	0x00026800
        /*02ac*/ 	.short	0x010a
        /*02ae*/ 	.byte	0x3f
	.zero		1


	//   ....[30]....
        /*02b0*/ 	.word	0x0000ab60
        /*02b4*/ 	.word	0x00000005
        /*02b8*/ 	.word	0x00026810
        /*02bc*/ 	.short	0x010a
        /*02be*/ 	.byte	0x3f
	.zero		1


	//   ....[31]....
        /*02c0*/ 	.word	0x0000abc0
        /*02c4*/ 	.word	0x00000005
        /*02c8*/ 	.word	0x00026830
        /*02cc*/ 	.short	0x010a
        /*02ce*/ 	.byte	0x3f
	.zero		1


	//   ....[32]....
        /*02d0*/ 	.word	0x0000ac10
        /*02d4*/ 	.word	0x0000000f
        /*02d8*/ 	.word	0x00026820
        /*02dc*/ 	.short	0x010a
        /*02de*/ 	.byte	0x3f
	.zero		1


	//   ....[33]....
        /*02e0*/ 	.word	0x0000ac60
        /*02e4*/ 	.word	0x0000000f
        /*02e8*/ 	.word	0x00026840
        /*02ec*/ 	.short	0x010a
        /*02ee*/ 	.byte	0x3f
	.zero		1


	//   ....[34]....
        /*02f0*/ 	.word	0x0000acb0
        /*02f4*/ 	.word	0x0000000f
        /*02f8*/ 	.word	0x00026828
        /*02fc*/ 	.short	0x010a
        /*02fe*/ 	.byte	0x3f
	.zero		1


	//   ....[35]....
        /*0300*/ 	.word	0x0000ad00
        /*0304*/ 	.word	0x0000000f
        /*0308*/ 	.word	0x00026848
        /*030c*/ 	.short	0x010a
        /*030e*/ 	.byte	0x3f
	.zero		1


	//   ....[36]....
        /*0310*/ 	.word	0x0000ad60
        /*0314*/ 	.word	0x0000000f
        /*0318*/ 	.word	0x00026820
        /*031c*/ 	.short	0x010a
        /*031e*/ 	.byte	0x3f
	.zero		1


	//   ....[37]....
        /*0320*/ 	.word	0x0000adb0
        /*0324*/ 	.word	0x0000000f
        /*0328*/ 	.word	0x00026840
        /*032c*/ 	.short	0x010a
        /*032e*/ 	.byte	0x3f
	.zero		1


	//   ....[38]....
        /*0330*/ 	.word	0x0000ae00
        /*0334*/ 	.word	0x0000000f
        /*0338*/ 	.word	0x00026828
        /*033c*/ 	.short	0x010a
        /*033e*/ 	.byte	0x3f
	.zero		1


	//   ....[39]....
        /*0340*/ 	.word	0x0000ae50
        /*0344*/ 	.word	0x00000003
        /*0348*/ 	.word	0x00026840
        /*034c*/ 	.short	0x010a
        /*034e*/ 	.byte	0x3f
	.zero		1


	//   ....[40]....
        /*0350*/ 	.word	0x0000af20
        /*0354*/ 	.word	0x00000007
        /*0358*/ 	.word	0x00000000
        /*035c*/ 	.short	0x010a
        /*035e*/ 	.byte	0x3f
	.zero		1


	//   ....[41]....
        /*0360*/ 	.word	0x0000af70
        /*0364*/ 	.word	0x00000003
        /*0368*/ 	.word	0x00000000
        /*036c*/ 	.short	0x010a
        /*036e*/ 	.byte	0x3f
	.zero		1


	//   ....[42]....
        /*0370*/ 	.word	0x0000afc0
        /*0374*/ 	.word	0x00000005
        /*0378*/ 	.word	0x00000000
        /*037c*/ 	.short	0x010a
        /*037e*/ 	.byte	0x3f
	.zero		1


	//----- nvinfo : EIATTR_NUM_MBARRIERS
	.align		4
.L_1565:
        /*0380*/ 	.byte	0x03, 0x38
        /*0382*/ 	.short	0x0009


	//----- nvinfo : EIATTR_EXIT_INSTR_OFFSETS
	.align		4
        /*0384*/ 	.byte	0x04, 0x1c
        /*0386*/ 	.short	(.L_1567 - .L_1566)


	//   ....[0]....
.L_1566:
        /*0388*/ 	.word	0x0000aa70


	//----- nvinfo : EIATTR_MAX_THREADS
	.align		4
.L_1567:
        /*038c*/ 	.byte	0x04, 0x05
        /*038e*/ 	.short	(.L_1569 - .L_1568)
.L_1568:
        /*0390*/ 	.word	0x00000180
        /*0394*/ 	.word	0x00000001
        /*0398*/ 	.word	0x00000001


	//----- nvinfo : EIATTR_CRS_STACK_SIZE
	.align		4
.L_1569:
        /*039c*/ 	.byte	0x04, 0x1e
        /*039e*/ 	.short	(.L_1571 - .L_1570)
.L_1570:
        /*03a0*/ 	.word	0x00000000


	//----- nvinfo : EIATTR_CBANK_PARAM_SIZE
	.align		4
.L_1571:
        /*03a4*/ 	.byte	0x03, 0x19
        /*03a6*/ 	.short	0x06f0


	//----- nvinfo : EIATTR_PARAM_CBANK
	.align		4
        /*03a8*/ 	.byte	0x04, 0x0a
        /*03aa*/ 	.short	(.L_1573 - .L_1572)
	.align		4
.L_1572:
        /*03ac*/ 	.word	index@(.nv.constant0._ZN7cutlass13device_kernelIN5flash11enable_sm90INS1_16FlashAttnBwdSm90INS1_25CollectiveMainloopBwdSm90ILi2ELi2ELi2EN4cute5tupleIJNS5_1CILi1EEES8_S8_EEENS6_IJNS7_ILi64EEENS7_ILi128EEENS7_ILi96EEEEEENS_10bfloat16_tEfNS_4arch4Sm90ELb1ELb0ELb0ELb1ELb0ELb1ELb0ELb0ELi2ELi1ELi2ELi1ELb1EEENS1_21CollectiveEpilogueBwdISD_SE_SG_Li256ELb1ELb0ELi1EEENS1_25SingleTileBwdLPTSchedulerILb1ELi128ELb0EEEEEEEEEvNT_6ParamsE)
        /*03b0*/ 	.short	0x0210
        /*03b2*/ 	.short	0x06f0


	//----- nvinfo : EIATTR_SW_WAR
	.align		4
.L_1573:
        /*03b4*/ 	.byte	0x04, 0x36
        /*03b6*/ 	.short	(.L_1575 - .L_1574)
.L_1574:
        /*03b8*/ 	.word	0x00000008
.L_1575:


//--------------------- .nv.info._ZN7cutlass13device_kernelIN5flash11enable_sm90INS1_16FlashAttnBwdSm90INS1_25CollectiveMainloopBwdSm90ILi2ELi2ELi2EN4cute5tupleIJNS5_1CILi1EEES8_S8_EEENS6_IJNS7_ILi64EEENS7_ILi128EEENS7_ILi96EEEEEENS_10bfloat16_tEfNS_4arch4Sm90ELb1ELb0ELb0ELb1ELb1ELb1ELb0ELb0ELi2ELi1ELi2ELi1ELb1EEENS1_21CollectiveEpilogueBwdISD_SE_SG_Li256ELb1ELb0ELi1EEENS1_25SingleTileBwdLPTSchedulerILb1ELi128ELb1EEEEEEEEEvNT_6ParamsE --------------------------
	.section	.nv.info._ZN7cutlass13device_kernelIN5flash11enable_sm90INS1_16FlashAttnBwdSm90INS1_25CollectiveMainloopBwdSm90ILi2ELi2ELi2EN4cute5tupleIJNS5_1CILi1EEES8_S8_EEENS6_IJNS7_ILi64EEENS7_ILi128EEENS7_ILi96EEEEEENS_10bfloat16_tEfNS_4arch4Sm90ELb1ELb0ELb0ELb1ELb1ELb1ELb0ELb0ELi2ELi1ELi2ELi1ELb1EEENS1_21CollectiveEpilogueBwdISD_SE_SG_Li256ELb1ELb0ELi1EEENS1_25SingleTileBwdLPTSchedulerILb1ELi128ELb1EEEEEEEEEvNT_6ParamsE,"",@"SHT_CUDA_INFO"
	.sectionflags	@""
	.align	4


	//----- nvinfo : EIATTR_CUDA_API_VERSION
	.align		4
        /*0000*/ 	.byte	0x04, 0x37
        /*0002*/ 	.short	(.L_1577 - .L_1576)
.L_1576:
        /*0004*/ 	.word	0x00000082


	//----- nvinfo : EIATTR_KPARAM_INFO
	.align		4
.L_1577:
        /*0008*/ 	.byte	0x04, 0x17
        /*000a*/ 	.short	(.L_1579 - .L_1578)
.L_1578:
        /*000c*/ 	.word	0x00000000
        /*0010*/ 	.short	0x0000
        /*0012*/ 	.short	0x0070
        /*0014*/ 	.byte	0x00, 0xf0, 0x01, 0x1a


	//----- nvinfo : EIATTR_SPARSE_MMA_MASK
	.align		4
.L_1579:
        /*0018*/ 	.byte	0x03, 0x50
        /*001a*/ 	.short	0x0000


	//----- nvinfo : EIATTR_MAXREG_COUNT
	.align		4
        /*001c*/ 	.byte	0x03, 0x1b
        /*001e*/ 	.short	0x00a8


	//----- nvinfo : EIATTR_NUM_BARRIERS
	.align		4
        /*0020*/ 	.byte	0x02, 0x4c
        /*0022*/ 	.byte	0x10
	.zero		1


	//----- nvinfo : EIATTR_EXTERNS
	.align		4
        /*0024*/ 	.byte	0x04, 0x0f
        /*0026*/ 	.short	(.L_1581 - .L_1580)


	//   ....[0]....
	.align		4
.L_1580:
        /*0028*/ 	.word	index@(__assertfail)


	//----- nvinfo : EIATTR_ANNOTATIONS
	.align		4
.L_1581:
        /*002c*/ 	.byte	0x04, 0x55
        /*002e*/ 	.short	(.L_1583 - .L_1582)


	//   ....[0]....
.L_1582:
        /*0030*/ 	.word	0x00000001
        /*0034*/ 	.byte	0x50, 0x95, 0x00, 0x00, 0x01, 0x00, 0x00, 0x00, 0x80, 0x99, 0x00, 0x00, 0x01, 0x00, 0x00, 0x00
        /*0044*/ 	.byte	0xa0, 0xa6, 0x00, 0x00, 0x01, 0x00, 0x00, 0x00, 0xc0, 0xa6, 0x00, 0x00, 0x01, 0x00, 0x00, 0x00
        /*0054*/ 	.byte	0xa0, 0xaa, 0x00, 0x00


	//----- nvinfo : EIATTR_MERCURY_ISA_VERSION
	.align		4
.L_1583:
        /*0058*/ 	.byte	0x03, 0x5f
        /*005a*/ 	.short	0x0101


	//----- nvinfo : EIATTR_INT_WARP_WIDE_INSTR_OFFSETS
	.align		4
        /*005c*/ 	.byte	0x04, 0x31
        /*005e*/ 	.short	(.L_1585 - .L_1584)


	//   ....[0]....
.L_1584:
        /*0060*/ 	.word	0x00000190


	//   ....[1]....
        /*0064*/ 	.word	0x000001c0


	//   ....[2]....
        /*0068*/ 	.word	0x00007890


	//   ....[3]....
        /*006c*/ 	.word	0x00007f40


	//   ....[4]....
        /*0070*/ 	.word	0x00008460


	//----- nvinfo : EIATTR_COOP_GROUP_MASK_REGIDS
	.align		4
.L_1585:
        /*0074*/ 	.byte	0x04, 0x29
        /*0076*/ 	.short	(.L_1587 - .L_1586)


	//   ....[0]....
.L_1586:
        /*0078*/ 	.word	0xffffffff


	//   ....[1]....
        /*007c*/ 	.word	0xffffffff


	//   ....[2]....
        /*0080*/ 	.word	0xffffffff


	//   ....[3]....
        /*0084*/ 	.word	0xffffffff


	//   ....[4]....
        /*0088*/ 	.word	0xffffffff


	//   ....[5]....
        /*008c*/ 	.word	0xffffffff


	//   ....[6]....
        /*0090*/ 	.word	0xffffffff


	//   ....[7]....
        /*0094*/ 	.word	0xffffffff


	//   ....[8]....
        /*0098*/ 	.word	0xffffffff


	//   ....[9]....
        /*009c*/ 	.word	0xffffffff


	//   ....[10]....
        /*00a0*/ 	.word	0xffffffff


	//   ....[11]....
        /*00a4*/ 	.word	0xffffffff


	//   ....[12]....
        /*00a8*/ 	.word	0xffffffff


	//   ....[13]....
        /*00ac*/ 	.word	0x0500000f


	//   ....[14]....
        /*00b0*/ 	.word	0x0500000f


	//   ....[15]....
        /*00b4*/ 	.word	0x0500000f


	//   ....[16]....
        /*00b8*/ 	.word	0x0500000f


	//----- nvinfo : EIATTR_COOP_GROUP_INSTR_OFFSETS
	.align		4
.L_1587:
        /*00bc*/ 	.byte	0x04, 0x28
        /*00be*/ 	.short	(.L_1589 - .L_1588)


	//   ....[0]....
.L_1588:
        /*00c0*/ 	.word	0x00000070


	//   ....[1]....
        /*00c4*/ 	.word	0x000001a0


	//   ....[2]....
        /*00c8*/ 	.word	0x000001f0


	//   ....[3]....
        /*00cc*/ 	.word	0x000003e0


	//   ....[4]....
        /*00d0*/ 	.word	0x00000630


	//   ....[5]....
        /*00d4*/ 	.word	0x00001730


	//   ....[6]....
        /*00d8*/ 	.word	0x000066e0


	//   ....[7]....
        /*00dc*/ 	.word	0x00007490


	//   ....[8]....
        /*00e0*/ 	.word	0x000077c0


	//   ....[9]....
        /*00e4*/ 	.word	0x00007bc0


	//   ....[10]....
        /*00e8*/ 	.word	0x00007e70


	//   ....[11]....
        /*00ec*/ 	.word	0x00008120


	//   ....[12]....
        /*00f0*/ 	.word	0x00008390


	//   ....[13]....
        /*00f4*/ 	.word	0x0000b3e0


	//   ....[14]....
        /*00f8*/ 	.word	0x0000b550


	//   ....[15]....
        /*00fc*/ 	.word	0x0000b5c0


	//   ....[16]....
        /*0100*/ 	.word	0x0000b630


	//----- nvinfo : EIATTR_REG_RECONFIG
	.align		4
.L_1589:
        /*0104*/ 	.byte	0x01, 0x54
	.zero		2


	//----- nvinfo : EIATTR_SYSCALL_OFFSETS
	.align		4
        /*0108*/ 	.byte	0x04, 0x46
        /*010a*/ 	.short	(.L_1591 - .L_1590)


	//   ....[0]....
.L_1590:
        /*010c*/ 	.word	0x00001390


	//   ....[1]....
        /*0110*/ 	.word	0x00001480


	//   ....[2]....
        /*0114*/ 	.word	0x000015e0


	//   ....[3]....
        /*0118*/ 	.word	0x000016d0


	//   ....[4]....
        /*011c*/ 	.word	0x00001950


	//----- nvinfo : EIATTR_MBARRIER_INSTR_OFFSETS
	.align		4
.L_1591:
        /*0120*/ 	.byte	0x04, 0x39
        /*0122*/ 	.short	(.L_1593 - .L_1592)


	//   ....[0]....
.L_1592:
        /*0124*/ 	.word	0x00000290
        /*0128*/ 	.word	0x000000ff
        /*012c*/ 	.word	0x00026800
        /*0130*/ 	.short	0x0100
        /*0132*/ 	.byte	0x06
	.zero		1


	//   ....[1]....
        /*0134*/ 	.word	0x00000390
        /*0138*/ 	.word	0x000000ff
        /*013c*/ 	.word	0x00026810
        /*0140*/ 	.short	0x0100
        /*0142*/ 	.byte	0x08
	.zero		1


	//   ....[2]....
        /*0144*/ 	.word	0x000003a0
        /*0148*/ 	.word	0x000000ff
        /*014c*/ 	.word	0x00026820
        /*0150*/ 	.short	0x0100
        /*0152*/ 	.byte	0x08
	.zero		1


	//   ....[3]....
        /*0154*/ 	.word	0x000003b0
        /*0158*/ 	.word	0x000000ff
        /*015c*/ 	.word	0x00026818
        /*0160*/ 	.short	0x0100
        /*0162*/ 	.byte	0x08
	.zero		1


	//   ....[4]....
        /*0164*/ 	.word	0x000003c0
        /*0168*/ 	.word	0x000000ff
        /*016c*/ 	.word	0x00026828
        /*0170*/ 	.short	0x0100
        /*0172*/ 	.byte	0x08
	.zero		1


	//   ....[5]....
        /*0174*/ 	.word	0x000004f0
        /*0178*/ 	.word	0x000000ff
        /*017c*/ 	.word	0x00026830
        /*0180*/ 	.short	0x0100
        /*0182*/ 	.byte	0x08
	.zero		1


	//   ....[6]....
        /*0184*/ 	.word	0x00000500
        /*0188*/ 	.word	0x000000ff
        /*018c*/ 	.word	0x00026840
        /*0190*/ 	.short	0x0100
        /*0192*/ 	.byte	0x08
	.zero		1


	//   ....[7]....
        /*0194*/ 	.word	0x00000510
        /*0198*/ 	.word	0x000000ff
        /*019c*/ 	.word	0x00026838
        /*01a0*/ 	.short	0x0100
        /*01a2*/ 	.byte	0x08
	.zero		1


	//   ....[8]....
        /*01a4*/ 	.word	0x00000520
        /*01a8*/ 	.word	0x000000ff
        /*01ac*/ 	.word	0x00026848
        /*01b0*/ 	.short	0x0100
        /*01b2*/ 	.byte	0x08
	.zero		1


	//   ....[9]....
        /*01b4*/ 	.word	0x00001770
        /*01b8*/ 	.word	0x00000002
        /*01bc*/ 	.word	0x00026800
        /*01c0*/ 	.short	0x010a
        /*01c2*/ 	.byte	0x3f
	.zero		1


	//   ....[10]....
        /*01c4*/ 	.word	0x00001810
        /*01c8*/ 	.word	0x00000002
        /*01cc*/ 	.word	0x00026800
        /*01d0*/ 	.short	0x010a
        /*01d2*/ 	.byte	0x3f
	.zero		1


	//   ....[11]....
        /*01d4*/ 	.word	0x00002170
        /*01d8*/ 	.word	0x000000ff
        /*01dc*/ 	.word	0x00026810
        /*01e0*/ 	.short	0x010a
        /*01e2*/ 	.byte	0x07
	.zero		1


	//   ....[12]....
        /*01e4*/ 	.word	0x000021b0
        /*01e8*/ 	.word	0x000000ff
        /*01ec*/ 	.word	0x00026810
        /*01f0*/ 	.short	0x010a
        /*01f2*/ 	.byte	0x07
	.zero		1


	//   ....[13]....
        /*01f4*/ 	.word	0x000025f0
        /*01f8*/ 	.word	0x000000ff
        /*01fc*/ 	.word	0x00026830
        /*0200*/ 	.short	0x010a
        /*0202*/ 	.byte	0x07
	.zero		1


	//   ....[14]....
        /*0204*/ 	.word	0x00002630
        /*0208*/ 	.word	0x000000ff
        /*020c*/ 	.word	0x00026830
        /*0210*/ 	.short	0x010a
        /*0212*/ 	.byte	0x07
	.zero		1


	//   ....[15]....
        /*0214*/ 	.word	0x00004450
        /*0218*/ 	.word	0x000000ff
        /*021c*/ 	.word	0x00000000
        /*0220*/ 	.short	0x0101
        /*0222*/ 	.byte	0x08
	.zero		1


	//   ....[16]....
        /*0224*/ 	.word	0x00004730
        /*0228*/ 	.word	0x000000ff
        /*022c*/ 	.word	0x00000000
        /*0230*/ 	.short	0x0101
        /*0232*/ 	.byte	0x07
	.zero		1


	//   ....[17]....
        /*0234*/ 	.word	0x00009120
        /*0238*/ 	.word	0x0000000f
        /*023c*/ 	.word	0x00026820
        /*0240*/ 	.short	0x010a
        /*0242*/ 	.byte	0x3f
	.zero		1


	//   ....[18]....
        /*0244*/ 	.word	0x000099e0
        /*0248*/ 	.word	0x0000000f
        /*024c*/ 	.word	0x00026840
        /*0250*/ 	.short	0x010a
        /*0252*/ 	.byte	0x3f
	.zero		1


	//   ....[19]....
        /*0254*/ 	.word	0x00009d20
        /*0258*/ 	.word	0x0000000f
        /*025c*/ 	.word	0x00026828
        /*0260*/ 	.short	0x010a
        /*0262*/ 	.byte	0x3f
	.zero		1


	//   ....[20]....
        /*0264*/ 	.word	0x0000a060
        /*0268*/ 	.word	0x0000000f
        /*026c*/ 	.word	0x00026848
        /*0270*/ 	.short	0x010a
        /*0272*/ 	.byte	0x3f
	.zero		1


	//   ....[21]....
        /*0274*/ 	.word	0x0000a340
        /*0278*/ 	.word	0x0000000f
        /*027c*/ 	.word	0x00026820
        /*0280*/ 	.short	0x010a
        /*0282*/ 	.byte	0x3f
	.zero		1


	//   ....[22]....
        /*0284*/ 	.word	0x0000a6f0
        /*0288*/ 	.word	0x0000000f
        /*028c*/ 	.word	0x00026840
        /*0290*/ 	.short	0x010a
        /*0292*/ 	.byte	0x3f
	.zero		1


	//   ....[23]....
        /*0294*/ 	.word	0x0000aa00
        /*0298*/ 	.word	0x0000000f
        /*029c*/ 	.word	0x00026828
        /*02a0*/ 	.short	0x010a
        /*02a2*/ 	.byte	0x3f
	.zero		1


	//   ....[24]....
        /*02a4*/ 	.word	0x0000ad80
        /*02a8*/ 	.word	0x00000003
        /*02ac*/ 	.word	0x00026840
        /*02b0*/ 	.short	0x010a
        /*02b2*/ 	.byte	0x3f
	.zero		1


	//   ....[25]....
        /*02b4*/ 	.word	0x0000b250
        /*02b8*/ 	.word	0x00000007
        /*02bc*/ 	.word	0x00000000
        /*02c0*/ 	.short	0x010a
        /*02c2*/ 	.byte	0x3f
	.zero		1


	//   ....[26]....
        /*02c4*/ 	.word	0x0000b2a0
        /*02c8*/ 	.word	0x00000003
        /*02cc*/ 	.word	0x00000000
        /*02d0*/ 	.short	0x010a
        /*02d2*/ 	.byte	0x3f
	.zero		1


	//   ....[27]....
        /*02d4*/ 	.word	0x0000b300
        /*02d8*/ 	.word	0x00000005
        /*02dc*/ 	.word	0x00000000
        /*02e0*/ 	.short	0x010a
        /*02e2*/ 	.byte	0x3f
	.zero		1


	//   ....[28]....
        /*02e4*/ 	.word	0x0000b330
        /*02e8*/ 	.word	0x00000003
        /*02ec*/ 	.word	0x00000000
        /*02f0*/ 	.short	0x010a
        /*02f2*/ 	.byte	0x3f
	.zero		1


	//   ....[29]....
        /*02f4*/ 	.word	0x0000b410
        /*02f8*/ 	.word	0x00000002
        /*02fc*/ 	.word	0x00026800
        /*0300*/ 	.short	0x010a
        /*0302*/ 	.byte	0x3f
	.zero		1


	//   ....[30]....
        /*0304*/ 	.word	0x0000b470
        /*0308*/ 	.word	0x00000005
        /*030c*/ 	.word	0x00026810
        /*0310*/ 	.short	0x010a
        /*0312*/ 	.byte	0x3f
	.zero		1


	//   ....[31]....
        /*0314*/ 	.word	0x0000b4d0
        /*0318*/ 	.word	0x00000005
        /*031c*/ 	.word	0x00026830
        /*0320*/ 	.short	0x010a
        /*0322*/ 	.byte	0x3f
	.zero		1


	//   ....[32]....
        /*0324*/ 	.word	0x0000b670
        /*0328*/ 	.word	0x0000000f
        /*032c*/ 	.word	0x00026820
        /*0330*/ 	.short	0x010a
        /*0332*/ 	.byte	0x3f
	.zero		1


	//   ....[33]....
        /*0334*/ 	.word	0x0000b6c0
        /*0338*/ 	.word	0x0000000f
        /*033c*/ 	.word	0x00026840
        /*0340*/ 	.short	0x010a
        /*0342*/ 	.byte	0x3f
	.zero		1


	//   ....[34]....
        /*0344*/ 	.word	0x0000b710
        /*0348*/ 	.word	0x0000000f
        /*034c*/ 	.word	0x00026828
        /*0350*/ 	.short	0x010a
        /*0352*/ 	.byte	0x3f
	.zero		1


	//   ....[35]....
        /*0354*/ 	.word	0x0000b760
        /*0358*/ 	.word	0x0000000f
        /*035c*/ 	.word	0x00026848
        /*0360*/ 	.short	0x010a
        /*0362*/ 	.byte	0x3f
	.zero		1


	//   ....[36]....
        /*0364*/ 	.word	0x0000b7c0
        /*0368*/ 	.word	0x0000000f
        /*036c*/ 	.word	0x00026820
        /*0370*/ 	.short	0x010a
        /*0372*/ 	.byte	0x3f
	.zero		1


	//   ....[37]....
        /*0374*/ 	.word	0x0000b810
        /*0378*/ 	.word	0x0000000f
        /*037c*/ 	.word	0x00026840
        /*0380*/ 	.short	0x010a
        /*0382*/ 	.byte	0x3f
	.zero		1


	//   ....[38]....
        /*0384*/ 	.word	0x0000b860
        /*0388*/ 	.word	0x0000000f
        /*038c*/ 	.word	0x00026828
        /*0390*/ 	.short	0x010a
        /*0392*/ 	.byte	0x3f
	.zero		1


	//   ....[39]....
        /*0394*/ 	.word	0x0000b8b0
        /*0398*/ 	.word	0x00000003
        /*039c*/ 	.word	0x00026840
        /*03a0*/ 	.short	0x010a
        /*03a2*/ 	.byte	0x3f
	.zero		1


	//   ....[40]....
        /*03a4*/ 	.word	0x0000b980
        /*03a8*/ 	.word	0x00000007
        /*03ac*/ 	.word	0x00000000
        /*03b0*/ 	.short	0x010a
        /*03b2*/ 	.byte	0x3f
	.zero		1


	//   ....[41]....
        /*03b4*/ 	.word	0x0000b9d0
        /*03b8*/ 	.word	0x00000003
        /*03bc*/ 	.word	0x00000000
        /*03c0*/ 	.short	0x010a
        /*03c2*/ 	.byte	0x3f
	.zero		1


	//   ....[42]....
        /*03c4*/ 	.word	0x0000ba20
        /*03c8*/ 	.word	0x00000005
        /*03cc*/ 	.word	0x00000000
        /*03d0*/ 	.short	0x010a
        /*03d2*/ 	.byte	0x3f
	.zero		1


	//----- nvinfo : EIATTR_NUM_MBARRIERS
	.align		4
.L_1593:
        /*03d4*/ 	.byte	0x03, 0x38
        /*03d6*/ 	.short	0x0009


	//----- nvinfo : EIATTR_EXIT_INSTR_OFFSETS
	.align		4
        /*03d8*/ 	.byte	0x04, 0x1c
        /*03da*/ 	.short	(.L_1595 - .L_1594)


	//   ....[0]....
.L_1594:
        /*03dc*/ 	.word	0x0000b380


	//----- nvinfo : EIATTR_MAX_THREADS
	.align		4
.L_1595:
        /*03e0*/ 	.byte	0x04, 0x05
        /*03e2*/ 	.short	(.L_1597 - .L_1596)
.L_1596:
        /*03e4*/ 	.word	0x00000180
        /*03e8*/ 	.word	0x00000001
        /*03ec*/ 	.word	0x00000001


	//----- nvinfo : EIATTR_CRS_STACK_SIZE
	.align		4
.L_1597:
        /*03f0*/ 	.byte	0x04, 0x1e
        /*03f2*/ 	.short	(.L_1599 - .L_1598)
.L_1598:
        /*03f4*/ 	.word	0x00000000


	//----- nvinfo : EIATTR_CBANK_PARAM_SIZE
	.align		4
.L_1599:
        /*03f8*/ 	.byte	0x03, 0x19
        /*03fa*/ 	.short	0x06f0


	//----- nvinfo : EIATTR_PARAM_CBANK
	.align		4
        /*03fc*/ 	.byte	0x04, 0x0a
        /*03fe*/ 	.short	(.L_1601 - .L_1600)
	.align		4
.L_1600:
        /*0400*/ 	.word	index@(.nv.constant0._ZN7cutlass13device_kernelIN5flash11enable_sm90INS1_16FlashAttnBwdSm90INS1_25CollectiveMainloopBwdSm90ILi2ELi2ELi2EN4cute5tupleIJNS5_1CILi1EEES8_S8_EEENS6_IJNS7_ILi64EEENS7_ILi128EEENS7_ILi96EEEEEENS_10bfloat16_tEfNS_4arch4Sm90ELb1ELb0ELb0ELb1ELb1ELb1ELb0ELb0ELi2ELi1ELi2ELi1ELb1EEENS1_21CollectiveEpilogueBwdISD_SE_SG_Li256ELb1ELb0ELi1EEENS1_25SingleTileBwdLPTSchedulerILb1ELi128ELb1EEEEEEEEEvNT_6ParamsE)
        /*0404*/ 	.short	0x0210
        /*0406*/ 	.short	0x06f0


	//----- nvinfo : EIATTR_SW_WAR
	.align		4
.L_1601:
        /*0408*/ 	.byte	0x04, 0x36
        /*040a*/ 	.short	(.L_1603 - .L_1602)
.L_1602:
        /*040c*/ 	.word	0x00000008
.L_1603:


//--------------------- .nv.info._ZN7cutlass13device_kernelIN5flash11enable_sm90INS1_16FlashAttnBwdSm90INS1_25CollectiveMainloopBwdSm90ILi2ELi2ELi2EN4cute5tupleIJNS5_1CILi1EEES8_S8_EEENS6_IJNS7_ILi64EEENS7_ILi128EEENS7_ILi96EEEEEENS_10bfloat16_tEfNS_4arch4Sm90ELb1ELb0ELb0ELb1ELb0ELb1ELb0ELb0ELi2ELi1ELi2ELi1ELb1EEENS1_24CollectiveEpilogueBwdGQAISD_fSG_Li256ELb1ELb0EEENS1_25SingleTileBwdLPTSchedulerILb1ELi128ELb0EEEEEEEEEvNT_6ParamsE --------------------------
	.section	.nv.info._ZN7cutlass13device_kernelIN5flash11enable_sm90INS1_16FlashAttnBwdSm90INS1_25CollectiveMainloopBwdSm90ILi2ELi2ELi2EN4cute5tupleIJNS5_1CILi1EEES8_S8_EEENS6_IJNS7_ILi64EEENS7_ILi128EEENS7_ILi96EEEEEENS_10bfloat16_tEfNS_4arch4Sm90ELb1ELb0ELb0ELb1ELb0ELb1ELb0ELb0ELi2ELi1ELi2ELi1ELb1EEENS1_24CollectiveEpilogueBwdGQAISD_fSG_Li256ELb1ELb0EEENS1_25SingleTileBwdLPTSchedulerILb1ELi128ELb0EEEEEEEEEvNT_6ParamsE,"",@"SHT_CUDA_INFO"
	.sectionflags	@""
	.align	4


	//----- nvinfo : EIATTR_CUDA_API_VERSION
	.align		4
        /*0000*/ 	.byte	0x04, 0x37
        /*0002*/ 	.short	(.L_1605 - .L_1604)
.L_1604:
        /*0004*/ 	.word	0x00000082


	//----- nvinfo : EIATTR_KPARAM_INFO
	.align		4
.L_1605:
        /*0008*/ 	.byte	0x04, 0x17
        /*000a*/ 	.short	(.L_1607 - .L_1606)
.L_1606:
        /*000c*/ 	.word	0x00000000
        /*0010*/ 	.short	0x0000
        /*0012*/ 	.short	0x0070
        /*0014*/ 	.byte	0x00, 0xf0, 0x01, 0x1c


	//----- nvinfo : EIATTR_SPARSE_MMA_MASK
	.align		4
.L_1607:
        /*0018*/ 	.byte	0x03, 0x50
        /*001a*/ 	.short	0x0000


	//----- nvinfo : EIATTR_MAXREG_COUNT
	.align		4
        /*001c*/ 	.byte	0x03, 0x1b
        /*001e*/ 	.short	0x00a8


	//----- nvinfo : EIATTR_NUM_BARRIERS
	.align		4
        /*0020*/ 	.byte	0x02, 0x4c
        /*0022*/ 	.byte	0x10
	.zero		1


	//----- nvinfo : EIATTR_EXTERNS
	.align		4
        /*0024*/ 	.byte	0x04, 0x0f
        /*0026*/ 	.short	(.L_1609 - .L_1608)


	//   ....[0]....
	.align		4
.L_1608:
        /*0028*/ 	.word	index@(__assertfail)


	//----- nvinfo : EIATTR_ANNOTATIONS
	.align		4
.L_1609:
        /*002c*/ 	.byte	0x04, 0x55
        /*002e*/ 	.short	(.L_1611 - .L_1610)


	//   ....[0]....
.L_1610:
        /*0030*/ 	.word	0x00000001
        /*0034*/ 	.byte	0x20, 0x79, 0x00, 0x00, 0x01, 0x00, 0x00, 0x00, 0x50, 0x7d, 0x00, 0x00, 0x01, 0x00, 0x00, 0x00
        /*0044*/ 	.byte	0x70, 0x8a, 0x00, 0x00, 0x01, 0x00, 0x00, 0x00, 0x90, 0x8a, 0x00, 0x00, 0x01, 0x00, 0x00, 0x00
        /*0054*/ 	.byte	0x70, 0x8e, 0x00, 0x00


	//----- nvinfo : EIATTR_MERCURY_ISA_VERSION
	.align		4
.L_1611:
        /*0058*/ 	.byte	0x03, 0x5f
        /*005a*/ 	.short	0x0101


	//----- nvinfo : EIATTR_INT_WARP_WIDE_INSTR_OFFSETS
	.align		4
        /*005c*/ 	.byte	0x04, 0x31
        /*005e*/ 	.short	(.L_1613 - .L_1612)


	//   ....[0]....
.L_1612:
        /*0060*/ 	.word	0x00000190


	//   ....[1]....
        /*0064*/ 	.word	0x000001c0


	//----- nvinfo : EIATTR_COOP_GROUP_MASK_REGIDS
	.align		4
.L_1613:
        /*0068*/ 	.byte	0x04, 0x29
        /*006a*/ 	.short	(.L_1615 - .L_1614)


	//   ....[0]....
.L_1614:
        /*006c*/ 	.word	0xffffffff


	//   ....[1]....
        /*0070*/ 	.word	0xffffffff


	//   ....[2]....
        /*0074*/ 	.word	0xffffffff


	//   ....[3]....
        /*0078*/ 	.word	0xffffffff


	//   ....[4]....
        /*007c*/ 	.word	0xffffffff


	//   ....[5]....
        /*0080*/ 	.word	0xffffffff


	//   ....[6]....
        /*0084*/ 	.word	0xffffffff


	//   ....[7]....
        /*0088*/ 	.word	0x0500000f


	//----- nvinfo : EIATTR_COOP_GROUP_INSTR_OFFSETS
	.align		4
.L_1615:
        /*008c*/ 	.byte	0x04, 0x28
        /*008e*/ 	.short	(.L_1617 - .L_1616)


	//   ....[0]....
.L_1616:
        /*0090*/ 	.word	0x00000070


	//   ....[1]....
        /*0094*/ 	.word	0x000001a0


	//   ....[2]....
        /*0098*/ 	.word	0x000001f0


	//   ....[3]....
        /*009c*/ 	.word	0x000003e0


	//   ....[4]....
        /*00a0*/ 	.word	0x00000630


	//   ....[5]....
        /*00a4*/ 	.word	0x00001700


	//   ....[6]....
        /*00a8*/ 	.word	0x000053a0


	//   ....[7]....
        /*00ac*/ 	.word	0x000097b0


	//----- nvinfo : EIATTR_REG_RECONFIG
	.align		4
.L_1617:
        /*00b0*/ 	.byte	0x01, 0x54
	.zero		2


	//----- nvinfo : EIATTR_SYSCALL_OFFSETS
	.align		4
        /*00b4*/ 	.byte	0x04, 0x46
        /*00b6*/ 	.short	(.L_1619 - .L_1618)


	//   ....[0]....
.L_1618:
        /*00b8*/ 	.word	0x00001360


	//   ....[1]....
        /*00bc*/ 	.word	0x00001450


	//   ....[2]....
        /*00c0*/ 	.word	0x000015b0


	//   ....[3]....
        /*00c4*/ 	.word	0x000016a0


	//   ....[4]....
        /*00c8*/ 	.word	0x00001920


	//----- nvinfo : EIATTR_MBARRIER_INSTR_OFFSETS
	.align		4
.L_1619:
        /*00cc*/ 	.byte	0x04, 0x39
        /*00ce*/ 	.short	(.L_1621 - .L_1620)


	//   ....[0]....
.L_1620:
        /*00d0*/ 	.word	0x00000290
        /*00d4*/ 	.word	0x000000ff
        /*00d8*/ 	.word	0x00026800
        /*00dc*/ 	.short	0x0100
        /*00de*/ 	.byte	0x06
	.zero		1


	//   ....[1]....
        /*00e0*/ 	.word	0x00000390
        /*00e4*/ 	.word	0x000000ff
        /*00e8*/ 	.word	0x00026810
        /*00ec*/ 	.short	0x0100
        /*00ee*/ 	.byte	0x08
	.zero		1


	//   ....[2]....
        /*00f0*/ 	.word	0x000003a0
        /*00f4*/ 	.word	0x000000ff
        /*00f8*/ 	.word	0x00026820
        /*00fc*/ 	.short	0x0100
        /*00fe*/ 	.byte	0x08
	.zero		1


	//   ....[3]....
        /*0100*/ 	.word	0x000003b0
        /*0104*/ 	.word	0x000000ff
        /*0108*/ 	.word	0x00026818
        /*010c*/ 	.short	0x0100
        /*010e*/ 	.byte	0x08
	.zero		1


	//   ....[4]....
        /*0110*/ 	.word	0x000003c0
        /*0114*/ 	.word	0x000000ff
        /*0118*/ 	.word	0x00026828
        /*011c*/ 	.short	0x0100
        /*011e*/ 	.byte	0x08
	.zero		1


	//   ....[5]....
        /*0120*/ 	.word	0x000004f0
        /*0124*/ 	.word	0x000000ff
        /*0128*/ 	.word	0x00026830
        /*012c*/ 	.short	0x0100
        /*012e*/ 	.byte	0x08
	.zero		1


	//   ....[6]....
        /*0130*/ 	.word	0x00000500
        /*0134*/ 	.word	0x000000ff
        /*0138*/ 	.word	0x00026840
        /*013c*/ 	.short	0x0100
        /*013e*/ 	.byte	0x08
	.zero		1


	//   ....[7]....
        /*0140*/ 	.word	0x00000510
        /*0144*/ 	.word	0x000000ff
        /*0148*/ 	.word	0x00026838
        /*014c*/ 	.short	0x0100
        /*014e*/ 	.byte	0x08
	.zero		1


	//   ....[8]....
        /*0150*/ 	.word	0x00000520
        /*0154*/ 	.word	0x000000ff
        /*0158*/ 	.word	0x00026848
        /*015c*/ 	.short	0x0100
        /*015e*/ 	.byte	0x08
	.zero		1


	//   ....[9]....
        /*0160*/ 	.word	0x00001740
        /*0164*/ 	.word	0x00000002
        /*0168*/ 	.word	0x00026800
        /*016c*/ 	.short	0x010a
        /*016e*/ 	.byte	0x3f
	.zero		1


	//   ....[10]....
        /*0170*/ 	.word	0x000017e0
        /*0174*/ 	.word	0x00000002
        /*0178*/ 	.word	0x00026800
        /*017c*/ 	.short	0x010a
        /*017e*/ 	.byte	0x3f
	.zero		1


	//   ....[11]....
        /*0180*/ 	.word	0x00002140
        /*0184*/ 	.word	0x000000ff
        /*0188*/ 	.word	0x00026810
        /*018c*/ 	.short	0x010a
        /*018e*/ 	.byte	0x07
	.zero		1


	//   ....[12]....
        /*0190*/ 	.word	0x00002180
        /*0194*/ 	.word	0x000000ff
        /*0198*/ 	.word	0x00026810
        /*019c*/ 	.short	0x010a
        /*019e*/ 	.byte	0x07
	.zero		1


	//   ....[13]....
        /*01a0*/ 	.word	0x000025c0
        /*01a4*/ 	.word	0x000000ff
        /*01a8*/ 	.word	0x00026830
        /*01ac*/ 	.short	0x010a
        /*01ae*/ 	.byte	0x07
	.zero		1


	//   ....[14]....
        /*01b0*/ 	.word	0x00002600
        /*01b4*/ 	.word	0x000000ff
        /*01b8*/ 	.word	0x00026830
        /*01bc*/ 	.short	0x010a
        /*01be*/ 	.byte	0x07
	.zero		1


	//   ....[15]....
        /*01c0*/ 	.word	0x00004420
        /*01c4*/ 	.word	0x000000ff
        /*01c8*/ 	.word	0x00000000
        /*01cc*/ 	.short	0x0101
        /*01ce*/ 	.byte	0x0a
	.zero		1


	//   ....[16]....
        /*01d0*/ 	.word	0x00004710
        /*01d4*/ 	.word	0x000000ff
        /*01d8*/ 	.word	0x00000000
        /*01dc*/ 	.short	0x0101
        /*01de*/ 	.byte	0x07
	.zero		1


	//   ....[17]....
        /*01e0*/ 	.word	0x000074f0
        /*01e4*/ 	.word	0x0000000f
        /*01e8*/ 	.word	0x00026820
        /*01ec*/ 	.short	0x010a
        /*01ee*/ 	.byte	0x3f
	.zero		1


	//   ....[18]....
        /*01f0*/ 	.word	0x00007db0
        /*01f4*/ 	.word	0x0000000f
        /*01f8*/ 	.word	0x00026840
        /*01fc*/ 	.short	0x010a
        /*01fe*/ 	.byte	0x3f
	.zero		1


	//   ....[19]....
        /*0200*/ 	.word	0x000080f0
        /*0204*/ 	.word	0x0000000f
        /*0208*/ 	.word	0x00026828
        /*020c*/ 	.short	0x010a
        /*020e*/ 	.byte	0x3f
	.zero		1


	//   ....[20]....
        /*0210*/ 	.word	0x00008430
        /*0214*/ 	.word	0x0000000f
        /*0218*/ 	.word	0x00026848
        /*021c*/ 	.short	0x010a
        /*021e*/ 	.byte	0x3f
	.zero		1


	//   ....[21]....
        /*0220*/ 	.word	0x00008710
        /*0224*/ 	.word	0x0000000f
        /*0228*/ 	.word	0x00026820
        /*022c*/ 	.short	0x010a
        /*022e*/ 	.byte	0x3f
	.zero		1


	//   ....[22]....
        /*0230*/ 	.word	0x00008ac0
        /*0234*/ 	.word	0x0000000f
        /*0238*/ 	.word	0x00026840
        /*023c*/ 	.short	0x010a
        /*023e*/ 	.byte	0x3f
	.zero		1


	//   ....[23]....
        /*0240*/ 	.word	0x00008dd0
        /*0244*/ 	.word	0x0000000f
        /*0248*/ 	.word	0x00026828
        /*024c*/ 	.short	0x010a
        /*024e*/ 	.byte	0x3f
	.zero		1


	//   ....[24]....
        /*0250*/ 	.word	0x00009150
        /*0254*/ 	.word	0x00000003
        /*0258*/ 	.word	0x00026840
        /*025c*/ 	.short	0x010a
        /*025e*/ 	.byte	0x3f
	.zero		1


	//   ....[25]....
        /*0260*/ 	.word	0x00009620
        /*0264*/ 	.word	0x00000007
        /*0268*/ 	.word	0x00000000
        /*026c*/ 	.short	0x010a
        /*026e*/ 	.byte	0x3f
	.zero		1


	//   ....[26]....
        /*0270*/ 	.word	0x00009670
        /*0274*/ 	.word	0x00000003
        /*0278*/ 	.word	0x00000000
        /*027c*/ 	.short	0x010a
        /*027e*/ 	.byte	0x3f
	.zero		1


	//   ....[27]....
        /*0280*/ 	.word	0x000096d0
        /*0284*/ 	.word	0x00000005
        /*0288*/ 	.word	0x00000000
        /*028c*/ 	.short	0x010a
        /*028e*/ 	.byte	0x3f
	.zero		1


	//   ....[28]....
        /*0290*/ 	.word	0x00009700
        /*0294*/ 	.word	0x00000003
        /*0298*/ 	.word	0x00000000
        /*029c*/ 	.short	0x010a
        /*029e*/ 	.byte	0x3f
	.zero		1


	//   ....[29]....
        /*02a0*/ 	.word	0x000097e0
        /*02a4*/ 	.word	0x00000002
        /*02a8*/ 	.word	0x00026800
        /*02ac*/ 	.short	0x010a
        /*02ae*/ 	.byte	0x3f
	.zero		1


	//   ....[30]....
        /*02b0*/ 	.word	0x00009840
        /*02b4*/ 	.word	0x00000005
        /*02b8*/ 	.word	0x00026810
        /*02bc*/ 	.short	0x010a
        /*02be*/ 	.byte	0x3f
	.zero		1


	//   ....[31]....
        /*02c0*/ 	.word	0x000098a0
        /*02c4*/ 	.word	0x00000005
        /*02c8*/ 	.word	0x00026830
        /*02cc*/ 	.short	0x010a
        /*02ce*/ 	.byte	0x3f
	.zero		1


	//   ....[32]....
        /*02d0*/ 	.word	0x000098f0
        /*02d4*/ 	.word	0x0000000f
        /*02d8*/ 	.word	0x00026820
        /*02dc*/ 	.short	0x010a
        /*02de*/ 	.byte	0x3f
	.zero		1


	//   ....[33]....
        /*02e0*/ 	.word	0x00009940
        /*02e4*/ 	.word	0x0000000f
        /*02e8*/ 	.word	0x00026840
        /*02ec*/ 	.short	0x010a
        /*02ee*/ 	.byte	0x3f
	.zero		1


	//   ....[34]....
        /*02f0*/ 	.word	0x00009990
        /*02f4*/ 	.word	0x0000000f
        /*02f8*/ 	.word	0x00026828
        /*02fc*/ 	.short	0x010a
        /*02fe*/ 	.byte	0x3f
	.zero		1


	//   ....[35]....
        /*0300*/ 	.word	0x000099e0
        /*0304*/ 	.word	0x0000000f
        /*0308*/ 	.word	0x00026848
        /*030c*/ 	.short	0x010a
        /*030e*/ 	.byte	0x3f
	.zero		1


	//   ....[36]....
        /*0310*/ 	.word	0x00009a40
        /*0314*/ 	.word	0x0000000f
        /*0318*/ 	.word	0x00026820
        /*031c*/ 	.short	0x010a
        /*031e*/ 	.byte	0x3f
	.zero		1


	//   ....[37]....
        /*0320*/ 	.word	0x00009a90
        /*0324*/ 	.word	0x0000000f
        /*0328*/ 	.word	0x00026840
        /*032c*/ 	.short	0x010a
        /*032e*/ 	.byte	0x3f
	.zero		1


	//   ....[38]....
        /*0330*/ 	.word	0x00009ae0
        /*0334*/ 	.word	0x0000000f
        /*0338*/ 	.word	0x00026828
        /*033c*/ 	.short	0x010a
        /*033e*/ 	.byte	0x3f
	.zero		1


	//   ....[39]....
        /*0340*/ 	.word	0x00009b30
        /*0344*/ 	.word	0x00000003
        /*0348*/ 	.word	0x00026840
        /*034c*/ 	.short	0x010a
        /*034e*/ 	.byte	0x3f
	.zero		1


	//   ....[40]....
        /*0350*/ 	.word	0x00009c00
        /*0354*/ 	.word	0x00000007
        /*0358*/ 	.word	0x00000000
        /*035c*/ 	.short	0x010a
        /*035e*/ 	.byte	0x3f
	.zero		1


	//   ....[41]....
        /*0360*/ 	.word	0x00009c50
        /*0364*/ 	.word	0x00000003
        /*0368*/ 	.word	0x00000000
        /*036c*/ 	.short	0x010a
        /*036e*/ 	.byte	0x3f
	.zero		1


	//   ....[42]....
        /*0370*/ 	.word	0x00009ca0
        /*0374*/ 	.word	0x00000005
        /*0378*/ 	.word	0x00000000
        /*037c*/ 	.short	0x010a
        /*037e*/ 	.byte	0x3f
	.zero		1


	//----- nvinfo : EIATTR_NUM_MBARRIERS
	.align		4
.L_1621:
        /*0380*/ 	.byte	0x03, 0x38
        /*0382*/ 	.short	0x0009


	//----- nvinfo : EIATTR_EXIT_INSTR_OFFSETS
	.align		4
        /*0384*/ 	.byte	0x04, 0x1c
        /*0386*/ 	.short	(.L_1623 - .L_1622)


	//   ....[0]....
.L_1622:
        /*0388*/ 	.word	0x00009750


	//----- nvinfo : EIATTR_MAX_THREADS
	.align		4
.L_1623:
        /*038c*/ 	.byte	0x04, 0x05
        /*038e*/ 	.short	(.L_1625 - .L_1624)
.L_1624:
        /*0390*/ 	.word	0x00000180
        /*0394*/ 	.word	0x00000001
        /*0398*/ 	.word	0x00000001


	//----- nvinfo : EIATTR_CRS_STACK_SIZE
	.align		4
.L_1625:
        /*039c*/ 	.byte	0x04, 0x1e
        /*039e*/ 	.short	(.L_1627 - .L_1626)
.L_1626:
        /*03a0*/ 	.word	0x00000000


	//----- nvinfo : EIATTR_CBANK_PARAM_SIZE
	.align		4
.L_1627:
        /*03a4*/ 	.byte	0x03, 0x19
        /*03a6*/ 	.short	0x0770


	//----- nvinfo : EIATTR_PARAM_CBANK
	.align		4
        /*03a8*/ 	.byte	0x04, 0x0a
        /*03aa*/ 	.short	(.L_1629 - .L_1628)
	.align		4
.L_1628:
        /*03ac*/ 	.word	index@(.nv.constant0._ZN7cutlass13device_kernelIN5flash11enable_sm90INS1_16FlashAttnBwdSm90INS1_25CollectiveMainloopBwdSm90ILi2ELi2ELi2EN4cute5tupleIJNS5_1CILi1EEES8_S8_EEENS6_IJNS7_ILi64EEENS7_ILi128EEENS7_ILi96EEEEEENS_10bfloat16_tEfNS_4arch4Sm90ELb1ELb0ELb0ELb1ELb0ELb1ELb0ELb0ELi2ELi1ELi2ELi1ELb1EEENS1_24CollectiveEpilogueBwdGQAISD_fSG_Li256ELb1ELb0EEENS1_25SingleTileBwdLPTSchedulerILb1ELi128ELb0EEEEEEEEEvNT_6ParamsE)
        /*03b0*/ 	.short	0x0210
        /*03b2*/ 	.short	0x0770


	//----- nvinfo : EIATTR_SW_WAR
	.align		4
.L_1629:
        /*03b4*/ 	.byte	0x04, 0x36
        /*03b6*/ 	.short	(.L_1631 - .L_1630)
.L_1630:
        /*03b8*/ 	.word	0x00000008
.L_1631:


//--------------------- .nv.info._ZN7cutlass13device_kernelIN5flash32FlashAttnBwdPostprocessConvertdQIN4cute5tupleIJNS3_1CILi128EEENS5_ILi96EEEEEENS_10bfloat16_tEfNS_4arch4Sm90ELi256ENS3_8TiledMMAINS3_8MMA_AtomIJNS3_4SM904GMMA27MMA_64x96x16_F32BF16BF16_RSILNSF_5MajorE0ELSH_1ELNSF_7ScaleInE1ELSI_1EEEEEENS3_6LayoutINS4_IJNS5_ILi2EEENS5_ILi1EEESN_EEENS4_IJSN_NS5_ILi0EEESP_EEEEENS4_IJNS3_10UnderscoreESS_SS_EEEEELb0EEEEEvNT_6ParamsE --------------------------
	.section	.nv.info._ZN7cutlass13device_kernelIN5flash32FlashAttnBwdPostprocessConvertdQIN4cute5tupleIJNS3_1CILi128EEENS5_ILi96EEEEEENS_10bfloat16_tEfNS_4arch4Sm90ELi256ENS3_8TiledMMAINS3_8MMA_AtomIJNS3_4SM904GMMA27MMA_64x96x16_F32BF16BF16_RSILNSF_5MajorE0ELSH_1ELNSF_7ScaleInE1ELSI_1EEEEEENS3_6LayoutINS4_IJNS5_ILi2EEENS5_ILi1EEESN_EEENS4_IJSN_NS5_ILi0EEESP_EEEEENS4_IJNS3_10UnderscoreESS_SS_EEEEELb0EEEEEvNT_6ParamsE,"",@"SHT_CUDA_INFO"
	.sectionflags	@""
	.align	4


	//----- nvinfo : EIATTR_CUDA_API_VERSION
	.align		4
        /*0000*/ 	.byte	0x04, 0x37
        /*0002*/ 	.short	(.L_1633 - .L_1632)
.L_1632:
        /*0004*/ 	.word	0x00000082


	//----- nvinfo : EIATTR_KPARAM_INFO
	.align		4
.L_1633:
        /*0008*/ 	.byte	0x04, 0x17
        /*000a*/ 	.short	(.L_1635 - .L_1634)
.L_1634:
        /*000c*/ 	.word	0x00000000
        /*0010*/ 	.short	0x0000
        /*0012*/ 	.short	0x0000
        /*0014*/ 	.byte	0x00, 0xf0, 0xc1, 0x01


	//----- nvinfo : EIATTR_SPARSE_MMA_MASK
	.align		4
.L_1635:
        /*0018*/ 	.byte	0x03, 0x50
        /*001a*/ 	.short	0x0000


	//----- nvinfo : EIATTR_MAXREG_COUNT
	.align		4
        /*001c*/ 	.byte	0x03, 0x1b
        /*001e*/ 	.short	0x0080


	//----- nvinfo : EIATTR_NUM_BARRIERS
	.align		4
        /*0020*/ 	.byte	0x02, 0x4c
        /*0022*/ 	.byte	0x01
	.zero		1


	//----- nvinfo : EIATTR_MERCURY_ISA_VERSION
	.align		4
        /*0024*/ 	.byte	0x03, 0x5f
        /*0026*/ 	.short	0x0101


	//----- nvinfo : EIATTR_MBARRIER_INSTR_OFFSETS
	.align		4
        /*0028*/ 	.byte	0x04, 0x39
        /*002a*/ 	.short	(.L_1637 - .L_1636)


	//   ....[0]....
.L_1636:
        /*002c*/ 	.word	0x000004a0
        /*0030*/ 	.word	0x000000ff
        /*0034*/ 	.word	0x00012000
        /*0038*/ 	.short	0x0100
        /*003a*/ 	.byte	0x06
	.zero		1


	//   ....[1]....
        /*003c*/ 	.word	0x000005b0
        /*0040*/ 	.word	0x00000004
        /*0044*/ 	.word	0x00012000
        /*0048*/ 	.short	0x010a
        /*004a*/ 	.byte	0x3f
	.zero		1


	//----- nvinfo : EIATTR_NUM_MBARRIERS
	.align		4
.L_1637:
        /*004c*/ 	.byte	0x03, 0x38
        /*004e*/ 	.short	0x0001


	//----- nvinfo : EIATTR_EXIT_INSTR_OFFSETS
	.align		4
        /*0050*/ 	.byte	0x04, 0x1c
        /*0052*/ 	.short	(.L_1639 - .L_1638)


	//   ....[0]....
.L_1638:
        /*0054*/ 	.word	0x000001b0


	//   ....[1]....
        /*0058*/ 	.word	0x000011e0


	//   ....[2]....
        /*005c*/ 	.word	0x000013f0


	//   ....[3]....
        /*0060*/ 	.word	0x00001410


	//----- nvinfo : EIATTR_MAX_THREADS
	.align		4
.L_1639:
        /*0064*/ 	.byte	0x04, 0x05
        /*0066*/ 	.short	(.L_1641 - .L_1640)
.L_1640:
        /*0068*/ 	.word	0x00000100
        /*006c*/ 	.word	0x00000001
        /*0070*/ 	.word	0x00000001


	//----- nvinfo : EIATTR_CRS_STACK_SIZE
	.align		4
.L_1641:
        /*0074*/ 	.byte	0x04, 0x1e
        /*0076*/ 	.short	(.L_1643 - .L_1642)
.L_1642:
        /*0078*/ 	.word	0x00000000


	//----- nvinfo : EIATTR_CBANK_PARAM_SIZE
	.align		4
.L_1643:
        /*007c*/ 	.byte	0x03, 0x19
        /*007e*/ 	.short	0x0070


	//----- nvinfo : EIATTR_PARAM_CBANK
	.align		4
        /*0080*/ 	.byte	0x04, 0x0a
        /*0082*/ 	.short	(.L_1645 - .L_1644)
	.align		4
.L_1644:
        /*0084*/ 	.word	index@(.nv.constant0._ZN7cutlass13device_kernelIN5flash32FlashAttnBwdPostprocessConvertdQIN4cute5tupleIJNS3_1CILi128EEENS5_ILi96EEEEEENS_10bfloat16_tEfNS_4arch4Sm90ELi256ENS3_8TiledMMAINS3_8MMA_AtomIJNS3_4SM904GMMA27MMA_64x96x16_F32BF16BF16_RSILNSF_5MajorE0ELSH_1ELNSF_7ScaleInE1ELSI_1EEEEEENS3_6LayoutINS4_IJNS5_ILi2EEENS5_ILi1EEESN_EEENS4_IJSN_NS5_ILi0EEESP_EEEEENS4_IJNS3_10UnderscoreESS_SS_EEEEELb0EEEEEvNT_6ParamsE)
        /*0088*/ 	.short	0x0210
        /*008a*/ 	.short	0x0070


	//----- nvinfo : EIATTR_SW_WAR
	.align		4
.L_1645:
        /*008c*/ 	.byte	0x04, 0x36
        /*008e*/ 	.short	(.L_1647 - .L_1646)
.L_1646:
        /*0090*/ 	.word	0x00000008
.L_1647:


//--------------------- .nv.info._ZN7cutlass13device_kernelIN5flash32FlashAttnBwdPostprocessConvertdQIN4cute5tupleIJNS3_1CILi64EEENS5_ILi96EEEEEENS_10bfloat16_tEfNS_4arch4Sm90ELi256ENS3_8TiledMMAINS3_8MMA_AtomIJNS3_4SM904GMMA27MMA_64x16x16_F32BF16BF16_SSILNSF_5MajorE0ELSH_1ELNSF_7ScaleInE1ELSI_1EEEEEENS3_6LayoutINS4_IJNS5_ILi1EEENS5_ILi2EEESM_EEENS4_IJNS5_ILi0EEESM_SP_EEEEENS4_IJNS3_10UnderscoreESS_SS_EEEEELb0EEEEEvNT_6ParamsE --------------------------
	.section	.nv.info._ZN7cutlass13device_kernelIN5flash32FlashAttnBwdPostprocessConvertdQIN4cute5tupleIJNS3_1CILi64EEENS5_ILi96EEEEEENS_10bfloat16_tEfNS_4arch4Sm90ELi256ENS3_8TiledMMAINS3_8MMA_AtomIJNS3_4SM904GMMA27MMA_64x16x16_F32BF16BF16_SSILNSF_5MajorE0ELSH_1ELNSF_7ScaleInE1ELSI_1EEEEEENS3_6LayoutINS4_IJNS5_ILi1EEENS5_ILi2EEESM_EEENS4_IJNS5_ILi0EEESM_SP_EEEEENS4_IJNS3_10UnderscoreESS_SS_EEEEELb0EEEEEvNT_6ParamsE,"",@"SHT_CUDA_INFO"
	.sectionflags	@""
	.align	4


	//----- nvinfo : EIATTR_CUDA_API_VERSION
	.align		4
        /*0000*/ 	.byte	0x04, 0x37
        /*0002*/ 	.short	(.L_1649 - .L_1648)
.L_1648:
        /*0004*/ 	.word	0x00000082


	//----- nvinfo : EIATTR_KPARAM_INFO
	.align		4
.L_1649:
        /*0008*/ 	.byte	0x04, 0x17
        /*000a*/ 	.short	(.L_1651 - .L_1650)
.L_1650:
        /*000c*/ 	.word	0x00000000
        /*0010*/ 	.short	0x0000
        /*0012*/ 	.short	0x0000
        /*0014*/ 	.byte	0x00, 0xf0, 0xc1, 0x01


	//----- nvinfo : EIATTR_SPARSE_MMA_MASK
	.align		4
.L_1651:
        /*0018*/ 	.byte	0x03, 0x50
        /*001a*/ 	.short	0x0000


	//----- nvinfo : EIATTR_MAXREG_COUNT
	.align		4
        /*001c*/ 	.byte	0x03, 0x1b
        /*001e*/ 	.short	0x0080


	//----- nvinfo : EIATTR_NUM_BARRIERS
	.align		4
        /*0020*/ 	.byte	0x02, 0x4c
        /*0022*/ 	.byte	0x01
	.zero		1


	//----- nvinfo : EIATTR_MERCURY_ISA_VERSION
	.align		4
        /*0024*/ 	.byte	0x03, 0x5f
        /*0026*/ 	.short	0x0101


	//----- nvinfo : EIATTR_MBARRIER_INSTR_OFFSETS
	.align		4
        /*0028*/ 	.byte	0x04, 0x39
        /*002a*/ 	.short	(.L_1653 - .L_1652)


	//   ....[0]....
.L_1652:
        /*002c*/ 	.word	0x000004a0
        /*0030*/ 	.word	0x000000ff
        /*0034*/ 	.word	0x00009000
        /*0038*/ 	.short	0x0100
        /*003a*/ 	.byte	0x06
	.zero		1


	//   ....[1]....
        /*003c*/ 	.word	0x000005b0
        /*0040*/ 	.word	0x00000006
        /*0044*/ 	.word	0x00009000
        /*0048*/ 	.short	0x010a
        /*004a*/ 	.byte	0x3f
	.zero		1


	//----- nvinfo : EIATTR_NUM_MBARRIERS
	.align		4
.L_1653:
        /*004c*/ 	.byte	0x03, 0x38
        /*004e*/ 	.short	0x0001


	//----- nvinfo : EIATTR_EXIT_INSTR_OFFSETS
	.align		4
        /*0050*/ 	.byte	0x04, 0x1c
        /*0052*/ 	.short	(.L_1655 - .L_1654)


	//   ....[0]....
.L_1654:
        /*0054*/ 	.word	0x000001b0


	//   ....[1]....
        /*0058*/ 	.word	0x00000ca0


	//   ....[2]....
        /*005c*/ 	.word	0x00000ed0


	//   ....[3]....
        /*0060*/ 	.word	0x00000f00


	//----- nvinfo : EIATTR_MAX_THREADS
	.align		4
.L_1655:
        /*0064*/ 	.byte	0x04, 0x05
        /*0066*/ 	.short	(.L_1657 - .L_1656)
.L_1656:
        /*0068*/ 	.word	0x00000100
        /*006c*/ 	.word	0x00000001
        /*0070*/ 	.word	0x00000001


	//----- nvinfo : EIATTR_CRS_STACK_SIZE
	.align		4
.L_1657:
        /*0074*/ 	.byte	0x04, 0x1e
        /*0076*/ 	.short	(.L_1659 - .L_1658)
.L_1658:
        /*0078*/ 	.word	0x00000000


	//----- nvinfo : EIATTR_CBANK_PARAM_SIZE
	.align		4
.L_1659:
        /*007c*/ 	.byte	0x03, 0x19
        /*007e*/ 	.short	0x0070


	//----- nvinfo : EIATTR_PARAM_CBANK
	.align		4
        /*0080*/ 	.byte	0x04, 0x0a
        /*0082*/ 	.short	(.L_1661 - .L_1660)
	.align		4
.L_1660:
        /*0084*/ 	.word	index@(.nv.constant0._ZN7cutlass13device_kernelIN5flash32FlashAttnBwdPostprocessConvertdQIN4cute5tupleIJNS3_1CILi64EEENS5_ILi96EEEEEENS_10bfloat16_tEfNS_4arch4Sm90ELi256ENS3_8TiledMMAINS3_8MMA_AtomIJNS3_4SM904GMMA27MMA_64x16x16_F32BF16BF16_SSILNSF_5MajorE0ELSH_1ELNSF_7ScaleInE1ELSI_1EEEEEENS3_6LayoutINS4_IJNS5_ILi1EEENS5_ILi2EEESM_EEENS4_IJNS5_ILi0EEESM_SP_EEEEENS4_IJNS3_10UnderscoreESS_SS_EEEEELb0EEEEEvNT_6ParamsE)
        /*0088*/ 	.short	0x0210
        /*008a*/ 	.short	0x0070


	//----- nvinfo : EIATTR_SW_WAR
	.align		4
.L_1661:
        /*008c*/ 	.byte	0x04, 0x36
        /*008e*/ 	.short	(.L_1663 - .L_1662)
.L_1662:
        /*0090*/ 	.word	0x00000008
.L_1663:


//--------------------- .nv.info._ZN7cutlass13device_kernelIN5flash11enable_sm90INS1_16FlashAttnBwdSm90INS1_25CollectiveMainloopBwdSm90ILi2ELi2ELi2EN4cute5tupleIJNS5_1CILi1EEES8_S8_EEENS6_IJNS7_ILi64EEENS7_ILi128EEENS7_ILi96EEEEEENS_10bfloat16_tEfNS_4arch4Sm90ELb1ELb0ELb0ELb1ELb1ELb1ELb0ELb0ELi2ELi1ELi2ELi1ELb1EEENS1_24CollectiveEpilogueBwdGQAISD_fSG_Li256ELb1ELb1EEENS1_25SingleTileBwdLPTSchedulerILb1ELi128ELb1EEEEEEEEEvNT_6ParamsE --------------------------
	.section	.nv.info._ZN7cutlass13device_kernelIN5flash11enable_sm90INS1_16FlashAttnBwdSm90INS1_25CollectiveMainloopBwdSm90ILi2ELi2ELi2EN4cute5tupleIJNS5_1CILi1EEES8_S8_EEENS6_IJNS7_ILi64EEENS7_ILi128EEENS7_ILi96EEEEEENS_10bfloat16_tEfNS_4arch4Sm90ELb1ELb0ELb0ELb1ELb1ELb1ELb0ELb0ELi2ELi1ELi2ELi1ELb1EEENS1_24CollectiveEpilogueBwdGQAISD_fSG_Li256ELb1ELb1EEENS1_25SingleTileBwdLPTSchedulerILb1ELi128ELb1EEEEEEEEEvNT_6ParamsE,"",@"SHT_CUDA_INFO"
	.sectionflags	@""
	.align	4


	//----- nvinfo : EIATTR_CUDA_API_VERSION
	.align		4
        /*0000*/ 	.byte	0x04, 0x37
        /*0002*/ 	.short	(.L_1665 - .L_1664)
.L_1664:
        /*0004*/ 	.word	0x00000082


	//----- nvinfo : EIATTR_KPARAM_INFO
	.align		4
.L_1665:
        /*0008*/ 	.byte	0x04, 0x17
        /*000a*/ 	.short	(.L_1667 - .L_1666)
.L_1666:
        /*000c*/ 	.word	0x00000000
        /*0010*/ 	.short	0x0000
        /*0012*/ 	.short	0x0070
        /*0014*/ 	.byte	0x00, 0xf0, 0x01, 0x1c


	//----- nvinfo : EIATTR_SPARSE_MMA_MASK
	.align		4
.L_1667:
        /*0018*/ 	.byte	0x03, 0x50
        /*001a*/ 	.short	0x0000


	//----- nvinfo : EIATTR_MAXREG_COUNT
	.align		4
        /*001c*/ 	.byte	0x03, 0x1b
        /*001e*/ 	.short	0x00a8


	//----- nvinfo : EIATTR_NUM_BARRIERS
	.align		4
        /*0020*/ 	.byte	0x02, 0x4c
        /*0022*/ 	.byte	0x10
	.zero		1


	//----- nvinfo : EIATTR_EXTERNS
	.align		4
        /*0024*/ 	.byte	0x04, 0x0f
        /*0026*/ 	.short	(.L_1669 - .L_1668)


	//   ....[0]....
	.align		4
.L_1668:
        /*0028*/ 	.word	index@(__assertfail)


	//----- nvinfo : EIATTR_ANNOTATIONS
	.align		4
.L_1669:
        /*002c*/ 	.byte	0x04, 0x55
        /*002e*/ 	.short	(.L_1671 - .L_1670)


	//   ....[0]....
.L_1670:
        /*0030*/ 	.word	0x00000001
        /*0034*/ 	.byte	0x10, 0x87, 0x00, 0x00, 0x01, 0x00, 0x00, 0x00, 0x40, 0x8b, 0x00, 0x00, 0x01, 0x00, 0x00, 0x00
        /*0044*/ 	.byte	0x60, 0x98, 0x00, 0x00, 0x01, 0x00, 0x00, 0x00, 0x80, 0x98, 0x00, 0x00, 0x01, 0x00, 0x00, 0x00
        /*0054*/ 	.byte	0x60, 0x9c, 0x00, 0x00


	//----- nvinfo : EIATTR_MERCURY_ISA_VERSION
	.align		4
.L_1671:
        /*0058*/ 	.byte	0x03, 0x5f
        /*005a*/ 	.short	0x0101


	//----- nvinfo : EIATTR_INT_WARP_WIDE_INSTR_OFFSETS
	.align		4
        /*005c*/ 	.byte	0x04, 0x31
        /*005e*/ 	.short	(.L_1673 - .L_1672)


	//   ....[0]....
.L_1672:
        /*0060*/ 	.word	0x00000190


	//   ....[1]....
        /*0064*/ 	.word	0x000001c0


	//   ....[2]....
        /*0068*/ 	.word	0x00006a50


	//   ....[3]....
        /*006c*/ 	.word	0x00007100


	//   ....[4]....
        /*0070*/ 	.word	0x00007620


	//----- nvinfo : EIATTR_COOP_GROUP_MASK_REGIDS
	.align		4
.L_1673:
        /*0074*/ 	.byte	0x04, 0x29
        /*0076*/ 	.short	(.L_1675 - .L_1674)


	//   ....[0]....
.L_1674:
        /*0078*/ 	.word	0xffffffff


	//   ....[1]....
        /*007c*/ 	.word	0xffffffff


	//   ....[2]....
        /*0080*/ 	.word	0xffffffff


	//   ....[3]....
        /*0084*/ 	.word	0xffffffff


	//   ....[4]....
        /*0088*/ 	.word	0xffffffff


	//   ....[5]....
        /*008c*/ 	.word	0xffffffff


	//   ....[6]....
        /*0090*/ 	.word	0xffffffff


	//   ....[7]....
        /*0094*/ 	.word	0xffffffff


	//   ....[8]....
        /*0098*/ 	.word	0xffffffff


	//   ....[9]....
        /*009c*/ 	.word	0xffffffff


	//   ....[10]....
        /*00a0*/ 	.word	0xffffffff


	//   ....[11]....
        /*00a4*/ 	.word	0xffffffff


	//   ....[12]....
        /*00a8*/ 	.word	0xffffffff


	//   ....[13]....
        /*00ac*/ 	.word	0xffffffff


	//   ....[14]....
        /*00b0*/ 	.word	0xffffffff


	//   ....[15]....
        /*00b4*/ 	.word	0xffffffff


	//   ....[16]....
        /*00b8*/ 	.word	0xffffffff


	//   ....[17]....
        /*00bc*/ 	.word	0x0500000f


	//   ....[18]....
        /*00c0*/ 	.word	0x0500000f


	//   ....[19]....
        /*00c4*/ 	.word	0x0500000f


	//   ....[20]....
        /*00c8*/ 	.word	0x0500000f


	//   ....[21]....
        /*00cc*/ 	.word	0x0500000f


	//   ....[22]....
        /*00d0*/ 	.word	0x0500000f


	//----- nvinfo : EIATTR_COOP_GROUP_INSTR_OFFSETS
	.align		4
.L_1675:
        /*00d4*/ 	.byte	0x04, 0x28
        /*00d6*/ 	.short	(.L_1677 - .L_1676)


	//   ....[0]....
.L_1676:
        /*00d8*/ 	.word	0x00000070


	//   ....[1]....
        /*00dc*/ 	.word	0x000001a0


	//   ....[2]....
        /*00e0*/ 	.word	0x000001f0


	//   ....[3]....
        /*00e4*/ 	.word	0x000003e0


	//   ....[4]....
        /*00e8*/ 	.word	0x00000630


	//   ....[5]....
        /*00ec*/ 	.word	0x00001720


	//   ....[6]....
        /*00f0*/ 	.word	0x000051d0


	//   ....[7]....
        /*00f4*/ 	.word	0x00005350


	//   ....[8]....
        /*00f8*/ 	.word	0x00005600


	//   ....[9]....
        /*00fc*/ 	.word	0x00005790


	//   ....[10]....
        /*0100*/ 	.word	0x000058a0


	//   ....[11]....
        /*0104*/ 	.word	0x00006650


	//   ....[12]....
        /*0108*/ 	.word	0x00006980


	//   ....[13]....
        /*010c*/ 	.word	0x00006d80


	//   ....[14]....
        /*0110*/ 	.word	0x00007030


	//   ....[15]....
        /*0114*/ 	.word	0x000072e0


	//   ....[16]....
        /*0118*/ 	.word	0x00007550


	//   ....[17]....
        /*011c*/ 	.word	0x0000a5a0


	//   ....[18]....
        /*0120*/ 	.word	0x0000a710


	//   ....[19]....
        /*0124*/ 	.word	0x0000a780


	//   ....[20]....
        /*0128*/ 	.word	0x0000a7f0


	//   ....[21]....
        /*012c*/ 	.word	0x0000a860


	//   ....[22]....
        /*0130*/ 	.word	0x0000a8d0


	//----- nvinfo : EIATTR_REG_RECONFIG
	.align		4
.L_1677:
        /*0134*/ 	.byte	0x01, 0x54
	.zero		2


	//----- nvinfo : EIATTR_SYSCALL_OFFSETS
	.align		4
        /*0138*/ 	.byte	0x04, 0x46
        /*013a*/ 	.short	(.L_1679 - .L_1678)


	//   ....[0]....
.L_1678:
        /*013c*/ 	.word	0x00001380


	//   ....[1]....
        /*0140*/ 	.word	0x00001470


	//   ....[2]....
        /*0144*/ 	.word	0x000015d0


	//   ....[3]....
        /*0148*/ 	.word	0x000016c0


	//   ....[4]....
        /*014c*/ 	.word	0x00001940


	//----- nvinfo : EIATTR_MBARRIER_INSTR_OFFSETS
	.align		4
.L_1679:
        /*0150*/ 	.byte	0x04, 0x39
        /*0152*/ 	.short	(.L_1681 - .L_1680)


	//   ....[0]....
.L_1680:
        /*0154*/ 	.word	0x00000290
        /*0158*/ 	.word	0x000000ff
        /*015c*/ 	.word	0x00026800
        /*0160*/ 	.short	0x0100
        /*0162*/ 	.byte	0x06
	.zero		1


	//   ....[1]....
        /*0164*/ 	.word	0x00000390
        /*0168*/ 	.word	0x000000ff
        /*016c*/ 	.word	0x00026810
        /*0170*/ 	.short	0x0100
        /*0172*/ 	.byte	0x08
	.zero		1


	//   ....[2]....
        /*0174*/ 	.word	0x000003a0
        /*0178*/ 	.word	0x000000ff
        /*017c*/ 	.word	0x00026820
        /*0180*/ 	.short	0x0100
        /*0182*/ 	.byte	0x08
	.zero		1


	//   ....[3]....
        /*0184*/ 	.word	0x000003b0
        /*0188*/ 	.word	0x000000ff
        /*018c*/ 	.word	0x00026818
        /*0190*/ 	.short	0x0100
        /*0192*/ 	.byte	0x08
	.zero		1


	//   ....[4]....
        /*0194*/ 	.word	0x000003c0
        /*0198*/ 	.word	0x000000ff
        /*019c*/ 	.word	0x00026828
        /*01a0*/ 	.short	0x0100
        /*01a2*/ 	.byte	0x08
	.zero		1


	//   ....[5]....
        /*01a4*/ 	.word	0x000004f0
        /*01a8*/ 	.word	0x000000ff
        /*01ac*/ 	.word	0x00026830
        /*01b0*/ 	.short	0x0100
        /*01b2*/ 	.byte	0x08
	.zero		1


	//   ....[6]....
        /*01b4*/ 	.word	0x00000500
        /*01b8*/ 	.word	0x000000ff
        /*01bc*/ 	.word	0x00026840
        /*01c0*/ 	.short	0x0100
        /*01c2*/ 	.byte	0x08
	.zero		1


	//   ....[7]....
        /*01c4*/ 	.word	0x00000510
        /*01c8*/ 	.word	0x000000ff
        /*01cc*/ 	.word	0x00026838
        /*01d0*/ 	.short	0x0100
        /*01d2*/ 	.byte	0x08
	.zero		1


	//   ....[8]....
        /*01d4*/ 	.word	0x00000520
        /*01d8*/ 	.word	0x000000ff
        /*01dc*/ 	.word	0x00026848
        /*01e0*/ 	.short	0x0100
        /*01e2*/ 	.byte	0x08
	.zero		1


	//   ....[9]....
        /*01e4*/ 	.word	0x00001760
        /*01e8*/ 	.word	0x00000002
        /*01ec*/ 	.word	0x00026800
        /*01f0*/ 	.short	0x010a
        /*01f2*/ 	.byte	0x3f
	.zero		1


	//   ....[10]....
        /*01f4*/ 	.word	0x00001800
        /*01f8*/ 	.word	0x00000002
        /*01fc*/ 	.word	0x00026800
        /*0200*/ 	.short	0x010a
        /*0202*/ 	.byte	0x3f
	.zero		1


	//   ....[11]....
        /*0204*/ 	.word	0x00002160
        /*0208*/ 	.word	0x000000ff
        /*020c*/ 	.word	0x00026810
        /*0210*/ 	.short	0x010a
        /*0212*/ 	.byte	0x07
	.zero		1


	//   ....[12]....
        /*0214*/ 	.word	0x000021a0
        /*0218*/ 	.word	0x000000ff
        /*021c*/ 	.word	0x00026810
        /*0220*/ 	.short	0x010a
        /*0222*/ 	.byte	0x07
	.zero		1


	//   ....[13]....
        /*0224*/ 	.word	0x000025e0
        /*0228*/ 	.word	0x000000ff
        /*022c*/ 	.word	0x00026830
        /*0230*/ 	.short	0x010a
        /*0232*/ 	.byte	0x07
	.zero		1


	//   ....[14]....
        /*0234*/ 	.word	0x00002620
        /*0238*/ 	.word	0x000000ff
        /*023c*/ 	.word	0x00026830
        /*0240*/ 	.short	0x010a
        /*0242*/ 	.byte	0x07
	.zero		1


	//   ....[15]....
        /*0244*/ 	.word	0x00004440
        /*0248*/ 	.word	0x000000ff
        /*024c*/ 	.word	0x00000000
        /*0250*/ 	.short	0x0101
        /*0252*/ 	.byte	0x0a
	.zero		1


	//   ....[16]....
        /*0254*/ 	.word	0x00004730
        /*0258*/ 	.word	0x000000ff
        /*025c*/ 	.word	0x00000000
        /*0260*/ 	.short	0x0101
        /*0262*/ 	.byte	0x07
	.zero		1


	//   ....[17]....
        /*0264*/ 	.word	0x000082e0
        /*0268*/ 	.word	0x0000000f
        /*026c*/ 	.word	0x00026820
        /*0270*/ 	.short	0x010a
        /*0272*/ 	.byte	0x3f
	.zero		1


	//   ....[18]....
        /*0274*/ 	.word	0x00008ba0
        /*0278*/ 	.word	0x0000000f
        /*027c*/ 	.word	0x00026840
        /*0280*/ 	.short	0x010a
        /*0282*/ 	.byte	0x3f
	.zero		1


	//   ....[19]....
        /*0284*/ 	.word	0x00008ee0
        /*0288*/ 	.word	0x0000000f
        /*028c*/ 	.word	0x00026828
        /*0290*/ 	.short	0x010a
        /*0292*/ 	.byte	0x3f
	.zero		1


	//   ....[20]....
        /*0294*/ 	.word	0x00009220
        /*0298*/ 	.word	0x0000000f
        /*029c*/ 	.word	0x00026848
        /*02a0*/ 	.short	0x010a
        /*02a2*/ 	.byte	0x3f
	.zero		1


	//   ....[21]....
        /*02a4*/ 	.word	0x00009500
        /*02a8*/ 	.word	0x0000000f
        /*02ac*/ 	.word	0x00026820
        /*02b0*/ 	.short	0x010a
        /*02b2*/ 	.byte	0x3f
	.zero		1


	//   ....[22]....
        /*02b4*/ 	.word	0x000098b0
        /*02b8*/ 	.word	0x0000000f
        /*02bc*/ 	.word	0x00026840
        /*02c0*/ 	.short	0x010a
        /*02c2*/ 	.byte	0x3f
	.zero		1


	//   ....[23]....
        /*02c4*/ 	.word	0x00009bc0
        /*02c8*/ 	.word	0x0000000f
        /*02cc*/ 	.word	0x00026828
        /*02d0*/ 	.short	0x010a
        /*02d2*/ 	.byte	0x3f
	.zero		1


	//   ....[24]....
        /*02d4*/ 	.word	0x00009f40
        /*02d8*/ 	.word	0x00000003
        /*02dc*/ 	.word	0x00026840
        /*02e0*/ 	.short	0x010a
        /*02e2*/ 	.byte	0x3f
	.zero		1


	//   ....[25]....
        /*02e4*/ 	.word	0x0000a410
        /*02e8*/ 	.word	0x00000007
        /*02ec*/ 	.word	0x00000000
        /*02f0*/ 	.short	0x010a
        /*02f2*/ 	.byte	0x3f
	.zero		1


	//   ....[26]....
        /*02f4*/ 	.word	0x0000a460
        /*02f8*/ 	.word	0x00000003
        /*02fc*/ 	.word	0x00000000
        /*0300*/ 	.short	0x010a
        /*0302*/ 	.byte	0x3f
	.zero		1


	//   ....[27]....
        /*0304*/ 	.word	0x0000a4c0
        /*0308*/ 	.word	0x00000005
        /*030c*/ 	.word	0x00000000
        /*0310*/ 	.short	0x010a
        /*0312*/ 	.byte	0x3f
	.zero		1


	//   ....[28]....
        /*0314*/ 	.word	0x0000a4f0
        /*0318*/ 	.word	0x00000003
        /*031c*/ 	.word	0x00000000
        /*0320*/ 	.short	0x010a
        /*0322*/ 	.byte	0x3f
	.zero		1


	//   ....[29]....
        /*0324*/ 	.word	0x0000a5d0
        /*0328*/ 	.word	0x00000002
        /*032c*/ 	.word	0x00026800
        /*0330*/ 	.short	0x010a
        /*0332*/ 	.byte	0x3f
	.zero		1


	//   ....[30]....
        /*0334*/ 	.word	0x0000a630
        /*0338*/ 	.word	0x00000005
        /*033c*/ 	.word	0x00026810
        /*0340*/ 	.short	0x010a
        /*0342*/ 	.byte	0x3f
	.zero		1


	//   ....[31]....
        /*0344*/ 	.word	0x0000a690
        /*0348*/ 	.word	0x00000005
        /*034c*/ 	.word	0x00026830
        /*0350*/ 	.short	0x010a
        /*0352*/ 	.byte	0x3f
	.zero		1


	//   ....[32]....
        /*0354*/ 	.word	0x0000a910
        /*0358*/ 	.word	0x0000000f
        /*035c*/ 	.word	0x00026820
        /*0360*/ 	.short	0x010a
        /*0362*/ 	.byte	0x3f
	.zero		1


	//   ....[33]....
        /*0364*/ 	.word	0x0000a960
        /*0368*/ 	.word	0x0000000f
        /*036c*/ 	.word	0x00026840
        /*0370*/ 	.short	0x010a
        /*0372*/ 	.byte	0x3f
	.zero		1


	//   ....[34]....
        /*0374*/ 	.word	0x0000a9b0
        /*0378*/ 	.word	0x0000000f
        /*037c*/ 	.word	0x00026828
        /*0380*/ 	.short	0x010a
        /*0382*/ 	.byte	0x3f
	.zero		1


	//   ....[35]....
        /*0384*/ 	.word	0x0000aa00
        /*0388*/ 	.word	0x0000000f
        /*038c*/ 	.word	0x00026848
        /*0390*/ 	.short	0x010a
        /*0392*/ 	.byte	0x3f
	.zero		1


	//   ....[36]....
        /*0394*/ 	.word	0x0000aa60
        /*0398*/ 	.word	0x0000000f
        /*039c*/ 	.word	0x00026820
        /*03a0*/ 	.short	0x010a
        /*03a2*/ 	.byte	0x3f
	.zero		1


	//   ....[37]....
        /*03a4*/ 	.word	0x0000aab0
        /*03a8*/ 	.word	0x0000000f
        /*03ac*/ 	.word	0x00026840
        /*03b0*/ 	.short	0x010a
        /*03b2*/ 	.byte	0x3f
	.zero		1


	//   ....[38]....
        /*03b4*/ 	.word	0x0000ab00
        /*03b8*/ 	.word	0x0000000f
        /*03bc*/ 	.word	0x00026828
        /*03c0*/ 	.short	0x010a
        /*03c2*/ 	.byte	0x3f
	.zero		1


	//   ....[39]....
        /*03c4*/ 	.word	0x0000ab50
        /*03c8*/ 	.word	0x00000003
        /*03cc*/ 	.word	0x00026840
        /*03d0*/ 	.short	0x010a
        /*03d2*/ 	.byte	0x3f
	.zero		1


	//   ....[40]....
        /*03d4*/ 	.word	0x0000ac20
        /*03d8*/ 	.word	0x00000007
        /*03dc*/ 	.word	0x00000000
        /*03e0*/ 	.short	0x010a
        /*03e2*/ 	.byte	0x3f
	.zero		1


	//   ....[41]....
        /*03e4*/ 	.word	0x0000ac70
        /*03e8*/ 	.word	0x00000003
        /*03ec*/ 	.word	0x00000000
        /*03f0*/ 	.short	0x010a
        /*03f2*/ 	.byte	0x3f
	.zero		1


	//   ....[42]....
        /*03f4*/ 	.word	0x0000acc0
        /*03f8*/ 	.word	0x00000005
        /*03fc*/ 	.word	0x00000000
        /*0400*/ 	.short	0x010a
        /*0402*/ 	.byte	0x3f
	.zero		1


	//----- nvinfo : EIATTR_NUM_MBARRIERS
	.align		4
.L_1681:
        /*0404*/ 	.byte	0x03, 0x38
        /*0406*/ 	.short	0x0009


	//----- nvinfo : EIATTR_EXIT_INSTR_OFFSETS
	.align		4
        /*0408*/ 	.byte	0x04, 0x1c
        /*040a*/ 	.short	(.L_1683 - .L_1682)


	//   ....[0]....
.L_1682:
        /*040c*/ 	.word	0x0000a540


	//----- nvinfo : EIATTR_MAX_THREADS
	.align		4
.L_1683:
        /*0410*/ 	.byte	0x04, 0x05
        /*0412*/ 	.short	(.L_1685 - .L_1684)
.L_1684:
        /*0414*/ 	.word	0x00000180
        /*0418*/ 	.word	0x00000001
        /*041c*/ 	.word	0x00000001


	//----- nvinfo : EIATTR_CRS_STACK_SIZE
	.align		4
.L_1685:
        /*0420*/ 	.byte	0x04, 0x1e
        /*0422*/ 	.short	(.L_1687 - .L_1686)
.L_1686:
        /*0424*/ 	.word	0x00000000


	//----- nvinfo : EIATTR_CBANK_PARAM_SIZE
	.align		4
.L_1687:
        /*0428*/ 	.byte	0x03, 0x19
        /*042a*/ 	.short	0x0770


	//----- nvinfo : EIATTR_PARAM_CBANK
	.align		4
        /*042c*/ 	.byte	0x04, 0x0a
        /*042e*/ 	.short	(.L_1689 - .L_1688)
	.align		4
.L_1688:
        /*0430*/ 	.word	index@(.nv.constant0._ZN7cutlass13device_kernelIN5flash11enable_sm90INS1_16FlashAttnBwdSm90INS1_25CollectiveMainloopBwdSm90ILi2ELi2ELi2EN4cute5tupleIJNS5_1CILi1EEES8_S8_EEENS6_IJNS7_ILi64EEENS7_ILi128EEENS7_ILi96EEEEEENS_10bfloat16_tEfNS_4arch4Sm90ELb1ELb0ELb0ELb1ELb1ELb1ELb0ELb0ELi2ELi1ELi2ELi1ELb1EEENS1_24CollectiveEpilogueBwdGQAISD_fSG_Li256ELb1ELb1EEENS1_25SingleTileBwdLPTSchedulerILb1ELi128ELb1EEEEEEEEEvNT_6ParamsE)
        /*0434*/ 	.short	0x0210
        /*0436*/ 	.short	0x0770


	//----- nvinfo : EIATTR_SW_WAR
	.align		4
.L_1689:
        /*0438*/ 	.byte	0x04, 0x36
        /*043a*/ 	.short	(.L_1691 - .L_1690)
.L_1690:
        /*043c*/ 	.word	0x00000008
.L_1691:


//--------------------- .nv.info._ZN7cutlass13device_kernelIN5flash22FlashAttnBwdPreprocessIN4cute5tupleIJNS3_1CILi64EEENS5_ILi96EEEEEENS_10bfloat16_tEfNS_4arch4Sm90ELb1ELb1EEEEEvNT_6ParamsE --------------------------
	.section	.nv.info._ZN7cutlass13device_kernelIN5flash22FlashAttnBwdPreprocessIN4cute5tupleIJNS3_1CILi64EEENS5_ILi96EEEEEENS_10bfloat16_tEfNS_4arch4Sm90ELb1ELb1EEEEEvNT_6ParamsE,"",@"SHT_CUDA_INFO"
	.sectionflags	@""
	.align	4


	//----- nvinfo : EIATTR_CUDA_API_VERSION
	.align		4
        /*0000*/ 	.byte	0x04, 0x37
        /*0002*/ 	.short	(.L_1693 - .L_1692)
.L_1692:
        /*0004*/ 	.word	0x00000082


	//----- nvinfo : EIATTR_KPARAM_INFO
	.align		4
.L_1693:
        /*0008*/ 	.byte	0x04, 0x17
        /*000a*/ 	.short	(.L_1695 - .L_1694)
.L_1694:
        /*000c*/ 	.word	0x00000000
        /*0010*/ 	.short	0x0000
        /*0012*/ 	.short	0x0000
        /*0014*/ 	.byte	0x00, 0xf0, 0xc1, 0x03


	//----- nvinfo : EIATTR_SPARSE_MMA_MASK
	.align		4
.L_1695:
        /*0018*/ 	.byte	0x03, 0x50
        /*001a*/ 	.short	0x0000


	//----- nvinfo : EIATTR_MAXREG_COUNT
	.align		4
        /*001c*/ 	.byte	0x03, 0x1b
        /*001e*/ 	.short	0x0080


	//----- nvinfo : EIATTR_MERCURY_ISA_VERSION
	.align		4
        /*0020*/ 	.byte	0x03, 0x5f
        /*0022*/ 	.short	0x0101


	//----- nvinfo : EIATTR_COOP_GROUP_MASK_REGIDS
	.align		4
        /*0024*/ 	.byte	0x04, 0x29
        /*0026*/ 	.short	(.L_1697 - .L_1696)


	//   ....[0]....
.L_1696:
        /*0028*/ 	.word	0xffffffff


	//   ....[1]....
        /*002c*/ 	.word	0xffffffff


	//----- nvinfo : EIATTR_COOP_GROUP_INSTR_OFFSETS
	.align		4
.L_1697:
        /*0030*/ 	.byte	0x04, 0x28
        /*0032*/ 	.short	(.L_1699 - .L_1698)


	//   ....[0]....
.L_1698:
        /*0034*/ 	.word	0x00000e20


	//   ....[1]....
        /*0038*/ 	.word	0x00000e80


	//----- nvinfo : EIATTR_EXIT_INSTR_OFFSETS
	.align		4
.L_1699:
        /*003c*/ 	.byte	0x04, 0x1c
        /*003e*/ 	.short	(.L_1701 - .L_1700)


	//   ....[0]....
.L_1700:
        /*0040*/ 	.word	0x000001c0


	//   ....[1]....
        /*0044*/ 	.word	0x000013f0


	//   ....[2]....
        /*0048*/ 	.word	0x00001470


	//----- nvinfo : EIATTR_MAX_THREADS
	.align		4
.L_1701:
        /*004c*/ 	.byte	0x04, 0x05
        /*004e*/ 	.short	(.L_1703 - .L_1702)
.L_1702:
        /*0050*/ 	.word	0x00000100
        /*0054*/ 	.word	0x00000001
        /*0058*/ 	.word	0x00000001


	//----- nvinfo : EIATTR_CRS_STACK_SIZE
	.align		4
.L_1703:
        /*005c*/ 	.byte	0x04, 0x1e
        /*005e*/ 	.short	(.L_1705 - .L_1704)
.L_1704:
        /*0060*/ 	.word	0x00000000


	//----- nvinfo : EIATTR_CBANK_PARAM_SIZE
	.align		4
.L_1705:
        /*0064*/ 	.byte	0x03, 0x19
        /*0066*/ 	.short	0x00f0


	//----- nvinfo : EIATTR_PARAM_CBANK
	.align		4
        /*0068*/ 	.byte	0x04, 0x0a
        /*006a*/ 	.short	(.L_1707 - .L_1706)
	.align		4
.L_1706:
        /*006c*/ 	.word	index@(.nv.constant0._ZN7cutlass13device_kernelIN5flash22FlashAttnBwdPreprocessIN4cute5tupleIJNS3_1CILi64EEENS5_ILi96EEEEEENS_10bfloat16_tEfNS_4arch4Sm90ELb1ELb1EEEEEvNT_6ParamsE)
        /*0070*/ 	.short	0x0210
        /*0072*/ 	.short	0x00f0


	//----- nvinfo : EIATTR_SW_WAR
	.align		4
.L_1707:
        /*0074*/ 	.byte	0x04, 0x36
        /*0076*/ 	.short	(.L_1709 - .L_1708)
.L_1708:
        /*0078*/ 	.word	0x00000008
.L_1709:


//--------------------- .nv.callgraph             --------------------------
	.section	.nv.callgraph,"",@"SHT_CUDA_CALLGRAPH"
	.align	4
	.sectionentsize	8
	.align		4
        /*0000*/ 	.word	0x00000000
	.align		4
        /*0004*/ 	.word	0xffffffff
	.align		4
        /*0008*/ 	.word	index@(_ZN7cutlass13device_kernelIN5flash11enable_sm90INS1_16FlashAttnBwdSm90INS1_25CollectiveMainloopBwdSm90ILi2ELi2ELi2EN4cute5tupleIJNS5_1CILi1EEES8_S8_EEENS6_IJNS7_ILi64EEENS7_ILi128EEENS7_ILi96EEEEEENS_10bfloat16_tEfNS_4arch4Sm90ELb0ELb0ELb1ELb0ELb0ELb1ELb0ELb0ELi2ELi1ELi2ELi1ELb1EEENS1_21CollectiveEpilogueBwdISD_SE_SG_Li256ELb0ELb0ELi1EEENS1_19SingleTileSchedulerILb0ELb0ELb0ELi128EEEEEEEEEvNT_6ParamsE)
	.align		4
        /*000c*/ 	.word	index@(__assertfail)
	.align		4
        /*0010*/ 	.word	index@(_ZN7cutlass13device_kernelIN5flash11enable_sm90INS1_16FlashAttnBwdSm90INS1_25CollectiveMainloopBwdSm90ILi2ELi2ELi2EN4cute5tupleIJNS5_1CILi1EEES8_S8_EEENS6_IJNS7_ILi64EEENS7_ILi128EEENS7_ILi96EEEEEENS_10bfloat16_tEfNS_4arch4Sm90ELb0ELb0ELb1ELb0ELb1ELb1ELb0ELb0ELi2ELi1ELi2ELi1ELb1EEENS1_21CollectiveEpilogueBwdISD_SE_SG_Li256ELb0ELb0ELi1EEENS1_19SingleTileSchedulerILb0ELb0ELb0ELi128EEEEEEEEEvNT_6ParamsE)
	.align		4
        /*0014*/ 	.word	index@(__assertfail)
	.align		4
        /*0018*/ 	.word	index@(_ZN7cutlass13device_kernelIN5flash11enable_sm90INS1_16FlashAttnBwdSm90INS1_25CollectiveMainloopBwdSm90ILi2ELi2ELi2EN4cute5tupleIJNS5_1CILi1EEES8_S8_EEENS6_IJNS7_ILi64EEENS7_ILi128EEENS7_ILi96EEEEEENS_10bfloat16_tEfNS_4arch4Sm90ELb0ELb0ELb1ELb0ELb0ELb1ELb0ELb0ELi2ELi1ELi2ELi1ELb1EEENS1_24CollectiveEpilogueBwdGQAISD_fSG_Li256ELb0ELb0EEENS1_19SingleTileSchedulerILb0ELb0ELb0ELi128EEEEEEEEEvNT_6ParamsE)
	.align		4
        /*001c*/ 	.word	index@(__assertfail)
	.align		4
        /*0020*/ 	.word	index@(_ZN7cutlass13device_kernelIN5flash11enable_sm90INS1_16FlashAttnBwdSm90INS1_25CollectiveMainloopBwdSm90ILi2ELi2ELi2EN4cute5tupleIJNS5_1CILi1EEES8_S8_EEENS6_IJNS7_ILi64EEENS7_ILi128EEENS7_ILi96EEEEEENS_10bfloat16_tEfNS_4arch4Sm90ELb0ELb0ELb1ELb0ELb1ELb1ELb0ELb0ELi2ELi1ELi2ELi1ELb1EEENS1_24CollectiveEpilogueBwdGQAISD_fSG_Li256ELb0ELb1EEENS1_19SingleTileSchedulerILb0ELb0ELb0ELi128EEEEEEEEEvNT_6ParamsE)
	.align		4
        /*0024*/ 	.word	index@(__assertfail)
	.align		4
        /*0028*/ 	.word	index@(_ZN7cutlass13device_kernelIN5flash11enable_sm90INS1_16FlashAttnBwdSm90INS1_25CollectiveMainloopBwdSm90ILi2ELi2ELi2EN4cute5tupleIJNS5_1CILi1EEES8_S8_EEENS6_IJNS7_ILi64EEENS7_ILi128EEENS7_ILi96EEEEEENS_10bfloat16_tEfNS_4arch4Sm90ELb0ELb0ELb1ELb1ELb0ELb1ELb0ELb0ELi2ELi1ELi2ELi1ELb1EEENS1_21CollectiveEpilogueBwdISD_SE_SG_Li256ELb1ELb0ELi1EEENS1_19SingleTileSchedulerILb1ELb0ELb0ELi128EEEEEEEEEvNT_6ParamsE)
	.align		4
        /*002c*/ 	.word	index@(__assertfail)
	.align		4
        /*0030*/ 	.word	index@(_ZN7cutlass13device_kernelIN5flash11enable_sm90INS1_16FlashAttnBwdSm90INS1_25CollectiveMainloopBwdSm90ILi2ELi2ELi2EN4cute5tupleIJNS5_1CILi1EEES8_S8_EEENS6_IJNS7_ILi64EEENS7_ILi128EEENS7_ILi96EEEEEENS_10bfloat16_tEfNS_4arch4Sm90ELb0ELb0ELb1ELb1ELb1ELb1ELb0ELb0ELi2ELi1ELi2ELi1ELb1EEENS1_21CollectiveEpilogueBwdISD_SE_SG_Li256ELb1ELb0ELi1EEENS1_19SingleTileSchedulerILb1ELb0ELb0ELi128EEEEEEEEEvNT_6ParamsE)
	.align		4
        /*0034*/ 	.word	index@(__assertfail)
	.align		4
        /*0038*/ 	.word	index@(_ZN7cutlass13device_kernelIN5flash11enable_sm90INS1_16FlashAttnBwdSm90INS1_25CollectiveMainloopBwdSm90ILi2ELi2ELi2EN4cute5tupleIJNS5_1CILi1EEES8_S8_EEENS6_IJNS7_ILi64EEENS7_ILi128EEENS7_ILi96EEEEEENS_10bfloat16_tEfNS_4arch4Sm90ELb0ELb0ELb1ELb1ELb0ELb1ELb0ELb0ELi2ELi1ELi2ELi1ELb1EEENS1_24CollectiveEpilogueBwdGQAISD_fSG_Li256ELb1ELb0EEENS1_19SingleTileSchedulerILb1ELb0ELb0ELi128EEEEEEEEEvNT_6ParamsE)
	.align		4
        /*003c*/ 	.word	index@(__assertfail)
	.align		4
        /*0040*/ 	.word	index@(_ZN7cutlass13device_kernelIN5flash11enable_sm90INS1_16FlashAttnBwdSm90INS1_25CollectiveMainloopBwdSm90ILi2ELi2ELi2EN4cute5tupleIJNS5_1CILi1EEES8_S8_EEENS6_IJNS7_ILi64EEENS7_ILi128EEENS7_ILi96EEEEEENS_10bfloat16_tEfNS_4arch4Sm90ELb0ELb0ELb1ELb1ELb1ELb1ELb0ELb0ELi2ELi1ELi2ELi1ELb1EEENS1_24CollectiveEpilogueBwdGQAISD_fSG_Li256ELb1ELb1EEENS1_19SingleTileSchedulerILb1ELb0ELb0ELi128EEEEEEEEEvNT_6ParamsE)
	.align		4
        /*0044*/ 	.word	index@(__assertfail)
	.align		4
        /*0048*/ 	.word	index@(_ZN7cutlass13device_kernelIN5flash11enable_sm90INS1_16FlashAttnBwdSm90INS1_25CollectiveMainloopBwdSm90ILi2ELi2ELi2EN4cute5tupleIJNS5_1CILi1EEES8_S8_EEENS6_IJNS7_ILi64EEENS7_ILi128EEENS7_ILi96EEEEEENS_10bfloat16_tEfNS_4arch4Sm90ELb0ELb1ELb1ELb0ELb0ELb1ELb0ELb0ELi2ELi1ELi2ELi1ELb1EEENS1_21CollectiveEpilogueBwdISD_SE_SG_Li256ELb0ELb0ELi1EEENS1_19SingleTileSchedulerILb0ELb0ELb0ELi128EEEEEEEEEvNT_6ParamsE)
	.align		4
        /*004c*/ 	.word	index@(__assertfail)
	.align		4
        /*0050*/ 	.word	index@(_ZN7cutlass13device_kernelIN5flash11enable_sm90INS1_16FlashAttnBwdSm90INS1_25CollectiveMainloopBwdSm90ILi2ELi2ELi2EN4cute5tupleIJNS5_1CILi1EEES8_S8_EEENS6_IJNS7_ILi64EEENS7_ILi128EEENS7_ILi96EEEEEENS_10bfloat16_tEfNS_4arch4Sm90ELb0ELb1ELb1ELb0ELb1ELb1ELb0ELb0ELi2ELi1ELi2ELi1ELb1EEENS1_21CollectiveEpilogueBwdISD_SE_SG_Li256ELb0ELb0ELi1EEENS1_19SingleTileSchedulerILb0ELb0ELb0ELi128EEEEEEEEEvNT_6ParamsE)
	.align		4
        /*0054*/ 	.word	index@(__assertfail)
	.align		4
        /*0058*/ 	.word	index@(_ZN7cutlass13device_kernelIN5flash11enable_sm90INS1_16FlashAttnBwdSm90INS1_25CollectiveMainloopBwdSm90ILi2ELi2ELi2EN4cute5tupleIJNS5_1CILi1EEES8_S8_EEENS6_IJNS7_ILi64EEENS7_ILi128EEENS7_ILi96EEEEEENS_10bfloat16_tEfNS_4arch4Sm90ELb0ELb1ELb1ELb0ELb0ELb1ELb0ELb0ELi2ELi1ELi2ELi1ELb1EEENS1_24CollectiveEpilogueBwdGQAISD_fSG_Li256ELb0ELb0EEENS1_19SingleTileSchedulerILb0ELb0ELb0ELi128EEEEEEEEEvNT_6ParamsE)
	.align		4
        /*005c*/ 	.word	index@(__assertfail)
	.align		4
        /*0060*/ 	.word	index@(_ZN7cutlass13device_kernelIN5flash11enable_sm90INS1_16FlashAttnBwdSm90INS1_25CollectiveMainloopBwdSm90ILi2ELi2ELi2EN4cute5tupleIJNS5_1CILi1EEES8_S8_EEENS6_IJNS7_ILi64EEENS7_ILi128EEENS7_ILi96EEEEEENS_10bfloat16_tEfNS_4arch4Sm90ELb0ELb1ELb1ELb0ELb1ELb1ELb0ELb0ELi2ELi1ELi2ELi1ELb1EEENS1_24CollectiveEpilogueBwdGQAISD_fSG_Li256ELb0ELb1EEENS1_19SingleTileSchedulerILb0ELb0ELb0ELi128EEEEEEEEEvNT_6ParamsE)
	.align		4
        /*0064*/ 	.word	index@(__assertfail)
	.align		4
        /*0068*/ 	.word	index@(_ZN7cutlass13device_kernelIN5flash11enable_sm90INS1_16FlashAttnBwdSm90INS1_25CollectiveMainloopBwdSm90ILi2ELi2ELi2EN4cute5tupleIJNS5_1CILi1EEES8_S8_EEENS6_IJNS7_ILi64EEENS7_ILi128EEENS7_ILi96EEEEEENS_10bfloat16_tEfNS_4arch4Sm90ELb0ELb1ELb1ELb1ELb0ELb1ELb0ELb0ELi2ELi1ELi2ELi1ELb1EEENS1_21CollectiveEpilogueBwdISD_SE_SG_Li256ELb1ELb0ELi1EEENS1_19SingleTileSchedulerILb1ELb0ELb0ELi128EEEEEEEEEvNT_6ParamsE)
	.align		4
        /*006c*/ 	.word	index@(__assertfail)
	.align		4
        /*0070*/ 	.word	index@(_ZN7cutlass13device_kernelIN5flash11enable_sm90INS1_16FlashAttnBwdSm90INS1_25CollectiveMainloopBwdSm90ILi2ELi2ELi2EN4cute5tupleIJNS5_1CILi1EEES8_S8_EEENS6_IJNS7_ILi64EEENS7_ILi128EEENS7_ILi96EEEEEENS_10bfloat16_tEfNS_4arch4Sm90ELb0ELb1ELb1ELb1ELb1ELb1ELb0ELb0ELi2ELi1ELi2ELi1ELb1EEENS1_21CollectiveEpilogueBwdISD_SE_SG_Li256ELb1ELb0ELi1EEENS1_19SingleTileSchedulerILb1ELb0ELb0ELi128EEEEEEEEEvNT_6ParamsE)
	.align		4
        /*0074*/ 	.word	index@(__assertfail)
	.align		4
        /*0078*/ 	.word	index@(_ZN7cutlass13device_kernelIN5flash11enable_sm90INS1_16FlashAttnBwdSm90INS1_25CollectiveMainloopBwdSm90ILi2ELi2ELi2EN4cute5tupleIJNS5_1CILi1EEES8_S8_EEENS6_IJNS7_ILi64EEENS7_ILi128EEENS7_ILi96EEEEEENS_10bfloat16_tEfNS_4arch4Sm90ELb0ELb1ELb1ELb1ELb0ELb1ELb0ELb0ELi2ELi1ELi2ELi1ELb1EEENS1_24CollectiveEpilogueBwdGQAISD_fSG_Li256ELb1ELb0EEENS1_19SingleTileSchedulerILb1ELb0ELb0ELi128EEEEEEEEEvNT_6ParamsE)
	.align		4
        /*007c*/ 	.word	index@(__assertfail)
	.align		4
        /*0080*/ 	.word	index@(_ZN7cutlass13device_kernelIN5flash11enable_sm90INS1_16FlashAttnBwdSm90INS1_25CollectiveMainloopBwdSm90ILi2ELi2ELi2EN4cute5tupleIJNS5_1CILi1EEES8_S8_EEENS6_IJNS7_ILi64EEENS7_ILi128EEENS7_ILi96EEEEEENS_10bfloat16_tEfNS_4arch4Sm90ELb0ELb1ELb1ELb1ELb1ELb1ELb0ELb0ELi2ELi1ELi2ELi1ELb1EEENS1_24CollectiveEpilogueBwdGQAISD_fSG_Li256ELb1ELb1EEENS1_19SingleTileSchedulerILb1ELb0ELb0ELi128EEEEEEEEEvNT_6ParamsE)
	.align		4
        /*0084*/ 	.word	index@(__assertfail)
	.align		4
        /*0088*/ 	.word	index@(_ZN7cutlass13device_kernelIN5flash11enable_sm90INS1_16FlashAttnBwdSm90INS1_25CollectiveMainloopBwdSm90ILi2ELi2ELi2EN4cute5tupleIJNS5_1CILi1EEES8_S8_EEENS6_IJNS7_ILi64EEENS7_ILi128EEENS7_ILi96EEEEEENS_10bfloat16_tEfNS_4arch4Sm90ELb1ELb0ELb1ELb0ELb0ELb1ELb0ELb0ELi2ELi1ELi2ELi1ELb1EEENS1_21CollectiveEpilogueBwdISD_SE_SG_Li256ELb0ELb0ELi1EEENS1_25SingleTileBwdLPTSchedulerILb0ELi128ELb0EEEEEEEEEvNT_6ParamsE)
	.align		4
        /*008c*/ 	.word	index@(__assertfail)
	.align		4
        /*0090*/ 	.word	index@(_ZN7cutlass13device_kernelIN5flash11enable_sm90INS1_16FlashAttnBwdSm90INS1_25CollectiveMainloopBwdSm90ILi2ELi2ELi2EN4cute5tupleIJNS5_1CILi1EEES8_S8_EEENS6_IJNS7_ILi64EEENS7_ILi128EEENS7_ILi96EEEEEENS_10bfloat16_tEfNS_4arch4Sm90ELb1ELb0ELb1ELb0ELb1ELb1ELb0ELb0ELi2ELi1ELi2ELi1ELb1EEENS1_21CollectiveEpilogueBwdISD_SE_SG_Li256ELb0ELb0ELi1EEENS1_25SingleTileBwdLPTSchedulerILb0ELi128ELb1EEEEEEEEEvNT_6ParamsE)
	.align		4
        /*0094*/ 	.word	index@(__assertfail)
	.align		4
        /*0098*/ 	.word	index@(_ZN7cutlass13device_kernelIN5flash11enable_sm90INS1_16FlashAttnBwdSm90INS1_25CollectiveMainloopBwdSm90ILi2ELi2ELi2EN4cute5tupleIJNS5_1CILi1EEES8_S8_EEENS6_IJNS7_ILi64EEENS7_ILi128EEENS7_ILi96EEEEEENS_10bfloat16_tEfNS_4arch4Sm90ELb1ELb0ELb1ELb0ELb0ELb1ELb0ELb0ELi2ELi1ELi2ELi1ELb1EEENS1_24CollectiveEpilogueBwdGQAISD_fSG_Li256ELb0ELb0EEENS1_25SingleTileBwdLPTSchedulerILb0ELi128ELb0EEEEEEEEEvNT_6ParamsE)
	.align		4
        /*009c*/ 	.word	index@(__assertfail)
	.align		4
        /*00a0*/ 	.word	index@(_ZN7cutlass13device_kernelIN5flash11enable_sm90INS1_16FlashAttnBwdSm90INS1_25CollectiveMainloopBwdSm90ILi2ELi2ELi2EN4cute5tupleIJNS5_1CILi1EEES8_S8_EEENS6_IJNS7_ILi64EEENS7_ILi128EEENS7_ILi96EEEEEENS_10bfloat16_tEfNS_4arch4Sm90ELb1ELb0ELb1ELb0ELb1ELb1ELb0ELb0ELi2ELi1ELi2ELi1ELb1EEENS1_24CollectiveEpilogueBwdGQAISD_fSG_Li256ELb0ELb1EEENS1_25SingleTileBwdLPTSchedulerILb0ELi128ELb1EEEEEEEEEvNT_6ParamsE)
	.align		4
        /*00a4*/ 	.word	index@(__assertfail)
	.align		4
        /*00a8*/ 	.word	index@(_ZN7cutlass13device_kernelIN5flash11enable_sm90INS1_16FlashAttnBwdSm90INS1_25CollectiveMainloopBwdSm90ILi2ELi2ELi2EN4cute5tupleIJNS5_1CILi1EEES8_S8_EEENS6_IJNS7_ILi64EEENS7_ILi128EEENS7_ILi96EEEEEENS_10bfloat16_tEfNS_4arch4Sm90ELb1ELb0ELb1ELb1ELb0ELb1ELb0ELb0ELi2ELi1ELi2ELi1ELb1EEENS1_21CollectiveEpilogueBwdISD_SE_SG_Li256ELb1ELb0ELi1EEENS1_25SingleTileBwdLPTSchedulerILb1ELi128ELb0EEEEEEEEEvNT_6ParamsE)
	.align		4
        /*00ac*/ 	.word	index@(__assertfail)
	.align		4
        /*00b0*/ 	.word	index@(_ZN7cutlass13device_kernelIN5flash11enable_sm90INS1_16FlashAttnBwdSm90INS1_25CollectiveMainloopBwdSm90ILi2ELi2ELi2EN4cute5tupleIJNS5_1CILi1EEES8_S8_EEENS6_IJNS7_ILi64EEENS7_ILi128EEENS7_ILi96EEEEEENS_10bfloat16_tEfNS_4arch4Sm90ELb1ELb0ELb1ELb1ELb1ELb1ELb0ELb0ELi2ELi1ELi2ELi1ELb1EEENS1_21CollectiveEpilogueBwdISD_SE_SG_Li256ELb1ELb0ELi1EEENS1_25SingleTileBwdLPTSchedulerILb1ELi128ELb1EEEEEEEEEvNT_6ParamsE)
	.align		4
        /*00b4*/ 	.word	index@(__assertfail)
	.align		4
        /*00b8*/ 	.word	index@(_ZN7cutlass13device_kernelIN5flash11enable_sm90INS1_16FlashAttnBwdSm90INS1_25CollectiveMainloopBwdSm90ILi2ELi2ELi2EN4cute5tupleIJNS5_1CILi1EEES8_S8_EEENS6_IJNS7_ILi64EEENS7_ILi128EEENS7_ILi96EEEEEENS_10bfloat16_tEfNS_4arch4Sm90ELb1ELb0ELb1ELb1ELb0ELb1ELb0ELb0ELi2ELi1ELi2ELi1ELb1EEENS1_24CollectiveEpilogueBwdGQAISD_fSG_Li256ELb1ELb0EEENS1_25SingleTileBwdLPTSchedulerILb1ELi128ELb0EEEEEEEEEvNT_6ParamsE)
	.align		4
        /*00bc*/ 	.word	index@(__assertfail)
	.align		4
        /*00c0*/ 	.word	index@(_ZN7cutlass13device_kernelIN5flash11enable_sm90INS1_16FlashAttnBwdSm90INS1_25CollectiveMainloopBwdSm90ILi2ELi2ELi2EN4cute5tupleIJNS5_1CILi1EEES8_S8_EEENS6_IJNS7_ILi64EEENS7_ILi128EEENS7_ILi96EEEEEENS_10bfloat16_tEfNS_4arch4Sm90ELb1ELb0ELb1ELb1ELb1ELb1ELb0ELb0ELi2ELi1ELi2ELi1ELb1EEENS1_24CollectiveEpilogueBwdGQAISD_fSG_Li256ELb1ELb1EEENS1_25SingleTileBwdLPTSchedulerILb1ELi128ELb1EEEEEEEEEvNT_6ParamsE)
	.align		4
        /*00c4*/ 	.word	index@(__assertfail)
	.align		4
        /*00c8*/ 	.word	index@(_ZN7cutlass13device_kernelIN5flash11enable_sm90INS1_16FlashAttnBwdSm90INS1_25CollectiveMainloopBwdSm90ILi2ELi2ELi2EN4cute5tupleIJNS5_1CILi1EEES8_S8_EEENS6_IJNS7_ILi64EEENS7_ILi128EEENS7_ILi96EEEEEENS_10bfloat16_tEfNS_4arch4Sm90ELb0ELb0ELb0ELb0ELb0ELb1ELb0ELb0ELi2ELi1ELi2ELi1ELb1EEENS1_21CollectiveEpilogueBwdISD_SE_SG_Li256ELb0ELb0ELi1EEENS1_19SingleTileSchedulerILb0ELb0ELb0ELi128EEEEEEEEEvNT_6ParamsE)
	.align		4
        /*00cc*/ 	.word	index@(__assertfail)
	.align		4
        /*00d0*/ 	.word	index@(_ZN7cutlass13device_kernelIN5flash11enable_sm90INS1_16FlashAttnBwdSm90INS1_25CollectiveMainloopBwdSm90ILi2ELi2ELi2EN4cute5tupleIJNS5_1CILi1EEES8_S8_EEENS6_IJNS7_ILi64EEENS7_ILi128EEENS7_ILi96EEEEEENS_10bfloat16_tEfNS_4arch4Sm90ELb0ELb0ELb0ELb0ELb1ELb1ELb0ELb0ELi2ELi1ELi2ELi1ELb1EEENS1_21CollectiveEpilogueBwdISD_SE_SG_Li256ELb0ELb0ELi1EEENS1_19SingleTileSchedulerILb0ELb0ELb0ELi128EEEEEEEEEvNT_6ParamsE)
	.align		4
        /*00d4*/ 	.word	index@(__assertfail)
	.align		4
        /*00d8*/ 	.word	index@(_ZN7cutlass13device_kernelIN5flash11enable_sm90INS1_16FlashAttnBwdSm90INS1_25CollectiveMainloopBwdSm90ILi2ELi2ELi2EN4cute5tupleIJNS5_1CILi1EEES8_S8_EEENS6_IJNS7_ILi64EEENS7_ILi128EEENS7_ILi96EEEEEENS_10bfloat16_tEfNS_4arch4Sm90ELb0ELb0ELb0ELb0ELb0ELb1ELb0ELb0ELi2ELi1ELi2ELi1ELb1EEENS1_24CollectiveEpilogueBwdGQAISD_fSG_Li256ELb0ELb0EEENS1_19SingleTileSchedulerILb0ELb0ELb0ELi128EEEEEEEEEvNT_6ParamsE)
	.align		4
        /*00dc*/ 	.word	index@(__assertfail)
	.align		4
        /*00e0*/ 	.word	index@(_ZN7cutlass13device_kernelIN5flash11enable_sm90INS1_16FlashAttnBwdSm90INS1_25CollectiveMainloopBwdSm90ILi2ELi2ELi2EN4cute5tupleIJNS5_1CILi1EEES8_S8_EEENS6_IJNS7_ILi64EEENS7_ILi128EEENS7_ILi96EEEEEENS_10bfloat16_tEfNS_4arch4Sm90ELb0ELb0ELb0ELb0ELb1ELb1ELb0ELb0ELi2ELi1ELi2ELi1ELb1EEENS1_24CollectiveEpilogueBwdGQAISD_fSG_Li256ELb0ELb1EEENS1_19SingleTileSchedulerILb0ELb0ELb0ELi128EEEEEEEEEvNT_6ParamsE)
	.align		4
        /*00e4*/ 	.word	index@(__assertfail)
	.align		4
        /*00e8*/ 	.word	index@(_ZN7cutlass13device_kernelIN5flash11enable_sm90INS1_16FlashAttnBwdSm90INS1_25CollectiveMainloopBwdSm90ILi2ELi2ELi2EN4cute5tupleIJNS5_1CILi1EEES8_S8_EEENS6_IJNS7_ILi64EEENS7_ILi128EEENS7_ILi96EEEEEENS_10bfloat16_tEfNS_4arch4Sm90ELb0ELb0ELb0ELb1ELb0ELb1ELb0ELb0ELi2ELi1ELi2ELi1ELb1EEENS1_21CollectiveEpilogueBwdISD_SE_SG_Li256ELb1ELb0ELi1EEENS1_19SingleTileSchedulerILb1ELb0ELb0ELi128EEEEEEEEEvNT_6ParamsE)
	.align		4
        /*00ec*/ 	.word	index@(__assertfail)
	.align		4
        /*00f0*/ 	.word	index@(_ZN7cutlass13device_kernelIN5flash11enable_sm90INS1_16FlashAttnBwdSm90INS1_25CollectiveMainloopBwdSm90ILi2ELi2ELi2EN4cute5tupleIJNS5_1CILi1EEES8_S8_EEENS6_IJNS7_ILi64EEENS7_ILi128EEENS7_ILi96EEEEEENS_10bfloat16_tEfNS_4arch4Sm90ELb0ELb0ELb0ELb1ELb1ELb1ELb0ELb0ELi2ELi1ELi2ELi1ELb1EEENS1_21CollectiveEpilogueBwdISD_SE_SG_Li256ELb1ELb0ELi1EEENS1_19SingleTileSchedulerILb1ELb0ELb0ELi128EEEEEEEEEvNT_6ParamsE)
	.align		4
        /*00f4*/ 	.word	index@(__assertfail)
	.align		4
        /*00f8*/ 	.word	index@(_ZN7cutlass13device_kernelIN5flash11enable_sm90INS1_16FlashAttnBwdSm90INS1_25CollectiveMainloopBwdSm90ILi2ELi2ELi2EN4cute5tupleIJNS5_1CILi1EEES8_S8_EEENS6_IJNS7_ILi64EEENS7_ILi128EEENS7_ILi96EEEEEENS_10bfloat16_tEfNS_4arch4Sm90ELb0ELb0ELb0ELb1ELb0ELb1ELb0ELb0ELi2ELi1ELi2ELi1ELb1EEENS1_24CollectiveEpilogueBwdGQAISD_fSG_Li256ELb1ELb0EEENS1_19SingleTileSchedulerILb1ELb0ELb0ELi128EEEEEEEEEvNT_6ParamsE)
	.align		4
        /*00fc*/ 	.word	index@(__assertfail)
	.align		4
        /*0100*/ 	.word	index@(_ZN7cutlass13device_kernelIN5flash11enable_sm90INS1_16FlashAttnBwdSm90INS1_25CollectiveMainloopBwdSm90ILi2ELi2ELi2EN4cute5tupleIJNS5_1CILi1EEES8_S8_EEENS6_IJNS7_ILi64EEENS7_ILi128EEENS7_ILi96EEEEEENS_10bfloat16_tEfNS_4arch4Sm90ELb0ELb0ELb0ELb1ELb1ELb1ELb0ELb0ELi2ELi1ELi2ELi1ELb1EEENS1_24CollectiveEpilogueBwdGQAISD_fSG_Li256ELb1ELb1EEENS1_19SingleTileSchedulerILb1ELb0ELb0ELi128EEEEEEEEEvNT_6ParamsE)
	.align		4
        /*0104*/ 	.word	index@(__assertfail)
	.align		4
        /*0108*/ 	.word	index@(_ZN7cutlass13device_kernelIN5flash11enable_sm90INS1_16FlashAttnBwdSm90INS1_25CollectiveMainloopBwdSm90ILi2ELi2ELi2EN4cute5tupleIJNS5_1CILi1EEES8_S8_EEENS6_IJNS7_ILi64EEENS7_ILi128EEENS7_ILi96EEEEEENS_10bfloat16_tEfNS_4arch4Sm90ELb0ELb1ELb0ELb0ELb0ELb1ELb0ELb0ELi2ELi1ELi2ELi1ELb1EEENS1_21CollectiveEpilogueBwdISD_SE_SG_Li256ELb0ELb0ELi1EEENS1_19SingleTileSchedulerILb0ELb0ELb0ELi128EEEEEEEEEvNT_6ParamsE)
	.align		4
        /*010c*/ 	.word	index@(__assertfail)
	.align		4
        /*0110*/ 	.word	index@(_ZN7cutlass13device_kernelIN5flash11enable_sm90INS1_16FlashAttnBwdSm90INS1_25CollectiveMainloopBwdSm90ILi2ELi2ELi2EN4cute5tupleIJNS5_1CILi1EEES8_S8_EEENS6_IJNS7_ILi64EEENS7_ILi128EEENS7_ILi96EEEEEENS_10bfloat16_tEfNS_4arch4Sm90ELb0ELb1ELb0ELb0ELb1ELb1ELb0ELb0ELi2ELi1ELi2ELi1ELb1EEENS1_21CollectiveEpilogueBwdISD_SE_SG_Li256ELb0ELb0ELi1EEENS1_19SingleTileSchedulerILb0ELb0ELb0ELi128EEEEEEEEEvNT_6ParamsE)
	.align		4
        /*0114*/ 	.word	index@(__assertfail)
	.align		4
        /*0118*/ 	.word	index@(_ZN7cutlass13device_kernelIN5flash11enable_sm90INS1_16FlashAttnBwdSm90INS1_25CollectiveMainloopBwdSm90ILi2ELi2ELi2EN4cute5tupleIJNS5_1CILi1EEES8_S8_EEENS6_IJNS7_ILi64EEENS7_ILi128EEENS7_ILi96EEEEEENS_10bfloat16_tEfNS_4arch4Sm90ELb0ELb1ELb0ELb0ELb0ELb1ELb0ELb0ELi2ELi1ELi2ELi1ELb1EEENS1_24CollectiveEpilogueBwdGQAISD_fSG_Li256ELb0ELb0EEENS1_19SingleTileSchedulerILb0ELb0ELb0ELi128EEEEEEEEEvNT_6ParamsE)
	.align		4
        /*011c*/ 	.word	index@(__assertfail)
	.align		4
        /*0120*/ 	.word	index@(_ZN7cutlass13device_kernelIN5flash11enable_sm90INS1_16FlashAttnBwdSm90INS1_25CollectiveMainloopBwdSm90ILi2ELi2ELi2EN4cute5tupleIJNS5_1CILi1EEES8_S8_EEENS6_IJNS7_ILi64EEENS7_ILi128EEENS7_ILi96EEEEEENS_10bfloat16_tEfNS_4arch4Sm90ELb0ELb1ELb0ELb0ELb1ELb1ELb0ELb0ELi2ELi1ELi2ELi1ELb1EEENS1_24CollectiveEpilogueBwdGQAISD_fSG_Li256ELb0ELb1EEENS1_19SingleTileSchedulerILb0ELb0ELb0ELi128EEEEEEEEEvNT_6ParamsE)
	.align		4
        /*0124*/ 	.word	index@(__assertfail)
	.align		4
        /*0128*/ 	.word	index@(_ZN7cutlass13device_kernelIN5flash11enable_sm90INS1_16FlashAttnBwdSm90INS1_25CollectiveMainloopBwdSm90ILi2ELi2ELi2EN4cute5tupleIJNS5_1CILi1EEES8_S8_EEENS6_IJNS7_ILi64EEENS7_ILi128EEENS7_ILi96EEEEEENS_10bfloat16_tEfNS_4arch4Sm90ELb0ELb1ELb0ELb1ELb0ELb1ELb0ELb0ELi2ELi1ELi2ELi1ELb1EEENS1_21CollectiveEpilogueBwdISD_SE_SG_Li256ELb1ELb0ELi1EEENS1_19SingleTileSchedulerILb1ELb0ELb0ELi128EEEEEEEEEvNT_6ParamsE)
	.align		4
        /*012c*/ 	.word	index@(__assertfail)
	.align		4
        /*0130*/ 	.word	index@(_ZN7cutlass13device_kernelIN5flash11enable_sm90INS1_16FlashAttnBwdSm90INS1_25CollectiveMainloopBwdSm90ILi2ELi2ELi2EN4cute5tupleIJNS5_1CILi1EEES8_S8_EEENS6_IJNS7_ILi64EEENS7_ILi128EEENS7_ILi96EEEEEENS_10bfloat16_tEfNS_4arch4Sm90ELb0ELb1ELb0ELb1ELb1ELb1ELb0ELb0ELi2ELi1ELi2ELi1ELb1EEENS1_21CollectiveEpilogueBwdISD_SE_SG_Li256ELb1ELb0ELi1EEENS1_19SingleTileSchedulerILb1ELb0ELb0ELi128EEEEEEEEEvNT_6ParamsE)
	.align		4
        /*0134*/ 	.word	index@(__assertfail)
	.align		4
        /*0138*/ 	.word	index@(_ZN7cutlass13device_kernelIN5flash11enable_sm90INS1_16FlashAttnBwdSm90INS1_25CollectiveMainloopBwdSm90ILi2ELi2ELi2EN4cute5tupleIJNS5_1CILi1EEES8_S8_EEENS6_IJNS7_ILi64EEENS7_ILi128EEENS7_ILi96EEEEEENS_10bfloat16_tEfNS_4arch4Sm90ELb0ELb1ELb0ELb1ELb0ELb1ELb0ELb0ELi2ELi1ELi2ELi1ELb1EEENS1_24CollectiveEpilogueBwdGQAISD_fSG_Li256ELb1ELb0EEENS1_19SingleTileSchedulerILb1ELb0ELb0ELi128EEEEEEEEEvNT_6ParamsE)
	.align		4
        /*013c*/ 	.word	index@(__assertfail)
	.align		4
        /*0140*/ 	.word	index@(_ZN7cutlass13device_kernelIN5flash11enable_sm90INS1_16FlashAttnBwdSm90INS1_25CollectiveMainloopBwdSm90ILi2ELi2ELi2EN4cute5tupleIJNS5_1CILi1EEES8_S8_EEENS6_IJNS7_ILi64EEENS7_ILi128EEENS7_ILi96EEEEEENS_10bfloat16_tEfNS_4arch4Sm90ELb0ELb1ELb0ELb1ELb1ELb1ELb0ELb0ELi2ELi1ELi2ELi1ELb1EEENS1_24CollectiveEpilogueBwdGQAISD_fSG_Li256ELb1ELb1EEENS1_19SingleTileSchedulerILb1ELb0ELb0ELi128EEEEEEEEEvNT_6ParamsE)
	.align		4
        /*0144*/ 	.word	index@(__assertfail)
	.align		4
        /*0148*/ 	.word	index@(_ZN7cutlass13device_kernelIN5flash11enable_sm90INS1_16FlashAttnBwdSm90INS1_25CollectiveMainloopBwdSm90ILi2ELi2ELi2EN4cute5tupleIJNS5_1CILi1EEES8_S8_EEENS6_IJNS7_ILi64EEENS7_ILi128EEENS7_ILi96EEEEEENS_10bfloat16_tEfNS_4arch4Sm90ELb1ELb0ELb0ELb0ELb0ELb1ELb0ELb0ELi2ELi1ELi2ELi1ELb1EEENS1_21CollectiveEpilogueBwdISD_SE_SG_Li256ELb0ELb0ELi1EEENS1_25SingleTileBwdLPTSchedulerILb0ELi128ELb0EEEEEEEEEvNT_6ParamsE)
	.align		4
        /*014c*/ 	.word	index@(__assertfail)
	.align		4
        /*0150*/ 	.word	index@(_ZN7cutlass13device_kernelIN5flash11enable_sm90INS1_16FlashAttnBwdSm90INS1_25CollectiveMainloopBwdSm90ILi2ELi2ELi2EN4cute5tupleIJNS5_1CILi1EEES8_S8_EEENS6_IJNS7_ILi64EEENS7_ILi128EEENS7_ILi96EEEEEENS_10bfloat16_tEfNS_4arch4Sm90ELb1ELb0ELb0ELb0ELb1ELb1ELb0ELb0ELi2ELi1ELi2ELi1ELb1EEENS1_21CollectiveEpilogueBwdISD_SE_SG_Li256ELb0ELb0ELi1EEENS1_25SingleTileBwdLPTSchedulerILb0ELi128ELb1EEEEEEEEEvNT_6ParamsE)
	.align		4
        /*0154*/ 	.word	index@(__assertfail)
	.align		4
        /*0158*/ 	.word	index@(_ZN7cutlass13device_kernelIN5flash11enable_sm90INS1_16FlashAttnBwdSm90INS1_25CollectiveMainloopBwdSm90ILi2ELi2ELi2EN4cute5tupleIJNS5_1CILi1EEES8_S8_EEENS6_IJNS7_ILi64EEENS7_ILi128EEENS7_ILi96EEEEEENS_10bfloat16_tEfNS_4arch4Sm90ELb1ELb0ELb0ELb0ELb0ELb1ELb0ELb0ELi2ELi1ELi2ELi1ELb1EEENS1_24CollectiveEpilogueBwdGQAISD_fSG_Li256ELb0ELb0EEENS1_25SingleTileBwdLPTSchedulerILb0ELi128ELb0EEEEEEEEEvNT_6ParamsE)
	.align		4
        /*015c*/ 	.word	index@(__assertfail)
	.align		4
        /*0160*/ 	.word	index@(_ZN7cutlass13device_kernelIN5flash11enable_sm90INS1_16FlashAttnBwdSm90INS1_25CollectiveMainloopBwdSm90ILi2ELi2ELi2EN4cute5tupleIJNS5_1CILi1EEES8_S8_EEENS6_IJNS7_ILi64EEENS7_ILi128EEENS7_ILi96EEEEEENS_10bfloat16_tEfNS_4arch4Sm90ELb1ELb0ELb0ELb0ELb1ELb1ELb0ELb0ELi2ELi1ELi2ELi1ELb1EEENS1_24CollectiveEpilogueBwdGQAISD_fSG_Li256ELb0ELb1EEENS1_25SingleTileBwdLPTSchedulerILb0ELi128ELb1EEEEEEEEEvNT_6ParamsE)
	.align		4
        /*0164*/ 	.word	index@(__assertfail)
	.align		4
        /*0168*/ 	.word	index@(_ZN7cutlass13device_kernelIN5flash11enable_sm90INS1_16FlashAttnBwdSm90INS1_25CollectiveMainloopBwdSm90ILi2ELi2ELi2EN4cute5tupleIJNS5_1CILi1EEES8_S8_EEENS6_IJNS7_ILi64EEENS7_ILi128EEENS7_ILi96EEEEEENS_10bfloat16_tEfNS_4arch4Sm90ELb1ELb0ELb0ELb1ELb0ELb1ELb0ELb0ELi2ELi1ELi2ELi1ELb1EEENS1_21CollectiveEpilogueBwdISD_SE_SG_Li256ELb1ELb0ELi1EEENS1_25SingleTileBwdLPTSchedulerILb1ELi128ELb0EEEEEEEEEvNT_6ParamsE)
	.align		4
        /*016c*/ 	.word	index@(__assertfail)
	.align		4
        /*0170*/ 	.word	index@(_ZN7cutlass13device_kernelIN5flash11enable_sm90INS1_16FlashAttnBwdSm90INS1_25CollectiveMainloopBwdSm90ILi2ELi2ELi2EN4cute5tupleIJNS5_1CILi1EEES8_S8_EEENS6_IJNS7_ILi64EEENS7_ILi128EEENS7_ILi96EEEEEENS_10bfloat16_tEfNS_4arch4Sm90ELb1ELb0ELb0ELb1ELb1ELb1ELb0ELb0ELi2ELi1ELi2ELi1ELb1EEENS1_21CollectiveEpilogueBwdISD_SE_SG_Li256ELb1ELb0ELi1EEENS1_25SingleTileBwdLPTSchedulerILb1ELi128ELb1EEEEEEEEEvNT_6ParamsE)
	.align		4
        /*0174*/ 	.word	index@(__assertfail)
	.align		4
        /*0178*/ 	.word	index@(_ZN7cutlass13device_kernelIN5flash11enable_sm90INS1_16FlashAttnBwdSm90INS1_25CollectiveMainloopBwdSm90ILi2ELi2ELi2EN4cute5tupleIJNS5_1CILi1EEES8_S8_EEENS6_IJNS7_ILi64EEENS7_ILi128EEENS7_ILi96EEEEEENS_10bfloat16_tEfNS_4arch4Sm90ELb1ELb0ELb0ELb1ELb0ELb1ELb0ELb0ELi2ELi1ELi2ELi1ELb1EEENS1_24CollectiveEpilogueBwdGQAISD_fSG_Li256ELb1ELb0EEENS1_25SingleTileBwdLPTSchedulerILb1ELi128ELb0EEEEEEEEEvNT_6ParamsE)
	.align		4
        /*017c*/ 	.word	index@(__assertfail)
	.align		4
        /*0180*/ 	.word	index@(_ZN7cutlass13device_kernelIN5flash11enable_sm90INS1_16FlashAttnBwdSm90INS1_25CollectiveMainloopBwdSm90ILi2ELi2ELi2EN4cute5tupleIJNS5_1CILi1EEES8_S8_EEENS6_IJNS7_ILi64EEENS7_ILi128EEENS7_ILi96EEEEEENS_10bfloat16_tEfNS_4arch4Sm90ELb1ELb0ELb0ELb1ELb1ELb1ELb0ELb0ELi2ELi1ELi2ELi1ELb1EEENS1_24CollectiveEpilogueBwdGQAISD_fSG_Li256ELb1ELb1EEENS1_25SingleTileBwdLPTSchedulerILb1ELi128ELb1EEEEEEEEEvNT_6ParamsE)
	.align		4
        /*0184*/ 	.word	index@(__assertfail)
	.align		4
        /*0188*/ 	.word	0x00000000
	.align		4
        /*018c*/ 	.word	0xfffffffe
	.align		4
        /*0190*/ 	.word	0x00000000
	.align		4
        /*0194*/ 	.word	0xfffffffd
	.align		4
        /*0198*/ 	.word	0x00000000
	.align		4
        /*019c*/ 	.word	0xfffffffc


//--------------------- .nv.constant4             --------------------------
	.section	.nv.constant4,"a",@progbits
	.align	8
	.align		8
.nv.constant4:
        /*0000*/ 	.dword	__assertfail
	.align		8
        /*0008*/ 	.dword	__unnamed_1
	.align		8
        /*0010*/ 	.dword	__unnamed_2
	.align		8
        /*0018*/ 	.dword	__unnamed_3
	.align		8
        /*0020*/ 	.dword	__unnamed_4
	.align		8
        /*0028*/ 	.dword	__unnamed_5
	.align		8
        /*0030*/ 	.dword	_ZN76_INTERNAL_2fa7ad1c_40_flash_bwd_hdim96_bf16_softcapall_sm90_cu_744032ad_29634cuda3std3__45__cpo5beginE
	.align		8
        /*0038*/ 	.dword	_ZN76_INTERNAL_2fa7ad1c_40_flash_bwd_hdim96_bf16_softcapall_sm90_cu_744032ad_29634cuda3std3__45__cpo3endE
	.align		8
        /*0040*/ 	.dword	_ZN76_INTERNAL_2fa7ad1c_40_flash_bwd_hdim96_bf16_softcapall_sm90_cu_744032ad_29634cuda3std3__45__cpo6cbeginE
	.align		8
        /*0048*/ 	.dword	_ZN76_INTERNAL_2fa7ad1c_40_flash_bwd_hdim96_bf16_softcapall_sm90_cu_744032ad_29634cuda3std3__45__cpo4cendE
	.align		8
        /*0050*/ 	.dword	_ZN76_INTERNAL_2fa7ad1c_40_flash_bwd_hdim96_bf16_softcapall_sm90_cu_744032ad_29634cuda3std3__478_GLOBAL__N__2fa7ad1c_40_flash_bwd_hdim96_bf16_softcapall_sm90_cu_744032ad_29636ignoreE
	.align		8
        /*0058*/ 	.dword	_ZN76_INTERNAL_2fa7ad1c_40_flash_bwd_hdim96_bf16_softcapall_sm90_cu_744032ad_29634cuda3std3__419piecewise_constructE
	.align		8
        /*0060*/ 	.dword	_ZN76_INTERNAL_2fa7ad1c_40_flash_bwd_hdim96_bf16_softcapall_sm90_cu_744032ad_29634cuda3std3__48in_placeE
	.align		8
        /*0068*/ 	.dword	_ZN76_INTERNAL_2fa7ad1c_40_flash_bwd_hdim96_bf16_softcapall_sm90_cu_744032ad_29634cuda3std6ranges3__45__cpo4swapE
	.align		8
        /*0070*/ 	.dword	_ZN76_INTERNAL_2fa7ad1c_40_flash_bwd_hdim96_bf16_softcapall_sm90_cu_744032ad_29634cuda3std6ranges3__45__cpo9iter_moveE
	.align		8
        /*0078*/ 	.dword	_ZN76_INTERNAL_2fa7ad1c_40_flash_bwd_hdim96_bf16_softcapall_sm90_cu_744032ad_29634cute7productE
	.align		8
        /*0080*/ 	.dword	_ZN76_INTERNAL_2fa7ad1c_40_flash_bwd_hdim96_bf16_softcapall_sm90_cu_744032ad_29634cute1_E
	.align		8
        /*0088*/ 	.dword	$str$23
	.align		8
        /*0090*/ 	.dword	$str$24


//--------------------- .text._ZN7cutlass13device_kernelIN5flash11enable_sm90INS1_16FlashAttnBwdSm90INS1_25CollectiveMainloopBwdSm90ILi2ELi2ELi2EN4cute5tupleIJNS5_1CILi1EEES8_S8_EEENS6_IJNS7_ILi64EEENS7_ILi128EEENS7_ILi96EEEEEENS_10bfloat16_tEfNS_4arch4Sm90ELb0ELb0ELb1ELb0ELb0ELb1ELb0ELb0ELi2ELi1ELi2ELi1ELb1EEENS1_21CollectiveEpilogueBwdISD_SE_SG_Li256ELb0ELb0ELi1EEENS1_19SingleTileSchedulerILb0ELb0ELb0ELi128EEEEEEEEEvNT_6ParamsE --------------------------
	.section	.text._ZN7cutlass13device_kernelIN5flash11enable_sm90INS1_16FlashAttnBwdSm90INS1_25CollectiveMainloopBwdSm90ILi2ELi2ELi2EN4cute5tupleIJNS5_1CILi1EEES8_S8_EEENS6_IJNS7_ILi64EEENS7_ILi128EEENS7_ILi96EEEEEENS_10bfloat16_tEfNS_4arch4Sm90ELb0ELb0ELb1ELb0ELb0ELb1ELb0ELb0ELi2ELi1ELi2ELi1ELb1EEENS1_21CollectiveEpilogueBwdISD_SE_SG_Li256ELb0ELb0ELi1EEENS1_19SingleTileSchedulerILb0ELb0ELb0ELi128EEEEEEEEEvNT_6ParamsE,"ax",@progbits
	.align	128
.text._ZN7cutlass13device_kernelIN5flash11enable_sm90INS1_16FlashAttnBwdSm90INS1_25CollectiveMainloopBwdSm90ILi2ELi2ELi2EN4cute5tupleIJNS5_1CILi1EEES8_S8_EEENS6_IJNS7_ILi64EEENS7_ILi128EEENS7_ILi96EEEEEENS_10bfloat16_tEfNS_4arch4Sm90ELb0ELb0ELb1ELb0ELb0ELb1ELb0ELb0ELi2ELi1ELi2ELi1ELb1EEENS1_21CollectiveEpilogueBwdISD_SE_SG_Li256ELb0ELb0ELi1EEENS1_19SingleTileSchedulerILb0ELb0ELb0ELi128EEEEEEEEEvNT_6ParamsE:
        .type           _ZN7cutlass13device_kernelIN5flash11enable_sm90INS1_16FlashAttnBwdSm90INS1_25CollectiveMainloopBwdSm90ILi2ELi2ELi2EN4cute5tupleIJNS5_1CILi1EEES8_S8_EEENS6_IJNS7_ILi64EEENS7_ILi128EEENS7_ILi96EEEEEENS_10bfloat16_tEfNS_4arch4Sm90ELb0ELb0ELb1ELb0ELb0ELb1ELb0ELb0ELi2ELi1ELi2ELi1ELb1EEENS1_21CollectiveEpilogueBwdISD_SE_SG_Li256ELb0ELb0ELi1EEENS1_19SingleTileSchedulerILb0ELb0ELb0ELi128EEEEEEEEEvNT_6ParamsE,@function
        .size           _ZN7cutlass13device_kernelIN5flash11enable_sm90INS1_16FlashAttnBwdSm90INS1_25CollectiveMainloopBwdSm90ILi2ELi2ELi2EN4cute5tupleIJNS5_1CILi1EEES8_S8_EEENS6_IJNS7_ILi64EEENS7_ILi128EEENS7_ILi96EEEEEENS_10bfloat16_tEfNS_4arch4Sm90ELb0ELb0ELb1ELb0ELb0ELb1ELb0ELb0ELi2ELi1ELi2ELi1ELb1EEENS1_21CollectiveEpilogueBwdISD_SE_SG_Li256ELb0ELb0ELi1EEENS1_19SingleTileSchedulerILb0ELb0ELb0ELi128EEEEEEEEEvNT_6ParamsE,(.L_x_6551 - _ZN7cutlass13device_kernelIN5flash11enable_sm90INS1_16FlashAttnBwdSm90INS1_25CollectiveMainloopBwdSm90ILi2ELi2ELi2EN4cute5tupleIJNS5_1CILi1EEES8_S8_EEENS6_IJNS7_ILi64EEENS7_ILi128EEENS7_ILi96EEEEEENS_10bfloat16_tEfNS_4arch4Sm90ELb0ELb0ELb1ELb0ELb0ELb1ELb0ELb0ELi2ELi1ELi2ELi1ELb1EEENS1_21CollectiveEpilogueBwdISD_SE_SG_Li256ELb0ELb0ELi1EEENS1_19SingleTileSchedulerILb0ELb0ELb0ELi128EEEEEEEEEvNT_6ParamsE)
        .other          _ZN7cutlass13device_kernelIN5flash11enable_sm90INS1_16FlashAttnBwdSm90INS1_25CollectiveMainloopBwdSm90ILi2ELi2ELi2EN4cute5tupleIJNS5_1CILi1EEES8_S8_EEENS6_IJNS7_ILi64EEENS7_ILi128EEENS7_ILi96EEEEEENS_10bfloat16_tEfNS_4arch4Sm90ELb0ELb0ELb1ELb0ELb0ELb1ELb0ELb0ELi2ELi1ELi2ELi1ELb1EEENS1_21CollectiveEpilogueBwdISD_SE_SG_Li256ELb0ELb0ELi1EEENS1_19SingleTileSchedulerILb0ELb0ELb0ELi128EEEEEEEEEvNT_6ParamsE,@"STO_CUDA_ENTRY STV_DEFAULT"
_ZN7cutlass13device_kernelIN5flash11enable_sm90INS1_16FlashAttnBwdSm90INS1_25CollectiveMainloopBwdSm90ILi2ELi2ELi2EN4cute5tupleIJNS5_1CILi1EEES8_S8_EEENS6_IJNS7_ILi64EEENS7_ILi128EEENS7_ILi96EEEEEENS_10bfloat16_tEfNS_4arch4Sm90ELb0ELb0ELb1ELb0ELb0ELb1ELb0ELb0ELi2ELi1ELi2ELi1ELb1EEENS1_21CollectiveEpilogueBwdISD_SE_SG_Li256ELb0ELb0ELi1EEENS1_19SingleTileSchedulerILb0ELb0ELb0ELi128EEEEEEEEEvNT_6ParamsE:
[----:B------:R-:W1:Y:S01]  /*0000*/  LDC R1, c[0x0][0x28] ;  /* 0x00000a00ff017b82 */ /* 0x000e620000000800 */
[----:B------:R-:W2:Y:S01]  /*0010*/  S2R R3, SR_TID.X ;  /* 0x0000000000037919 */ /* 0x000ea20000002100 */
[----:B------:R-:W-:Y:S01]  /*0020*/  ELECT P0, URZ, PT ;  /* 0x00000000003f782f */ /* 0x000fe20003800000 */
[----:B------:R-:W-:Y:S01]  /*0030*/  BSSY B0, `(.L_x_0) ;  /* 0x000001a000007945 */ /* 0x000fe20003800000 */
[----:B--2---:R-:W-:-:S05]  /*0040*/  SHF.R.U32.HI R0, RZ, 0x5, R3 ;  /* 0x00000005ff007819 */ /* 0x004fca0000011603 */
[----:B------:R-:W2:Y:S02]  /*0050*/  SHFL.IDX PT, R2, R0, RZ, 0x1f ;  /* 0x00001fff00027589 */ /* 0x000ea400000e0000 */
[----:B--2---:R-:W-:Y:S02]  /*0060*/  ISETP.EQ.AND P0, PT, R2, RZ, P0 ;  /* 0x000000ff0200720c */ /* 0x004fe40000702270 */
[----:B------:R-:W-:-:S11]  /*0070*/  SHF.R.U32.HI R2, RZ, 0x7, R3 ;  /* 0x00000007ff027819 */ /* 0x000fd60000011603 */
[----:B-1----:R-:W-:Y:S05]  /*0080*/  @!P0 BRA `(.L_x_1) ;  /* 0x0000000000508947 */ /* 0x002fea0003800000 */
[----:B------:R-:W-:Y:S02]  /*0090*/  ULDC.64 UR4, c[0x0][0x198] ;  /* 0x0000660000047ab9 */ /* 0x000fe40000000a00 */
[----:B------:R-:W-:Y:S02]  /*00a0*/  UIADD3 UR6, UP0, UR4, 0xf0, URZ ;  /* 0x000000f004067890 */ /* 0x000fe4000ff1e03f */
[----:B------:R-:W-:Y:S02]  /*00b0*/  UIADD3 UR8, UP1, UR4, 0x1f0, URZ ;  /* 0x000001f004087890 */ /* 0x000fe4000ff3e03f */
[----:B------:R-:W-:Y:S02]  /*00c0*/  UIADD3 UR10, UP2, UR4, 0x2f0, URZ ;  /* 0x000002f0040a7890 */ /* 0x000fe4000ff5e03f */
[----:B------:R-:W-:Y:S02]  /*00d0*/  UIADD3 UR12, UP3, UR4, 0x3f0, URZ ;  /* 0x000003f0040c7890 */ /* 0x000fe4000ff7e03f */
[----:B------:R-:W-:-:S02]  /*00e0*/  UIADD3 UR14, UP4, UR4, 0x670, URZ ;  /* 0x00000670040e7890 */ /* 0x000fc4000ff9e03f */
[----:B------:R-:W-:Y:S02]  /*00f0*/  UIADD3.X UR7, URZ, UR5, URZ, UP0, !UPT ;  /* 0x000000053f077290 */ /* 0x000fe400087fe43f */
[----:B------:R-:W-:Y:S02]  /*0100*/  UIADD3 UR4, UP5, UR4, 0x770, URZ ;  /* 0x0000077004047890 */ /* 0x000fe4000ffbe03f */
[----:B------:R-:W-:Y:S02]  /*0110*/  UIADD3.X UR9, URZ, UR5, URZ, UP1, !UPT ;  /* 0x000000053f097290 */ /* 0x000fe40008ffe43f */
[----:B------:R-:W-:Y:S02]  /*0120*/  UIADD3.X UR11, URZ, UR5, URZ, UP2, !UPT ;  /* 0x000000053f0b7290 */ /* 0x000fe400097fe43f */
[----:B------:R-:W-:Y:S01]  /*0130*/  UIADD3.X UR13, URZ, UR5, URZ, UP3, !UPT ;  /* 0x000000053f0d7290 */ /* 0x000fe20009ffe43f */
[----:B------:R1:W-:Y:S01]  /*0140*/  UTMACCTL.PF [UR6] ;  /* 0x00000000060079b9 */ /* 0x0003e20008040000 */
[----:B------:R-:W-:-:S03]  /*0150*/  UIADD3.X UR15, URZ, UR5, URZ, UP4, !UPT ;  /* 0x000000053f0f7290 */ /* 0x000fc6000a7fe43f */
[----:B------:R1:W-:Y:S01]  /*0160*/  UTMACCTL.PF [UR8] ;  /* 0x00000000080079b9 */ /* 0x0003e20008040000 */
[----:B------:R-:W-:Y:S01]  /*0170*/  UIADD3.X UR5, URZ, UR5, URZ, UP5, !UPT ;  /* 0x000000053f057290 */ /* 0x000fe2000affe43f */
[----:B------:R1:W-:Y:S02]  /*0180*/  UTMACCTL.PF [UR10] ;  /* 0x000000000a0079b9 */ /* 0x0003e40008040000 */
[----:B------:R1:W-:Y:S02]  /*0190*/  UTMACCTL.PF [UR12] ;  /* 0x000000000c0079b9 */ /* 0x0003e40008040000 */
[----:B------:R1:W-:Y:S04]  /*01a0*/  UTMACCTL.PF [UR14] ;  /* 0x000000000e0079b9 */ /* 0x0003e80008040000 */
[----:B------:R1:W-:Y:S02]  /*01b0*/  UTMACCTL.PF [UR4] ;  /* 0x00000000040079b9 */ /* 0x0003e40008040000 */
[----:B-1----:R-:W-:Y:S01]  /*01c0*/  NOP ;  /* 0x0000000000007918 */ /* 0x002fe20000000000 */
.L_x_1:
[----:B------:R-:W-:Y:S05]  /*01d0*/  BSYNC B0 ;  /* 0x0000000000007941 */ /* 0x000fea0003800000 */
.L_x_0:
[----:B------:R-:W-:Y:S01]  /*01e0*/  VOTEU.ANY UP0, P0 ;  /* 0x00000000003f7886 */ /* 0x000fe20000000100 */
[----:B------:R-:W1:Y:S01]  /*01f0*/  SHFL.IDX PT, R4, R2, RZ, 0x1f ;  /* 0x00001fff02047589 */ /* 0x000e6200000e0000 */
[----:B------:R-:W-:Y:S01]  /*0200*/  UMOV UR4, 0x1 ;  /* 0x0000000100047882 */ /* 0x000fe20000000000 */
[----:B------:R-:W-:Y:S01]  /*0210*/  VOTEU.ANY UP1, P0 ;  /* 0x00000000003f7886 */ /* 0x000fe20000020100 */
[----:B------:R-:W-:Y:S01]  /*0220*/  UMOV UR38, 0x1 ;  /* 0x0000000100267882 */ /* 0x000fe20000000000 */
[----:B------:R-:W2:Y:S01]  /*0230*/  @UP0 S2UR UR7, SR_CgaCtaId ;  /* 0x00000000000709c3 */ /* 0x000ea20000008800 */
[----:B------:R-:W3:Y:S01]  /*0240*/  SHFL.IDX PT, R3, R0, RZ, 0x1f ;  /* 0x00001fff00037589 */ /* 0x000ee200000e0000 */
[----:B------:R-:W-:Y:S01]  /*0250*/  @UP0 UMOV UR6, 0x400 ;  /* 0x0000040000060882 */ /* 0x000fe20000000000 */
[----:B------:R-:W-:-:S04]  /*0260*/  @UP0 UIADD3 UR4, -UR4, 0x100000, URZ ;  /* 0x0010000004040890 */ /* 0x000fc8000fffe13f */
[----:B------:R-:W-:Y:S02]  /*0270*/  @UP0 USHF.L.U32 UR5, UR4, 0xb, URZ ;  /* 0x0000000b04050899 */ /* 0x000fe4000800063f */
[----:B------:R-:W-:Y:S01]  /*0280*/  @UP0 USHF.L.U32 UR4, UR4, 0x1, URZ ;  /* 0x0000000104040899 */ /* 0x000fe2000800063f */
[----:B-1----:R-:W-:Y:S01]  /*0290*/  R2UR UR8, R4 ;  /* 0x00000000040872ca */ /* 0x002fe200000e0000 */
[----:B--2---:R-:W-:Y:S01]  /*02a0*/  @UP0 ULEA UR6, UR7, UR6, 0x18 ;  /* 0x0000000607060291 */ /* 0x004fe2000f8ec03f */
[----:B---3--:R-:W-:-:S11]  /*02b0*/  ISETP.NE.AND P1, PT, R3, RZ, PT ;  /* 0x000000ff0300720c */ /* 0x008fd60003f25270 */
[----:B------:R-:W-:Y:S01]  /*02c0*/  UISETP.NE.AND UP0, UPT, UR8, URZ, UPT ;  /* 0x0000003f0800728c */ /* 0x000fe2000bf05270 */
[----:B------:R-:W1:Y:S02]  /*02d0*/  FENCE.VIEW.ASYNC.S ;  /* 0x00000000000073c6 */ /* 0x000e640000000000 */
[----:B-1----:R1:W2:Y:S01]  /*02e0*/  @UP1 SYNCS.EXCH.64 URZ, [UR6+0x26800], UR4 ;  /* 0x02680004063f15b2 */ /* 0x0022a20008000100 */
[----:B------:R-:W-:Y:S01]  /*02f0*/  USEL UR38, UR38, 0x2, !UP0 ;  /* 0x0000000226267887 */ /* 0x000fe2000c000000 */
[----:B------:R-:W-:Y:S11]  /*0300*/  @P1 BRA `(.L_x_2) ;  /* 0x0000000000481947 */ /* 0x000ff60003800000 */
[----:B-1----:R-:W1:Y:S01]  /*0310*/  S2UR UR5, SR_CgaCtaId ;  /* 0x00000000000579c3 */ /* 0x002e620000008800 */
[----:B------:R-:W-:Y:S01]  /*0320*/  UMOV UR4, 0x400 ;  /* 0x0000040000047882 */ /* 0x000fe20000000000 */
[----:B------:R-:W-:Y:S01]  /*0330*/  UMOV UR6, 0x1 ;  /* 0x0000000100067882 */ /* 0x000fe20000000000 */
[----:B------:R-:W-:Y:S01]  /*0340*/  UMOV UR9, 0x100 ;  /* 0x0000010000097882 */ /* 0x000fe20000000000 */
[----:B------:R-:W-:-:S04]  /*0350*/  UIADD3 UR6, -UR6, 0x100000, URZ ;  /* 0x0010000006067890 */ /* 0x000fc8000fffe13f */
[----:B------:R-:W-:Y:S02]  /*0360*/  USHF.L.U32 UR7, UR6, 0xb, URZ ;  /* 0x0000000b06077899 */ /* 0x000fe4000800063f */
[----:B------:R-:W-:Y:S01]  /*0370*/  USHF.L.U32 UR6, UR6, 0x1, URZ ;  /* 0x0000000106067899 */ /* 0x000fe2000800063f */
[----:B------:R-:W-:Y:S01]  /*0380*/  ELECT P0, URZ, PT ;  /* 0x00000000003f782f */ /* 0x000fe20003800000 */
[----:B-1----:R-:W-:Y:S02]  /*0390*/  ULEA UR8, UR5, UR4, 0x18 ;  /* 0x0000000405087291 */ /* 0x002fe4000f8ec03f */
[----:B------:R-:W-:-:S04]  /*03a0*/  UIADD3 UR4, -UR9, 0x100000, URZ ;  /* 0x0010000009047890 */ /* 0x000fc8000fffe13f */
[----:B------:R-:W-:Y:S02]  /*03b0*/  USHF.L.U32 UR5, UR4, 0xb, URZ ;  /* 0x0000000b04057899 */ /* 0x000fe4000800063f */
[----:B------:R-:W-:Y:S01]  /*03c0*/  USHF.L.U32 UR4, UR4, 0x1, URZ ;  /* 0x0000000104047899 */ /* 0x000fe2000800063f */
[----:B------:R-:W1:Y:S03]  /*03d0*/  FENCE.VIEW.ASYNC.S ;  /* 0x00000000000073c6 */ /* 0x000e660000000000 */
[----:B-1----:R3:W4:Y:S08]  /*03e0*/  SYNCS.EXCH.64 URZ, [UR8+0x26810], UR6 ;  /* 0x02681006083f75b2 */ /* 0x0027300008000100 */
[----:B------:R3:W5:Y:S01]  /*03f0*/  SYNCS.EXCH.64 URZ, [UR8+0x26820], UR4 ;  /* 0x02682004083f75b2 */ /* 0x0007620008000100 */
[----:B------:R3:W1:Y:S01]  /*0400*/  SYNCS.EXCH.64 URZ, [UR8+0x26818], UR6 ;  /* 0x02681806083f75b2 */ /* 0x0006620008000100 */
[----:B------:R3:W1:Y:S02]  /*0410*/  SYNCS.EXCH.64 URZ, [UR8+0x26828], UR4 ;  /* 0x02682804083f75b2 */ /* 0x0006640008000100 */
[----:B---3--:R-:W-:Y:S01]  /*0420*/  NOP ;  /* 0x0000000000007918 */ /* 0x008fe20000000000 */
.L_x_2:
[----:B------:R-:W3:Y:S01]  /*0430*/  SHFL.IDX PT, R3, R0, RZ, 0x1f ;  /* 0x00001fff00037589 */ /* 0x000ee200000e0000 */
[----:B------:R-:W-:Y:S01]  /*0440*/  NOP ;  /* 0x0000000000007918 */ /* 0x000fe20000000000 */
[----:B---3--:R-:W-:-:S13]  /*0450*/  ISETP.NE.AND P0, PT, R3, RZ, PT ;  /* 0x000000ff0300720c */ /* 0x008fda0003f05270 */
[----:B------:R-:W-:Y:S05]  /*0460*/  @P0 BRA `(.L_x_3) ;  /* 0x0000000000480947 */ /* 0x000fea0003800000 */
[----:B-1----:R-:W1:Y:S01]  /*0470*/  S2UR UR5, SR_CgaCtaId ;  /* 0x00000000000579c3 */ /* 0x002e620000008800 */
[----:B------:R-:W-:Y:S01]  /*0480*/  UMOV UR4, 0x400 ;  /* 0x0000040000047882 */ /* 0x000fe20000000000 */
[----:B------:R-:W-:Y:S01]  /*0490*/  UMOV UR6, 0x1 ;  /* 0x0000000100067882 */ /* 0x000fe20000000000 */
[----:B------:R-:W-:Y:S01]  /*04a0*/  UMOV UR7, 0x100 ;  /* 0x0000010000077882 */ /* 0x000fe20000000000 */
[----:B------:R-:W-:Y:S01]  /*04b0*/  ELECT P0, URZ, PT ;  /* 0x00000000003f782f */ /* 0x000fe20003800000 */
[----:B-1----:R-:W-:Y:S02]  /*04c0*/  ULEA UR8, UR5, UR4, 0x18 ;  /* 0x0000000405087291 */ /* 0x002fe4000f8ec03f */
[----:B------:R-:W-:-:S04]  /*04d0*/  UIADD3 UR4, -UR6, 0x100000, URZ ;  /* 0x0010000006047890 */ /* 0x000fc8000fffe13f */
[----:B------:R-:W-:Y:S02]  /*04e0*/  USHF.L.U32 UR5, UR4, 0xb, URZ ;  /* 0x0000000b04057899 */ /* 0x000fe4000800063f */
[----:B------:R-:W-:Y:S02]  /*04f0*/  USHF.L.U32 UR4, UR4, 0x1, URZ ;  /* 0x0000000104047899 */ /* 0x000fe4000800063f */
[----:B------:R-:W-:-:S04]  /*0500*/  UIADD3 UR6, -UR7, 0x100000, URZ ;  /* 0x0010000007067890 */ /* 0x000fc8000fffe13f */
[----:B------:R-:W-:Y:S02]  /*0510*/  USHF.L.U32 UR7, UR6, 0xb, URZ ;  /* 0x0000000b06077899 */ /* 0x000fe4000800063f */
[----:B------:R-:W-:Y:S01]  /*0520*/  USHF.L.U32 UR6, UR6, 0x1, URZ ;  /* 0x0000000106067899 */ /* 0x000fe2000800063f */
[----:B------:R-:W1:Y:S03]  /*0530*/  FENCE.VIEW.ASYNC.S ;  /* 0x00000000000073c6 */ /* 0x000e660000000000 */
[----:B-1----:R3:W1:Y:S08]  /*0540*/  SYNCS.EXCH.64 URZ, [UR8+0x26830], UR4 ;  /* 0x02683004083f75b2 */ /* 0x0026700008000100 */
[----:B------:R3:W1:Y:S01]  /*0550*/  SYNCS.EXCH.64 URZ, [UR8+0x26840], UR6 ;  /* 0x02684006083f75b2 */ /* 0x0006620008000100 */
[----:B------:R3:W1:Y:S01]  /*0560*/  SYNCS.EXCH.64 URZ, [UR8+0x26838], UR4 ;  /* 0x02683804083f75b2 */ /* 0x0006620008000100 */
[----:B------:R3:W1:Y:S02]  /*0570*/  SYNCS.EXCH.64 URZ, [UR8+0x26848], UR6 ;  /* 0x02684806083f75b2 */ /* 0x0006640008000100 */
[----:B---3--:R-:W-:Y:S01]  /*0580*/  NOP ;  /* 0x0000000000007918 */ /* 0x008fe20000000000 */
.L_x_3:
[----:B------:R-:W-:Y:S01]  /*0590*/  PLOP3.LUT P0, PT, PT, PT, UP0, 0x80, 0x0 ;  /* 0x000000000000781c */ /* 0x000fe20003f0f008 */
[----:B------:R-:W-:Y:S01]  /*05a0*/  NOP ;  /* 0x0000000000007918 */ /* 0x000fe20000000000 */
[----:B-12-45:R-:W-:Y:S11]  /*05b0*/  BAR.SYNC.DEFER_BLOCKING 0x0 ;  /* 0x0000000000007b1d */ /* 0x036ff60000010000 */
[----:B------:R-:W-:Y:S05]  /*05c0*/  @!P0 BRA `(.L_x_4) ;  /* 0x0000004c00108947 */ /* 0x000fea0003800000 */
.L_x_5:
[----:B------:R-:W-:-:S08]  /*05d0*/  NOP ;  /* 0x0000000000007918 */ /* 0x000fd00000000000 */
[----:B------:R-:W1:Y:S02]  /*05e0*/  USETMAXREG.TRY_ALLOC.CTAPOOL UP0, 0xf0 ;  /* 0x000000f0000079c8 */ /* 0x000e640008000600 */
[----:B-1----:R-:W-:-:S13]  /*05f0*/  PLOP3.LUT P0, PT, PT, PT, UP0, 0x80, 0x0 ;  /* 0x000000000000781c */ /* 0x002fda0003f0f008 */
[----:B------:R-:W-:Y:S05]  /*0600*/  @!P0 BRA `(.L_x_5) ;  /* 0xfffffffc00f08947 */ /* 0x000fea000383ffff */
[----:B------:R-:W-:Y:S01]  /*0610*/  LOP3.LUT R0, R0, 0x3, RZ, 0xc0, !PT ;  /* 0x0000000300007812 */ /* 0x000fe200078ec0ff */
[----:B------:R-:W1:Y:S05]  /*0620*/  S2UR UR4, SR_CTAID.Z ;  /* 0x00000000000479c3 */ /* 0x000e6a0000002700 */
[----:B------:R-:W2:Y:S02]  /*0630*/  SHFL.IDX PT, R0, R0, RZ, 0x1f ;  /* 0x00001fff00007589 */ /* 0x000ea400000e0000 */
[----:B--2---:R-:W-:-:S13]  /*0640*/  ISETP.NE.AND P0, PT, R0, RZ, PT ;  /* 0x000000ff0000720c */ /* 0x004fda0003f05270 */
[----:B------:R-:W-:-:S05]  /*0650*/  @!P0 VIADD R3, R2, 0x9 ;  /* 0x0000000902038836 */ /* 0x000fca0000000000 */
[----:B------:R2:W-:Y:S06]  /*0660*/  @!P0 BAR.ARV R3, 0xa0 ;  /* 0x000280030000851d */ /* 0x0005ec0000002000 */
[----:B-1----:R-:W-:-:S13]  /*0670*/  ISETP.LE.AND P0, PT, RZ, UR4, PT ;  /* 0x00000004ff007c0c */ /* 0x002fda000bf03270 */
[----:B--2---:R-:W-:Y:S05]  /*0680*/  @!P0 EXIT ;  /* 0x000000000000894d */ /* 0x004fea0003800000 */
[----:B------:R-:W1:Y:S01]  /*0690*/  S2R R4, SR_TID.X ;  /* 0x0000000000047919 */ /* 0x000e620000002100 */
[----:B------:R-:W-:-:S04]  /*06a0*/  MOV R0, RZ ;  /* 0x000000ff00007202 */ /* 0x000fc80000000f00 */
[----:B------:R-:W-:Y:S01]  /*06b0*/  LOP3.LUT P0, RZ, R0, 0x3ff, RZ, 0xc0, !PT ;  /* 0x000003ff00ff7812 */ /* 0x000fe2000780c0ff */
[----:B-1----:R-:W-:-:S12]  /*06c0*/  VIADD R121, R4, 0xffffff80 ;  /* 0xffffff8004797836 */ /* 0x002fd80000000000 */
[----:B------:R-:W-:Y:S05]  /*06d0*/  @!P0 BRA `(.L_x_6) ;  /* 0x00000000007c8947 */ /* 0x000fea0003800000 */
[----:B------:R-:W-:Y:S01]  /*06e0*/  MOV R16, 0x0 ;  /* 0x0000000000107802 */ /* 0x000fe20000000f00 */
[----:B------:R-:W-:Y:S01]  /*06f0*/  ULDC.64 UR4, c[0x4][0x88] ;  /* 0x0100220000047ab9 */ /* 0x000fe20000000a00 */
[----:B------:R-:W-:Y:S01]  /*0700*/  ULDC.64 UR6, c[0x4][0x8] ;  /* 0x0100020000067ab9 */ /* 0x000fe20000000a00 */
[----:B------:R-:W-:Y:S01]  /*0710*/  IMAD.U32 R4, RZ, RZ, UR4 ;  /* 0x00000004ff047e24 */ /* 0x000fe2000f8e00ff */
[----:B------:R1:W2:Y:S01]  /*0720*/  LDC.64 R14, c[0x4][R16] ;  /* 0x01000000100e7b82 */ /* 0x0002a20000000a00 */
[----:B------:R-:W-:Y:S01]  /*0730*/  IMAD.U32 R5, RZ, RZ, UR5 ;  /* 0x00000005ff057e24 */ /* 0x000fe2000f8e00ff */
[----:B------:R-:W-:Y:S01]  /*0740*/  ULDC.64 UR4, c[0x4][0x90] ;  /* 0x0100240000047ab9 */ /* 0x000fe20000000a00 */
[----:B------:R-:W-:Y:S02]  /*0750*/  IMAD.U32 R10, RZ, RZ, UR6 ;  /* 0x00000006ff0a7e24 */ /* 0x000fe4000f8e00ff */
[----:B------:R-:W-:Y:S02]  /*0760*/  IMAD.U32 R6, RZ, RZ, UR4 ;  /* 0x00000004ff067e24 */ /* 0x000fe4000f8e00ff */
[----:B------:R-:W-:-:S02]  /*0770*/  IMAD.U32 R7, RZ, RZ, UR5 ;  /* 0x00000005ff077e24 */ /* 0x000fc4000f8e00ff */
[----:B------:R-:W-:Y:S02]  /*0780*/  IMAD.U32 R11, RZ, RZ, UR7 ;  /* 0x00000007ff0b7e24 */ /* 0x000fe4000f8e00ff */
[----:B------:R-:W-:Y:S02]  /*0790*/  IMAD.MOV.U32 R8, RZ, RZ, 0x70 ;  /* 0x00000070ff087424 */ /* 0x000fe400078e00ff */
[----:B------:R-:W-:Y:S02]  /*07a0*/  IMAD.MOV.U32 R12, RZ, RZ, 0x1 ;  /* 0x00000001ff0c7424 */ /* 0x000fe400078e00ff */
[----:B-1----:R-:W-:-:S07]  /*07b0*/  IMAD.MOV.U32 R13, RZ, RZ, RZ ;  /* 0x000000ffff0d7224 */ /* 0x002fce00078e00ff */
[----:B------:R-:W-:-:S07]  /*07c0*/  LEPC R20, `(.L_x_7) ;  /* 0x000000001014794e */ /* 0x000fce0000000000 */
[----:B--2---:R-:W-:Y:S05]  /*07d0*/  CALL.ABS.NOINC R14 ;  /* 0x000000000e007343 */ /* 0x004fea0003c00000 */
.L_x_7:
[----:B------:R-:W1:Y:S01]  /*07e0*/  LDC.64 R16, c[0x4][R16] ;  /* 0x0100000010107b82 */ /* 0x000e620000000a00 */
[----:B------:R-:W-:Y:S01]  /*07f0*/  ULDC.64 UR4, c[0x4][0x88] ;  /* 0x0100220000047ab9 */ /* 0x000fe20000000a00 */
[----:B------:R-:W-:Y:S01]  /*0800*/  ULDC.64 UR6, c[0x4][0x90] ;  /* 0x0100240000067ab9 */ /* 0x000fe20000000a00 */
[----:B------:R-:W-:Y:S01]  /*0810*/  MOV R4, UR4 ;  /* 0x0000000400047c02 */ /* 0x000fe20008000f00 */
        /* <DEDUP_REMOVED lines=8> */
[----:B------:R-:W-:-:S07]  /*08a0*/  IMAD.MOV.U32 R13, RZ, RZ, RZ ;  /* 0x000000ffff0d7224 */ /* 0x000fce00078e00ff */
[----:B------:R-:W-:-:S07]  /*08b0*/  LEPC R20, `(.L_x_6) ;  /* 0x000000001014794e */ /* 0x000fce0000000000 */
[----:B-1----:R-:W-:Y:S05]  /*08c0*/  CALL.ABS.NOINC R16 ;  /* 0x0000000010007343 */ /* 0x002fea0003c00000 */
.L_x_6:
[----:B------:R-:W1:Y:S01]  /*08d0*/  S2R R3, SR_CgaCtaId ;  /* 0x0000000000037919 */ /* 0x000e620000008800 */
[----:B------:R-:W-:-:S04]  /*08e0*/  MOV R16, 0x400 ;  /* 0x0000040000107802 */ /* 0x000fc80000000f00 */
[----:B-1----:R-:W-:-:S05]  /*08f0*/  LEA R16, R3, R16, 0x18 ;  /* 0x0000001003107211 */ /* 0x002fca00078ec0ff */
[----:B------:R-:W-:-:S05]  /*0900*/  VIADD R17, R16, 0x1e800 ;  /* 0x0001e80010117836 */ /* 0x000fca0000000000 */
[----:B------:R-:W-:-:S13]  /*0910*/  LOP3.LUT P0, RZ, R17, 0x3ff, RZ, 0xc0, !PT ;  /* 0x000003ff11ff7812 */ /* 0x000fda000780c0ff */
[----:B------:R-:W-:Y:S05]  /*0920*/  @!P0 BRA `(.L_x_8) ;  /* 0x00000000007c8947 */ /* 0x000fea0003800000 */
[----:B------:R-:W-:Y:S01]  /*0930*/  MOV R18, 0x0 ;  /* 0x0000000000127802 */ /* 0x000fe20000000f00 */
[----:B------:R-:W-:Y:S01]  /*0940*/  ULDC.64 UR4, c[0x4][0x88] ;  /* 0x0100220000047ab9 */ /* 0x000fe20000000a00 */
[----:B------:R-:W-:Y:S01]  /*0950*/  ULDC.64 UR6, c[0x4][0x8] ;  /* 0x0100020000067ab9 */ /* 0x000fe20000000a00 */
[----:B------:R-:W-:Y:S01]  /*0960*/  IMAD.U32 R4, RZ, RZ, UR4 ;  /* 0x00000004ff047e24 */ /* 0x000fe2000f8e00ff */
[----:B------:R1:W2:Y:S01]  /*0970*/  LDC.64 R14, c[0x4][R18] ;  /* 0x01000000120e7b82 */ /* 0x0002a20000000a00 */
[----:B------:R-:W-:Y:S01]  /*0980*/  MOV R5, UR5 ;  /* 0x0000000500057c02 */ /* 0x000fe20008000f00 */
        /* <DEDUP_REMOVED lines=10> */
.L_x_9:
[----:B------:R-:W1:Y:S01]  /*0a30*/  LDC.64 R18, c[0x4][R18] ;  /* 0x0100000012127b82 */ /* 0x000e620000000a00 */
[----:B------:R-:W-:Y:S01]  /*0a40*/  ULDC.64 UR4, c[0x4][0x88] ;  /* 0x0100220000047ab9 */ /* 0x000fe20000000a00 */
[----:B------:R-:W-:Y:S01]  /*0a50*/  ULDC.64 UR6, c[0x4][0x10] ;  /* 0x0100040000067ab9 */ /* 0x000fe20000000a00 */
[----:B------:R-:W-:Y:S02]  /*0a60*/  IMAD.U32 R4, RZ, RZ, UR4 ;  /* 0x00000004ff047e24 */ /* 0x000fe4000f8e00ff */
[----:B------:R-:W-:Y:S01]  /*0a70*/  IMAD.U32 R5, RZ, RZ, UR5 ;  /* 0x00000005ff057e24 */ /* 0x000fe2000f8e00ff */
[----:B------:R-:W-:Y:S01]  /*0a80*/  ULDC.64 UR4, c[0x4][0x90] ;  /* 0x0100240000047ab9 */ /* 0x000fe20000000a00 */
[----:B------:R-:W-:Y:S01]  /*0a90*/  IMAD.U32 R10, RZ, RZ, UR6 ;  /* 0x00000006ff0a7e24 */ /* 0x000fe2000f8e00ff */
[----:B------:R-:W-:Y:S01]  /*0aa0*/  MOV R7, UR5 ;  /* 0x0000000500077c02 */ /* 0x000fe20008000f00 */
[----:B------:R-:W-:Y:S02]  /*0ab0*/  IMAD.U32 R6, RZ, RZ, UR4 ;  /* 0x00000004ff067e24 */ /* 0x000fe4000f8e00ff */
[----:B------:R-:W-:-:S02]  /*0ac0*/  IMAD.U32 R11, RZ, RZ, UR7 ;  /* 0x00000007ff0b7e24 */ /* 0x000fc4000f8e00ff */
[----:B------:R-:W-:Y:S02]  /*0ad0*/  IMAD.MOV.U32 R8, RZ, RZ, 0x70 ;  /* 0x00000070ff087424 */ /* 0x000fe400078e00ff */
[----:B------:R-:W-:Y:S02]  /*0ae0*/  IMAD.MOV.U32 R12, RZ, RZ, 0x1 ;  /* 0x00000001ff0c7424 */ /* 0x000fe400078e00ff */
[----:B------:R-:W-:-:S07]  /*0af0*/  IMAD.MOV.U32 R13, RZ, RZ, RZ ;  /* 0x000000ffff0d7224 */ /* 0x000fce00078e00ff */
[----:B------:R-:W-:-:S07]  /*0b00*/  LEPC R20, `(.L_x_8) ;  /* 0x000000001014794e */ /* 0x000fce0000000000 */
[----:B-1----:R-:W-:Y:S05]  /*0b10*/  CALL.ABS.NOINC R18 ;  /* 0x0000000012007343 */ /* 0x002fea0003c00000 */
.L_x_8:
[----:B------:R-:W-:Y:S01]  /*0b20*/  SHF.R.S32.HI R122, RZ, 0x1f, R121 ;  /* 0x0000001fff7a7819 */ /* 0x000fe20000011479 */
[----:B------:R-:W-:-:S03]  /*0b30*/  UMOV UR4, 0xffffffff ;  /* 0xffffffff00047882 */ /* 0x000fc60000000000 */
[----:B------:R-:W-:-:S04]  /*0b40*/  LEA.HI R0, R122, R121, RZ, 0x7 ;  /* 0x000000797a007211 */ /* 0x000fc800078f38ff */
[----:B------:R-:W-:Y:S01]  /*0b50*/  SHF.R.S32.HI R120, RZ, 0x7, R0 ;  /* 0x00000007ff787819 */ /* 0x000fe20000011400 */
[----:B------:R-:W-:Y:S06]  /*0b60*/  BRA.DIV UR4, `(.L_x_10) ;  /* 0x0000007604307947 */ /* 0x000fec000b800000 */
[----:B------:R1:W2:Y:S02]  /*0b70*/  SHFL.IDX PT, R14, R120, RZ, 0x1f ;  /* 0x00001fff780e7589 */ /* 0x0002a400000e0000 */
.L_x_84:
[----:B------:R-:W-:Y:S01]  /*0b80*/  SHF.L.U32 R7, RZ, 0x1f, RZ ;  /* 0x0000001fff077819 */ /* 0x000fe200000006ff */
[----:B------:R-:W-:Y:S01]  /*0b90*/  VIADD R228, R16, 0x6000 ;  /* 0x0000600010e47836 */ /* 0x000fe20000000000 */
[----:B------:R-:W-:Y:S02]  /*0ba0*/  LEA.HI R22, R122, R121, RZ, 0x4 ;  /* 0x000000797a167211 */ /* 0x000fe400078f20ff */
[----:B------:R-:W3:Y:S01]  /*0bb0*/  SYNCS.PHASECHK.TRANS64.TRYWAIT P0, [R16+URZ+0x26800], R7 ;  /* 0x02680007100075a7 */ /* 0x000ee2000800017f */
[----:B------:R-:W-:Y:S02]  /*0bc0*/  LOP3.LUT R0, R0, 0xffffff80, RZ, 0xc0, !PT ;  /* 0xffffff8000007812 */ /* 0x000fe400078ec0ff */
[----:B------:R-:W-:Y:S02]  /*0bd0*/  SHF.R.S32.HI R5, RZ, 0x4, R22 ;  /* 0x00000004ff057819 */ /* 0x000fe40000011416 */
[----:B------:R-:W-:Y:S01]  /*0be0*/  LOP3.LUT P1, RZ, R228, 0x1bf, RZ, 0xc0, !PT ;  /* 0x000001bfe4ff7812 */ /* 0x000fe2000782c0ff */
[----:B------:R-:W-:Y:S01]  /*0bf0*/  IMAD.IADD R123, R121, 0x1, -R0 ;  /* 0x00000001797b7824 */ /* 0x000fe200078e0a00 */
[----:B------:R-:W-:-:S02]  /*0c00*/  LEA.HI R4, R22, R5, RZ, 0x1 ;  /* 0x0000000516047211 */ /* 0x000fc400078f08ff */
[----:B--2---:R-:W-:Y:S02]  /*0c10*/  LEA.HI R0, R14, R14, RZ, 0x1 ;  /* 0x0000000e0e007211 */ /* 0x004fe400078f08ff */
[----:B------:R-:W-:Y:S02]  /*0c20*/  SHF.R.S32.HI R126, RZ, 0x1f, R123 ;  /* 0x0000001fff7e7819 */ /* 0x000fe4000001147b */
[----:B------:R-:W-:Y:S02]  /*0c30*/  LOP3.LUT R4, R4, 0xfffffffe, RZ, 0xc0, !PT ;  /* 0xfffffffe04047812 */ /* 0x000fe400078ec0ff */
[----:B------:R-:W-:Y:S02]  /*0c40*/  LOP3.LUT R3, R0, 0xfffffffe, RZ, 0xc0, !PT ;  /* 0xfffffffe00037812 */ /* 0x000fe400078ec0ff */
[----:B------:R-:W-:Y:S01]  /*0c50*/  LEA.HI R127, R126, R123, RZ, 0x2 ;  /* 0x0000007b7e7f7211 */ /* 0x000fe200078f10ff */
[----:B------:R-:W-:Y:S01]  /*0c60*/  IMAD.IADD R125, R5, 0x1, -R4 ;  /* 0x00000001057d7824 */ /* 0x000fe200078e0a04 */
[----:B------:R-:W-:Y:S01]  /*0c70*/  LEA.HI R0, R122, R121, RZ, 0x5 ;  /* 0x000000797a007211 */ /* 0x000fe200078f28ff */
[----:B------:R-:W-:Y:S01]  /*0c80*/  IMAD.IADD R18, R14, 0x1, -R3 ;  /* 0x000000010e127824 */ /* 0x000fe200078e0a03 */
[----:B------:R-:W-:Y:S01]  /*0c90*/  LOP3.LUT R4, R127, 0x7ffffffc, RZ, 0xc0, !PT ;  /* 0x7ffffffc7f047812 */ /* 0x000fe200078ec0ff */
[----:B---3--:R-:W-:Y:S06]  /*0ca0*/  @P0 BRA `(.L_x_11) ;  /* 0x0000000000080947 */ /* 0x008fec0003800000 */
[----:B------:R-:W2:Y:S02]  /*0cb0*/  SYNCS.PHASECHK.TRANS64.TRYWAIT P0, [R16+URZ+0x26800], R7 ;  /* 0x02680007100075a7 */ /* 0x000ea4000800017f */
[----:B--2---:R-:W-:Y:S05]  /*0cc0*/  @!P0 BRA `(.L_x_12) ;  /* 0x0000007000f88947 */ /* 0x004fea0003800000 */
.L_x_11:
[----:B------:R-:W-:Y:S01]  /*0cd0*/  LOP3.LUT P0, RZ, R228, 0x1bf, RZ, 0xc0, !PT ;  /* 0x000001bfe4ff7812 */ /* 0x000fe2000780c0ff */
[----:B------:R-:W-:Y:S01]  /*0ce0*/  IMAD.IADD R19, R123, 0x1, -R4 ;  /* 0x000000017b137824 */ /* 0x000fe200078e0a04 */
[----:B------:R-:W-:-:S11]  /*0cf0*/  SHF.R.S32.HI R124, RZ, 0x5, R0 ;  /* 0x00000005ff7c7819 */ /* 0x000fd60000011400 */
[----:B------:R-:W-:Y:S05]  /*0d00*/  @!P0 BRA `(.L_x_13) ;  /* 0x0000000000408947 */ /* 0x000fea0003800000 */
[----:B------:R-:W-:Y:S01]  /*0d10*/  MOV R0, 0x0 ;  /* 0x0000000000007802 */ /* 0x000fe20000000f00 */
[----:B------:R-:W-:Y:S01]  /*0d20*/  ULDC.64 UR4, c[0x4][0x88] ;  /* 0x0100220000047ab9 */ /* 0x000fe20000000a00 */
[----:B------:R-:W-:Y:S01]  /*0d30*/  ULDC.64 UR6, c[0x4][0x90] ;  /* 0x0100240000067ab9 */ /* 0x000fe20000000a00 */
[----:B------:R-:W-:Y:S01]  /*0d40*/  MOV R4, UR4 ;  /* 0x0000000400047c02 */ /* 0x000fe20008000f00 */
[----:B------:R3:W4:Y:S01]  /*0d50*/  LDC.64 R14, c[0x4][R0] ;  /* 0x01000000000e7b82 */ /* 0x0007220000000a00 */
[----:B------:R-:W-:Y:S01]  /*0d60*/  IMAD.U32 R5, RZ, RZ, UR5 ;  /* 0x00000005ff057e24 */ /* 0x000fe2000f8e00ff */
[----:B------:R-:W-:Y:S01]  /*0d70*/  ULDC.64 UR4, c[0x4][0x18] ;  /* 0x0100060000047ab9 */ /* 0x000fe20000000a00 */
[----:B------:R-:W-:Y:S02]  /*0d80*/  IMAD.U32 R6, RZ, RZ, UR6 ;  /* 0x00000006ff067e24 */ /* 0x000fe4000f8e00ff */
[----:B--2---:R-:W-:Y:S02]  /*0d90*/  IMAD.U32 R7, RZ, RZ, UR7 ;  /* 0x00000007ff077e24 */ /* 0x004fe4000f8e00ff */
[----:B------:R-:W-:-:S02]  /*0da0*/  IMAD.U32 R10, RZ, RZ, UR4 ;  /* 0x00000004ff0a7e24 */ /* 0x000fc4000f8e00ff */
[----:B------:R-:W-:Y:S02]  /*0db0*/  IMAD.U32 R11, RZ, RZ, UR5 ;  /* 0x00000005ff0b7e24 */ /* 0x000fe4000f8e00ff */
[----:B------:R-:W-:Y:S02]  /*0dc0*/  IMAD.MOV.U32 R8, RZ, RZ, 0x70 ;  /* 0x00000070ff087424 */ /* 0x000fe400078e00ff */
[----:B------:R-:W-:Y:S02]  /*0dd0*/  IMAD.MOV.U32 R12, RZ, RZ, 0x1 ;  /* 0x00000001ff0c7424 */ /* 0x000fe400078e00ff */
[----:B---3--:R-:W-:-:S07]  /*0de0*/  IMAD.MOV.U32 R13, RZ, RZ, RZ ;  /* 0x000000ffff0d7224 */ /* 0x008fce00078e00ff */
[----:B------:R-:W-:-:S07]  /*0df0*/  LEPC R20, `(.L_x_13) ;  /* 0x000000001014794e */ /* 0x000fce0000000000 */
[----:B-1--4-:R-:W-:Y:S05]  /*0e00*/  CALL.ABS.NOINC R14 ;  /* 0x000000000e007343 */ /* 0x012fea0003c00000 */
.L_x_13:
[----:B------:R-:W-:Y:S01]  /*0e10*/  LOP3.LUT R22, R22, 0xfffffff0, RZ, 0xc0, !PT ;  /* 0xfffffff016167812 */ /* 0x000fe200078ec0ff */
[----:B------:R-:W-:Y:S01]  /*0e20*/  IMAD.SHL.U32 R6, R125, 0x8, RZ ;  /* 0x000000087d067824 */ /* 0x000fe200078e00ff */
[----:B------:R-:W-:Y:S05]  /*0e30*/  WARPSYNC.ALL ;  /* 0x0000000000007948 */ /* 0x000fea0003800000 */
[----:B------:R-:W-:Y:S01]  /*0e40*/  IMAD.IADD R22, R121, 0x1, -R22 ;  /* 0x0000000179167824 */ /* 0x000fe200078e0a16 */
[----:B------:R-:W-:Y:S01]  /*0e50*/  ULDC UR4, c[0x0][0x280] ;  /* 0x0000a00000047ab9 */ /* 0x000fe20000000800 */
[----:B------:R-:W-:Y:S01]  /*0e60*/  IMAD.MOV.U32 R23, RZ, RZ, 0x20 ;  /* 0x00000020ff177424 */ /* 0x000fe200078e00ff */
[----:B------:R-:W-:Y:S01]  /*0e70*/  UISETP.GE.AND UP0, UPT, UR4, 0x1, UPT ;  /* 0x000000010400788c */ /* 0x000fe2000bf06270 */
[----:B------:R-:W-:-:S02]  /*0e80*/  CS2R R118, SRZ ;  /* 0x0000000000767805 */ /* 0x000fc4000001ff00 */
[----:B------:R-:W-:Y:S02]  /*0e90*/  LEA.HI R0, R22, R22, RZ, 0x1 ;  /* 0x0000001616007211 */ /* 0x000fe400078f08ff */
[----:B------:R-:W-:Y:S02]  /*0ea0*/  CS2R R116, SRZ ;  /* 0x0000000000747805 */ /* 0x000fe4000001ff00 */
[----:B------:R-:W-:Y:S02]  /*0eb0*/  SHF.R.S32.HI R5, RZ, 0x1f, R22 ;  /* 0x0000001fff057819 */ /* 0x000fe40000011416 */
[----:B------:R-:W-:Y:S02]  /*0ec0*/  CS2R R114, SRZ ;  /* 0x0000000000727805 */ /* 0x000fe4000001ff00 */
[----:B------:R-:W-:Y:S02]  /*0ed0*/  SHF.R.S32.HI R3, RZ, 0x1, R0 ;  /* 0x00000001ff037819 */ /* 0x000fe40000011400 */
[----:B------:R-:W-:-:S02]  /*0ee0*/  CS2R R112, SRZ ;  /* 0x0000000000707805 */ /* 0x000fc4000001ff00 */
[----:B------:R-:W-:Y:S02]  /*0ef0*/  SHF.R.S32.HI R4, RZ, 0x1f, R0 ;  /* 0x0000001fff047819 */ /* 0x000fe40000011400 */
[----:B------:R-:W-:Y:S02]  /*0f00*/  CS2R R110, SRZ ;  /* 0x00000000006e7805 */ /* 0x000fe4000001ff00 */
[----:B------:R-:W-:Y:S02]  /*0f10*/  LEA.HI R5, R5, R22, RZ, 0x3 ;  /* 0x0000001605057211 */ /* 0x000fe400078f18ff */
[----:B------:R-:W-:Y:S02]  /*0f20*/  CS2R R108, SRZ ;  /* 0x00000000006c7805 */ /* 0x000fe4000001ff00 */
[----:B------:R-:W-:Y:S02]  /*0f30*/  LEA.HI R4, R4, R3, RZ, 0x2 ;  /* 0x0000000304047211 */ /* 0x000fe400078f10ff */
[----:B------:R-:W-:-:S02]  /*0f40*/  CS2R R106, SRZ ;  /* 0x00000000006a7805 */ /* 0x000fc4000001ff00 */
[----:B--2---:R-:W-:Y:S02]  /*0f50*/  SHF.L.U32 R7, R5, 0x5, RZ ;  /* 0x0000000505077819 */ /* 0x004fe400000006ff */
[----:B------:R-:W-:Y:S02]  /*0f60*/  CS2R R104, SRZ ;  /* 0x0000000000687805 */ /* 0x000fe4000001ff00 */
[----:B------:R-:W-:Y:S02]  /*0f70*/  LOP3.LUT R4, R4, 0xfffffffc, RZ, 0xc0, !PT ;  /* 0xfffffffc04047812 */ /* 0x000fe400078ec0ff */
[----:B------:R-:W-:Y:S02]  /*0f80*/  CS2R R102, SRZ ;  /* 0x0000000000667805 */ /* 0x000fe4000001ff00 */
[----:B------:R-:W-:Y:S02]  /*0f90*/  LOP3.LUT R5, R0, 0x7fffffe, RZ, 0xc0, !PT ;  /* 0x07fffffe00057812 */ /* 0x000fe400078ec0ff */
[----:B------:R-:W-:-:S02]  /*0fa0*/  CS2R R100, SRZ ;  /* 0x0000000000647805 */ /* 0x000fc4000001ff00 */
[----:B------:R-:W-:Y:S01]  /*0fb0*/  LOP3.LUT R7, R7, 0xffffff00, RZ, 0xc0, !PT ;  /* 0xffffff0007077812 */ /* 0x000fe200078ec0ff */
[----:B------:R-:W-:Y:S01]  /*0fc0*/  IMAD.IADD R4, R3, 0x1, -R4 ;  /* 0x0000000103047824 */ /* 0x000fe200078e0a04 */
[----:B------:R-:W-:Y:S01]  /*0fd0*/  CS2R R98, SRZ ;  /* 0x0000000000627805 */ /* 0x000fe2000001ff00 */
[----:B------:R-:W-:Y:S01]  /*0fe0*/  IMAD.IADD R5, R22, 0x1, -R5 ;  /* 0x0000000116057824 */ /* 0x000fe200078e0a05 */
[----:B------:R-:W-:Y:S01]  /*0ff0*/  CS2R R96, SRZ ;  /* 0x0000000000607805 */ /* 0x000fe2000001ff00 */
[C---:B------:R-:W-:Y:S01]  /*1000*/  IMAD.SHL.U32 R3, R4.reuse, 0x40, RZ ;  /* 0x0000004004037824 */ /* 0x040fe200078e00ff */
[----:B------:R-:W-:Y:S01]  /*1010*/  LOP3.LUT P0, RZ, R4, 0x2, RZ, 0xc0, !PT ;  /* 0x0000000204ff7812 */ /* 0x000fe2000780c0ff */
[----:B------:R-:W-:Y:S01]  /*1020*/  IMAD R0, R124, 0x200, R7 ;  /* 0x000002007c007824 */ /* 0x000fe200078e0207 */
[----:B------:R-:W-:Y:S02]  /*1030*/  CS2R R94, SRZ ;  /* 0x00000000005e7805 */ /* 0x000fe4000001ff00 */
[----:B------:R-:W-:-:S02]  /*1040*/  CS2R R92, SRZ ;  /* 0x00000000005c7805 */ /* 0x000fc4000001ff00 */
[----:B------:R-:W-:Y:S01]  /*1050*/  LOP3.LUT R3, R3, 0xc0, RZ, 0xc0, !PT ;  /* 0x000000c003037812 */ /* 0x000fe200078ec0ff */
[----:B------:R-:W-:Y:S01]  /*1060*/  IMAD R0, R5, 0x20, R0 ;  /* 0x0000002005007824 */ /* 0x000fe200078e0200 */
[----:B------:R-:W-:Y:S02]  /*1070*/  SEL R23, R23, 0xffffffe0, !P0 ;  /* 0xffffffe017177807 */ /* 0x000fe40004000000 */
[----:B------:R-:W-:Y:S02]  /*1080*/  CS2R R90, SRZ ;  /* 0x00000000005a7805 */ /* 0x000fe4000001ff00 */
[----:B------:R-:W-:Y:S02]  /*1090*/  LOP3.LUT R6, R3, 0x8, R6, 0xf8, !PT ;  /* 0x0000000803067812 */ /* 0x000fe400078ef806 */
[----:B------:R-:W-:Y:S02]  /*10a0*/  CS2R R88, SRZ ;  /* 0x0000000000587805 */ /* 0x000fe4000001ff00 */
[----:B------:R-:W-:-:S02]  /*10b0*/  SHF.R.U32.HI R3, RZ, 0x3, R3 ;  /* 0x00000003ff037819 */ /* 0x000fc40000011603 */
[----:B------:R-:W-:Y:S02]  /*10c0*/  CS2R R86, SRZ ;  /* 0x0000000000567805 */ /* 0x000fe4000001ff00 */
[----:B------:R-:W-:Y:S02]  /*10d0*/  PLOP3.LUT P0, PT, PT, PT, UP0, 0x80, 0x0 ;  /* 0x000000000000781c */ /* 0x000fe40003f0f008 */
[----:B------:R-:W-:Y:S02]  /*10e0*/  CS2R R84, SRZ ;  /* 0x0000000000547805 */ /* 0x000fe4000001ff00 */
[----:B------:R-:W-:Y:S02]  /*10f0*/  LOP3.LUT R3, R6, R3, RZ, 0x3c, !PT ;  /* 0x0000000306037212 */ /* 0x000fe400078e3cff */
[----:B------:R-:W-:Y:S02]  /*1100*/  CS2R R82, SRZ ;  /* 0x0000000000527805 */ /* 0x000fe4000001ff00 */
[----:B------:R-:W-:-:S02]  /*1110*/  CS2R R80, SRZ ;  /* 0x0000000000507805 */ /* 0x000fc4000001ff00 */
[----:B------:R-:W-:Y:S02]  /*1120*/  CS2R R78, SRZ ;  /* 0x00000000004e7805 */ /* 0x000fe4000001ff00 */
[----:B------:R-:W-:Y:S01]  /*1130*/  CS2R R76, SRZ ;  /* 0x00000000004c7805 */ /* 0x000fe2000001ff00 */
[----:B------:R-:W-:Y:S01]  /*1140*/  IMAD.IADD R3, R3, 0x1, R0 ;  /* 0x0000000103037824 */ /* 0x000fe200078e0200 */
[----:B------:R-:W-:Y:S02]  /*1150*/  CS2R R74, SRZ ;  /* 0x00000000004a7805 */ /* 0x000fe4000001ff00 */
[----:B------:R-:W-:Y:S02]  /*1160*/  CS2R R72, SRZ ;  /* 0x0000000000487805 */ /* 0x000fe4000001ff00 */
[----:B------:R-:W-:Y:S01]  /*1170*/  CS2R R70, SRZ ;  /* 0x0000000000467805 */ /* 0x000fe2000001ff00 */
[----:B------:R-:W-:Y:S01]  /*1180*/  IMAD R22, R3, 0x2, R16 ;  /* 0x0000000203167824 */ /* 0x000fe200078e0210 */
[----:B------:R-:W-:-:S02]  /*1190*/  CS2R R68, SRZ ;  /* 0x0000000000447805 */ /* 0x000fc4000001ff00 */
[----:B------:R-:W-:Y:S02]  /*11a0*/  CS2R R66, SRZ ;  /* 0x0000000000427805 */ /* 0x000fe4000001ff00 */
[----:B------:R-:W-:Y:S01]  /*11b0*/  CS2R R64, SRZ ;  /* 0x0000000000407805 */ /* 0x000fe2000001ff00 */
[----:B------:R-:W-:Y:S01]  /*11c0*/  IMAD.IADD R23, R22, 0x1, R23 ;  /* 0x0000000116177824 */ /* 0x000fe200078e0217 */
[----:B------:R2:W3:Y:S01]  /*11d0*/  LDSM.16.M88.4 R184, [R22+0x6000] ;  /* 0x0060000016b8783b */ /* 0x0004e20000000200 */
[----:B------:R-:W-:Y:S02]  /*11e0*/  CS2R R62, SRZ ;  /* 0x00000000003e7805 */ /* 0x000fe4000001ff00 */
[----:B------:R-:W-:Y:S02]  /*11f0*/  CS2R R60, SRZ ;  /* 0x00000000003c7805 */ /* 0x000fe4000001ff00 */
[----:B------:R-:W-:Y:S01]  /*1200*/  CS2R R58, SRZ ;  /* 0x00000000003a7805 */ /* 0x000fe2000001ff00 */
[----:B------:R2:W4:Y:S01]  /*1210*/  LDSM.16.M88.4 R188, [R22+0x8000] ;  /* 0x0080000016bc783b */ /* 0x0005220000000200 */
[----:B------:R-:W-:-:S02]  /*1220*/  CS2R R56, SRZ ;  /* 0x0000000000387805 */ /* 0x000fc4000001ff00 */
[----:B------:R-:W-:Y:S02]  /*1230*/  CS2R R54, SRZ ;  /* 0x0000000000367805 */ /* 0x000fe4000001ff00 */
[----:B------:R-:W-:Y:S01]  /*1240*/  CS2R R52, SRZ ;  /* 0x0000000000347805 */ /* 0x000fe2000001ff00 */
[----:B------:R2:W5:Y:S01]  /*1250*/  LDSM.16.M88.4 R192, [R22+0xa000] ;  /* 0x00a0000016c0783b */ /* 0x0005620000000200 */
[----:B------:R-:W-:Y:S02]  /*1260*/  CS2R R50, SRZ ;  /* 0x0000000000327805 */ /* 0x000fe4000001ff00 */
[----:B------:R-:W-:Y:S02]  /*1270*/  CS2R R48, SRZ ;  /* 0x0000000000307805 */ /* 0x000fe4000001ff00 */
[----:B------:R-:W-:Y:S01]  /*1280*/  CS2R R46, SRZ ;  /* 0x00000000002e7805 */ /* 0x000fe2000001ff00 */
[----:B------:R2:W1:Y:S01]  /*1290*/  LDSM.16.M88.4 R196, [R23+0x6000] ;  /* 0x0060000017c4783b */ /* 0x0004620000000200 */
[----:B------:R-:W-:-:S02]  /*12a0*/  CS2R R44, SRZ ;  /* 0x00000000002c7805 */ /* 0x000fc4000001ff00 */
[----:B------:R-:W-:Y:S02]  /*12b0*/  CS2R R42, SRZ ;  /* 0x00000000002a7805 */ /* 0x000fe4000001ff00 */
[----:B------:R-:W-:Y:S01]  /*12c0*/  CS2R R40, SRZ ;  /* 0x0000000000287805 */ /* 0x000fe2000001ff00 */
[----:B------:R2:W1:Y:S01]  /*12d0*/  LDSM.16.M88.4 R200, [R23+0x8000] ;  /* 0x0080000017c8783b */ /* 0x0004620000000200 */
[----:B------:R-:W-:Y:S02]  /*12e0*/  CS2R R38, SRZ ;  /* 0x0000000000267805 */ /* 0x000fe4000001ff00 */
[----:B------:R-:W-:Y:S02]  /*12f0*/  CS2R R36, SRZ ;  /* 0x0000000000247805 */ /* 0x000fe4000001ff00 */
[----:B------:R-:W-:Y:S01]  /*1300*/  CS2R R34, SRZ ;  /* 0x0000000000227805 */ /* 0x000fe2000001ff00 */
[----:B------:R2:W1:Y:S01]  /*1310*/  LDSM.16.M88.4 R204, [R23+0xa000] ;  /* 0x00a0000017cc783b */ /* 0x0004620000000200 */
[----:B------:R-:W-:-:S02]  /*1320*/  CS2R R32, SRZ ;  /* 0x0000000000207805 */ /* 0x000fc4000001ff00 */
[----:B------:R-:W-:Y:S02]  /*1330*/  CS2R R30, SRZ ;  /* 0x00000000001e7805 */ /* 0x000fe4000001ff00 */
[----:B------:R-:W-:Y:S02]  /*1340*/  CS2R R28, SRZ ;  /* 0x00000000001c7805 */ /* 0x000fe4000001ff00 */
[----:B------:R-:W-:Y:S02]  /*1350*/  CS2R R26, SRZ ;  /* 0x00000000001a7805 */ /* 0x000fe4000001ff00 */
[----:B------:R-:W-:Y:S01]  /*1360*/  CS2R R24, SRZ ;  /* 0x0000000000187805 */ /* 0x000fe2000001ff00 */
[----:B--23--:R-:W-:Y:S06]  /*1370*/  @!P0 BRA `(.L_x_14) ;  /* 0x0000002c00d48947 */ /* 0x00cfec0003800000 */
[----:B------:R-:W2:Y:S01]  /*1380*/  S2R R6, SR_CTAID.X ;  /* 0x0000000000067919 */ /* 0x000ea20000002500 */
[----:B------:R-:W2:Y:S01]  /*1390*/  LDC R7, c[0x0][0x290] ;  /* 0x0000a400ff077b82 */ /* 0x000ea20000000800 */
[----:B------:R-:W-:Y:S01]  /*13a0*/  IMAD.SHL.U32 R0, R121, 0x40, RZ ;  /* 0x0000004079007824 */ /* 0x000fe200078e00ff */
[----:B------:R-:W-:Y:S01]  /*13b0*/  SHF.L.U32 R3, R124, 0x4, RZ ;  /* 0x000000047c037819 */ /* 0x000fe200000006ff */
[----:B------:R-:W-:Y:S01]  /*13c0*/  UIADD3 UR4, UR4, 0x3f, URZ ;  /* 0x0000003f04047890 */ /* 0x000fe2000fffe03f */
[----:B------:R-:W-:Y:S01]  /*13d0*/  LEA.HI R122, R122, R121, RZ, 0x3 ;  /* 0x000000797a7a7211 */ /* 0x000fe200078f18ff */
[----:B------:R-:W-:Y:S01]  /*13e0*/  IMAD R125, R120, 0x8, R125 ;  /* 0x00000008787d7824 */ /* 0x000fe200078e027d */
[----:B------:R-:W-:Y:S01]  /*13f0*/  LOP3.LUT R0, R0, 0x1c0, RZ, 0xc0, !PT ;  /* 0x000001c000007812 */ /* 0x000fe200078ec0ff */
[----:B------:R-:W-:Y:S01]  /*1400*/  USHF.R.S32.HI UR5, URZ, 0x1f, UR4 ;  /* 0x0000001f3f057899 */ /* 0x000fe20008011404 */
[----:B------:R-:W-:Y:S01]  /*1410*/  LEA.HI R126, R126, R123, RZ, 0x5 ;  /* 0x0000007b7e7e7211 */ /* 0x000fe200078f28ff */
[----:B------:R-:W-:Y:S01]  /*1420*/  IMAD.MOV.U32 R119, RZ, RZ, RZ ;  /* 0x000000ffff777224 */ /* 0x000fe200078e00ff */
[----:B------:R-:W-:Y:S01]  /*1430*/  LOP3.LUT R3, R0, 0x30, R3, 0xf8, !PT ;  /* 0x0000003000037812 */ /* 0x000fe200078ef803 */
[----:B------:R-:W-:Y:S01]  /*1440*/  ULEA.HI UR5, UR5, UR4, URZ, 0x6 ;  /* 0x0000000405057291 */ /* 0x000fe2000f8f303f */
[----:B------:R-:W-:Y:S01]  /*1450*/  SHF.R.S32.HI R126, RZ, 0x5, R126 ;  /* 0x00000005ff7e7819 */ /* 0x000fe2000001147e */
[----:B------:R-:W-:Y:S01]  /*1460*/  ULOP3.LUT UR11, UR38, 0x1, URZ, 0xfc, !UPT ;  /* 0x00000001260b7892 */ /* 0x000fe2000f8efc3f */
[----:B------:R-:W-:Y:S01]  /*1470*/  LOP3.LUT R5, R3, 0x8, R122, 0xf8, !PT ;  /* 0x0000000803057812 */ /* 0x000fe200078ef87a */
[----:B------:R-:W-:Y:S01]  /*1480*/  USHF.R.S32.HI UR7, URZ, 0x6, UR5 ;  /* 0x000000063f077899 */ /* 0x000fe20008011405 */
[----:B------:R-:W-:Y:S01]  /*1490*/  SHF.R.U32.HI R4, RZ, 0x3, R0 ;  /* 0x00000003ff047819 */ /* 0x000fe20000011600 */
[----:B------:R-:W-:Y:S01]  /*14a0*/  UMOV UR4, URZ ;  /* 0x0000003f00047c82 */ /* 0x000fe20008000000 */
[--C-:B------:R-:W-:Y:S01]  /*14b0*/  SHF.R.S32.HI R0, RZ, 0x2, R127.reuse ;  /* 0x00000002ff007819 */ /* 0x100fe2000001147f */
[----:B------:R-:W-:Y:S01]  /*14c0*/  UMOV UR5, URZ ;  /* 0x0000003f00057c82 */ /* 0x000fe20008000000 */
[----:B------:R-:W-:Y:S01]  /*14d0*/  SHF.R.S32.HI R127, RZ, 0x1f, R127 ;  /* 0x0000001fff7f7819 */ /* 0x000fe2000001147f */
[----:B------:R-:W-:Y:S01]  /*14e0*/  UMOV UR6, URZ ;  /* 0x0000003f00067c82 */ /* 0x000fe20008000000 */
[----:B------:R-:W-:Y:S01]  /*14f0*/  LOP3.LUT R4, R5, R4, RZ, 0x3c, !PT ;  /* 0x0000000405047212 */ /* 0x000fe200078e3cff */
[----:B------:R-:W-:Y:S01]  /*1500*/  IMAD R5, R120, 0x300, R123 ;  /* 0x0000030078057824 */ /* 0x000fe200078e027b */
[----:B------:R-:W-:Y:S01]  /*1510*/  LEA.HI R127, R127, R0, RZ, 0x3 ;  /* 0x000000007f7f7211 */ /* 0x000fe200078f18ff */
[----:B------:R-:W-:Y:S01]  /*1520*/  ULDC UR13, c[0x0][0x75c] ;  /* 0x0001d700000d7ab9 */ /* 0x000fe20000000800 */
[----:B------:R-:W-:Y:S01]  /*1530*/  ULDC UR14, c[0x0][0x744] ;  /* 0x0001d100000e7ab9 */ /* 0x000fe20000000800 */
[----:B------:R-:W-:Y:S01]  /*1540*/  IMAD.SHL.U32 R5, R5, 0x4, RZ ;  /* 0x0000000405057824 */ /* 0x000fe200078e00ff */
[----:B------:R-:W-:Y:S01]  /*1550*/  LOP3.LUT R127, R127, 0xfffffff8, RZ, 0xc0, !PT ;  /* 0xfffffff87f7f7812 */ /* 0x000fe200078ec0ff */
[----:B------:R-:W-:-:S02]  /*1560*/  IMAD.U32 R4, R125, 0x200, R4 ;  /* 0x000002007d047824 */ /* 0x000fc400078e0004 */
[----:B--2---:R-:W-:-:S04]  /*1570*/  IMAD R3, R6, -0x80, R7 ;  /* 0xffffff8006037824 */ /* 0x004fc800078e0207 */
[----:B------:R-:W-:Y:S01]  /*1580*/  IMAD R126, R126, -0x10, R3 ;  /* 0xfffffff07e7e7824 */ /* 0x000fe200078e0203 */
[----:B------:R-:W-:-:S04]  /*1590*/  LEA.HI R3, R120, R120, RZ, 0x1 ;  /* 0x0000007878037211 */ /* 0x000fc800078f08ff */
[----:B------:R-:W-:Y:S02]  /*15a0*/  LOP3.LUT R3, R3, 0xfffffffe, RZ, 0xc0, !PT ;  /* 0xfffffffe03037812 */ /* 0x000fe400078ec0ff */
[----:B------:R-:W-:Y:S01]  /*15b0*/  IADD3 R126, R126, R127, -R0 ;  /* 0x0000007f7e7e7210 */ /* 0x000fe20007ffe800 */
[----:B------:R-:W-:Y:S02]  /*15c0*/  IMAD R0, R5, 0x4, R16 ;  /* 0x0000000405007824 */ /* 0x000fe400078e0210 */
[----:B------:R-:W-:-:S04]  /*15d0*/  IMAD.IADD R3, R120, 0x1, -R3 ;  /* 0x0000000178037824 */ /* 0x000fc800078e0a03 */
[----:B------:R-:W-:-:S07]  /*15e0*/  IMAD R3, R3, -0x40, R126 ;  /* 0xffffffc003037824 */ /* 0x000fce00078e027e */
.L_x_25:
[----:B------:R-:W-:-:S06]  /*15f0*/  UISETP.NE.AND UP0, UPT, UR11, 0x3, UPT ;  /* 0x000000030b00788c */ /* 0x000fcc000bf05270 */
[----:B------:R-:W-:-:S13]  /*1600*/  PLOP3.LUT P0, PT, PT, PT, UP0, 0x80, 0x0 ;  /* 0x000000000000781c */ /* 0x000fda0003f0f008 */
[----:B-1----:R-:W-:Y:S05]  /*1610*/  @!P0 BRA `(.L_x_15) ;  /* 0x0000000000048947 */ /* 0x002fea0003800000 */
[----:B------:R-:W-:Y:S01]  /*1620*/  BPT.TRAP 0x1 ;  /* 0x000000040000795c */ /* 0x000fe20000300000 */
.L_x_15:
[----:B------:R-:W-:Y:S01]  /*1630*/  R2UR UR8, R16 ;  /* 0x00000000100872ca */ /* 0x000fe200000e0000 */
[----:B------:R-:W-:-:S05]  /*1640*/  IMAD.U32 R6, RZ, RZ, UR5 ;  /* 0x00000005ff067e24 */ /* 0x000fca000f8e00ff */
[----:B------:R-:W-:-:S07]  /*1650*/  SHF.L.U32 R6, R6, 0x1f, RZ ;  /* 0x0000001f06067819 */ /* 0x000fce00000006ff */
[----:B------:R-:W-:-:S09]  /*1660*/  ULEA UR8, UR6, UR8, 0x3 ;  /* 0x0000000806087291 */ /* 0x000fd2000f8e183f */
[----:B------:R2:W3:Y:S01]  /*1670*/  SYNCS.PHASECHK.TRANS64.TRYWAIT P1, [UR8+0x26810], R6 ;  /* 0x02681006ff0075a7 */ /* 0x0004e20008020148 */
[----:B------:R-:W-:Y:S05]  /*1680*/  @!P0 BRA `(.L_x_16) ;  /* 0x0000000000048947 */ /* 0x000fea0003800000 */
[----:B------:R-:W-:Y:S01]  /*1690*/  BPT.TRAP 0x1 ;  /* 0x000000040000795c */ /* 0x000fe20000300000 */
.L_x_16:
[----:B---3--:R-:W-:Y:S05]  /*16a0*/  @P1 BRA `(.L_x_17) ;  /* 0x0000000000081947 */ /* 0x008fea0003800000 */
[----:B------:R-:W3:Y:S02]  /*16b0*/  SYNCS.PHASECHK.TRANS64.TRYWAIT P1, [UR8+0x26810], R6 ;  /* 0x02681006ff0075a7 */ /* 0x000ee40008020148 */
[----:B---3--:R-:W-:Y:S05]  /*16c0*/  @!P1 BRA `(.L_x_18) ;  /* 0x00000068008c9947 */ /* 0x008fea0003800000 */
.L_x_17:
[----:B------:R-:W-:Y:S01]  /*16d0*/  R2UR UR9, R16 ;  /* 0x00000000100972ca */ /* 0x000fe200000e0000 */
[----:B---3--:R-:W-:Y:S01]  /*16e0*/  IMAD R5, R18, 0x800, R16 ;  /* 0x0000080012057824 */ /* 0x008fe200078e0210 */
[----:B------:R-:W-:Y:S01]  /*16f0*/  WARPGROUP.ARRIVE ;  /* 0x00000000000079c5 */ /* 0x000fe20000000000 */
[----:B------:R-:W-:Y:S01]  /*1700*/  UMOV UR17, 0xc0000010 ;  /* 0xc000001000117882 */ /* 0x000fe20000000000 */
[----:B------:R-:W-:Y:S01]  /*1710*/  UMOV UR19, 0x80000020 ;  /* 0x8000002000137882 */ /* 0x000fe20000000000 */
[----:B------:R-:W-:Y:S01]  /*1720*/  IMAD.U32 R8, RZ, RZ, UR6 ;  /* 0x00000006ff087e24 */ /* 0x000fe2000f8e00ff */
[----:B------:R-:W-:-:S03]  /*1730*/  R2UR UR10, R5 ;  /* 0x00000000050a72ca */ /* 0x000fc600000e0000 */
[----:B------:R-:W-:-:S04]  /*1740*/  IMAD R5, R8, 0x20, R19 ;  /* 0x0000002008057824 */ /* 0x000fc800078e0213 */
[----:B------:R-:W-:Y:S01]  /*1750*/  UIADD3 UR9, UR9, 0x12000, URZ ;  /* 0x0001200009097890 */ /* 0x000fe2000fffe03f */
[----:B------:R-:W-:-:S03]  /*1760*/  SHF.L.U32 R5, R5, 0x1, RZ ;  /* 0x0000000105057819 */ /* 0x000fc600000006ff */
[----:B------:R-:W-:Y:S02]  /*1770*/  USHF.R.U32.HI UR9, URZ, 0x4, UR9 ;  /* 0x000000043f097899 */ /* 0x000fe40008011609 */
[----:B------:R-:W-:Y:S01]  /*1780*/  USHF.R.U32.HI UR10, URZ, 0x4, UR10 ;  /* 0x000000043f0a7899 */ /* 0x000fe2000801160a */
[----:B------:R-:W-:Y:S01]  /*1790*/  IMAD R5, R5, 0x4, R16 ;  /* 0x0000000405057824 */ /* 0x000fe200078e0210 */
[----:B------:R-:W-:Y:S02]  /*17a0*/  ULOP3.LUT UR9, UR9, 0x3fff, URZ, 0xc0, !UPT ;  /* 0x00003fff09097892 */ /* 0x000fe4000f8ec03f */
[----:B------:R-:W-:Y:S02]  /*17b0*/  ULOP3.LUT UR10, UR10, 0x3fff, URZ, 0xc0, !UPT ;  /* 0x00003fff0a0a7892 */ /* 0x000fe4000f8ec03f */
[----:B------:R-:W-:Y:S02]  /*17c0*/  ULOP3.LUT UR15, UR9, 0x10000, URZ, 0xfc, !UPT ;  /* 0x00010000090f7892 */ /* 0x000fe4000f8efc3f */
[----:B------:R-:W-:-:S02]  /*17d0*/  ULOP3.LUT UR12, UR10, 0x10000, URZ, 0xfc, !UPT ;  /* 0x000100000a0c7892 */ /* 0x000fc4000f8efc3f */
[----:B------:R-:W-:-:S05]  /*17e0*/  UIMAD UR10, UR6, 0x300, UR15 ;  /* 0x00000300060a78a4 */ /* 0x000fca000f8e020f */
[----:B------:R-:W-:Y:S02]  /*17f0*/  UMOV UR16, UR12 ;  /* 0x0000000c00107c82 */ /* 0x000fe40008000000 */
[----:B------:R-:W-:Y:S02]  /*1800*/  UMOV UR18, UR10 ;  /* 0x0000000a00127c82 */ /* 0x000fe40008000000 */
[----:B------:R-:W-:Y:S01]  /*1810*/  HGMMA.64x64x16.F32.BF16 R152, gdesc[UR16], RZ, !UPT, gsb0 ;  /* 0x00e00000109879f0 */ /* 0x000fe2000c0018ff */
[----:B------:R-:W-:Y:S02]  /*1820*/  UIADD3 UR16, UR12, 0x100, URZ ;  /* 0x000001000c107890 */ /* 0x000fe4000fffe03f */
[----:B------:R-:W-:Y:S01]  /*1830*/  UIADD3 UR18, UR10, 0x2, URZ ;  /* 0x000000020a127890 */ /* 0x000fe2000fffe03f */
[----:B------:R-:W-:Y:S01]  /*1840*/  UMOV UR17, 0xc0000010 ;  /* 0xc000001000117882 */ /* 0x000fe20000000000 */
[----:B------:R-:W-:Y:S01]  /*1850*/  UMOV UR19, 0x80000020 ;  /* 0x8000002000137882 */ /* 0x000fe20000000000 */
[----:B------:R-:W-:-:S02]  /*1860*/  WARPGROUP.DEPBAR.LE gsb0, 0x0 ;  /* 0x00008000000079c5 */ /* 0x000fc40000010000 */
[----:B------:R-:W-:-:S06]  /*1870*/  WARPGROUP.ARRIVE ;  /* 0x00000000000079c5 */ /* 0x000fcc0000000000 */
[----:B------:R-:W-:Y:S01]  /*1880*/  HGMMA.64x64x16.F32.BF16 R152, gdesc[UR16], R152, gsb0 ;  /* 0x00e00000109879f0 */ /* 0x000fe20008001898 */
[----:B------:R-:W-:Y:S02]  /*1890*/  UIADD3 UR16, UR12, 0x200, URZ ;  /* 0x000002000c107890 */ /* 0x000fe4000fffe03f */
[----:B------:R-:W-:Y:S01]  /*18a0*/  UIADD3 UR18, UR10, 0x100, URZ ;  /* 0x000001000a127890 */ /* 0x000fe2000fffe03f */
[----:B------:R-:W-:Y:S01]  /*18b0*/  UMOV UR17, 0xc0000010 ;  /* 0xc000001000117882 */ /* 0x000fe20000000000 */
[----:B------:R-:W-:Y:S01]  /*18c0*/  UMOV UR19, 0x80000020 ;  /* 0x8000002000137882 */ /* 0x000fe20000000000 */
[----:B------:R-:W-:Y:S02]  /*18d0*/  WARPGROUP.DEPBAR.LE gsb0, 0x0 ;  /* 0x00008000000079c5 */ /* 0x000fe40000010000 */
        /* <DEDUP_REMOVED lines=22> */
[----:B------:R-:W-:Y:S03]  /*1a40*/  HGMMA.64x64x16.F32.BF16 R152, gdesc[UR16], R152, gsb0 ;  /* 0x00e00000109879f0 */ /* 0x000fe60008001898 */
[----:B------:R-:W-:Y:S02]  /*1a50*/  WARPGROUP.DEPBAR.LE gsb0, 0x0 ;  /* 0x00008000000079c5 */ /* 0x000fe40000010000 */
[----:B------:R3:W1:Y:S04]  /*1a60*/  LDS.64 R216, [R5+0x1e000] ;  /* 0x01e0000005d87984 */ /* 0x0006680000000a00 */
[----:B------:R3:W1:Y:S04]  /*1a70*/  LDS.64 R218, [R5+0x1e020] ;  /* 0x01e0200005da7984 */ /* 0x0006680000000a00 */
[----:B------:R3:W1:Y:S04]  /*1a80*/  LDS.64 R208, [R5+0x1e040] ;  /* 0x01e0400005d07984 */ /* 0x0006680000000a00 */
[----:B------:R3:W1:Y:S04]  /*1a90*/  LDS.64 R212, [R5+0x1e060] ;  /* 0x01e0600005d47984 */ /* 0x0006680000000a00 */
[----:B------:R3:W1:Y:S04]  /*1aa0*/  LDS.64 R20, [R5+0x1e080] ;  /* 0x01e0800005147984 */ /* 0x0006680000000a00 */
[----:B------:R3:W1:Y:S04]  /*1ab0*/  LDS.64 R214, [R5+0x1e0a0] ;  /* 0x01e0a00005d67984 */ /* 0x0006680000000a00 */
[----:B------:R3:W1:Y:S04]  /*1ac0*/  LDS.64 R210, [R5+0x1e0c0] ;  /* 0x01e0c00005d27984 */ /* 0x0006680000000a00 */
[----:B------:R3:W1:Y:S01]  /*1ad0*/  LDS.64 R14, [R5+0x1e0e0] ;  /* 0x01e0e000050e7984 */ /* 0x0006620000000a00 */
[----:B------:R-:W-:Y:S05]  /*1ae0*/  @!P0 BRA `(.L_x_19) ;  /* 0x0000000000048947 */ /* 0x000fea0003800000 */
[----:B------:R-:W-:Y:S01]  /*1af0*/  BPT.TRAP 0x1 ;  /* 0x000000040000795c */ /* 0x000fe20000300000 */
.L_x_19:
[----:B------:R1:W1:Y:S01]  /*1b00*/  SYNCS.PHASECHK.TRANS64.TRYWAIT P1, [UR8+0x26830], R6 ;  /* 0x02683006ff0075a7 */ /* 0x0002620008020148 */
[----:B------:R-:W-:Y:S05]  /*1b10*/  @!P0 BRA `(.L_x_20) ;  /* 0x0000000000048947 */ /* 0x000fea0003800000 */
[----:B------:R-:W-:Y:S01]  /*1b20*/  BPT.TRAP 0x1 ;  /* 0x000000040000795c */ /* 0x000fe20000300000 */
.L_x_20:
[----:B-1----:R-:W-:Y:S05]  /*1b30*/  @P1 BRA `(.L_x_21) ;  /* 0x0000000000081947 */ /* 0x002fea0003800000 */
[----:B------:R-:W1:Y:S02]  /*1b40*/  SYNCS.PHASECHK.TRANS64.TRYWAIT P1, [UR8+0x26830], R6 ;  /* 0x02683006ff0075a7 */ /* 0x000e640008020148 */
[----:B-1----:R-:W-:Y:S05]  /*1b50*/  @!P1 BRA `(.L_x_22) ;  /* 0x0000006400809947 */ /* 0x002fea0003800000 */
.L_x_21:
[----:B------:R-:W-:Y:S01]  /*1b60*/  R2UR UR10, R16 ;  /* 0x00000000100a72ca */ /* 0x000fe200000e0000 */
[----:B------:R-:W-:Y:S01]  /*1b70*/  WARPGROUP.ARRIVE ;  /* 0x00000000000079c5 */ /* 0x000fe20000000000 */
[----:B------:R-:W-:Y:S01]  /*1b80*/  UMOV UR19, 0x80000020 ;  /* 0x8000002000137882 */ /* 0x000fe20000000000 */
[----:B------:R-:W-:Y:S01]  /*1b90*/  FMUL.FTZ R8, R154, UR13 ;  /* 0x0000000d9a087c20 */ /* 0x000fe20008410000 */
[----:B--2---:R-:W-:Y:S01]  /*1ba0*/  FMUL.FTZ R6, R152, UR13 ;  /* 0x0000000d98067c20 */ /* 0x004fe20008410000 */
[----:B------:R-:W-:Y:S01]  /*1bb0*/  FMUL.FTZ R12, R158, UR13 ;  /* 0x0000000d9e0c7c20 */ /* 0x000fe20008410000 */
[----:B------:R-:W-:Y:S01]  /*1bc0*/  FMUL.FTZ R7, R153, UR13 ;  /* 0x0000000d99077c20 */ /* 0x000fe20008410000 */
[----:B------:R-:W-:Y:S01]  /*1bd0*/  FMUL.FTZ R13, R159, UR13 ;  /* 0x0000000d9f0d7c20 */ /* 0x000fe20008410000 */
[----:B------:R-:W-:Y:S01]  /*1be0*/  FMUL.FTZ R158, R166, UR13 ;  /* 0x0000000da69e7c20 */ /* 0x000fe20008410000 */
[----:B------:R-:W1:Y:S01]  /*1bf0*/  MUFU.TANH R8, R8 ;  /* 0x0000000800087308 */ /* 0x000e620000002400 */
[----:B------:R-:W-:Y:S01]  /*1c00*/  FMUL.FTZ R159, R167, UR13 ;  /* 0x0000000da79f7c20 */ /* 0x000fe20008410000 */
[----:B------:R-:W-:Y:S01]  /*1c10*/  FMUL.FTZ R152, R160, UR13 ;  /* 0x0000000da0987c20 */ /* 0x000fe20008410000 */
[----:B------:R-:W-:Y:S01]  /*1c20*/  ISETP.GT.AND P1, PT, R3, 0x8, PT ;  /* 0x000000080300780c */ /* 0x000fe20003f24270 */
[----:B------:R-:W-:Y:S01]  /*1c30*/  UIADD3 UR10, UR10, 0x18000, URZ ;  /* 0x000180000a0a7890 */ /* 0x000fe2000fffe03f */
[----:B------:R-:W-:Y:S01]  /*1c40*/  FMUL.FTZ R9, R155, UR13 ;  /* 0x0000000d9b097c20 */ /* 0x000fe20008410000 */
[----:B------:R-:W-:Y:S01]  /*1c50*/  FMUL.FTZ R220, R171, UR13 ;  /* 0x0000000dabdc7c20 */ /* 0x000fe20008410000 */
[----:B------:R-:W-:Y:S01]  /*1c60*/  FMUL.FTZ R154, R162, UR13 ;  /* 0x0000000da29a7c20 */ /* 0x000fe20008410000 */
[----:B------:R-:W-:Y:S01]  /*1c70*/  USHF.R.U32.HI UR10, URZ, 0x4, UR10 ;  /* 0x000000043f0a7899 */ /* 0x000fe2000801160a */
[----:B------:R-:W2:Y:S01]  /*1c80*/  MUFU.TANH R6, R6 ;  /* 0x0000000600067308 */ /* 0x000ea20000002400 */
[----:B------:R-:W-:Y:S01]  /*1c90*/  ISETP.GT.AND P2, PT, R3, RZ, PT ;  /* 0x000000ff0300720c */ /* 0x000fe20003f44270 */
[----:B------:R-:W-:Y:S01]  /*1ca0*/  FMUL.FTZ R153, R161, UR13 ;  /* 0x0000000da1997c20 */ /* 0x000fe20008410000 */
[----:B------:R-:W-:Y:S01]  /*1cb0*/  ULOP3.LUT UR10, UR10, 0x3fff, URZ, 0xc0, !UPT ;  /* 0x00003fff0a0a7892 */ /* 0x000fe2000f8ec03f */
[----:B------:R-:W-:Y:S01]  /*1cc0*/  FMUL.FTZ R155, R163, UR13 ;  /* 0x0000000da39b7c20 */ /* 0x000fe20008410000 */
[----:B------:R-:W-:Y:S01]  /*1cd0*/  FMUL.FTZ R11, R157, UR13 ;  /* 0x0000000d9d0b7c20 */ /* 0x000fe20008410000 */
[----:B------:R-:W-:Y:S01]  /*1ce0*/  FMUL.FTZ R157, R165, UR13 ;  /* 0x0000000da59d7c20 */ /* 0x000fe20008410000 */
[----:B------:R-:W-:Y:S01]  /*1cf0*/  ULOP3.LUT UR12, UR10, 0x10000, URZ, 0xfc, !UPT ;  /* 0x000100000a0c7892 */ /* 0x000fe2000f8efc3f */
[----:B------:R-:W3:Y:S01]  /*1d00*/  MUFU.TANH R12, R12 ;  /* 0x0000000c000c7308 */ /* 0x000ee20000002400 */
[----:B-1----:R-:W-:Y:S01]  /*1d10*/  FSEL R171, R8, -INF , P1 ;  /* 0xff80000008ab7808 */ /* 0x002fe20000800000 */
[----:B------:R-:W-:Y:S01]  /*1d20*/  FMUL.FTZ R163, R168, UR13 ;  /* 0x0000000da8a37c20 */ /* 0x000fe20008410000 */
[----:B------:R-:W-:Y:S01]  /*1d30*/  UIMAD UR12, UR6, 0x300, UR12 ;  /* 0x00000300060c78a4 */ /* 0x000fe2000f8e020c */
[----:B------:R-:W-:Y:S01]  /*1d40*/  FMUL.FTZ R165, R169, UR13 ;  /* 0x0000000da9a57c20 */ /* 0x000fe20008410000 */
[----:B------:R-:W-:Y:S01]  /*1d50*/  FMUL.FTZ R10, R156, UR13 ;  /* 0x0000000d9c0a7c20 */ /* 0x000fe20008410000 */
[----:B------:R-:W-:Y:S01]  /*1d60*/  FFMA.FTZ R162, R171, UR14, -R216 ;  /* 0x0000000eaba27c23 */ /* 0x000fe200080108d8 */
[----:B------:R-:W-:Y:S01]  /*1d70*/  UIADD3 UR16, UR12, 0x2, URZ ;  /* 0x000000020c107890 */ /* 0x000fe2000fffe03f */
[----:B------:R-:W1:Y:S01]  /*1d80*/  MUFU.TANH R7, R7 ;  /* 0x0000000700077308 */ /* 0x000e620000002400 */
[----:B--2---:R-:W-:Y:S01]  /*1d90*/  FSEL R161, R6, -INF , P2 ;  /* 0xff80000006a17808 */ /* 0x004fe20001000000 */
[----:B------:R-:W-:Y:S01]  /*1da0*/  UMOV UR18, UR12 ;  /* 0x0000000c00127c82 */ /* 0x000fe20008000000 */
[----:B------:R-:W-:-:S05]  /*1db0*/  FMUL.FTZ R169, R170, UR13 ;  /* 0x0000000daaa97c20 */ /* 0x000fca0008410000 */
[----:B------:R-:W-:Y:S01]  /*1dc0*/  HGMMA.64x64x16.F32.BF16 R120, R184, gdesc[UR16], RZ, !UPT, gsb0 ;  /* 0x00e00010b8787df0 */ /* 0x000fe2000c0018ff */
[----:B------:R-:W-:Y:S01]  /*1dd0*/  UMOV UR19, 0x80000020 ;  /* 0x8000002000137882 */ /* 0x000fe20000000000 */
[----:B------:R-:W-:Y:S01]  /*1de0*/  UMOV UR18, UR16 ;  /* 0x0000001000127c82 */ /* 0x000fe20008000000 */
[----:B------:R-:W-:Y:S01]  /*1df0*/  UIADD3 UR16, UR12, 0x100, URZ ;  /* 0x000001000c107890 */ /* 0x000fe2000fffe03f */
[----:B------:R-:W2:Y:S01]  /*1e00*/  MUFU.TANH R13, R13 ;  /* 0x0000000d000d7308 */ /* 0x000ea20000002400 */
[----:B---3--:R-:W-:Y:S01]  /*1e10*/  FSEL R171, R12, -INF , P1 ;  /* 0xff8000000cab7808 */ /* 0x008fe20000800000 */
[----:B------:R-:W-:Y:S01]  /*1e20*/  FFMA.FTZ R226, R161, UR14, -R216 ;  /* 0x0000000ea1e27c23 */ /* 0x000fe200080108d8 */
[----:B------:R-:W-:Y:S01]  /*1e30*/  FMUL.FTZ R227, R183, UR13 ;  /* 0x0000000db7e37c20 */ /* 0x000fe20008410000 */
[----:B------:R-:W-:Y:S01]  /*1e40*/  FMUL.FTZ R221, R172, UR13 ;  /* 0x0000000dacdd7c20 */ /* 0x000fe20008410000 */
[----:B------:R-:W-:Y:S01]  /*1e50*/  FMUL.FTZ R222, R173, UR13 ;  /* 0x0000000dadde7c20 */ /* 0x000fe20008410000 */
[----:B------:R-:W-:Y:S01]  /*1e60*/  FFMA.FTZ R168, R171, UR14, -R218 ;  /* 0x0000000eaba87c23 */ /* 0x000fe200080108da */
[----:B------:R-:W-:Y:S01]  /*1e70*/  FMUL.FTZ R156, R164, UR13 ;  /* 0x0000000da49c7c20 */ /* 0x000fe20008410000 */
[----:B------:R-:W3:Y:S01]  /*1e80*/  MUFU.TANH R152, R152 ;  /* 0x0000009800987308 */ /* 0x000ee20000002400 */
[----:B-1----:R-:W-:Y:S01]  /*1e90*/  FSEL R160, R7, -INF , P2 ;  /* 0xff80000007a07808 */ /* 0x002fe20001000000 */
[----:B------:R-:W-:Y:S01]  /*1ea0*/  FMUL.FTZ R225, R181, UR13 ;  /* 0x0000000db5e17c20 */ /* 0x000fe20008410000 */
[----:B------:R-:W-:Y:S01]  /*1eb0*/  FMUL.FTZ R224, R178, UR13 ;  /* 0x0000000db2e07c20 */ /* 0x000fe20008410000 */
[----:B------:R-:W-:Y:S01]  /*1ec0*/  FFMA.FTZ R6, -R6, R6, 1 ;  /* 0x3f80000006067423 */ /* 0x000fe20000010106 */
[----:B------:R-:W-:Y:S01]  /*1ed0*/  FMUL.FTZ R223, R174, UR13 ;  /* 0x0000000daedf7c20 */ /* 0x000fe20008410000 */
[----:B------:R-:W-:Y:S01]  /*1ee0*/  FFMA.FTZ R183, R160, UR14, -R217 ;  /* 0x0000000ea0b77c23 */ /* 0x000fe200080108d9 */
[----:B------:R-:W-:Y:S01]  /*1ef0*/  FMUL.FTZ R176, R176, UR13 ;  /* 0x0000000db0b07c20 */ /* 0x000fe20008410000 */
[----:B------:R-:W1:Y:S01]  /*1f00*/  MUFU.TANH R9, R9 ;  /* 0x0000000900097308 */ /* 0x000e620000002400 */
[----:B--2---:R-:W-:Y:S01]  /*1f10*/  FSEL R170, R13, -INF , P1 ;  /* 0xff8000000daa7808 */ /* 0x004fe20000800000 */
[----:B------:R-:W-:Y:S01]  /*1f20*/  FMUL.FTZ R175, R175, UR13 ;  /* 0x0000000dafaf7c20 */ /* 0x000fe20008410000 */
[----:B------:R-:W-:Y:S01]  /*1f30*/  FMUL.FTZ R177, R177, UR13 ;  /* 0x0000000db1b17c20 */ /* 0x000fe20008410000 */
[----:B------:R-:W-:Y:S01]  /*1f40*/  FMUL.FTZ R179, R179, UR13 ;  /* 0x0000000db3b37c20 */ /* 0x000fe20008410000 */
[----:B------:R-:W-:Y:S01]  /*1f50*/  FMUL.FTZ R180, R180, UR13 ;  /* 0x0000000db4b47c20 */ /* 0x000fe20008410000 */
[----:B------:R-:W-:Y:S01]  /*1f60*/  FFMA.FTZ R173, R170, UR14, -R219 ;  /* 0x0000000eaaad7c23 */ /* 0x000fe200080108db */
[----:B------:R-:W-:Y:S01]  /*1f70*/  FMUL.FTZ R182, R182, UR13 ;  /* 0x0000000db6b67c20 */ /* 0x000fe20008410000 */
[----:B------:R-:W2:Y:S01]  /*1f80*/  MUFU.TANH R154, R154 ;  /* 0x0000009a009a7308 */ /* 0x000ea20000002400 */
[C---:B---3--:R-:W-:Y:S01]  /*1f90*/  FSEL R171, R152.reuse, -INF , P2 ;  /* 0xff80000098ab7808 */ /* 0x048fe20001000000 */
[----:B------:R-:W-:Y:S01]  /*1fa0*/  FFMA.FTZ R152, -R152, R152, 1 ;  /* 0x3f80000098987423 */ /* 0x000fe20000010198 */
[----:B------:R-:W-:-:S03]  /*1fb0*/  ULOP3.LUT UR10, UR10, 0x1000000, URZ, 0xfc, !UPT ;  /* 0x010000000a0a7892 */ /* 0x000fc6000f8efc3f */
[----:B------:R-:W-:Y:S01]  /*1fc0*/  FFMA.FTZ R172, R171, UR14, -R208 ;  /* 0x0000000eabac7c23 */ /* 0x000fe200080108d0 */
[----:B------:R-:W-:Y:S01]  /*1fd0*/  UIMAD UR10, UR6, 0x300, UR10 ;  /* 0x00000300060a78a4 */ /* 0x000fe2000f8e020a */
[----:B------:R-:W-:Y:S01]  /*1fe0*/  MUFU.TANH R155, R155 ;  /* 0x0000009b009b7308 */ /* 0x000fe20000002400 */
[----:B-1----:R-:W-:-:S05]  /*1ff0*/  FSEL R164, R9, -INF , P1 ;  /* 0xff80000009a47808 */ /* 0x002fca0000800000 */
[----:B------:R-:W-:Y:S02]  /*2000*/  FFMA.FTZ R164, R164, UR14, -R217 ;  /* 0x0000000ea4a47c23 */ /* 0x000fe400080108d9 */
[----:B------:R-:W-:Y:S01]  /*2010*/  MUFU.TANH R153, R153 ;  /* 0x0000009900997308 */ /* 0x000fe20000002400 */
[C---:B--2---:R-:W-:Y:S01]  /*2020*/  FSEL R181, R154.reuse, -INF , P1 ;  /* 0xff8000009ab57808 */ /* 0x044fe20000800000 */
[----:B------:R-:W-:-:S04]  /*2030*/  FFMA.FTZ R154, -R154, R154, 1 ;  /* 0x3f8000009a9a7423 */ /* 0x000fc8000001019a */
[----:B------:R-:W-:Y:S02]  /*2040*/  FFMA.FTZ R208, R181, UR14, -R208 ;  /* 0x0000000eb5d07c23 */ /* 0x000fe400080108d0 */
[----:B------:R-:W-:Y:S08]  /*2050*/  MUFU.EX2 R226, R226 ;  /* 0x000000e200e27308 */ /* 0x000ff00000000800 */
[----:B------:R-:W1:Y:S08]  /*2060*/  MUFU.TANH R10, R10 ;  /* 0x0000000a000a7308 */ /* 0x000e700000002400 */
[----:B------:R-:W2:Y:S08]  /*2070*/  MUFU.TANH R11, R11 ;  /* 0x0000000b000b7308 */ /* 0x000eb00000002400 */
[----:B------:R-:W-:Y:S01]  /*2080*/  MUFU.TANH R157, R157 ;  /* 0x0000009d009d7308 */ /* 0x000fe20000002400 */
[----:B-1----:R-:W-:Y:S01]  /*2090*/  FSEL R161, R10, -INF , P2 ;  /* 0xff8000000aa17808 */ /* 0x002fe20001000000 */
[----:B------:R-:W-:-:S02]  /*20a0*/  WARPGROUP.DEPBAR.LE gsb0, 0x0 ;  /* 0x00008000000079c5 */ /* 0x000fc40000010000 */
[----:B------:R-:W-:Y:S02]  /*20b0*/  WARPGROUP.ARRIVE ;  /* 0x00000000000079c5 */ /* 0x000fe40000000000 */
[----:B------:R-:W-:Y:S02]  /*20c0*/  FFMA.FTZ R161, R161, UR14, -R218 ;  /* 0x0000000ea1a17c23 */ /* 0x000fe400080108da */
[----:B------:R-:W1:Y:S01]  /*20d0*/  MUFU.EX2 R183, R183 ;  /* 0x000000b700b77308 */ /* 0x000e620000000800 */
[----:B--2---:R-:W-:Y:S01]  /*20e0*/  FSEL R160, R11, -INF , P2 ;  /* 0xff8000000ba07808 */ /* 0x004fe20001000000 */
[----:B------:R-:W-:Y:S01]  /*20f0*/  HGMMA.64x64x16.F32.BF16 R120, R196, gdesc[UR16], R120, gsb0 ;  /* 0x00e00010c4787df0 */ /* 0x000fe20008001878 */
[----:B------:R-:W-:Y:S01]  /*2100*/  UMOV UR18, UR16 ;  /* 0x0000001000127c82 */ /* 0x000fe20008000000 */
[----:B------:R-:W-:Y:S01]  /*2110*/  UMOV UR19, 0x80000020 ;  /* 0x8000002000137882 */ /* 0x000fe20000000000 */
[----:B------:R-:W-:Y:S01]  /*2120*/  UIADD3 UR16, UR12, 0x102, URZ ;  /* 0x000001020c107890 */ /* 0x000fe2000fffe03f */
[----:B------:R-:W-:-:S02]  /*2130*/  FFMA.FTZ R160, R160, UR14, -R219 ;  /* 0x0000000ea0a07c23 */ /* 0x000fc400080108db */
[----:B------:R-:W2:Y:S08]  /*2140*/  MUFU.TANH R156, R156 ;  /* 0x0000009c009c7308 */ /* 0x000eb00000002400 */
[----:B------:R-:W-:Y:S08]  /*2150*/  MUFU.EX2 R164, R164 ;  /* 0x000000a400a47308 */ /* 0x000ff00000000800 */
[----:B------:R-:W3:Y:S08]  /*2160*/  MUFU.TANH R158, R158 ;  /* 0x0000009e009e7308 */ /* 0x000ef00000002400 */
[----:B------:R-:W-:Y:S08]  /*2170*/  MUFU.TANH R159, R159 ;  /* 0x0000009f009f7308 */ /* 0x000ff00000002400 */
[----:B------:R-:W-:Y:S08]  /*2180*/  MUFU.TANH R163, R163 ;  /* 0x000000a300a37308 */ /* 0x000ff00000002400 */
[----:B------:R-:W-:Y:S08]  /*2190*/  MUFU.TANH R165, R165 ;  /* 0x000000a500a57308 */ /* 0x000ff00000002400 */
[----:B------:R-:W3:Y:S08]  /*21a0*/  MUFU.EX2 R162, R162 ;  /* 0x000000a200a27308 */ /* 0x000ef00000000800 */
[----:B------:R-:W3:Y:S08]  /*21b0*/  MUFU.EX2 R161, R161 ;  /* 0x000000a100a17308 */ /* 0x000ef00000000800 */
[----:B------:R-:W-:Y:S01]  /*21c0*/  MUFU.EX2 R160, R160 ;  /* 0x000000a000a07308 */ /* 0x000fe20000000800 */
[----:B------:R-:W-:-:S02]  /*21d0*/  WARPGROUP.DEPBAR.LE gsb0, 0x0 ;  /* 0x00008000000079c5 */ /* 0x000fc40000010000 */
[----:B----4-:R-:W-:-:S05]  /*21e0*/  WARPGROUP.ARRIVE ;  /* 0x00000000000079c5 */ /* 0x010fca0000000000 */
[----:B------:R-:W4:Y:S01]  /*21f0*/  MUFU.EX2 R168, R168 ;  /* 0x000000a800a87308 */ /* 0x000f220000000800 */
[----:B------:R-:W-:Y:S01]  /*2200*/  HGMMA.64x64x16.F32.BF16 R120, R188, gdesc[UR16], R120, gsb0 ;  /* 0x00e00010bc787df0 */ /* 0x000fe20008001878 */
[----:B------:R-:W-:Y:S01]  /*2210*/  UMOV UR18, UR16 ;  /* 0x0000001000127c82 */ /* 0x000fe20008000000 */
[----:B------:R-:W-:Y:S01]  /*2220*/  UMOV UR19, 0x80000020 ;  /* 0x8000002000137882 */ /* 0x000fe20000000000 */
[----:B------:R-:W-:-:S04]  /*2230*/  UIADD3 UR16, UR12, 0x200, URZ ;  /* 0x000002000c107890 */ /* 0x000fc8000fffe03f */
[----:B------:R-:W4:Y:S01]  /*2240*/  MUFU.TANH R169, R169 ;  /* 0x000000a900a97308 */ /* 0x000f220000002400 */
[----:B------:R-:W-:-:S07]  /*2250*/  UIADD3 UR12, UR12, 0x202, URZ ;  /* 0x000002020c0c7890 */ /* 0x000fce000fffe03f */
[----:B------:R-:W4:Y:S08]  /*2260*/  MUFU.TANH R220, R220 ;  /* 0x000000dc00dc7308 */ /* 0x000f300000002400 */
[----:B------:R-:W-:Y:S08]  /*2270*/  MUFU.TANH R222, R222 ;  /* 0x000000de00de7308 */ /* 0x000ff00000002400 */
[----:B------:R-:W4:Y:S08]  /*2280*/  MUFU.TANH R176, R176 ;  /* 0x000000b000b07308 */ /* 0x000f300000002400 */
[----:B------:R-:W-:Y:S08]  /*2290*/  MUFU.TANH R224, R224 ;  /* 0x000000e000e07308 */ /* 0x000ff00000002400 */
[----:B------:R-:W-:Y:S08]  /*22a0*/  MUFU.TANH R175, R175 ;  /* 0x000000af00af7308 */ /* 0x000ff00000002400 */
[----:B------:R-:W-:Y:S08]  /*22b0*/  MUFU.TANH R177, R177 ;  /* 0x000000b100b17308 */ /* 0x000ff00000002400 */
[----:B------:R-:W-:Y:S08]  /*22c0*/  MUFU.TANH R179, R179 ;  /* 0x000000b300b37308 */ /* 0x000ff00000002400 */
[----:B------:R-:W4:Y:S08]  /*22d0*/  MUFU.TANH R180, R180 ;  /* 0x000000b400b47308 */ /* 0x000f300000002400 */
[----:B------:R-:W-:Y:S01]  /*22e0*/  MUFU.EX2 R172, R172 ;  /* 0x000000ac00ac7308 */ /* 0x000fe20000000800 */
[----:B------:R-:W-:-:S02]  /*22f0*/  WARPGROUP.DEPBAR.LE gsb0, 0x0 ;  /* 0x00008000000079c5 */ /* 0x000fc40000010000 */
[----:B------:R-:W-:-:S05]  /*2300*/  WARPGROUP.ARRIVE ;  /* 0x00000000000079c5 */ /* 0x000fca0000000000 */
[----:B------:R-:W-:Y:S01]  /*2310*/  MUFU.TANH R182, R182 ;  /* 0x000000b600b67308 */ /* 0x000fe20000002400 */
[----:B------:R-:W-:Y:S01]  /*2320*/  HGMMA.64x64x16.F32.BF16 R120, R200, gdesc[UR16], R120, gsb0 ;  /* 0x00e00010c8787df0 */ /* 0x000fe20008001878 */
[----:B------:R-:W-:Y:S01]  /*2330*/  UMOV UR18, UR16 ;  /* 0x0000001000127c82 */ /* 0x000fe20008000000 */
[----:B------:R-:W-:Y:S01]  /*2340*/  UMOV UR19, 0x80000020 ;  /* 0x8000002000137882 */ /* 0x000fe20000000000 */
[----:B------:R-:W-:-:S04]  /*2350*/  UIADD3 UR16, UR10, 0xc0, URZ ;  /* 0x000000c00a107890 */ /* 0x000fc8000fffe03f */
[----:B------:R-:W4:Y:S08]  /*2360*/  MUFU.TANH R223, R223 ;  /* 0x000000df00df7308 */ /* 0x000f300000002400 */
[----:B------:R-:W4:Y:S08]  /*2370*/  MUFU.TANH R221, R221 ;  /* 0x000000dd00dd7308 */ /* 0x000f300000002400 */
[----:B------:R-:W-:Y:S08]  /*2380*/  MUFU.TANH R225, R225 ;  /* 0x000000e100e17308 */ /* 0x000ff00000002400 */
[----:B------:R-:W-:Y:S08]  /*2390*/  MUFU.TANH R227, R227 ;  /* 0x000000e300e37308 */ /* 0x000ff00000002400 */
[----:B------:R-:W4:Y:S01]  /*23a0*/  MUFU.EX2 R173, R173 ;  /* 0x000000ad00ad7308 */ /* 0x000f220000000800 */
[----:B------:R-:W-:-:S02]  /*23b0*/  WARPGROUP.DEPBAR.LE gsb0, 0x0 ;  /* 0x00008000000079c5 */ /* 0x000fc40000010000 */
[----:B-----5:R-:W-:-:S06]  /*23c0*/  WARPGROUP.ARRIVE ;  /* 0x00000000000079c5 */ /* 0x020fcc0000000000 */
[----:B------:R-:W-:Y:S01]  /*23d0*/  HGMMA.64x64x16.F32.BF16 R120, R192, gdesc[UR16], R120, gsb0 ;  /* 0x00e00010c0787df0 */ /* 0x000fe20008001878 */
[----:B------:R-:W-:Y:S01]  /*23e0*/  UMOV UR18, UR12 ;  /* 0x0000000c00127c82 */ /* 0x000fe20008000000 */
[----:B------:R-:W-:Y:S01]  /*23f0*/  UMOV UR19, 0x80000020 ;  /* 0x8000002000137882 */ /* 0x000fe20000000000 */
[----:B------:R-:W-:Y:S01]  /*2400*/  UIADD3 UR12, UR10, 0x40, URZ ;  /* 0x000000400a0c7890 */ /* 0x000fe2000fffe03f */
[----:B------:R-:W-:Y:S02]  /*2410*/  WARPGROUP.DEPBAR.LE gsb0, 0x0 ;  /* 0x00008000000079c5 */ /* 0x000fe40000010000 */
[----:B------:R-:W-:-:S06]  /*2420*/  WARPGROUP.ARRIVE ;  /* 0x00000000000079c5 */ /* 0x000fcc0000000000 */
[----:B------:R-:W-:Y:S01]  /*2430*/  HGMMA.64x64x16.F32.BF16 R120, R204, gdesc[UR16], R120, gsb0 ;  /* 0x00e00010cc787df0 */ /* 0x000fe20008001878 */
[----:B------:R-:W-:Y:S01]  /*2440*/  UMOV UR18, UR10 ;  /* 0x0000000a00127c82 */ /* 0x000fe20008000000 */
[----:B------:R-:W-:Y:S01]  /*2450*/  UMOV UR19, 0x80000020 ;  /* 0x8000002000137882 */ /* 0x000fe20000000000 */
[----:B------:R-:W-:Y:S02]  /*2460*/  WARPGROUP.DEPBAR.LE gsb0, 0x0 ;  /* 0x00008000000079c5 */ /* 0x000fe40000010000 */
[----:B------:R-:W5:Y:S04]  /*2470*/  LDS.64 R166, [R5+0x1e200] ;  /* 0x01e2000005a67984 */ /* 0x000f680000000a00 */
[----:B------:R-:W4:Y:S01]  /*2480*/  LDS.64 R170, [R5+0x1e220] ;  /* 0x01e2200005aa7984 */ /* 0x000f220000000a00 */
[--C-:B-----5:R-:W-:Y:S01]  /*2490*/  FADD.FTZ R217, R120, -R166.reuse ;  /* 0x800000a678d97221 */ /* 0x120fe20000010000 */
[----:B------:R-:W-:Y:S01]  /*24a0*/  FADD.FTZ R181, R122, -R166 ;  /* 0x800000a67ab57221 */ /* 0x000fe20000010000 */
[----:B------:R-:W-:Y:S01]  /*24b0*/  FSEL R122, R155, -INF , P1 ;  /* 0xff8000009b7a7808 */ /* 0x000fe20000800000 */
[--C-:B------:R-:W-:Y:S01]  /*24c0*/  FADD.FTZ R178, R121, -R167.reuse ;  /* 0x800000a779b27221 */ /* 0x100fe20000010000 */
[----:B------:R-:W-:Y:S01]  /*24d0*/  FSEL R120, R153, -INF , P2 ;  /* 0xff80000099787808 */ /* 0x000fe20001000000 */
[----:B------:R-:W-:Y:S01]  /*24e0*/  FMUL.FTZ R217, R226, R217 ;  /* 0x000000d9e2d97220 */ /* 0x000fe20000410000 */
[----:B------:R-:W-:Y:S01]  /*24f0*/  FADD.FTZ R219, R123, -R167 ;  /* 0x800000a77bdb7221 */ /* 0x000fe20000010000 */
[--C-:B------:R-:W-:Y:S01]  /*2500*/  FFMA.FTZ R216, R122, UR14, -R209.reuse ;  /* 0x0000000e7ad87c23 */ /* 0x100fe200080108d1 */
[----:B------:R-:W-:Y:S01]  /*2510*/  FFMA.FTZ R122, -R7, R7, 1 ;  /* 0x3f800000077a7423 */ /* 0x000fe20000010107 */
[----:B------:R-:W-:Y:S01]  /*2520*/  FMUL.FTZ R121, R6, R217 ;  /* 0x000000d906797220 */ /* 0x000fe20000410000 */
[----:B------:R-:W-:Y:S01]  /*2530*/  FFMA.FTZ R120, R120, UR14, -R209 ;  /* 0x0000000e78787c23 */ /* 0x000fe200080108d1 */
[----:B-1----:R-:W-:Y:S01]  /*2540*/  FMUL.FTZ R7, R183, R178 ;  /* 0x000000b2b7077220 */ /* 0x002fe20000410000 */
[----:B------:R-:W-:Y:S01]  /*2550*/  FSEL R6, R157, -INF , P2 ;  /* 0xff8000009d067808 */ /* 0x000fe20001000000 */
[----:B------:R1:W5:Y:S01]  /*2560*/  MUFU.EX2 R166, R208 ;  /* 0x000000d000a67308 */ /* 0x0003620000000800 */
[----:B--2---:R-:W-:Y:S01]  /*2570*/  FSEL R123, R156, -INF , P2 ;  /* 0xff8000009c7b7808 */ /* 0x004fe20001000000 */
[----:B------:R-:W-:Y:S01]  /*2580*/  FMUL.FTZ R122, R122, R7 ;  /* 0x000000077a7a7220 */ /* 0x000fe20000410000 */
[----:B---3--:R-:W-:Y:S01]  /*2590*/  FSEL R209, R158, -INF , P1 ;  /* 0xff8000009ed17808 */ /* 0x008fe20000800000 */
[----:B----4-:R-:W-:Y:S01]  /*25a0*/  FADD.FTZ R218, R124, -R170 ;  /* 0x800000aa7cda7221 */ /* 0x010fe20000010000 */
[----:B------:R-:W-:Y:S01]  /*25b0*/  FMUL.FTZ R181, R162, R181 ;  /* 0x000000b5a2b57220 */ /* 0x000fe20000410000 */
[--C-:B------:R-:W-:Y:S01]  /*25c0*/  FFMA.FTZ R178, R123, UR14, -R212.reuse ;  /* 0x0000000e7bb27c23 */ /* 0x100fe200080108d4 */
[----:B------:R-:W-:Y:S01]  /*25d0*/  FFMA.FTZ R123, -R9, R9, 1 ;  /* 0x3f800000097b7423 */ /* 0x000fe20000010109 */
[----:B------:R2:W3:Y:S01]  /*25e0*/  MUFU.EX2 R174, R120 ;  /* 0x0000007800ae7308 */ /* 0x0004e20000000800 */
[----:B-1----:R-:W-:Y:S01]  /*25f0*/  FFMA.FTZ R208, -R8, R8, 1 ;  /* 0x3f80000008d07423 */ /* 0x002fe20000010108 */
[----:B------:R-:W-:Y:S01]  /*2600*/  FMUL.FTZ R8, R164, R219 ;  /* 0x000000dba4087220 */ /* 0x000fe20000410000 */
[----:B------:R-:W-:Y:S01]  /*2610*/  FFMA.FTZ R212, R209, UR14, -R212 ;  /* 0x0000000ed1d47c23 */ /* 0x000fe200080108d4 */
[----:B------:R-:W-:Y:S01]  /*2620*/  FSEL R209, R163, -INF , P2 ;  /* 0xff800000a3d17808 */ /* 0x000fe20001000000 */
[----:B------:R-:W-:Y:S01]  /*2630*/  FADD.FTZ R9, R126, -R170 ;  /* 0x800000aa7e097221 */ /* 0x000fe20000010000 */
[----:B------:R-:W-:Y:S01]  /*2640*/  FMUL.FTZ R123, R123, R8 ;  /* 0x000000087b7b7220 */ /* 0x000fe20000410000 */
[----:B------:R-:W-:Y:S01]  /*2650*/  FSEL R8, R159, -INF , P1 ;  /* 0xff8000009f087808 */ /* 0x000fe20000800000 */
[----:B------:R1:W4:Y:S01]  /*2660*/  MUFU.EX2 R167, R216 ;  /* 0x000000d800a77308 */ /* 0x0003220000000800 */
[----:B--2---:R-:W-:Y:S01]  /*2670*/  FFMA.FTZ R120, R6, UR14, -R213 ;  /* 0x0000000e06787c23 */ /* 0x004fe200080108d5 */
[--C-:B------:R-:W-:Y:S01]  /*2680*/  FFMA.FTZ R217, R209, UR14, -R20.reuse ;  /* 0x0000000ed1d97c23 */ /* 0x100fe20008010814 */
[----:B------:R-:W2:Y:S01]  /*2690*/  LDS.64 R6, [R5+0x1e240] ;  /* 0x01e2400005067984 */ /* 0x000ea20000000a00 */
[----:B------:R-:W-:Y:S01]  /*26a0*/  FFMA.FTZ R170, -R10, R10, 1 ;  /* 0x3f8000000aaa7423 */ /* 0x000fe2000001010a */
[----:B------:R-:W-:Y:S01]  /*26b0*/  FMUL.FTZ R209, R161, R218 ;  /* 0x000000daa1d17220 */ /* 0x000fe20000410000 */
[----:B------:R-:W-:Y:S01]  /*26c0*/  FADD.FTZ R219, R125, -R171 ;  /* 0x800000ab7ddb7221 */ /* 0x000fe20000010000 */
[----:B------:R-:W-:Y:S01]  /*26d0*/  FMUL.FTZ R208, R208, R181 ;  /* 0x000000b5d0d07220 */ /* 0x000fe20000410000 */
[----:B------:R5:W-:Y:S01]  /*26e0*/  MUFU.EX2 R124, R120 ;  /* 0x00000078007c7308 */ /* 0x000be20000000800 */
[----:B-1----:R-:W-:Y:S01]  /*26f0*/  FFMA.FTZ R216, R8, UR14, -R213 ;  /* 0x0000000e08d87c23 */ /* 0x002fe200080108d5 */
[----:B------:R-:W-:Y:S01]  /*2700*/  FSEL R8, R165, -INF , P2 ;  /* 0xff800000a5087808 */ /* 0x000fe20001000000 */
[----:B------:R-:W-:Y:S01]  /*2710*/  FMUL.FTZ R170, R170, R209 ;  /* 0x000000d1aaaa7220 */ /* 0x000fe20000410000 */
[----:B------:R-:W-:Y:S01]  /*2720*/  FMUL.FTZ R9, R168, R9 ;  /* 0x00000009a8097220 */ /* 0x000fe20000410000 */
[----:B------:R-:W-:Y:S01]  /*2730*/  FFMA.FTZ R209, -R11, R11, 1 ;  /* 0x3f8000000bd17423 */ /* 0x000fe2000001010b */
[----:B------:R-:W-:Y:S01]  /*2740*/  FSEL R213, R169, -INF , P1 ;  /* 0xff800000a9d57808 */ /* 0x000fe20000800000 */
[----:B------:R-:W-:Y:S01]  /*2750*/  FADD.FTZ R218, R127, -R171 ;  /* 0x800000ab7fda7221 */ /* 0x000fe20000010000 */
[----:B------:R1:W-:Y:S01]  /*2760*/  MUFU.EX2 R181, R212 ;  /* 0x000000d400b57308 */ /* 0x0003e20000000800 */
[--C-:B-----5:R-:W-:Y:S01]  /*2770*/  FFMA.FTZ R120, R8, UR14, -R21.reuse ;  /* 0x0000000e08787c23 */ /* 0x120fe20008010815 */
[----:B------:R-:W-:Y:S01]  /*2780*/  FMUL.FTZ R8, R160, R219 ;  /* 0x000000dba0087220 */ /* 0x000fe20000410000 */
[----:B------:R-:W-:Y:S01]  /*2790*/  FSEL R126, R220, -INF , P1 ;  /* 0xff800000dc7e7808 */ /* 0x000fe20000800000 */
[----:B------:R-:W-:Y:S01]  /*27a0*/  FFMA.FTZ R213, R213, UR14, -R20 ;  /* 0x0000000ed5d57c23 */ /* 0x000fe20008010814 */
[----:B------:R-:W-:Y:S01]  /*27b0*/  FFMA.FTZ R171, -R13, R13, 1 ;  /* 0x3f8000000dab7423 */ /* 0x000fe2000001010d */
[----:B------:R-:W-:Y:S01]  /*27c0*/  FMUL.FTZ R209, R209, R8 ;  /* 0x00000008d1d17220 */ /* 0x000fe20000410000 */
[----:B------:R-:W-:Y:S01]  /*27d0*/  FSEL R13, R176, -INF , P2 ;  /* 0xff800000b00d7808 */ /* 0x000fe20001000000 */
[----:B------:R-:W-:Y:S01]  /*27e0*/  MUFU.EX2 R20, R217 ;  /* 0x000000d900147308 */ /* 0x000fe20000000800 */
[----:B-1----:R-:W-:Y:S01]  /*27f0*/  FFMA.FTZ R212, -R12, R12, 1 ;  /* 0x3f8000000cd47423 */ /* 0x002fe2000001010c */
[----:B------:R-:W-:Y:S01]  /*2800*/  FFMA.FTZ R126, R126, UR14, -R21 ;  /* 0x0000000e7e7e7c23 */ /* 0x000fe20008010815 */
[----:B------:R-:W-:Y:S01]  /*2810*/  FFMA.FTZ R153, -R153, R153, 1 ;  /* 0x3f80000099997423 */ /* 0x000fe20000010199 */
[----:B------:R-:W-:Y:S01]  /*2820*/  FFMA.FTZ R12, R13, UR14, -R210 ;  /* 0x0000000e0d0c7c23 */ /* 0x000fe200080108d2 */
[----:B------:R-:W-:Y:S01]  /*2830*/  FMUL.FTZ R212, R212, R9 ;  /* 0x00000009d4d47220 */ /* 0x000fe20000410000 */
[----:B------:R-:W-:Y:S01]  /*2840*/  FSEL R13, R180, -INF , P2 ;  /* 0xff800000b40d7808 */ /* 0x000fe20001000000 */
[----:B------:R-:W1:Y:S01]  /*2850*/  LDS.64 R8, [R5+0x1e260] ;  /* 0x01e2600005087984 */ /* 0x000e620000000a00 */
[----:B------:R5:W-:Y:S01]  /*2860*/  MUFU.EX2 R21, R213 ;  /* 0x000000d500157308 */ /* 0x000be20000000800 */
[----:B------:R-:W-:Y:S01]  /*2870*/  FSEL R127, R223, -INF , P1 ;  /* 0xff800000df7f7808 */ /* 0x000fe20000800000 */
[----:B------:R-:W-:Y:S01]  /*2880*/  FFMA.FTZ R163, -R163, R163, 1 ;  /* 0x3f800000a3a37423 */ /* 0x000fe200000101a3 */
[----:B------:R-:W-:Y:S01]  /*2890*/  FSEL R125, R221, -INF , P2 ;  /* 0xff800000dd7d7808 */ /* 0x000fe20001000000 */
[----:B------:R-:W-:Y:S01]  /*28a0*/  FFMA.FTZ R159, -R159, R159, 1 ;  /* 0x3f8000009f9f7423 */ /* 0x000fe2000001019f */
[----:B------:R-:W-:Y:S01]  /*28b0*/  FFMA.FTZ R221, -R221, R221, 1 ;  /* 0x3f800000dddd7423 */ /* 0x000fe200000101dd */
[--C-:B------:R-:W-:Y:S01]  /*28c0*/  FFMA.FTZ R127, R127, UR14, -R214.reuse ;  /* 0x0000000e7f7f7c23 */ /* 0x100fe200080108d6 */
[----:B------:R-:W-:Y:S01]  /*28d0*/  FMUL.FTZ R218, R173, R218 ;  /* 0x000000daadda7220 */ /* 0x000fe20000410000 */
[----:B------:R-:W1:Y:S01]  /*28e0*/  MUFU.EX2 R178, R178 ;  /* 0x000000b200b27308 */ /* 0x000e620000000800 */
[----:B-----5:R-:W-:Y:S01]  /*28f0*/  FSEL R213, R224, -INF , P1 ;  /* 0xff800000e0d57808 */ /* 0x020fe20000800000 */
[----:B------:R-:W-:Y:S01]  /*2900*/  FFMA.FTZ R125, R125, UR14, -R214 ;  /* 0x0000000e7d7d7c23 */ /* 0x000fe200080108d6 */
[--C-:B--2---:R-:W-:Y:S01]  /*2910*/  FADD.FTZ R217, R128, -R6.reuse ;  /* 0x8000000680d97221 */ /* 0x104fe20000010000 */
[----:B------:R-:W-:Y:S01]  /*2920*/  FADD.FTZ R219, R130, -R6 ;  /* 0x8000000682db7221 */ /* 0x000fe20000010000 */
[----:B------:R-:W-:Y:S01]  /*2930*/  FSEL R128, R222, -INF , P2 ;  /* 0xff800000de807808 */ /* 0x000fe20001000000 */
[----:B------:R-:W-:Y:S01]  /*2940*/  FFMA.FTZ R213, R213, UR14, -R210 ;  /* 0x0000000ed5d57c23 */ /* 0x000fe200080108d2 */
[----:B------:R-:W-:Y:S01]  /*2950*/  FSEL R6, R175, -INF , P1 ;  /* 0xff800000af067808 */ /* 0x000fe20000800000 */
[--C-:B------:R-:W-:Y:S01]  /*2960*/  FADD.FTZ R129, R129, -R7.reuse ;  /* 0x8000000781817221 */ /* 0x100fe20000010000 */
[----:B------:R-:W-:Y:S01]  /*2970*/  FADD.FTZ R210, R131, -R7 ;  /* 0x8000000783d27221 */ /* 0x000fe20000010000 */
[--C-:B------:R-:W-:Y:S01]  /*2980*/  FFMA.FTZ R128, R128, UR14, -R215.reuse ;  /* 0x0000000e80807c23 */ /* 0x100fe200080108d7 */
[----:B------:R2:W5:Y:S01]  /*2990*/  MUFU.EX2 R11, R120 ;  /* 0x00000078000b7308 */ /* 0x0005620000000800 */
[----:B------:R-:W-:Y:S01]  /*29a0*/  FFMA.FTZ R215, R6, UR14, -R215 ;  /* 0x0000000e06d77c23 */ /* 0x000fe200080108d7 */
[C---:B------:R-:W-:Y:S01]  /*29b0*/  FSEL R130, R177.reuse, -INF , P2 ;  /* 0xff800000b1827808 */ /* 0x040fe20001000000 */
[----:B------:R-:W5:Y:S01]  /*29c0*/  LDS.64 R6, [R5+0x1e280] ;  /* 0x01e2800005067984 */ /* 0x000f620000000a00 */
[----:B------:R-:W-:Y:S01]  /*29d0*/  FMUL.FTZ R217, R172, R217 ;  /* 0x000000d9acd97220 */ /* 0x000fe20000410000 */
[----:B------:R-:W-:Y:S01]  /*29e0*/  FMUL.FTZ R219, R166, R219 ;  /* 0x000000dba6db7220 */ /* 0x000fe20000410000 */
[----:B------:R-:W-:Y:S01]  /*29f0*/  FFMA.FTZ R177, -R177, R177, 1 ;  /* 0x3f800000b1b17423 */ /* 0x000fe200000101b1 */
[--C-:B------:R-:W-:Y:S01]  /*2a00*/  FFMA.FTZ R130, R130, UR14, -R211.reuse ;  /* 0x0000000e82827c23 */ /* 0x100fe200080108d3 */
[----:B------:R-:W-:Y:S01]  /*2a10*/  FMUL.FTZ R152, R152, R217 ;  /* 0x000000d998987220 */ /* 0x000fe20000410000 */
[----:B--2---:R-:W-:Y:S01]  /*2a20*/  FSEL R120, R179, -INF , P1 ;  /* 0xff800000b3787808 */ /* 0x004fe20000800000 */
[----:B------:R-:W-:Y:S01]  /*2a30*/  FMUL.FTZ R131, R154, R219 ;  /* 0x000000db9a837220 */ /* 0x000fe20000410000 */
[----:B---3--:R-:W-:Y:S01]  /*2a40*/  FMUL.FTZ R154, R174, R129 ;  /* 0x00000081ae9a7220 */ /* 0x008fe20000410000 */
[----:B------:R-:W-:Y:S01]  /*2a50*/  FSEL R129, R182, -INF , P1 ;  /* 0xff800000b6817808 */ /* 0x000fe20000800000 */
[----:B------:R-:W2:Y:S01]  /*2a60*/  MUFU.EX2 R126, R126 ;  /* 0x0000007e007e7308 */ /* 0x000ea20000000800 */
[----:B------:R-:W-:Y:S01]  /*2a70*/  FFMA.FTZ R211, R120, UR14, -R211 ;  /* 0x0000000e78d37c23 */ /* 0x000fe200080108d3 */
[--C-:B------:R-:W-:Y:S01]  /*2a80*/  FFMA.FTZ R120, R13, UR14, -R14.reuse ;  /* 0x0000000e0d787c23 */ /* 0x100fe2000801080e */
[----:B------:R-:W-:Y:S01]  /*2a90*/  FMUL.FTZ R153, R153, R154 ;  /* 0x0000009a99997220 */ /* 0x000fe20000410000 */
[----:B------:R-:W-:Y:S01]  /*2aa0*/  FFMA.FTZ R154, -R155, R155, 1 ;  /* 0x3f8000009b9a7423 */ /* 0x000fe2000001019b */
[----:B----4-:R-:W-:Y:S01]  /*2ab0*/  FMUL.FTZ R155, R167, R210 ;  /* 0x000000d2a79b7220 */ /* 0x010fe20000410000 */
[----:B------:R-:W-:Y:S01]  /*2ac0*/  FFMA.FTZ R210, R129, UR14, -R14 ;  /* 0x0000000e81d27c23 */ /* 0x000fe2000801080e */
[--C-:B-1----:R-:W-:Y:S01]  /*2ad0*/  FADD.FTZ R13, R132, -R8.reuse ;  /* 0x80000008840d7221 */ /* 0x102fe20000010000 */
[----:B------:R-:W-:Y:S01]  /*2ae0*/  FADD.FTZ R132, R134, -R8 ;  /* 0x8000000886847221 */ /* 0x000fe20000010000 */
[--C-:B------:R-:W-:Y:S01]  /*2af0*/  FADD.FTZ R133, R133, -R9.reuse ;  /* 0x8000000985857221 */ /* 0x100fe20000010000 */
[----:B------:R-:W-:Y:S01]  /*2b00*/  FADD.FTZ R217, R135, -R9 ;  /* 0x8000000987d97221 */ /* 0x000fe20000010000 */
[----:B------:R-:W-:Y:S01]  /*2b10*/  FMUL.FTZ R13, R178, R13 ;  /* 0x0000000db20d7220 */ /* 0x000fe20000410000 */
[----:B------:R-:W1:Y:S01]  /*2b20*/  LDS.64 R8, [R5+0x1e2a0] ;  /* 0x01e2a00005087984 */ /* 0x000e620000000a00 */
[----:B------:R-:W-:Y:S01]  /*2b30*/  FFMA.FTZ R134, -R156, R156, 1 ;  /* 0x3f8000009c867423 */ /* 0x000fe2000001019c */
[----:B------:R3:W-:Y:S01]  /*2b40*/  MUFU.EX2 R129, R12 ;  /* 0x0000000c00817308 */ /* 0x0007e20000000800 */
[----:B------:R-:W-:Y:S01]  /*2b50*/  FMUL.FTZ R154, R154, R155 ;  /* 0x0000009b9a9a7220 */ /* 0x000fe20000410000 */
[----:B------:R-:W-:Y:S01]  /*2b60*/  FFMA.FTZ R155, -R158, R158, 1 ;  /* 0x3f8000009e9b7423 */ /* 0x000fe2000001019e */
[----:B------:R-:W-:Y:S01]  /*2b70*/  FMUL.FTZ R134, R134, R13 ;  /* 0x0000000d86867220 */ /* 0x000fe20000410000 */
[----:B------:R-:W-:Y:S01]  /*2b80*/  FMUL.FTZ R132, R181, R132 ;  /* 0x00000084b5847220 */ /* 0x000fe20000410000 */
[----:B------:R-:W-:Y:S01]  /*2b90*/  FFMA.FTZ R135, -R157, R157, 1 ;  /* 0x3f8000009d877423 */ /* 0x000fe2000001019d */
[----:B------:R-:W-:Y:S01]  /*2ba0*/  FSEL R156, R225, -INF , P2 ;  /* 0xff800000e19c7808 */ /* 0x000fe20001000000 */
[----:B------:R-:W-:Y:S01]  /*2bb0*/  FFMA.FTZ R179, -R179, R179, 1 ;  /* 0x3f800000b3b37423 */ /* 0x000fe200000101b3 */
[----:B------:R-:W-:Y:S01]  /*2bc0*/  FMUL.FTZ R155, R155, R132 ;  /* 0x000000849b9b7220 */ /* 0x000fe20000410000 */
[----:B---3--:R-:W3:Y:S01]  /*2bd0*/  LDS.64 R12, [R5+0x1e2c0] ;  /* 0x01e2c000050c7984 */ /* 0x008ee20000000a00 */
[----:B------:R4:W2:Y:S01]  /*2be0*/  MUFU.EX2 R10, R216 ;  /* 0x000000d8000a7308 */ /* 0x0008a20000000800 */
[----:B------:R-:W-:Y:S01]  /*2bf0*/  FMUL.FTZ R132, R124, R133 ;  /* 0x000000857c847220 */ /* 0x000fe20000410000 */
[----:B------:R-:W-:Y:S01]  /*2c00*/  FSEL R158, R227, -INF , P1 ;  /* 0xff800000e39e7808 */ /* 0x000fe20000800000 */
[----:B------:R-:W-:Y:S01]  /*2c10*/  FFMA.FTZ R156, R156, UR14, -R15 ;  /* 0x0000000e9c9c7c23 */ /* 0x000fe2000801080f */
[----:B------:R-:W-:Y:S01]  /*2c20*/  FFMA.FTZ R180, -R180, R180, 1 ;  /* 0x3f800000b4b47423 */ /* 0x000fe200000101b4 */
[----:B------:R-:W-:Y:S01]  /*2c30*/  FMUL.FTZ R135, R135, R132 ;  /* 0x0000008487877220 */ /* 0x000fe20000410000 */
[--C-:B-----5:R-:W-:Y:S01]  /*2c40*/  FADD.FTZ R133, R136, -R6.reuse ;  /* 0x8000000688857221 */ /* 0x120fe20000010000 */
[----:B------:R-:W-:Y:S01]  /*2c50*/  FADD.FTZ R6, R138, -R6 ;  /* 0x800000068a067221 */ /* 0x000fe20000010000 */
[----:B------:R-:W5:Y:S01]  /*2c60*/  MUFU.EX2 R127, R127 ;  /* 0x0000007f007f7308 */ /* 0x000f620000000800 */
[--C-:B----4-:R-:W-:Y:S01]  /*2c70*/  FADD.FTZ R216, R137, -R7.reuse ;  /* 0x8000000789d87221 */ /* 0x110fe20000010000 */
[----:B------:R-:W-:Y:S01]  /*2c80*/  FADD.FTZ R7, R139, -R7 ;  /* 0x800000078b077221 */ /* 0x000fe20000010000 */
[----:B------:R-:W-:Y:S01]  /*2c90*/  FMUL.FTZ R132, R20, R133 ;  /* 0x0000008514847220 */ /* 0x000fe20000410000 */
[----:B------:R-:W-:Y:S01]  /*2ca0*/  FMUL.FTZ R133, R21, R6 ;  /* 0x0000000615857220 */ /* 0x000fe20000410000 */
[----:B------:R-:W-:Y:S01]  /*2cb0*/  FMUL.FTZ R157, R11, R216 ;  /* 0x000000d80b9d7220 */ /* 0x000fe20000410000 */
[----:B--2---:R-:W-:Y:S01]  /*2cc0*/  FMUL.FTZ R216, R126, R7 ;  /* 0x000000077ed87220 */ /* 0x004fe20000410000 */
[----:B------:R-:W-:Y:S01]  /*2cd0*/  FFMA.FTZ R139, -R220, R220, 1 ;  /* 0x3f800000dc8b7423 */ /* 0x000fe200000101dc */
[----:B------:R-:W2:Y:S01]  /*2ce0*/  LDS.64 R6, [R5+0x1e2e0] ;  /* 0x01e2e00005067984 */ /* 0x000ea20000000a00 */
[----:B------:R-:W4:Y:S01]  /*2cf0*/  MUFU.EX2 R14, R215 ;  /* 0x000000d7000e7308 */ /* 0x000f220000000800 */
[----:B------:R-:W-:Y:S01]  /*2d00*/  FFMA.FTZ R158, R158, UR14, -R15 ;  /* 0x0000000e9e9e7c23 */ /* 0x000fe2000801080f */
[----:B------:R-:W-:Y:S01]  /*2d10*/  FMUL.FTZ R139, R139, R216 ;  /* 0x000000d88b8b7220 */ /* 0x000fe20000410000 */
[----:B------:R-:W-:Y:S01]  /*2d20*/  FFMA.FTZ R138, -R169, R169, 1 ;  /* 0x3f800000a98a7423 */ /* 0x000fe200000101a9 */
[----:B------:R-:W-:Y:S01]  /*2d30*/  FMUL.FTZ R137, R163, R132 ;  /* 0x00000084a3897220 */ /* 0x000fe20000410000 */
[----:B------:R-:W-:Y:S01]  /*2d40*/  FMUL.FTZ R214, R10, R217 ;  /* 0x000000d90ad67220 */ /* 0x000fe20000410000 */
[----:B------:R-:W-:Y:S01]  /*2d50*/  FFMA.FTZ R182, -R182, R182, 1 ;  /* 0x3f800000b6b67423 */ /* 0x000fe200000101b6 */
[----:B------:R-:W-:Y:S01]  /*2d60*/  FMUL.FTZ R138, R138, R133 ;  /* 0x000000858a8a7220 */ /* 0x000fe20000410000 */
[----:B------:R-:W3:Y:S01]  /*2d70*/  MUFU.EX2 R128, R128 ;  /* 0x0000008000807308 */ /* 0x000ee20000000800 */
[----:B------:R-:W-:Y:S01]  /*2d80*/  FMUL.FTZ R136, R159, R214 ;  /* 0x000000d69f887220 */ /* 0x000fe20000410000 */
[----:B------:R-:W-:Y:S01]  /*2d90*/  FFMA.FTZ R214, -R165, R165, 1 ;  /* 0x3f800000a5d67423 */ /* 0x000fe200000101a5 */
[--C-:B-1----:R-:W-:Y:S01]  /*2da0*/  FADD.FTZ R216, R140, -R8.reuse ;  /* 0x800000088cd87221 */ /* 0x102fe20000010000 */
[----:B------:R-:W-:Y:S01]  /*2db0*/  FADD.FTZ R8, R142, -R8 ;  /* 0x800000088e087221 */ /* 0x000fe20000010000 */
[--C-:B------:R-:W-:Y:S01]  /*2dc0*/  FADD.FTZ R143, R143, -R9.reuse ;  /* 0x800000098f8f7221 */ /* 0x100fe20000010000 */
[----:B------:R-:W-:Y:S01]  /*2dd0*/  FADD.FTZ R141, R141, -R9 ;  /* 0x800000098d8d7221 */ /* 0x000fe20000010000 */
[----:B------:R-:W-:Y:S01]  /*2de0*/  FFMA.FTZ R142, -R175, R175, 1 ;  /* 0x3f800000af8e7423 */ /* 0x000fe200000101af */
[----:B------:R-:W-:Y:S01]  /*2df0*/  MUFU.EX2 R15, R213 ;  /* 0x000000d5000f7308 */ /* 0x000fe20000000800 */
[----:B-----5:R-:W-:Y:S01]  /*2e00*/  FMUL.FTZ R8, R127, R8 ;  /* 0x000000087f087220 */ /* 0x020fe20000410000 */
[----:B----4-:R-:W-:Y:S01]  /*2e10*/  FMUL.FTZ R143, R14, R143 ;  /* 0x0000008f0e8f7220 */ /* 0x010fe20000410000 */
[----:B------:R-:W-:Y:S01]  /*2e20*/  FFMA.FTZ R9, -R223, R223, 1 ;  /* 0x3f800000df097423 */ /* 0x000fe200000101df */
[----:B------:R-:W-:Y:S01]  /*2e30*/  FFMA.FTZ R140, -R222, R222, 1 ;  /* 0x3f800000de8c7423 */ /* 0x000fe200000101de */
[----:B------:R-:W-:Y:S01]  /*2e40*/  FFMA.FTZ R225, -R225, R225, 1 ;  /* 0x3f800000e1e17423 */ /* 0x000fe200000101e1 */
[----:B------:R-:W-:Y:S01]  /*2e50*/  FMUL.FTZ R142, R142, R143 ;  /* 0x0000008f8e8e7220 */ /* 0x000fe20000410000 */
[----:B------:R-:W-:Y:S01]  /*2e60*/  FMUL.FTZ R9, R9, R8 ;  /* 0x0000000809097220 */ /* 0x000fe20000410000 */
[----:B------:R-:W1:Y:S01]  /*2e70*/  MUFU.EX2 R125, R125 ;  /* 0x0000007d007d7308 */ /* 0x000e620000000800 */
[--C-:B---3--:R-:W-:Y:S01]  /*2e80*/  FADD.FTZ R143, R145, -R13.reuse ;  /* 0x8000000d918f7221 */ /* 0x108fe20000010000 */
[----:B------:R-:W-:Y:S01]  /*2e90*/  FADD.FTZ R147, R147, -R13 ;  /* 0x8000000d93937221 */ /* 0x000fe20000010000 */
[----:B------:R-:W-:Y:S01]  /*2ea0*/  FMUL.FTZ R141, R128, R141 ;  /* 0x0000008d808d7220 */ /* 0x000fe20000410000 */
[----:B------:R-:W-:Y:S01]  /*2eb0*/  FFMA.FTZ R145, -R224, R224, 1 ;  /* 0x3f800000e0917423 */ /* 0x000fe200000101e0 */
[----:B------:R-:W-:Y:S01]  /*2ec0*/  FFMA.FTZ R227, -R227, R227, 1 ;  /* 0x3f800000e3e37423 */ /* 0x000fe200000101e3 */
[----:B------:R-:W-:Y:S01]  /*2ed0*/  FMUL.FTZ R171, R171, R218 ;  /* 0x000000daabab7220 */ /* 0x000fe20000410000 */
[----:B------:R-:W-:Y:S01]  /*2ee0*/  FMUL.FTZ R140, R140, R141 ;  /* 0x0000008d8c8c7220 */ /* 0x000fe20000410000 */
[----:B------:R-:W3:Y:S01]  /*2ef0*/  MUFU.EX2 R132, R211 ;  /* 0x000000d300847308 */ /* 0x000ee20000000800 */
[----:B------:R-:W-:Y:S01]  /*2f00*/  FMUL.FTZ R214, R214, R157 ;  /* 0x0000009dd6d67220 */ /* 0x000fe20000410000 */
[----:B------:R-:W-:-:S02]  /*2f10*/  F2FP.BF16.F32.PACK_AB R152, R153, R152 ;  /* 0x000000989998723e */ /* 0x000fc400000010ff */
[----:B------:R-:W-:Y:S02]  /*2f20*/  F2FP.BF16.F32.PACK_AB R157, R123, R208 ;  /* 0x000000d07b9d723e */ /* 0x000fe400000010ff */
[----:B------:R-:W-:Y:S01]  /*2f30*/  F2FP.BF16.F32.PACK_AB R159, R171, R212 ;  /* 0x000000d4ab9f723e */ /* 0x000fe200000010ff */
[----:B--2---:R-:W-:Y:S01]  /*2f40*/  FADD.FTZ R148, R148, -R6 ;  /* 0x8000000694947221 */ /* 0x004fe20000010000 */
[----:B------:R-:W2:Y:S01]  /*2f50*/  MUFU.EX2 R130, R130 ;  /* 0x0000008200827308 */ /* 0x000ea20000000800 */
[----:B-1----:R-:W-:Y:S01]  /*2f60*/  FMUL.FTZ R216, R125, R216 ;  /* 0x000000d87dd87220 */ /* 0x002fe20000410000 */
[----:B------:R-:W-:Y:S01]  /*2f70*/  FADD.FTZ R149, R149, -R7 ;  /* 0x8000000795957221 */ /* 0x000fe20000010000 */
[----:B------:R-:W-:Y:S02]  /*2f80*/  F2FP.BF16.F32.PACK_AB R153, R154, R131 ;  /* 0x000000839a99723e */ /* 0x000fe400000010ff */
[----:B------:R-:W-:Y:S01]  /*2f90*/  FMUL.FTZ R5, R221, R216 ;  /* 0x000000d8dd057220 */ /* 0x000fe20000410000 */
[----:B------:R-:W-:-:S02]  /*2fa0*/  F2FP.BF16.F32.PACK_AB R154, R135, R134 ;  /* 0x00000086879a723e */ /* 0x000fc400000010ff */
[----:B------:R1:W4:Y:S01]  /*2fb0*/  MUFU.EX2 R133, R120 ;  /* 0x0000007800857308 */ /* 0x0003220000000800 */
[----:B------:R-:W-:Y:S02]  /*2fc0*/  F2FP.BF16.F32.PACK_AB R155, R136, R155 ;  /* 0x0000009b889b723e */ /* 0x000fe400000010ff */
[----:B------:R-:W-:Y:S02]  /*2fd0*/  F2FP.BF16.F32.PACK_AB R123, R173, R168 ;  /* 0x000000a8ad7b723e */ /* 0x000fe400000010ff */
[----:B------:R-:W-:Y:S02]  /*2fe0*/  F2FP.BF16.F32.PACK_AB R172, R174, R172 ;  /* 0x000000acaeac723e */ /* 0x000fe400000010ff */
[----:B------:R-:W-:Y:S01]  /*2ff0*/  F2FP.BF16.F32.PACK_AB R173, R167, R166 ;  /* 0x000000a6a7ad723e */ /* 0x000fe200000010ff */
[----:B------:R-:W5:Y:S01]  /*3000*/  MUFU.EX2 R210, R210 ;  /* 0x000000d200d27308 */ /* 0x000f620000000800 */
[--C-:B-1----:R-:W-:Y:S01]  /*3010*/  FADD.FTZ R120, R144, -R12.reuse ;  /* 0x8000000c90787221 */ /* 0x102fe20000010000 */
[----:B------:R-:W-:Y:S01]  /*3020*/  FADD.FTZ R12, R146, -R12 ;  /* 0x8000000c920c7221 */ /* 0x000fe20000010000 */
[----:B------:R-:W-:Y:S01]  /*3030*/  FFMA.FTZ R144, -R176, R176, 1 ;  /* 0x3f800000b0907423 */ /* 0x000fe200000101b0 */
[----:B---3--:R-:W-:Y:S01]  /*3040*/  FMUL.FTZ R146, R132, R147 ;  /* 0x0000009384927220 */ /* 0x008fe20000410000 */
[----:B------:R-:W-:Y:S01]  /*3050*/  FMUL.FTZ R141, R129, R120 ;  /* 0x00000078818d7220 */ /* 0x000fe20000410000 */
[----:B------:R-:W-:Y:S01]  /*3060*/  FMUL.FTZ R12, R15, R12 ;  /* 0x0000000c0f0c7220 */ /* 0x000fe20000410000 */
[----:B--2---:R-:W-:Y:S01]  /*3070*/  FMUL.FTZ R120, R130, R143 ;  /* 0x0000008f82787220 */ /* 0x004fe20000410000 */
[----:B------:R1:W2:Y:S01]  /*3080*/  MUFU.EX2 R8, R156 ;  /* 0x0000009c00087308 */ /* 0x0002a20000000800 */
[----:B------:R-:W-:Y:S01]  /*3090*/  FMUL.FTZ R144, R144, R141 ;  /* 0x0000008d90907220 */ /* 0x000fe20000410000 */
[----:B------:R-:W-:Y:S01]  /*30a0*/  FMUL.FTZ R145, R145, R12 ;  /* 0x0000000c91917220 */ /* 0x000fe20000410000 */
[----:B------:R-:W-:Y:S01]  /*30b0*/  FADD.FTZ R141, R150, -R6 ;  /* 0x80000006968d7221 */ /* 0x000fe20000010000 */
[----:B------:R-:W-:Y:S01]  /*30c0*/  FADD.FTZ R12, R151, -R7 ;  /* 0x80000007970c7221 */ /* 0x000fe20000010000 */
[----:B----4-:R-:W-:Y:S01]  /*30d0*/  FMUL.FTZ R7, R133, R148 ;  /* 0x0000009485077220 */ /* 0x010fe20000410000 */
[----:B------:R-:W-:Y:S01]  /*30e0*/  FMUL.FTZ R146, R179, R146 ;  /* 0x00000092b3927220 */ /* 0x000fe20000410000 */
[----:B------:R-:W-:Y:S01]  /*30f0*/  FMUL.FTZ R177, R177, R120 ;  /* 0x00000078b1b17220 */ /* 0x000fe20000410000 */
[----:B------:R3:W4:Y:S01]  /*3100*/  MUFU.EX2 R13, R158 ;  /* 0x0000009e000d7308 */ /* 0x0007220000000800 */
[----:B-1----:R-:W-:Y:S01]  /*3110*/  F2FP.BF16.F32.PACK_AB R156, R122, R121 ;  /* 0x000000797a9c723e */ /* 0x002fe200000010ff */
[----:B------:R-:W-:-:S02]  /*3120*/  IMAD.U32 R121, RZ, RZ, UR6 ;  /* 0x00000006ff797e24 */ /* 0x000fc4000f8e00ff */
[----:B-----5:R-:W-:Y:S01]  /*3130*/  FMUL.FTZ R141, R210, R141 ;  /* 0x0000008dd28d7220 */ /* 0x020fe20000410000 */
[----:B------:R-:W-:Y:S01]  /*3140*/  FMUL.FTZ R7, R180, R7 ;  /* 0x00000007b4077220 */ /* 0x000fe20000410000 */
[----:B------:R-:W-:Y:S01]  /*3150*/  F2FP.BF16.F32.PACK_AB R150, R140, R5 ;  /* 0x000000058c96723e */ /* 0x000fe200000010ff */
[----:B------:R-:W-:Y:S02]  /*3160*/  IMAD R121, R121, 0x2000, R4 ;  /* 0x0000200079797824 */ /* 0x000fe400078e0204 */
[----:B------:R-:W-:Y:S01]  /*3170*/  FMUL.FTZ R141, R182, R141 ;  /* 0x0000008db68d7220 */ /* 0x000fe20000410000 */
[----:B------:R-:W-:Y:S01]  /*3180*/  F2FP.BF16.F32.PACK_AB R148, R214, R137 ;  /* 0x00000089d694723e */ /* 0x000fe200000010ff */
[----:B--2---:R-:W-:Y:S01]  /*3190*/  FMUL.FTZ R6, R8, R149 ;  /* 0x0000009508067220 */ /* 0x004fe20000410000 */
[----:B---3--:R-:W-:Y:S01]  /*31a0*/  F2FP.BF16.F32.PACK_AB R158, R209, R170 ;  /* 0x000000aad19e723e */ /* 0x008fe200000010ff */
[----:B------:R-:W-:Y:S01]  /*31b0*/  IMAD R5, R121, 0x2, R16 ;  /* 0x0000000279057824 */ /* 0x000fe200078e0210 */
[----:B------:R-:W-:Y:S01]  /*31c0*/  F2FP.BF16.F32.PACK_AB R149, R139, R138 ;  /* 0x0000008a8b95723e */ /* 0x000fe200000010ff */
[----:B------:R-:W-:Y:S01]  /*31d0*/  FMUL.FTZ R6, R225, R6 ;  /* 0x00000006e1067220 */ /* 0x000fe20000410000 */
[----:B------:R-:W-:-:S02]  /*31e0*/  F2FP.BF16.F32.PACK_AB R151, R142, R9 ;  /* 0x000000098e97723e */ /* 0x000fc400000010ff */
[----:B------:R-:W-:Y:S01]  /*31f0*/  F2FP.BF16.F32.PACK_AB R145, R146, R145 ;  /* 0x000000919291723e */ /* 0x000fe200000010ff */
[----:B----4-:R-:W-:Y:S01]  /*3200*/  FMUL.FTZ R12, R13, R12 ;  /* 0x0000000c0d0c7220 */ /* 0x010fe20000410000 */
[----:B------:R-:W-:Y:S01]  /*3210*/  F2FP.BF16.F32.PACK_AB R144, R177, R144 ;  /* 0x00000090b190723e */ /* 0x000fe200000010ff */
[----:B------:R-:W-:Y:S01]  /*3220*/  STSM.16.MT88.4 [R5+0x1e800], R156 ;  /* 0x01e8009c05007844 */ /* 0x000fe20000004200 */
[----:B------:R-:W-:Y:S01]  /*3230*/  F2FP.BF16.F32.PACK_AB R146, R6, R7 ;  /* 0x000000070692723e */ /* 0x000fe200000010ff */
[----:B------:R-:W-:Y:S01]  /*3240*/  FMUL.FTZ R12, R227, R12 ;  /* 0x0000000ce30c7220 */ /* 0x000fe20000410000 */
[----:B------:R-:W-:Y:S01]  /*3250*/  F2FP.BF16.F32.PACK_AB R120, R183, R226 ;  /* 0x000000e2b778723e */ /* 0x000fe200000010ff */
[----:B------:R-:W-:Y:S01]  /*3260*/  STSM.16.MT88.4 [R5+0x1f000], R152 ;  /* 0x01f0009805007844 */ /* 0x000fe20000004200 */
[----:B------:R-:W-:Y:S02]  /*3270*/  F2FP.BF16.F32.PACK_AB R121, R164, R162 ;  /* 0x000000a2a479723e */ /* 0x000fe400000010ff */
[----:B------:R-:W-:Y:S01]  /*3280*/  F2FP.BF16.F32.PACK_AB R147, R12, R141 ;  /* 0x0000008d0c93723e */ /* 0x000fe200000010ff */
[----:B------:R-:W-:Y:S01]  /*3290*/  STSM.16.MT88.4 [R5+0x1f800], R148 ;  /* 0x01f8009405007844 */ /* 0x000fe20000004200 */
[----:B------:R-:W-:-:S02]  /*32a0*/  F2FP.BF16.F32.PACK_AB R122, R160, R161 ;  /* 0x000000a1a07a723e */ /* 0x000fc400000010ff */
[----:B------:R-:W-:Y:S01]  /*32b0*/  F2FP.BF16.F32.PACK_AB R174, R124, R178 ;  /* 0x000000b27cae723e */ /* 0x000fe200000010ff */
[----:B------:R1:W-:Y:S01]  /*32c0*/  STSM.16.MT88.4 [R5+0x20000], R144 ;  /* 0x0200009005007844 */ /* 0x0003e20000004200 */
[----:B------:R-:W-:Y:S01]  /*32d0*/  WARPGROUP.ARRIVE ;  /* 0x00000000000079c5 */ /* 0x000fe20000000000 */
[----:B------:R-:W-:-:S05]  /*32e0*/  F2FP.BF16.F32.PACK_AB R175, R10, R181 ;  /* 0x000000b50aaf723e */ /* 0x000fca00000010ff */
[----:B------:R-:W-:Y:S01]  /*32f0*/  HGMMA.64x96x16.F32.BF16 R24, R120, gdesc[UR16].tnspB, R24, gsb0 ;  /* 0x4160001078187df0 */ /* 0x000fe20008001818 */
[----:B------:R-:W-:Y:S01]  /*3300*/  UMOV UR18, UR12 ;  /* 0x0000000c00127c82 */ /* 0x000fe20008000000 */
[----:B------:R-:W-:Y:S01]  /*3310*/  UMOV UR19, 0x80000020 ;  /* 0x8000002000137882 */ /* 0x000fe20000000000 */
[----:B------:R-:W-:Y:S01]  /*3320*/  UIADD3 UR12, UR10, 0x80, URZ ;  /* 0x000000800a0c7890 */ /* 0x000fe2000fffe03f */
[----:B-1----:R-:W-:-:S05]  /*3330*/  IMAD R5, R18, 0x1000, R16 ;  /* 0x0000100012057824 */ /* 0x002fca00078e0210 */
[----:B------:R-:W-:-:S13]  /*3340*/  R2UR UR15, R5 ;  /* 0x00000000050f72ca */ /* 0x000fda00000e0000 */
[----:B------:R-:W-:Y:S01]  /*3350*/  USHF.R.U32.HI UR15, URZ, 0x4, UR15 ;  /* 0x000000043f0f7899 */ /* 0x000fe2000801160f */
[----:B------:R-:W-:Y:S02]  /*3360*/  WARPGROUP.DEPBAR.LE gsb0, 0x0 ;  /* 0x00008000000079c5 */ /* 0x000fe40000010000 */
[----:B------:R-:W-:Y:S01]  /*3370*/  WARPGROUP.ARRIVE ;  /* 0x00000000000079c5 */ /* 0x000fe20000000000 */
[----:B------:R-:W-:Y:S02]  /*3380*/  F2FP.BF16.F32.PACK_AB R120, R11, R20 ;  /* 0x000000140b78723e */ /* 0x000fe400000010ff */
[----:B------:R-:W-:Y:S02]  /*3390*/  F2FP.BF16.F32.PACK_AB R121, R126, R21 ;  /* 0x000000157e79723e */ /* 0x000fe400000010ff */
[----:B------:R-:W-:Y:S01]  /*33a0*/  F2FP.BF16.F32.PACK_AB R122, R128, R125 ;  /* 0x0000007d807a723e */ /* 0x000fe200000010ff */
[----:B------:R-:W-:Y:S01]  /*33b0*/  HGMMA.64x96x16.F32.BF16 R24, R172, gdesc[UR16].tnspB, R24, gsb0 ;  /* 0x41600010ac187df0 */ /* 0x000fe20008001818 */
[----:B------:R-:W-:Y:S01]  /*33c0*/  F2FP.BF16.F32.PACK_AB R123, R14, R127 ;  /* 0x0000007f0e7b723e */ /* 0x000fe200000010ff */
[----:B------:R-:W-:Y:S01]  /*33d0*/  UMOV UR18, UR12 ;  /* 0x0000000c00127c82 */ /* 0x000fe20008000000 */
[----:B------:R-:W-:Y:S01]  /*33e0*/  UMOV UR19, 0x80000020 ;  /* 0x8000002000137882 */ /* 0x000fe20000000000 */
[----:B------:R-:W-:-:S13]  /*33f0*/  R2UR UR12, R17 ;  /* 0x00000000110c72ca */ /* 0x000fda00000e0000 */
[----:B------:R-:W-:-:S04]  /*3400*/  USHF.R.U32.HI UR12, URZ, 0x4, UR12 ;  /* 0x000000043f0c7899 */ /* 0x000fc8000801160c */
[----:B------:R-:W-:-:S04]  /*3410*/  ULOP3.LUT UR12, UR12, 0x3fff, URZ, 0xc0, !UPT ;  /* 0x00003fff0c0c7892 */ /* 0x000fc8000f8ec03f */
[----:B------:R-:W-:Y:S02]  /*3420*/  ULOP3.LUT UR17, UR12, 0x10000, URZ, 0xfc, !UPT ;  /* 0x000100000c117892 */ /* 0x000fe4000f8efc3f */
[----:B------:R-:W-:Y:S02]  /*3430*/  ULOP3.LUT UR12, UR15, 0x3fff, URZ, 0xc0, !UPT ;  /* 0x00003fff0f0c7892 */ /* 0x000fe4000f8ec03f */
[----:B------:R-:W-:Y:S02]  /*3440*/  ULEA UR10, UR6, UR17, 0xa ;  /* 0x00000011060a7291 */ /* 0x000fe4000f8e503f */
[----:B------:R-:W-:Y:S01]  /*3450*/  UIADD3 UR15, UR12, 0x200, URZ ;  /* 0x000002000c0f7890 */ /* 0x000fe2000fffe03f */
[----:B------:R-:W-:Y:S01]  /*3460*/  UMOV UR17, 0x40000040 ;  /* 0x4000004000117882 */ /* 0x000fe20000000000 */
[----:B------:R-:W-:Y:S01]  /*3470*/  UIADD3 UR20, UR12, 0x400, URZ ;  /* 0x000004000c147890 */ /* 0x000fe2000fffe03f */
[----:B------:R-:W-:Y:S02]  /*3480*/  WARPGROUP.DEPBAR.LE gsb0, 0x0 ;  /* 0x00008000000079c5 */ /* 0x000fe40000010000 */
[----:B------:R-:W-:-:S06]  /*3490*/  WARPGROUP.ARRIVE ;  /* 0x00000000000079c5 */ /* 0x000fcc0000000000 */
[----:B------:R-:W-:Y:S01]  /*34a0*/  HGMMA.64x96x16.F32.BF16 R24, R120, gdesc[UR16].tnspB, R24, gsb0 ;  /* 0x4160001078187df0 */ /* 0x000fe20008001818 */
[----:B------:R-:W-:Y:S01]  /*34b0*/  UMOV UR18, UR16 ;  /* 0x0000001000127c82 */ /* 0x000fe20008000000 */
[----:B------:R-:W-:Y:S01]  /*34c0*/  UMOV UR19, 0x80000020 ;  /* 0x8000002000137882 */ /* 0x000fe20000000000 */
[----:B------:R-:W-:Y:S01]  /*34d0*/  UMOV UR16, UR10 ;  /* 0x0000000a00107c82 */ /* 0x000fe20008000000 */
[----:B------:R-:W-:Y:S02]  /*34e0*/  WARPGROUP.DEPBAR.LE gsb0, 0x0 ;  /* 0x00008000000079c5 */ /* 0x000fe40000010000 */
[----:B------:R-:W-:Y:S02]  /*34f0*/  F2FP.BF16.F32.PACK_AB R120, R130, R129 ;  /* 0x000000818278723e */ /* 0x000fe400000010ff */
[----:B------:R-:W-:Y:S02]  /*3500*/  F2FP.BF16.F32.PACK_AB R121, R132, R15 ;  /* 0x0000000f8479723e */ /* 0x000fe400000010ff */
[----:B------:R-:W-:-:S02]  /*3510*/  F2FP.BF16.F32.PACK_AB R122, R8, R133 ;  /* 0x00000085087a723e */ /* 0x000fc400000010ff */
[----:B------:R-:W-:-:S04]  /*3520*/  F2FP.BF16.F32.PACK_AB R123, R13, R210 ;  /* 0x000000d20d7b723e */ /* 0x000fc800000010ff */
[----:B------:R-:W-:-:S06]  /*3530*/  WARPGROUP.ARRIVE ;  /* 0x00000000000079c5 */ /* 0x000fcc0000000000 */
[----:B------:R-:W-:Y:S01]  /*3540*/  HGMMA.64x96x16.F32.BF16 R24, R120, gdesc[UR16].tnspB, R24, gsb0 ;  /* 0x4160001078187df0 */ /* 0x000fe20008001818 */
[----:B------:R-:W-:Y:S01]  /*3550*/  UMOV UR18, UR12 ;  /* 0x0000000c00127c82 */ /* 0x000fe20008000000 */
[----:B------:R-:W-:Y:S01]  /*3560*/  UMOV UR19, 0xc0000010 ;  /* 0xc000001000137882 */ /* 0x000fe20000000000 */
[----:B------:R-:W-:Y:S02]  /*3570*/  WARPGROUP.DEPBAR.LE gsb0, 0x0 ;  /* 0x00008000000079c5 */ /* 0x000fe40000010000 */
[----:B------:R-:W-:Y:S01]  /*3580*/  @!PT LDS RZ, [RZ] ;  /* 0x00000000fffff984 */ /* 0x000fe20000000800 */
[----:B------:R-:W-:Y:S01]  /*3590*/  @!PT LDS RZ, [RZ] ;  /* 0x00000000fffff984 */ /* 0x000fe20000000800 */
[----:B------:R-:W-:Y:S01]  /*35a0*/  @!PT LDS RZ, [RZ] ;  /* 0x00000000fffff984 */ /* 0x000fe20000000800 */
[----:B------:R-:W-:Y:S01]  /*35b0*/  @!PT LDS RZ, [RZ] ;  /* 0x00000000fffff984 */ /* 0x000fe20000000800 */
[----:B------:R1:W-:Y:S06]  /*35c0*/  MEMBAR.ALL.CTA ;  /* 0x0000000000007992 */ /* 0x0003ec0000008000 */
[----:B-1----:R-:W1:Y:S02]  /*35d0*/  FENCE.VIEW.ASYNC.S ;  /* 0x00000000000073c6 */ /* 0x002e640000000000 */
[----:B-1----:R-:W-:Y:S06]  /*35e0*/  BAR.SYNC.DEFER_BLOCKING 0x9, 0x100 ;  /* 0x0244000000007b1d */ /* 0x002fec0000010000 */
[----:B------:R-:W-:-:S06]  /*35f0*/  WARPGROUP.ARRIVE ;  /* 0x00000000000079c5 */ /* 0x000fcc0000000000 */
[----:B------:R-:W-:Y:S01]  /*3600*/  HGMMA.64x16x16.F32.BF16 R136, gdesc[UR16].tnspB, RZ, !UPT, gsb0 ;  /* 0x40200000108879f0 */ /* 0x000fe2000c0018ff */
[----:B------:R-:W-:Y:S01]  /*3610*/  UMOV UR18, UR15 ;  /* 0x0000000f00127c82 */ /* 0x000fe20008000000 */
[----:B------:R-:W-:Y:S01]  /*3620*/  UMOV UR19, 0xc0000010 ;  /* 0xc000001000137882 */ /* 0x000fe20000000000 */
[----:B------:R-:W-:Y:S01]  /*3630*/  UIADD3 UR15, UR12, 0x220, URZ ;  /* 0x000002200c0f7890 */ /* 0x000fe2000fffe03f */
[----:B------:R-:W-:Y:S02]  /*3640*/  WARPGROUP.DEPBAR.LE gsb0, 0x0 ;  /* 0x00008000000079c5 */ /* 0x000fe40000010000 */
        /* <DEDUP_REMOVED lines=8> */
[----:B------:R-:W-:Y:S02]  /*36d0*/  UIADD3 UR18, UR12, 0x20, URZ ;  /* 0x000000200c127890 */ /* 0x000fe4000fffe03f */
[----:B------:R-:W-:Y:S01]  /*36e0*/  UIADD3 UR16, UR10, 0x2, URZ ;  /* 0x000000020a107890 */ /* 0x000fe2000fffe03f */
[----:B------:R-:W-:Y:S01]  /*36f0*/  UMOV UR19, 0xc0000010 ;  /* 0xc000001000137882 */ /* 0x000fe20000000000 */
[----:B------:R-:W-:Y:S01]  /*3700*/  UMOV UR17, 0x40000040 ;  /* 0x4000004000117882 */ /* 0x000fe20000000000 */
[----:B------:R-:W-:Y:S02]  /*3710*/  WARPGROUP.DEPBAR.LE gsb0, 0x0 ;  /* 0x00008000000079c5 */ /* 0x000fe40000010000 */
[----:B------:R-:W-:-:S06]  /*3720*/  WARPGROUP.ARRIVE ;  /* 0x00000000000079c5 */ /* 0x000fcc0000000000 */
[----:B------:R-:W-:Y:S01]  /*3730*/  HGMMA.64x16x16.F32.BF16 R136, gdesc[UR16].tnspB, R136, gsb0 ;  /* 0x40200000108879f0 */ /* 0x000fe20008001888 */
[----:B------:R-:W-:Y:S01]  /*3740*/  UMOV UR18, UR15 ;  /* 0x0000000f00127c82 */ /* 0x000fe20008000000 */
[----:B------:R-:W-:Y:S01]  /*3750*/  UMOV UR19, 0xc0000010 ;  /* 0xc000001000137882 */ /* 0x000fe20000000000 */
[----:B------:R-:W-:Y:S01]  /*3760*/  UIADD3 UR15, UR12, 0x240, URZ ;  /* 0x000002400c0f7890 */ /* 0x000fe2000fffe03f */
        /* <DEDUP_REMOVED lines=102> */
[----:B------:R-:W-:Y:S02]  /*3dd0*/  UIADD3 UR18, UR12, 0xe0, URZ ;  /* 0x000000e00c127890 */ /* 0x000fe4000fffe03f */
[----:B------:R-:W-:Y:S01]  /*3de0*/  UIADD3 UR16, UR10, 0x206, URZ ;  /* 0x000002060a107890 */ /* 0x000fe2000fffe03f */
[----:B------:R-:W-:Y:S01]  /*3df0*/  UMOV UR19, 0xc0000010 ;  /* 0xc000001000137882 */ /* 0x000fe20000000000 */
[----:B------:R-:W-:Y:S01]  /*3e00*/  UMOV UR17, 0x40000040 ;  /* 0x4000004000117882 */ /* 0x000fe20000000000 */
[----:B------:R-:W-:Y:S02]  /*3e10*/  UIADD3 UR10, UR12, 0x2e0, URZ ;  /* 0x000002e00c0a7890 */ /* 0x000fe4000fffe03f */
[----:B------:R-:W-:Y:S01]  /*3e20*/  UIADD3 UR12, UR12, 0x4e0, URZ ;  /* 0x000004e00c0c7890 */ /* 0x000fe2000fffe03f */
        /* <DEDUP_REMOVED lines=12> */
[----:B------:R-:W-:Y:S03]  /*3ef0*/  HGMMA.64x16x16.F32.BF16 R120, gdesc[UR16].tnspB, R120, gsb0 ;  /* 0x40200000107879f0 */ /* 0x000fe60008001878 */
[----:B------:R-:W-:Y:S02]  /*3f00*/  WARPGROUP.DEPBAR.LE gsb0, 0x0 ;  /* 0x00008000000079c5 */ /* 0x000fe40000010000 */
[----:B------:R-:W-:Y:S05]  /*3f10*/  @!P0 BRA `(.L_x_23) ;  /* 0x0000000000048947 */ /* 0x000fea0003800000 */
[----:B------:R-:W-:Y:S01]  /*3f20*/  BPT.TRAP 0x1 ;  /* 0x000000040000795c */ /* 0x000fe20000300000 */
.L_x_23:
[----:B------:R-:W-:Y:S01]  /*3f30*/  UIADD3 UR10, UR8, 0x26840, URZ ;  /* 0x00026840080a7890 */ /* 0x000fe2000fffe03f */
[C---:B------:R-:W-:Y:S01]  /*3f40*/  VIADD R6, R2.reuse, 0x9 ;  /* 0x0000000902067836 */ /* 0x040fe20000000000 */
[----:B------:R-:W-:Y:S01]  /*3f50*/  ULOP3.LUT UR12, UR9, 0x1000000, URZ, 0xfc, !UPT ;  /* 0x01000000090c7892 */ /* 0x000fe2000f8efc3f */
[----:B------:R-:W-:Y:S01]  /*3f60*/  VIADD R5, R2, 0xc ;  /* 0x0000000c02057836 */ /* 0x000fe20000000000 */
[----:B------:R-:W-:Y:S02]  /*3f70*/  UPRMT UR10, URZ, 0x654, UR10 ;  /* 0x000006543f0a7896 */ /* 0x000fe4000800000a */
[----:B------:R-:W-:Y:S01]  /*3f80*/  UIMAD UR12, UR6, 0x300, UR12 ;  /* 0x00000300060c78a4 */ /* 0x000fe2000f8e020c */
[----:B------:R-:W-:-:S06]  /*3f90*/  UMOV UR19, 0x80000020 ;  /* 0x8000002000137882 */ /* 0x000fcc0000000000 */
[----:B------:R-:W-:Y:S01]  /*3fa0*/  SYNCS.ARRIVE.TRANS64.RED.A1T0 RZ, [UR10], RZ ;  /* 0x000000ffffff79a7 */ /* 0x000fe2000810040a */
[----:B------:R-:W-:Y:S01]  /*3fb0*/  WARPGROUP.ARRIVE ;  /* 0x00000000000079c5 */ /* 0x000fe20000000000 */
[----:B------:R-:W-:Y:S01]  /*3fc0*/  UMOV UR18, UR12 ;  /* 0x0000000c00127c82 */ /* 0x000fe20008000000 */
[----:B------:R-:W-:-:S04]  /*3fd0*/  UIADD3 UR10, UR12, 0x40, URZ ;  /* 0x000000400c0a7890 */ /* 0x000fc8000fffe03f */
[----:B------:R-:W-:Y:S01]  /*3fe0*/  HGMMA.64x96x16.F32.BF16 R72, R156, gdesc[UR16].tnspB, R72, gsb0 ;  /* 0x416000109c487df0 */ /* 0x000fe20008001848 */
[----:B------:R-:W-:Y:S02]  /*3ff0*/  UMOV UR19, 0x80000020 ;  /* 0x8000002000137882 */ /* 0x000fe40000000000 */
[----:B------:R-:W-:Y:S01]  /*4000*/  UMOV UR18, UR10 ;  /* 0x0000000a00127c82 */ /* 0x000fe20008000000 */
[----:B------:R-:W-:Y:S02]  /*4010*/  UIADD3 UR10, UR12, 0x80, URZ ;  /* 0x000000800c0a7890 */ /* 0x000fe4000fffe03f */
[----:B------:R-:W-:Y:S01]  /*4020*/  UIADD3 UR12, UR12, 0xc0, URZ ;  /* 0x000000c00c0c7890 */ /* 0x000fe2000fffe03f */
[----:B------:R-:W-:Y:S02]  /*4030*/  WARPGROUP.DEPBAR.LE gsb0, 0x0 ;  /* 0x00008000000079c5 */ /* 0x000fe40000010000 */
[----:B------:R-:W-:-:S06]  /*4040*/  WARPGROUP.ARRIVE ;  /* 0x00000000000079c5 */ /* 0x000fcc0000000000 */
[----:B------:R-:W-:Y:S01]  /*4050*/  HGMMA.64x96x16.F32.BF16 R72, R152, gdesc[UR16].tnspB, R72, gsb0 ;  /* 0x4160001098487df0 */ /* 0x000fe20008001848 */
[----:B------:R-:W-:Y:S01]  /*4060*/  UMOV UR18, UR10 ;  /* 0x0000000a00127c82 */ /* 0x000fe20008000000 */
[----:B------:R-:W-:Y:S01]  /*4070*/  UMOV UR19, 0x80000020 ;  /* 0x8000002000137882 */ /* 0x000fe20000000000 */
[----:B------:R-:W-:Y:S02]  /*4080*/  WARPGROUP.DEPBAR.LE gsb0, 0x0 ;  /* 0x00008000000079c5 */ /* 0x000fe40000010000 */
[----:B------:R-:W-:-:S06]  /*4090*/  WARPGROUP.ARRIVE ;  /* 0x00000000000079c5 */ /* 0x000fcc0000000000 */
[----:B------:R-:W-:Y:S01]  /*40a0*/  HGMMA.64x96x16.F32.BF16 R72, R148, gdesc[UR16].tnspB, R72, gsb0 ;  /* 0x4160001094487df0 */ /* 0x000fe20008001848 */
[----:B------:R-:W-:Y:S01]  /*40b0*/  UMOV UR18, UR12 ;  /* 0x0000000c00127c82 */ /* 0x000fe20008000000 */
[----:B------:R-:W-:Y:S01]  /*40c0*/  UMOV UR19, 0x80000020 ;  /* 0x8000002000137882 */ /* 0x000fe20000000000 */
[----:B------:R-:W-:Y:S02]  /*40d0*/  WARPGROUP.DEPBAR.LE gsb0, 0x0 ;  /* 0x00008000000079c5 */ /* 0x000fe40000010000 */
[----:B------:R-:W-:-:S06]  /*40e0*/  WARPGROUP.ARRIVE ;  /* 0x00000000000079c5 */ /* 0x000fcc0000000000 */
[----:B------:R-:W-:Y:S03]  /*40f0*/  HGMMA.64x96x16.F32.BF16 R72, R144, gdesc[UR16].tnspB, R72, gsb0 ;  /* 0x4160001090487df0 */ /* 0x000fe60008001848 */
[----:B------:R-:W-:Y:S02]  /*4100*/  WARPGROUP.DEPBAR.LE gsb0, 0x0 ;  /* 0x00008000000079c5 */ /* 0x000fe40000010000 */
[----:B------:R1:W-:Y:S06]  /*4110*/  BAR.SYNC.DEFER_BLOCKING R6, 0xa0 ;  /* 0x000280060000751d */ /* 0x0003ec0000010000 */
[----:B------:R1:W-:Y:S04]  /*4120*/  STS.128 [R0+0xc000], R136 ;  /* 0x00c0008800007388 */ /* 0x0003e80000000c00 */
[----:B------:R1:W-:Y:S04]  /*4130*/  STS.128 [R0+0xc800], R140 ;  /* 0x00c8008c00007388 */ /* 0x0003e80000000c00 */
[----:B------:R1:W-:Y:S04]  /*4140*/  STS.128 [R0+0xd000], R128 ;  /* 0x00d0008000007388 */ /* 0x0003e80000000c00 */
[----:B------:R1:W-:Y:S04]  /*4150*/  STS.128 [R0+0xd800], R132 ;  /* 0x00d8008400007388 */ /* 0x0003e80000000c00 */
[----:B------:R1:W-:Y:S04]  /*4160*/  STS.128 [R0+0xe000], R120 ;  /* 0x00e0007800007388 */ /* 0x0003e80000000c00 */
[----:B------:R1:W-:Y:S01]  /*4170*/  STS.128 [R0+0xe800], R124 ;  /* 0x00e8007c00007388 */ /* 0x0003e20000000c00 */
[----:B------:R-:W-:Y:S01]  /*4180*/  @!PT LDS RZ, [RZ] ;  /* 0x00000000fffff984 */ /* 0x000fe20000000800 */
[----:B------:R-:W-:Y:S01]  /*4190*/  @!PT LDS RZ, [RZ] ;  /* 0x00000000fffff984 */ /* 0x000fe20000000800 */
[----:B------:R-:W-:Y:S01]  /*41a0*/  @!PT LDS RZ, [RZ] ;  /* 0x00000000fffff984 */ /* 0x000fe20000000800 */
[----:B------:R-:W-:Y:S01]  /*41b0*/  @!PT LDS RZ, [RZ] ;  /* 0x00000000fffff984 */ /* 0x000fe20000000800 */
[----:B------:R2:W-:Y:S06]  /*41c0*/  MEMBAR.ALL.CTA ;  /* 0x0000000000007992 */ /* 0x0005ec0000008000 */
[----:B--2---:R-:W2:Y:S02]  /*41d0*/  FENCE.VIEW.ASYNC.S ;  /* 0x00000000000073c6 */ /* 0x004ea40000000000 */
[----:B--2---:R1:W-:Y:S06]  /*41e0*/  BAR.ARV R5, 0xa0 ;  /* 0x000280050000751d */ /* 0x0043ec0000002000 */
[----:B------:R-:W-:Y:S05]  /*41f0*/  @!P0 BRA `(.L_x_24) ;  /* 0x0000000000048947 */ /* 0x000fea0003800000 */
[----:B------:R-:W-:Y:S01]  /*4200*/  BPT.TRAP 0x1 ;  /* 0x000000040000795c */ /* 0x000fe20000300000 */
.L_x_24:
[----:B------:R-:W-:Y:S02]  /*4210*/  UIADD3 UR4, UR4, 0x1, URZ ;  /* 0x0000000104047890 */ /* 0x000fe4000fffe03f */
[----:B------:R-:W-:Y:S02]  /*4220*/  UIADD3 UR8, UR8, 0x26820, URZ ;  /* 0x0002682008087890 */ /* 0x000fe4000fffe03f */
[----:B------:R-:W-:Y:S02]  /*4230*/  UISETP.GE.AND UP1, UPT, UR4, UR7, UPT ;  /* 0x000000070400728c */ /* 0x000fe4000bf26270 */
[----:B------:R-:W-:Y:S02]  /*4240*/  UPRMT UR8, URZ, 0x654, UR8 ;  /* 0x000006543f087896 */ /* 0x000fe40008000008 */
[----:B------:R-:W-:Y:S02]  /*4250*/  UIADD3 UR6, UR6, 0x1, URZ ;  /* 0x0000000106067890 */ /* 0x000fe4000fffe03f */
[----:B------:R-:W-:-:S02]  /*4260*/  PLOP3.LUT P0, PT, PT, PT, UP1, 0x80, 0x0 ;  /* 0x000000000000781c */ /* 0x000fc40003f0f018 */
[----:B------:R-:W-:-:S03]  /*4270*/  UISETP.NE.AND UP0, UPT, UR6, 0x2, UPT ;  /* 0x000000020600788c */ /* 0x000fc6000bf05270 */
[----:B------:R-:W-:Y:S01]  /*4280*/  SYNCS.ARRIVE.TRANS64.RED.A1T0 RZ, [UR8], RZ ;  /* 0x000000ffffff79a7 */ /* 0x000fe20008100408 */
[----:B------:R-:W-:Y:S02]  /*4290*/  USEL UR8, URZ, 0x1, UP0 ;  /* 0x000000013f087887 */ /* 0x000fe40008000000 */
[----:B------:R-:W-:Y:S02]  /*42a0*/  USEL UR6, UR6, URZ, UP0 ;  /* 0x0000003f06067287 */ /* 0x000fe40008000000 */
[----:B------:R-:W-:-:S03]  /*42b0*/  ULOP3.LUT UR5, UR5, UR8, URZ, 0x3c, !UPT ;  /* 0x0000000805057292 */ /* 0x000fc6000f8e3c3f */
[----:B------:R-:W-:Y:S09]  /*42c0*/  @!P0 BRA `(.L_x_25) ;  /* 0xffffffd000c88947 */ /* 0x000ff2000383ffff */
.L_x_14:
[----:B------:R-:W-:Y:S01]  /*42d0*/  LOP3.LUT P0, RZ, R16, 0x1bf, RZ, 0xc0, !PT ;  /* 0x000001bf10ff7812 */ /* 0x000fe2000780c0ff */
[----:B------:R-:W-:Y:S02]  /*42e0*/  ULDC UR4, c[0x0][0x740] ;  /* 0x0001d00000047ab9 */ /* 0x000fe40000000800 */
[----:B------:R-:W-:Y:S01]  /*42f0*/  FMUL.FTZ R72, R72, UR4 ;  /* 0x0000000448487c20 */ /* 0x000fe20008410000 */
        /* <DEDUP_REMOVED lines=47> */
[----:B------:R-:W-:Y:S06]  /*45f0*/  @!P0 BRA `(.L_x_26) ;  /* 0x0000000000408947 */ /* 0x000fec0003800000 */
[----:B-1----:R-:W-:Y:S01]  /*4600*/  MOV R0, 0x0 ;  /* 0x0000000000007802 */ /* 0x002fe20000000f00 */
[----:B------:R-:W-:Y:S01]  /*4610*/  ULDC.64 UR4, c[0x4][0x88] ;  /* 0x0100220000047ab9 */ /* 0x000fe20000000a00 */
[----:B------:R-:W-:Y:S01]  /*4620*/  ULDC.64 UR6, c[0x4][0x90] ;  /* 0x0100240000067ab9 */ /* 0x000fe20000000a00 */
[----:B------:R-:W-:Y:S01]  /*4630*/  IMAD.U32 R4, RZ, RZ, UR4 ;  /* 0x00000004ff047e24 */ /* 0x000fe2000f8e00ff */
[----:B------:R1:W2:Y:S01]  /*4640*/  LDC.64 R2, c[0x4][R0] ;  /* 0x0100000000027b82 */ /* 0x0002a20000000a00 */
        /* <DEDUP_REMOVED lines=8> */
[----:B-1----:R-:W-:-:S07]  /*46d0*/  IMAD.MOV.U32 R13, RZ, RZ, RZ ;  /* 0x000000ffff0d7224 */ /* 0x002fce00078e00ff */
[----:B------:R-:W-:-:S07]  /*46e0*/  LEPC R20, `(.L_x_26) ;  /* 0x000000001014794e */ /* 0x000fce0000000000 */
[----:B--2-45:R-:W-:Y:S05]  /*46f0*/  CALL.ABS.NOINC R2 ;  /* 0x0000000002007343 */ /* 0x034fea0003c00000 */
.L_x_26:
[----:B------:R-:W-:-:S13]  /*4700*/  LOP3.LUT P6, RZ, R228, 0x1bf, RZ, 0xc0, !PT ;  /* 0x000001bfe4ff7812 */ /* 0x000fda00078cc0ff */
[----:B------:R-:W-:Y:S05]  /*4710*/  @!P6 BRA `(.L_x_27) ;  /* 0x000000000040e947 */ /* 0x000fea0003800000 */
        /* <DEDUP_REMOVED lines=16> */
.L_x_27:
        /* <DEDUP_REMOVED lines=10> */
[----:B------:R-:W-:Y:S01]  /*48c0*/  MOV R12, 0x1 ;  /* 0x00000001000c7802 */ /* 0x000fe20000000f00 */
[----:B------:R-:W-:Y:S02]  /*48d0*/  IMAD.U32 R7, RZ, RZ, UR7 ;  /* 0x00000007ff077e24 */ /* 0x000fe4000f8e00ff */
[----:B------:R-:W-:-:S02]  /*48e0*/  IMAD.U32 R10, RZ, RZ, UR4 ;  /* 0x00000004ff0a7e24 */ /* 0x000fc4000f8e00ff */
[----:B------:R-:W-:Y:S02]  /*48f0*/  IMAD.U32 R11, RZ, RZ, UR5 ;  /* 0x00000005ff0b7e24 */ /* 0x000fe4000f8e00ff */
[----:B------:R-:W-:Y:S02]  /*4900*/  IMAD.MOV.U32 R8, RZ, RZ, 0x70 ;  /* 0x00000070ff087424 */ /* 0x000fe400078e00ff */
[----:B-1----:R-:W-:-:S07]  /*4910*/  IMAD.MOV.U32 R13, RZ, RZ, RZ ;  /* 0x000000ffff0d7224 */ /* 0x002fce00078e00ff */
[----:B------:R-:W-:-:S07]  /*4920*/  LEPC R20, `(.L_x_28) ;  /* 0x000000001014794e */ /* 0x000fce0000000000 */
[----:B--2-45:R-:W-:Y:S05]  /*4930*/  CALL.ABS.NOINC R2 ;  /* 0x0000000002007343 */ /* 0x034fea0003c00000 */
.L_x_28:
        /* <DEDUP_REMOVED lines=10> */
[----:B------:R-:W-:Y:S01]  /*49e0*/  MOV R13, RZ ;  /* 0x000000ff000d7202 */ /* 0x000fe20000000f00 */
[----:B------:R-:W-:Y:S02]  /*49f0*/  IMAD.U32 R6, RZ, RZ, UR4 ;  /* 0x00000004ff067e24 */ /* 0x000fe4000f8e00ff */
[----:B------:R-:W-:-:S02]  /*4a00*/  IMAD.U32 R7, RZ, RZ, UR5 ;  /* 0x00000005ff077e24 */ /* 0x000fc4000f8e00ff */
[----:B------:R-:W-:Y:S02]  /*4a10*/  IMAD.U32 R11, RZ, RZ, UR7 ;  /* 0x00000007ff0b7e24 */ /* 0x000fe4000f8e00ff */
[----:B------:R-:W-:Y:S02]  /*4a20*/  IMAD.MOV.U32 R8, RZ, RZ, 0x70 ;  /* 0x00000070ff087424 */ /* 0x000fe400078e00ff */
[----:B-1----:R-:W-:-:S07]  /*4a30*/  IMAD.MOV.U32 R12, RZ, RZ, 0x1 ;  /* 0x00000001ff0c7424 */ /* 0x002fce00078e00ff */
[----:B------:R-:W-:-:S07]  /*4a40*/  LEPC R20, `(.L_x_29) ;  /* 0x000000001014794e */ /* 0x000fce0000000000 */
[----:B--2-45:R-:W-:Y:S05]  /*4a50*/  CALL.ABS.NOINC R2 ;  /* 0x0000000002007343 */ /* 0x034fea0003c00000 */
.L_x_29:
[----:B-1----:R-:W1:Y:S01]  /*4a60*/  S2R R0, SR_TID.X ;  /* 0x0000000000007919 */ /* 0x002e620000002100 */
[----:B------:R-:W-:Y:S05]  /*4a70*/  WARPSYNC.ALL ;  /* 0x0000000000007948 */ /* 0x000fea0003800000 */
[----:B------:R-:W-:Y:S01]  /*4a80*/  BAR.SYNC.DEFER_BLOCKING 0x1, 0x100 ;  /* 0x0044000000007b1d */ /* 0x000fe20000010000 */
[----:B------:R-:W-:Y:S02]  /*4a90*/  F2FP.BF16.F32.PACK_AB R24, R25, R24 ;  /* 0x000000181918723e */ /* 0x000fe400000010ff */
[----:B------:R-:W-:Y:S02]  /*4aa0*/  F2FP.BF16.F32.PACK_AB R25, R27, R26 ;  /* 0x0000001a1b19723e */ /* 0x000fe400000010ff */
[----:B------:R-:W-:-:S02]  /*4ab0*/  F2FP.BF16.F32.PACK_AB R32, R33, R32 ;  /* 0x000000202120723e */ /* 0x000fc400000010ff */
[----:B------:R-:W-:Y:S02]  /*4ac0*/  F2FP.BF16.F32.PACK_AB R26, R29, R28 ;  /* 0x0000001c1d1a723e */ /* 0x000fe400000010ff */
[----:B------:R-:W-:Y:S02]  /*4ad0*/  F2FP.BF16.F32.PACK_AB R27, R31, R30 ;  /* 0x0000001e1f1b723e */ /* 0x000fe400000010ff */
[----:B------:R-:W-:Y:S02]  /*4ae0*/  F2FP.BF16.F32.PACK_AB R33, R35, R34 ;  /* 0x000000222321723e */ /* 0x000fe400000010ff */
[----:B------:R-:W-:Y:S02]  /*4af0*/  F2FP.BF16.F32.PACK_AB R40, R41, R40 ;  /* 0x000000282928723e */ /* 0x000fe400000010ff */
[----:B------:R-:W-:Y:S02]  /*4b00*/  F2FP.BF16.F32.PACK_AB R34, R37, R36 ;  /* 0x000000242522723e */ /* 0x000fe400000010ff */
[----:B------:R-:W-:-:S02]  /*4b10*/  F2FP.BF16.F32.PACK_AB R35, R39, R38 ;  /* 0x000000262723723e */ /* 0x000fc400000010ff */
[----:B------:R-:W-:Y:S02]  /*4b20*/  F2FP.BF16.F32.PACK_AB R41, R43, R42 ;  /* 0x0000002a2b29723e */ /* 0x000fe400000010ff */
[----:B------:R-:W-:Y:S02]  /*4b30*/  F2FP.BF16.F32.PACK_AB R48, R49, R48 ;  /* 0x000000303130723e */ /* 0x000fe400000010ff */
[----:B------:R-:W-:Y:S01]  /*4b40*/  F2FP.BF16.F32.PACK_AB R42, R45, R44 ;  /* 0x0000002c2d2a723e */ /* 0x000fe200000010ff */
[----:B------:R2:W-:Y:S01]  /*4b50*/  STSM.16.M88.4 [R22+0x6000], R24 ;  /* 0x0060001816007844 */ /* 0x0005e20000000200 */
[----:B------:R-:W-:Y:S01]  /*4b60*/  F2FP.BF16.F32.PACK_AB R43, R47, R46 ;  /* 0x0000002e2f2b723e */ /* 0x000fe200000010ff */
[----:B-1----:R-:W-:Y:S01]  /*4b70*/  VIADD R0, R0, 0xffffff80 ;  /* 0xffffff8000007836 */ /* 0x002fe20000000000 */
[----:B------:R-:W-:Y:S01]  /*4b80*/  F2FP.BF16.F32.PACK_AB R49, R51, R50 ;  /* 0x000000323331723e */ /* 0x000fe200000010ff */
[----:B------:R-:W-:Y:S01]  /*4b90*/  STSM.16.M88.4 [R23+0x6000], R32 ;  /* 0x0060002017007844 */ /* 0x000fe20000000200 */
[----:B------:R-:W-:-:S02]  /*4ba0*/  F2FP.BF16.F32.PACK_AB R56, R57, R56 ;  /* 0x000000383938723e */ /* 0x000fc400000010ff */
[----:B------:R-:W-:Y:S01]  /*4bb0*/  SHF.R.S32.HI R3, RZ, 0x1f, R0 ;  /* 0x0000001fff037819 */ /* 0x000fe20000011400 */
[----:B------:R-:W-:Y:S01]  /*4bc0*/  STSM.16.M88.4 [R22+0x8000], R40 ;  /* 0x0080002816007844 */ /* 0x000fe20000000200 */
[----:B------:R-:W-:Y:S02]  /*4bd0*/  F2FP.BF16.F32.PACK_AB R50, R53, R52 ;  /* 0x000000343532723e */ /* 0x000fe400000010ff */
[----:B------:R-:W-:Y:S02]  /*4be0*/  LEA.HI R3, R3, R0, RZ, 0x5 ;  /* 0x0000000003037211 */ /* 0x000fe400078f28ff */
[----:B------:R-:W-:Y:S02]  /*4bf0*/  F2FP.BF16.F32.PACK_AB R51, R55, R54 ;  /* 0x000000363733723e */ /* 0x000fe400000010ff */
[----:B------:R-:W-:Y:S02]  /*4c00*/  SHF.R.S32.HI R0, RZ, 0x5, R3 ;  /* 0x00000005ff007819 */ /* 0x000fe40000011403 */
[----:B------:R-:W-:Y:S01]  /*4c10*/  F2FP.BF16.F32.PACK_AB R57, R59, R58 ;  /* 0x0000003a3b39723e */ /* 0x000fe200000010ff */
[----:B------:R-:W-:Y:S01]  /*4c20*/  STSM.16.M88.4 [R23+0x8000], R48 ;  /* 0x0080003017007844 */ /* 0x000fe20000000200 */
[----:B------:R-:W-:-:S02]  /*4c30*/  F2FP.BF16.F32.PACK_AB R64, R65, R64 ;  /* 0x000000404140723e */ /* 0x000fc400000010ff */
[----:B------:R-:W-:Y:S01]  /*4c40*/  F2FP.BF16.F32.PACK_AB R58, R61, R60 ;  /* 0x0000003c3d3a723e */ /* 0x000fe200000010ff */
[----:B------:R-:W1:Y:S01]  /*4c50*/  SHFL.IDX PT, R0, R0, RZ, 0x1f ;  /* 0x00001fff00007589 */ /* 0x000e6200000e0000 */
[----:B------:R-:W-:Y:S02]  /*4c60*/  F2FP.BF16.F32.PACK_AB R59, R63, R62 ;  /* 0x0000003e3f3b723e */ /* 0x000fe400000010ff */
[----:B------:R-:W-:Y:S02]  /*4c70*/  F2FP.BF16.F32.PACK_AB R65, R67, R66 ;  /* 0x000000424341723e */ /* 0x000fe400000010ff */
[----:B------:R-:W-:Y:S01]  /*4c80*/  F2FP.BF16.F32.PACK_AB R66, R69, R68 ;  /* 0x000000444542723e */ /* 0x000fe200000010ff */
[----:B------:R-:W-:Y:S01]  /*4c90*/  STSM.16.M88.4 [R22+0xa000], R56 ;  /* 0x00a0003816007844 */ /* 0x000fe20000000200 */
[----:B------:R-:W-:Y:S02]  /*4ca0*/  F2FP.BF16.F32.PACK_AB R67, R71, R70 ;  /* 0x000000464743723e */ /* 0x000fe400000010ff */
[----:B------:R-:W-:-:S02]  /*4cb0*/  F2FP.BF16.F32.PACK_AB R4, R73, R72 ;  /* 0x000000484904723e */ /* 0x000fc400000010ff */
[----:B------:R-:W-:Y:S01]  /*4cc0*/  F2FP.BF16.F32.PACK_AB R5, R75, R74 ;  /* 0x0000004a4b05723e */ /* 0x000fe200000010ff */
[----:B------:R-:W-:Y:S01]  /*4cd0*/  STSM.16.M88.4 [R23+0xa000], R64 ;  /* 0x00a0004017007844 */ /* 0x000fe20000000200 */
[----:B------:R-:W-:Y:S02]  /*4ce0*/  F2FP.BF16.F32.PACK_AB R6, R77, R76 ;  /* 0x0000004c4d06723e */ /* 0x000fe400000010ff */
[----:B------:R-:W-:Y:S02]  /*4cf0*/  F2FP.BF16.F32.PACK_AB R7, R79, R78 ;  /* 0x0000004e4f07723e */ /* 0x000fe400000010ff */
[----:B------:R-:W-:Y:S02]  /*4d00*/  F2FP.BF16.F32.PACK_AB R8, R81, R80 ;  /* 0x000000505108723e */ /* 0x000fe400000010ff */
[----:B------:R-:W-:Y:S01]  /*4d10*/  F2FP.BF16.F32.PACK_AB R9, R83, R82 ;  /* 0x000000525309723e */ /* 0x000fe200000010ff */
[----:B------:R3:W-:Y:S01]  /*4d20*/  STSM.16.M88.4 [R22], R4 ;  /* 0x0000000416007844 */ /* 0x0007e20000000200 */
[----:B------:R-:W-:-:S02]  /*4d30*/  F2FP.BF16.F32.PACK_AB R10, R85, R84 ;  /* 0x00000054550a723e */ /* 0x000fc400000010ff */
[----:B------:R-:W-:Y:S02]  /*4d40*/  F2FP.BF16.F32.PACK_AB R11, R87, R86 ;  /* 0x00000056570b723e */ /* 0x000fe400000010ff */
[----:B------:R-:W-:Y:S02]  /*4d50*/  F2FP.BF16.F32.PACK_AB R12, R89, R88 ;  /* 0x00000058590c723e */ /* 0x000fe400000010ff */
[----:B------:R-:W-:Y:S01]  /*4d60*/  F2FP.BF16.F32.PACK_AB R13, R91, R90 ;  /* 0x0000005a5b0d723e */ /* 0x000fe200000010ff */
[----:B------:R1:W-:Y:S01]  /*4d70*/  STSM.16.M88.4 [R23], R8 ;  /* 0x0000000817007844 */ /* 0x0003e20000000200 */
[----:B------:R-:W-:Y:S02]  /*4d80*/  F2FP.BF16.F32.PACK_AB R14, R93, R92 ;  /* 0x0000005c5d0e723e */ /* 0x000fe400000010ff */
[----:B------:R-:W-:Y:S02]  /*4d90*/  F2FP.BF16.F32.PACK_AB R15, R95, R94 ;  /* 0x0000005e5f0f723e */ /* 0x000fe400000010ff */
[----:B--2---:R-:W-:-:S02]  /*4da0*/  F2FP.BF16.F32.PACK_AB R24, R97, R96 ;  /* 0x000000606118723e */ /* 0x004fc400000010ff */
[----:B------:R-:W-:Y:S01]  /*4db0*/  F2FP.BF16.F32.PACK_AB R25, R99, R98 ;  /* 0x000000626319723e */ /* 0x000fe200000010ff */
[----:B------:R2:W-:Y:S01]  /*4dc0*/  STSM.16.M88.4 [R22+0x2000], R12 ;  /* 0x0020000c16007844 */ /* 0x0005e20000000200 */
[----:B------:R-:W-:Y:S02]  /*4dd0*/  F2FP.BF16.F32.PACK_AB R26, R101, R100 ;  /* 0x00000064651a723e */ /* 0x000fe400000010ff */
[----:B------:R-:W-:Y:S02]  /*4de0*/  F2FP.BF16.F32.PACK_AB R27, R103, R102 ;  /* 0x00000066671b723e */ /* 0x000fe400000010ff */
[----:B---3--:R-:W-:Y:S02]  /*4df0*/  F2FP.BF16.F32.PACK_AB R4, R105, R104 ;  /* 0x000000686904723e */ /* 0x008fe400000010ff */
[----:B------:R-:W-:Y:S01]  /*4e00*/  F2FP.BF16.F32.PACK_AB R5, R107, R106 ;  /* 0x0000006a6b05723e */ /* 0x000fe200000010ff */
[----:B------:R2:W-:Y:S01]  /*4e10*/  STSM.16.M88.4 [R23+0x2000], R24 ;  /* 0x0020001817007844 */ /* 0x0005e20000000200 */
[----:B------:R-:W-:-:S02]  /*4e20*/  F2FP.BF16.F32.PACK_AB R6, R109, R108 ;  /* 0x0000006c6d06723e */ /* 0x000fc400000010ff */
[----:B------:R-:W-:Y:S02]  /*4e30*/  F2FP.BF16.F32.PACK_AB R7, R111, R110 ;  /* 0x0000006e6f07723e */ /* 0x000fe400000010ff */
[----:B------:R-:W-:Y:S02]  /*4e40*/  F2FP.BF16.F32.PACK_AB R28, R113, R112 ;  /* 0x00000070711c723e */ /* 0x000fe400000010ff */
[----:B------:R-:W-:Y:S01]  /*4e50*/  F2FP.BF16.F32.PACK_AB R29, R115, R114 ;  /* 0x00000072731d723e */ /* 0x000fe200000010ff */
[----:B------:R2:W-:Y:S01]  /*4e60*/  STSM.16.M88.4 [R22+0x4000], R4 ;  /* 0x0040000416007844 */ /* 0x0005e20000000200 */
[----:B------:R-:W-:Y:S02]  /*4e70*/  F2FP.BF16.F32.PACK_AB R30, R117, R116 ;  /* 0x00000074751e723e */ /* 0x000fe400000010ff */
[----:B------:R-:W-:Y:S02]  /*4e80*/  F2FP.BF16.F32.PACK_AB R31, R119, R118 ;  /* 0x00000076771f723e */ /* 0x000fe400000010ff */
[----:B-1----:R-:W-:-:S03]  /*4e90*/  ISETP.NE.AND P0, PT, R0, 0x7, PT ;  /* 0x000000070000780c */ /* 0x002fc60003f05270 */
[----:B------:R2:W-:Y:S01]  /*4ea0*/  STSM.16.M88.4 [R23+0x4000], R28 ;  /* 0x0040001c17007844 */ /* 0x0005e20000000200 */
[----:B------:R-:W-:Y:S01]  /*4eb0*/  @!PT LDS RZ, [RZ] ;  /* 0x00000000fffff984 */ /* 0x000fe20000000800 */
[----:B------:R-:W-:Y:S01]  /*4ec0*/  @!PT LDS RZ, [RZ] ;  /* 0x00000000fffff984 */ /* 0x000fe20000000800 */
[----:B------:R-:W-:Y:S01]  /*4ed0*/  @!PT LDS RZ, [RZ] ;  /* 0x00000000fffff984 */ /* 0x000fe20000000800 */
[----:B------:R1:W-:Y:S06]  /*4ee0*/  MEMBAR.ALL.CTA ;  /* 0x0000000000007992 */ /* 0x0003ec0000008000 */
[----:B-1----:R-:W1:Y:S02]  /*4ef0*/  FENCE.VIEW.ASYNC.S ;  /* 0x00000000000073c6 */ /* 0x002e640000000000 */
[----:B-1----:R-:W-:Y:S06]  /*4f00*/  BAR.ARV 0x1, 0x120 ;  /* 0x0044800000007b1d */ /* 0x002fec0000002000 */
[----:B------:R-:W-:Y:S05]  /*4f10*/  @P0 BRA `(.L_x_30) ;  /* 0x0000000000b40947 */ /* 0x000fea0003800000 */
[----:B------:R-:W-:Y:S01]  /*4f20*/  BAR.SYNC.DEFER_BLOCKING 0x1, 0x120 ;  /* 0x0044800000007b1d */ /* 0x000fe20000010000 */
[----:B------:R-:W-:-:S05]  /*4f30*/  ELECT P0, URZ, PT ;  /* 0x00000000003f782f */ /* 0x000fca0003800000 */
[----:B------:R-:W-:Y:S08]  /*4f40*/  BSSY B0, `(.L_x_30) ;  /* 0x000002a000007945 */ /* 0x000ff00003800000 */
[----:B------:R-:W-:Y:S05]  /*4f50*/  @!P0 BRA `(.L_x_31) ;  /* 0x0000000000a08947 */ /* 0x000fea0003800000 */
[----:B------:R-:W1:Y:S01]  /*4f60*/  S2UR UR10, SR_CTAID.X ;  /* 0x00000000000a79c3 */ /* 0x000e620000002500 */
[----:B------:R-:W-:Y:S01]  /*4f70*/  R2UR UR13, R16 ;  /* 0x00000000100d72ca */ /* 0x000fe200000e0000 */
[----:B------:R-:W-:Y:S01]  /*4f80*/  ULDC.64 UR6, c[0x0][0x198] ;  /* 0x0000660000067ab9 */ /* 0x000fe20000000a00 */
[----:B------:R-:W-:Y:S01]  /*4f90*/  UMOV UR9, URZ ;  /* 0x0000003f00097c82 */ /* 0x000fe20008000000 */
[----:B------:R-:W-:Y:S02]  /*4fa0*/  UIADD3 UR4, UP0, UR6, 0x770, URZ ;  /* 0x0000077006047890 */ /* 0x000fe4000ff1e03f */
[----:B------:R-:W-:Y:S02]  /*4fb0*/  UIADD3 UR6, UP1, UR6, 0x670, URZ ;  /* 0x0000067006067890 */ /* 0x000fe4000ff3e03f */
[----:B------:R-:W3:Y:S01]  /*4fc0*/  S2UR UR11, SR_CTAID.Y ;  /* 0x00000000000b79c3 */ /* 0x000ee20000002600 */
[----:B------:R-:W-:Y:S02]  /*4fd0*/  UIADD3.X UR5, URZ, UR7, URZ, UP0, !UPT ;  /* 0x000000073f057290 */ /* 0x000fe400087fe43f */
[----:B------:R-:W-:Y:S01]  /*4fe0*/  UIADD3.X UR7, URZ, UR7, URZ, UP1, !UPT ;  /* 0x000000073f077290 */ /* 0x000fe20008ffe43f */
[----:B------:R-:W-:-:S02]  /*4ff0*/  UMOV UR41, 0x20 ;  /* 0x0000002000297882 */ /* 0x000fc40000000000 */
[----:B------:R-:W-:Y:S02]  /*5000*/  UIADD3 UR8, UR13, 0x6000, URZ ;  /* 0x000060000d087890 */ /* 0x000fe4000fffe03f */
[----:B------:R-:W2:Y:S01]  /*5010*/  S2UR UR12, SR_CTAID.Z ;  /* 0x00000000000c79c3 */ /* 0x000ea20000002700 */
[----:B------:R-:W-:Y:S02]  /*5020*/  UIADD3 UR40, UR13, 0x8000, URZ ;  /* 0x000080000d287890 */ /* 0x000fe4000fffe03f */
[----:B------:R-:W-:Y:S02]  /*5030*/  UIADD3 UR32, UR13, 0xa000, URZ ;  /* 0x0000a0000d207890 */ /* 0x000fe4000fffe03f */
[----:B------:R-:W-:Y:S02]  /*5040*/  UIADD3 UR24, UR13, 0x2000, URZ ;  /* 0x000020000d187890 */ /* 0x000fe4000fffe03f */
[----:B------:R-:W-:Y:S02]  /*5050*/  UIADD3 UR16, UR13, 0x4000, URZ ;  /* 0x000040000d107890 */ /* 0x000fe4000fffe03f */
[----:B-1----:R-:W-:Y:S01]  /*5060*/  USHF.L.U32 UR10, UR10, 0x7, URZ ;  /* 0x000000070a0a7899 */ /* 0x002fe2000800063f */
[----:B------:R-:W-:Y:S01]  /*5070*/  UMOV UR33, 0x40 ;  /* 0x0000004000217882 */ /* 0x000fe20000000000 */
[----:B------:R-:W-:Y:S01]  /*5080*/  UMOV UR25, 0x20 ;  /* 0x0000002000197882 */ /* 0x000fe20000000000 */
[----:B------:R-:W-:Y:S01]  /*5090*/  UMOV UR17, 0x40 ;  /* 0x0000004000117882 */ /* 0x000fe20000000000 */
[----:B---3--:R-:W-:-:S03]  /*50a0*/  UMOV UR43, UR11 ;  /* 0x0000000b002b7c82 */ /* 0x008fc60008000000 */
[----:B------:R-:W-:Y:S01]  /*50b0*/  UMOV UR42, UR10 ;  /* 0x0000000a002a7c82 */ /* 0x000fe20008000000 */
[----:B------:R-:W-:Y:S01]  /*50c0*/  UMOV UR35, UR11 ;  /* 0x0000000b00237c82 */ /* 0x000fe20008000000 */
[----:B------:R-:W-:Y:S01]  /*50d0*/  UMOV UR34, UR10 ;  /* 0x0000000a00227c82 */ /* 0x000fe20008000000 */
[----:B------:R-:W-:Y:S01]  /*50e0*/  UMOV UR27, UR11 ;  /* 0x0000000b001b7c82 */ /* 0x000fe20008000000 */
[----:B------:R-:W-:Y:S01]  /*50f0*/  UMOV UR26, UR10 ;  /* 0x0000000a001a7c82 */ /* 0x000fe20008000000 */
[----:B------:R-:W-:Y:S01]  /*5100*/  UMOV UR19, UR11 ;  /* 0x0000000b00137c82 */ /* 0x000fe20008000000 */
[----:B------:R-:W-:Y:S01]  /*5110*/  UMOV UR18, UR10 ;  /* 0x0000000a00127c82 */ /* 0x000fe20008000000 */
[----:B--2---:R-:W-:Y:S01]  /*5120*/  UMOV UR44, UR12 ;  /* 0x0000000c002c7c82 */ /* 0x004fe20008000000 */
[----:B------:R-:W-:Y:S01]  /*5130*/  UMOV UR36, UR12 ;  /* 0x0000000c00247c82 */ /* 0x000fe20008000000 */
[----:B------:R1:W-:Y:S01]  /*5140*/  UTMASTG.4D [UR8], [UR4] ;  /* 0x00000008040073b5 */ /* 0x0003e20008018000 */
[----:B------:R-:W-:Y:S01]  /*5150*/  UMOV UR28, UR12 ;  /* 0x0000000c001c7c82 */ /* 0x000fe20008000000 */
[----:B------:R-:W-:Y:S01]  /*5160*/  UMOV UR20, UR12 ;  /* 0x0000000c00147c82 */ /* 0x000fe20008000000 */
[----:B------:R3:W-:Y:S01]  /*5170*/  UTMASTG.4D [UR40], [UR4] ;  /* 0x00000028040073b5 */ /* 0x0007e20008018000 */
[----:B------:R3:W-:Y:S01]  /*5180*/  UTMASTG.4D [UR32], [UR4] ;  /* 0x00000020040073b5 */ /* 0x0007e20008018000 */
[----:B-1----:R-:W-:-:S02]  /*5190*/  UMOV UR8, UR13 ;  /* 0x0000000d00087c82 */ /* 0x002fc40008000000 */
[----:B------:R3:W-:Y:S01]  /*51a0*/  UTMASTG.4D [UR8], [UR6] ;  /* 0x00000008060073b5 */ /* 0x0007e20008018000 */
[----:B------:R3:W-:Y:S01]  /*51b0*/  UTMASTG.4D [UR24], [UR6] ;  /* 0x00000018060073b5 */ /* 0x0007e20008018000 */
[----:B------:R3:W-:Y:S02]  /*51c0*/  UTMASTG.4D [UR16], [UR6] ;  /* 0x00000010060073b5 */ /* 0x0007e40008018000 */
[----:B---3--:R0:W-:Y:S02]  /*51d0*/  UTMACMDFLUSH ;  /* 0x00000000000079b7 */ /* 0x0081e40000000000 */
.L_x_31:
[----:B------:R-:W-:Y:S05]  /*51e0*/  BSYNC B0 ;  /* 0x0000000000007941 */ /* 0x000fea0003800000 */
.L_x_30:
[----:B------:R-:W-:-:S04]  /*51f0*/  DEPBAR.LE SB0, 0x0 ;  /* 0x000080000000791a */ /* 0x000fc80000000000 */
[----:B------:R-:W-:Y:S05]  /*5200*/  EXIT ;  /* 0x000000000000794d */ /* 0x000fea0003800000 */
.L_x_4:
[----:B------:R-:W-:-:S08]  /*5210*/  NOP ;  /* 0x0000000000007918 */ /* 0x000fd00000000000 */
[----:B------:R-:W1:-:S00]  /*5220*/  USETMAXREG.DEALLOC.CTAPOOL 0x18 ;  /* 0x00000018000079c8 */ /* 0x000e4000080e0500 */
[----:B-1----:R-:W-:Y:S01]  /*5230*/  LOP3.LUT R2, R0, 0x3, RZ, 0xc0, !PT ;  /* 0x0000000300027812 */ /* 0x002fe200078ec0ff */
[----:B------:R-:W-:-:S05]  /*5240*/  IMAD.MOV.U32 R0, RZ, RZ, RZ ;  /* 0x000000ffff007224 */ /* 0x000fca00078e00ff */
[----:B------:R-:W1:Y:S02]  /*5250*/  SHFL.IDX PT, R2, R2, RZ, 0x1f ;  /* 0x00001fff02027589 */ /* 0x000e6400000e0000 */
[----:B-1----:R-:W-:-:S13]  /*5260*/  ISETP.NE.AND P0, PT, R2, RZ, PT ;  /* 0x000000ff0200720c */ /* 0x002fda0003f05270 */
[----:B------:R-:W-:Y:S05]  /*5270*/  @!P0 BRA `(.L_x_32) ;  /* 0x0000000800b08947 */ /* 0x000fea0003800000 */
[----:B------:R-:W-:-:S13]  /*5280*/  ISETP.NE.AND P0, PT, R2, 0x1, PT ;  /* 0x000000010200780c */ /* 0x000fda0003f05270 */
[----:B------:R-:W-:Y:S05]  /*5290*/  @P0 EXIT ;  /* 0x000000000000094d */ /* 0x000fea0003800000 */
[----:B------:R-:W1:Y:S02]  /*52a0*/  S2UR UR11, SR_CTAID.Z ;  /* 0x00000000000b79c3 */ /* 0x000e640000002700 */
[----:B-1----:R-:W-:-:S13]  /*52b0*/  ISETP.LE.AND P0, PT, RZ, UR11, PT ;  /* 0x0000000bff007c0c */ /* 0x002fda000bf03270 */
[----:B------:R-:W-:Y:S05]  /*52c0*/  @!P0 EXIT ;  /* 0x000000000000894d */ /* 0x000fea0003800000 */
[----:B------:R-:W1:Y:S01]  /*52d0*/  S2UR UR7, SR_CTAID.Y ;  /* 0x00000000000779c3 */ /* 0x000e620000002600 */
[----:B------:R-:W-:Y:S01]  /*52e0*/  ULDC.64 UR8, c[0x0][0x2d8] ;  /* 0x0000b60000087ab9 */ /* 0x000fe20000000a00 */
[----:B------:R-:W-:-:S06]  /*52f0*/  ELECT P0, URZ, PT ;  /* 0x00000000003f782f */ /* 0x000fcc0003800000 */
[----:B------:R-:W2:Y:S01]  /*5300*/  LDC R2, c[0x0][0x280] ;  /* 0x0000a000ff027b82 */ /* 0x000ea20000000800 */
[----:B-1----:R-:W-:-:S04]  /*5310*/  USHF.R.S32.HI UR4, URZ, 0x1f, UR7 ;  /* 0x0000001f3f047899 */ /* 0x002fc80008011407 */
[----:B------:R-:W-:Y:S02]  /*5320*/  UIMAD UR6, UR4, UR8, URZ ;  /* 0x00000008040672a4 */ /* 0x000fe4000f8e023f */
[----:B------:R-:W-:Y:S01]  /*5330*/  UIMAD.WIDE.U32 UR4, UR7, UR8, URZ ;  /* 0x00000008070472a5 */ /* 0x000fe2000f8e003f */
[----:B--2---:R-:W-:Y:S01]  /*5340*/  ISETP.GE.AND P1, PT, R2, 0x1, PT ;  /* 0x000000010200780c */ /* 0x004fe20003f26270 */
[----:B------:R-:W-:Y:S02]  /*5350*/  UIMAD UR7, UR7, UR9, UR6 ;  /* 0x00000009070772a4 */ /* 0x000fe4000f8e0206 */
[----:B------:R-:W-:Y:S01]  /*5360*/  USHF.R.S32.HI UR6, URZ, 0x1f, UR11 ;  /* 0x0000001f3f067899 */ /* 0x000fe2000801140b */
[----:B------:R-:W-:Y:S01]  /*5370*/  ULDC.64 UR8, c[0x0][0x2e0] ;  /* 0x0000b80000087ab9 */ /* 0x000fe20000000a00 */
[----:B------:R-:W-:Y:S02]  /*5380*/  UIADD3 UR5, UR5, UR7, URZ ;  /* 0x0000000705057290 */ /* 0x000fe4000fffe03f */
[----:B------:R-:W-:-:S04]  /*5390*/  UIMAD UR6, UR6, UR8, URZ ;  /* 0x00000008060672a4 */ /* 0x000fc8000f8e023f */
[----:B------:R-:W-:Y:S02]  /*53a0*/  UIMAD UR10, UR11, UR9, UR6 ;  /* 0x000000090b0a72a4 */ /* 0x000fe4000f8e0206 */
[----:B------:R-:W-:Y:S01]  /*53b0*/  UIMAD.WIDE.U32 UR6, UR11, UR8, UR4 ;  /* 0x000000080b0672a5 */ /* 0x000fe2000f8e0004 */
[----:B------:R-:W-:Y:S11]  /*53c0*/  @!P1 EXIT ;  /* 0x000000000000994d */ /* 0x000ff60003800000 */
[C---:B------:R-:W-:Y:S01]  /*53d0*/  VIADD R0, R2.reuse, 0x3f ;  /* 0x0000003f02007836 */ /* 0x040fe20000000000 */
[----:B------:R-:W-:Y:S01]  /*53e0*/  ISETP.GE.AND P1, PT, R2, 0x41, PT ;  /* 0x000000410200780c */ /* 0x000fe20003f26270 */
[----:B------:R-:W-:Y:S01]  /*53f0*/  UIADD3 UR10, UR7, UR10, URZ ;  /* 0x0000000a070a7290 */ /* 0x000fe2000fffe03f */
[----:B------:R-:W-:Y:S02]  /*5400*/  UMOV UR4, URZ ;  /* 0x0000003f00047c82 */ /* 0x000fe40008000000 */
[----:B------:R-:W-:-:S04]  /*5410*/  SHF.R.S32.HI R3, RZ, 0x1f, R0 ;  /* 0x0000001fff037819 */ /* 0x000fc80000011400 */
[----:B------:R-:W-:-:S04]  /*5420*/  LEA.HI R3, R3, R0, RZ, 0x6 ;  /* 0x0000000003037211 */ /* 0x000fc800078f30ff */
[----:B------:R-:W-:-:S04]  /*5430*/  SHF.R.S32.HI R0, RZ, 0x6, R3 ;  /* 0x00000006ff007819 */ /* 0x000fc80000011403 */
[----:B------:R-:W-:-:S04]  /*5440*/  VIMNMX R0, R0, 0x1, !PT ;  /* 0x0000000100007848 */ /* 0x000fc80007fe0100 */
[----:B------:R-:W-:Y:S01]  /*5450*/  LOP3.LUT R3, R0, 0x1, RZ, 0xc0, !PT ;  /* 0x0000000100037812 */ /* 0x000fe200078ec0ff */
[----:B------:R-:W-:Y:S06]  /*5460*/  @!P1 BRA `(.L_x_33) ;  /* 0x0000000400789947 */ /* 0x000fec0003800000 */
[----:B------:R-:W-:Y:S01]  /*5470*/  ULDC.64 UR16, c[0x0][0x2c0] ;  /* 0x0000b00000107ab9 */ /* 0x000fe20000000a00 */
[----:B------:R-:W-:Y:S01]  /*5480*/  IMAD.IADD R0, R0, 0x1, -R3 ;  /* 0x0000000100007824 */ /* 0x000fe200078e0a03 */
[----:B------:R-:W-:Y:S01]  /*5490*/  ULEA UR16, UP0, UR6, UR16, 0x2 ;  /* 0x0000001006107291 */ /* 0x000fe2000f80103f */
[----:B------:R-:W-:Y:S01]  /*54a0*/  UMOV UR4, URZ ;  /* 0x0000003f00047c82 */ /* 0x000fe20008000000 */
[----:B------:R-:W-:Y:S02]  /*54b0*/  UMOV UR5, URZ ;  /* 0x0000003f00057c82 */ /* 0x000fe40008000000 */
[----:B------:R-:W-:Y:S02]  /*54c0*/  ULEA.HI.X UR17, UR6, UR17, UR10, 0x2, UP0 ;  /* 0x0000001106117291 */ /* 0x000fe400080f140a */
[----:B------:R-:W-:Y:S02]  /*54d0*/  UIADD3 UR12, UP0, UR16, 0x3000, URZ ;  /* 0x00003000100c7890 */ /* 0x000fe4000ff1e03f */
[----:B------:R-:W-:-:S02]  /*54e0*/  UIADD3 UR14, UP1, UR16, 0x6000, URZ ;  /* 0x00006000100e7890 */ /* 0x000fc4000ff3e03f */
[----:B------:R-:W-:Y:S02]  /*54f0*/  UIADD3 UR16, UP2, UR16, 0x9000, URZ ;  /* 0x0000900010107890 */ /* 0x000fe4000ff5e03f */
[----:B------:R-:W-:Y:S02]  /*5500*/  UIADD3.X UR13, URZ, UR17, URZ, UP0, !UPT ;  /* 0x000000113f0d7290 */ /* 0x000fe400087fe43f */
[----:B------:R-:W-:Y:S02]  /*5510*/  UIADD3.X UR15, URZ, UR17, URZ, UP1, !UPT ;  /* 0x000000113f0f7290 */ /* 0x000fe40008ffe43f */
[----:B------:R-:W-:Y:S01]  /*5520*/  UIADD3.X UR17, URZ, UR17, URZ, UP2, !UPT ;  /* 0x000000113f117290 */ /* 0x000fe200097fe43f */
[----:B------:R-:W-:-:S11]  /*5530*/  ULDC.64 UR20, c[0x0][0x2c0] ;  /* 0x0000b00000147ab9 */ /* 0x000fd60000000a00 */
.L_x_46:
[----:B------:R-:W-:Y:S01]  /*5540*/  UIMAD UR8, UR4, 0x3000, URZ ;  /* 0x00003000040878a4 */ /* 0x000fe2000f8e023f */
[----:B------:R-:W-:Y:S01]  /*5550*/  BAR.SYNC.DEFER_BLOCKING 0xd, 0xa0 ;  /* 0x0342800000007b1d */ /* 0x000fe20000010000 */
[----:B------:R-:W-:Y:S02]  /*5560*/  UIMAD UR11, UR5, 0x1800, URZ ;  /* 0x00001800050b78a4 */ /* 0x000fe4000f8e023f */
[----:B------:R-:W-:Y:S02]  /*5570*/  UIMAD.WIDE UR24, UR8, 0x4, UR12 ;  /* 0x00000004081878a5 */ /* 0x000fe4000f8e020c */
[----:B------:R-:W-:Y:S01]  /*5580*/  UIMAD.WIDE UR22, UR8, 0x4, UR14 ;  /* 0x00000004081678a5 */ /* 0x000fe2000f8e020e */
[----:B------:R-:W-:Y:S01]  /*5590*/  BSSY B0, `(.L_x_34) ;  /* 0x0000010000007945 */ /* 0x000fe20003800000 */
[----:B------:R-:W-:-:S03]  /*55a0*/  UIMAD.WIDE UR8, UR8, 0x4, UR16 ;  /* 0x00000004080878a5 */ /* 0x000fc6000f8e0210 */
[----:B------:R-:W-:Y:S09]  /*55b0*/  @!P0 BRA `(.L_x_35) ;  /* 0x0000000000348947 */ /* 0x000ff20003800000 */
[----:B------:R-:W1:Y:S01]  /*55c0*/  S2UR UR19, SR_CgaCtaId ;  /* 0x00000000001379c3 */ /* 0x000e620000008800 */
[----:B------:R-:W-:Y:S01]  /*55d0*/  UIADD3 UR26, UP0, UR11, UR6, URZ ;  /* 0x000000060b1a7290 */ /* 0x000fe2000ff1e03f */
[----:B------:R-:W-:-:S03]  /*55e0*/  UMOV UR18, 0x400 ;  /* 0x0000040000127882 */ /* 0x000fc60000000000 */
[----:B------:R-:W-:Y:S02]  /*55f0*/  ULEA.HI.X.SX32 UR27, UR11, UR10, 0x1, UP0 ;  /* 0x0000000a0b1b7291 */ /* 0x000fe400080f0e3f */
[----:B------:R-:W-:-:S04]  /*5600*/  ULEA UR28, UP0, UR26, UR20, 0x2 ;  /* 0x000000141a1c7291 */ /* 0x000fc8000f80103f */
[----:B------:R-:W-:-:S03]  /*5610*/  ULEA.HI.X UR29, UR26, UR21, UR27, 0x2, UP0 ;  /* 0x000000151a1d7291 */ /* 0x000fc600080f141b */
[----:B------:R-:W-:Y:S01]  /*5620*/  UMOV UR26, 0x0 ;  /* 0x00000000001a7882 */ /* 0x000fe20000000000 */
[----:B------:R-:W-:Y:S01]  /*5630*/  UMOV UR27, 0x14f00000 ;  /* 0x14f00000001b7882 */ /* 0x000fe20000000000 */
[----:B-1----:R-:W-:-:S03]  /*5640*/  ULEA UR18, UR19, UR18, 0x18 ;  /* 0x0000001213127291 */ /* 0x002fc6000f8ec03f */
[----:B------:R-:W-:Y:S01]  /*5650*/  UMOV UR19, 0x300 ;  /* 0x0000030000137882 */ /* 0x000fe20000000000 */
[----:B------:R-:W-:-:S09]  /*5660*/  UIADD3 UR18, UR18, 0xc000, URZ ;  /* 0x0000c00012127890 */ /* 0x000fd2000fffe03f */
[----:B------:R1:W-:Y:S02]  /*5670*/  UBLKRED.G.S.ADD.F32.RN [UR28], [UR18], UR19, desc[UR26] ;  /* 0x00001a1c120073bb */ /* 0x0003e400080a1413 */
[----:B-1----:R0:W-:Y:S02]  /*5680*/  UTMACMDFLUSH ;  /* 0x00000000000079b7 */ /* 0x0021e40000000000 */
.L_x_35:
[----:B------:R-:W-:Y:S05]  /*5690*/  BSYNC B0 ;  /* 0x0000000000007941 */ /* 0x000fea0003800000 */
.L_x_34:
[----:B------:R-:W-:Y:S06]  /*56a0*/  BAR.SYNC.DEFER_BLOCKING 0xe, 0xa0 ;  /* 0x0382800000007b1d */ /* 0x000fec0000010000 */
[----:B------:R-:W-:Y:S04]  /*56b0*/  BSSY B0, `(.L_x_36) ;  /* 0x000000c000007945 */ /* 0x000fe80003800000 */
[----:B------:R-:W-:Y:S05]  /*56c0*/  @!P0 BRA `(.L_x_37) ;  /* 0x0000000000288947 */ /* 0x000fea0003800000 */
[----:B------:R-:W1:Y:S01]  /*56d0*/  S2UR UR19, SR_CgaCtaId ;  /* 0x00000000001379c3 */ /* 0x000e620000008800 */
[----:B------:R-:W-:Y:S01]  /*56e0*/  UMOV UR18, 0x400 ;  /* 0x0000040000127882 */ /* 0x000fe20000000000 */
[----:B------:R-:W-:Y:S01]  /*56f0*/  UMOV UR26, 0x0 ;  /* 0x00000000001a7882 */ /* 0x000fe20000000000 */
[----:B------:R-:W-:Y:S01]  /*5700*/  UMOV UR27, 0x14f00000 ;  /* 0x14f00000001b7882 */ /* 0x000fe20000000000 */
[----:B-1----:R-:W-:-:S03]  /*5710*/  ULEA UR18, UR19, UR18, 0x18 ;  /* 0x0000001213127291 */ /* 0x002fc6000f8ec03f */
[----:B------:R-:W-:Y:S01]  /*5720*/  UMOV UR19, 0x300 ;  /* 0x0000030000137882 */ /* 0x000fe20000000000 */
[----:B------:R-:W-:-:S09]  /*5730*/  UIADD3 UR18, UR18, 0xf000, URZ ;  /* 0x0000f00012127890 */ /* 0x000fd2000fffe03f */
[----:B------:R1:W-:Y:S01]  /*5740*/  UBLKRED.G.S.ADD.F32.RN [UR24], [UR18], UR19, desc[UR26] ;  /* 0x00001a18120073bb */ /* 0x0003e200080a1413 */
[----:B------:R0:W-:Y:S01]  /*5750*/  UTMACMDFLUSH ;  /* 0x00000000000079b7 */ /* 0x0001e20000000000 */
[----:B-1----:R-:W-:-:S04]  /*5760*/  DEPBAR.LE SB0, 0x1 ;  /* 0x000080400000791a */ /* 0x002fc80000000000 */
.L_x_37:
[----:B------:R-:W-:Y:S05]  /*5770*/  BSYNC B0 ;  /* 0x0000000000007941 */ /* 0x000fea0003800000 */
.L_x_36:
[----:B------:R-:W-:Y:S06]  /*5780*/  BAR.ARV 0xa, 0xa0 ;  /* 0x0282800000007b1d */ /* 0x000fec0000002000 */
[----:B------:R-:W-:Y:S04]  /*5790*/  BSSY B0, `(.L_x_38) ;  /* 0x0000003000007945 */ /* 0x000fe80003800000 */
[----:B------:R-:W-:Y:S05]  /*57a0*/  @!P0 BRA `(.L_x_39) ;  /* 0x0000000000048947 */ /* 0x000fea0003800000 */
[----:B------:R-:W-:-:S04]  /*57b0*/  DEPBAR.LE SB0, 0x0 ;  /* 0x000080000000791a */ /* 0x000fc80000000000 */
.L_x_39:
[----:B------:R-:W-:Y:S05]  /*57c0*/  BSYNC B0 ;  /* 0x0000000000007941 */ /* 0x000fea0003800000 */
.L_x_38:
[----:B------:R-:W-:Y:S06]  /*57d0*/  BAR.ARV 0xb, 0xa0 ;  /* 0x02c2800000007b1d */ /* 0x000fec0000002000 */
[----:B------:R-:W-:Y:S02]  /*57e0*/  BSSY B0, `(.L_x_40) ;  /* 0x000000c000007945 */ /* 0x000fe40003800000 */
[----:B------:R-:W-:Y:S06]  /*57f0*/  BAR.SYNC.DEFER_BLOCKING 0xd, 0xa0 ;  /* 0x0342800000007b1d */ /* 0x000fec0000010000 */
        /* <DEDUP_REMOVED lines=8> */
[----:B------:R1:W-:Y:S02]  /*5880*/  UBLKRED.G.S.ADD.F32.RN [UR22], [UR18], UR19, desc[UR24] ;  /* 0x00001816120073bb */ /* 0x0003e400080a1413 */
[----:B-1----:R0:W-:Y:S02]  /*5890*/  UTMACMDFLUSH ;  /* 0x00000000000079b7 */ /* 0x0021e40000000000 */
.L_x_41:
[----:B------:R-:W-:Y:S05]  /*58a0*/  BSYNC B0 ;  /* 0x0000000000007941 */ /* 0x000fea0003800000 */
.L_x_40:
        /* <DEDUP_REMOVED lines=13> */
.L_x_43:
[----:B------:R-:W-:Y:S05]  /*5980*/  BSYNC B0 ;  /* 0x0000000000007941 */ /* 0x000fea0003800000 */
.L_x_42:
[----:B------:R-:W-:Y:S01]  /*5990*/  VIADD R0, R0, 0xfffffffe ;  /* 0xfffffffe00007836 */ /* 0x000fe20000000000 */
[----:B------:R-:W-:Y:S06]  /*59a0*/  BAR.ARV 0xa, 0xa0 ;  /* 0x0282800000007b1d */ /* 0x000fec0000002000 */
[----:B------:R-:W-:Y:S01]  /*59b0*/  BSSY B0, `(.L_x_44) ;  /* 0x0000004000007945 */ /* 0x000fe20003800000 */
[----:B------:R-:W-:-:S03]  /*59c0*/  ISETP.NE.AND P1, PT, R0, RZ, PT ;  /* 0x000000ff0000720c */ /* 0x000fc60003f25270 */
[----:B------:R-:W-:Y:S10]  /*59d0*/  @!P0 BRA `(.L_x_45) ;  /* 0x0000000000048947 */ /* 0x000ff40003800000 */
[----:B------:R-:W-:-:S04]  /*59e0*/  DEPBAR.LE SB0, 0x0 ;  /* 0x000080000000791a */ /* 0x000fc80000000000 */
.L_x_45:
[----:B------:R-:W-:Y:S05]  /*59f0*/  BSYNC B0 ;  /* 0x0000000000007941 */ /* 0x000fea0003800000 */
.L_x_44:
[----:B------:R-:W-:Y:S06]  /*5a00*/  BAR.ARV 0xb, 0xa0 ;  /* 0x02c2800000007b1d */ /* 0x000fec0000002000 */
[----:B------:R-:W-:Y:S02]  /*5a10*/  UIADD3 UR5, UR5, 0x2, URZ ;  /* 0x0000000205057890 */ /* 0x000fe4000fffe03f */
[----:B------:R-:W-:Y:S01]  /*5a20*/  UIADD3 UR4, UR4, 0x1, URZ ;  /* 0x0000000104047890 */ /* 0x000fe2000fffe03f */
[----:B------:R-:W-:Y:S11]  /*5a30*/  @P1 BRA `(.L_x_46) ;  /* 0xfffffff800c01947 */ /* 0x000ff6000383ffff */
[----:B------:R-:W-:-:S12]  /*5a40*/  UIADD3 UR4, UR11, 0x3000, URZ ;  /* 0x000030000b047890 */ /* 0x000fd8000fffe03f */
.L_x_33:
[----:B------:R-:W-:-:S13]  /*5a50*/  ISETP.NE.AND P1, PT, R3, RZ, PT ;  /* 0x000000ff0300720c */ /* 0x000fda0003f25270 */
[----:B------:R-:W-:Y:S05]  /*5a60*/  @!P1 EXIT ;  /* 0x000000000000994d */ /* 0x000fea0003800000 */
[----:B------:R-:W-:Y:S06]  /*5a70*/  BAR.SYNC.DEFER_BLOCKING 0xd, 0xa0 ;  /* 0x0342800000007b1d */ /* 0x000fec0000010000 */
[----:B------:R-:W-:Y:S04]  /*5a80*/  BSSY B0, `(.L_x_47) ;  /* 0x0000010000007945 */ /* 0x000fe80003800000 */
[----:B------:R-:W-:Y:S05]  /*5a90*/  @!P0 BRA `(.L_x_48) ;  /* 0x0000000000388947 */ /* 0x000fea0003800000 */
[----:B------:R-:W1:Y:S01]  /*5aa0*/  S2UR UR11, SR_CgaCtaId ;  /* 0x00000000000b79c3 */ /* 0x000e620000008800 */
[----:B------:R-:W-:Y:S01]  /*5ab0*/  UIADD3 UR12, UP0, UR4, UR6, URZ ;  /* 0x00000006040c7290 */ /* 0x000fe2000ff1e03f */
[----:B------:R-:W-:Y:S01]  /*5ac0*/  UMOV UR5, 0x400 ;  /* 0x0000040000057882 */ /* 0x000fe20000000000 */
[----:B------:R-:W-:Y:S02]  /*5ad0*/  ULDC.64 UR8, c[0x0][0x2c0] ;  /* 0x0000b00000087ab9 */ /* 0x000fe40000000a00 */
        /* <DEDUP_REMOVED lines=10> */
.L_x_48:
[----:B------:R-:W-:Y:S05]  /*5b80*/  BSYNC B0 ;  /* 0x0000000000007941 */ /* 0x000fea0003800000 */
.L_x_47:
[----:B------:R-:W-:Y:S06]  /*5b90*/  BAR.SYNC.DEFER_BLOCKING 0xe, 0xa0 ;  /* 0x0382800000007b1d */ /* 0x000fec0000010000 */
[----:B------:R-:W-:Y:S04]  /*5ba0*/  BSSY B0, `(.L_x_49) ;  /* 0x0000012000007945 */ /* 0x000fe80003800000 */
[----:B------:R-:W-:Y:S05]  /*5bb0*/  @!P0 BRA `(.L_x_50) ;  /* 0x0000000000408947 */ /* 0x000fea0003800000 */
[----:B------:R-:W1:Y:S01]  /*5bc0*/  S2UR UR12, SR_CgaCtaId ;  /* 0x00000000000c79c3 */ /* 0x000e620000008800 */
[----:B------:R-:W-:Y:S01]  /*5bd0*/  UIADD3 UR5, UR4, 0xc00, URZ ;  /* 0x00000c0004057890 */ /* 0x000fe2000fffe03f */
[----:B------:R-:W-:Y:S01]  /*5be0*/  UMOV UR11, 0x400 ;  /* 0x00000400000b7882 */ /* 0x000fe20000000000 */
[----:B------:R-:W-:Y:S02]  /*5bf0*/  ULDC.64 UR8, c[0x0][0x2c0] ;  /* 0x0000b00000087ab9 */ /* 0x000fe40000000a00 */
[----:B------:R-:W-:-:S04]  /*5c00*/  UIADD3 UR13, UP0, UR5, UR6, URZ ;  /* 0x00000006050d7290 */ /* 0x000fc8000ff1e03f */
        /* <DEDUP_REMOVED lines=11> */
.L_x_50:
[----:B------:R-:W-:Y:S05]  /*5cc0*/  BSYNC B0 ;  /* 0x0000000000007941 */ /* 0x000fea0003800000 */
.L_x_49:
[----:B------:R-:W-:Y:S06]  /*5cd0*/  BAR.ARV 0xa, 0xa0 ;  /* 0x0282800000007b1d */ /* 0x000fec0000002000 */
[----:B------:R-:W-:Y:S04]  /*5ce0*/  BSSY B0, `(.L_x_51) ;  /* 0x0000003000007945 */ /* 0x000fe80003800000 */
[----:B------:R-:W-:Y:S05]  /*5cf0*/  @!P0 BRA `(.L_x_52) ;  /* 0x0000000000048947 */ /* 0x000fea0003800000 */
[----:B------:R-:W-:-:S04]  /*5d00*/  DEPBAR.LE SB0, 0x0 ;  /* 0x000080000000791a */ /* 0x000fc80000000000 */
.L_x_52:
[----:B------:R-:W-:Y:S05]  /*5d10*/  BSYNC B0 ;  /* 0x0000000000007941 */ /* 0x000fea0003800000 */
.L_x_51:
[----:B------:R-:W-:Y:S06]  /*5d20*/  BAR.ARV 0xb, 0xa0 ;  /* 0x02c2800000007b1d */ /* 0x000fec0000002000 */
[----:B------:R-:W-:Y:S05]  /*5d30*/  EXIT ;  /* 0x000000000000794d */ /* 0x000fea0003800000 */
.L_x_32:
[----:B------:R-:W1:Y:S01]  /*5d40*/  S2UR UR21, SR_CTAID.Z ;  /* 0x00000000001579c3 */ /* 0x000e620000002700 */
[----:B------:R-:W-:Y:S01]  /*5d50*/  IMAD.MOV.U32 R9, RZ, RZ, 0x1 ;  /* 0x00000001ff097424 */ /* 0x000fe200078e00ff */
[----:B-1----:R-:W-:-:S13]  /*5d60*/  ISETP.LE.AND P0, PT, RZ, UR21, PT ;  /* 0x00000015ff007c0c */ /* 0x002fda000bf03270 */
[----:B------:R-:W-:Y:S05]  /*5d70*/  @!P0 BRA `(.L_x_53) ;  /* 0x00000020000c8947 */ /* 0x000fea0003800000 */
[----:B------:R-:W1:Y:S01]  /*5d80*/  S2UR UR20, SR_CTAID.Y ;  /* 0x00000000001479c3 */ /* 0x000e620000002600 */
[----:B------:R-:W-:Y:S01]  /*5d90*/  ULDC.64 UR6, c[0x0][0x718] ;  /* 0x0001c60000067ab9 */ /* 0x000fe20000000a00 */
[----:B------:R-:W-:Y:S01]  /*5da0*/  ULDC.64 UR10, c[0x0][0x730] ;  /* 0x0001cc00000a7ab9 */ /* 0x000fe20000000a00 */
[----:B------:R-:W-:Y:S01]  /*5db0*/  ULDC.64 UR12, c[0x0][0x720] ;  /* 0x0001c800000c7ab9 */ /* 0x000fe20000000a00 */
[----:B------:R-:W-:Y:S01]  /*5dc0*/  ULDC.64 UR14, c[0x0][0x738] ;  /* 0x0001ce00000e7ab9 */ /* 0x000fe20000000a00 */
[----:B------:R-:W-:Y:S01]  /*5dd0*/  ELECT P0, URZ, PT ;  /* 0x00000000003f782f */ /* 0x000fe20003800000 */
[----:B------:R-:W-:Y:S01]  /*5de0*/  BSSY B0, `(.L_x_53) ;  /* 0x00001fc000007945 */ /* 0x000fe20003800000 */
[----:B------:R-:W-:Y:S01]  /*5df0*/  IMAD.MOV.U32 R0, RZ, RZ, RZ ;  /* 0x000000ffff007224 */ /* 0x000fe200078e00ff */
[----:B-1----:R-:W-:Y:S02]  /*5e00*/  USHF.R.S32.HI UR9, URZ, 0x1f, UR20 ;  /* 0x0000001f3f097899 */ /* 0x002fe40008011414 */
[----:B------:R-:W-:-:S02]  /*5e10*/  UIMAD.WIDE.U32 UR4, UR20, UR6, URZ ;  /* 0x00000006140472a5 */ /* 0x000fc4000f8e003f */
[----:B------:R-:W-:Y:S02]  /*5e20*/  UIMAD UR6, UR9, UR6, URZ ;  /* 0x00000006090672a4 */ /* 0x000fe4000f8e023f */
[----:B------:R-:W-:Y:S02]  /*5e30*/  UIMAD UR9, UR9, UR10, URZ ;  /* 0x0000000a090972a4 */ /* 0x000fe4000f8e023f */
[----:B------:R-:W-:Y:S02]  /*5e40*/  UIMAD UR8, UR20, UR7, UR6 ;  /* 0x00000007140872a4 */ /* 0x000fe4000f8e0206 */
[----:B------:R-:W-:Y:S02]  /*5e50*/  UIMAD.WIDE.U32 UR6, UR20, UR10, URZ ;  /* 0x0000000a140672a5 */ /* 0x000fe4000f8e003f */
[----:B------:R-:W-:Y:S02]  /*5e60*/  UIMAD UR10, UR20, UR11, UR9 ;  /* 0x0000000b140a72a4 */ /* 0x000fe4000f8e0209 */
[----:B------:R-:W-:Y:S01]  /*5e70*/  USHF.R.S32.HI UR11, URZ, 0x1f, UR21 ;  /* 0x0000001f3f0b7899 */ /* 0x000fe20008011415 */
[----:B------:R-:W-:Y:S01]  /*5e80*/  ULDC UR9, c[0x0][0x2e8] ;  /* 0x0000ba0000097ab9 */ /* 0x000fe20000000800 */
[----:B------:R-:W-:-:S02]  /*5e90*/  UIADD3 UR5, UR5, UR8, URZ ;  /* 0x0000000805057290 */ /* 0x000fc4000fffe03f */
[----:B------:R-:W-:Y:S02]  /*5ea0*/  UISETP.NE.AND UP0, UPT, UR9, 0x1, UPT ;  /* 0x000000010900788c */ /* 0x000fe4000bf05270 */
[----:B------:R-:W-:Y:S02]  /*5eb0*/  UIMAD UR9, UR11, UR12, URZ ;  /* 0x0000000c0b0972a4 */ /* 0x000fe4000f8e023f */
[----:B------:R-:W-:Y:S02]  /*5ec0*/  UIADD3 UR7, UR7, UR10, URZ ;  /* 0x0000000a07077290 */ /* 0x000fe4000fffe03f */
[----:B------:R-:W-:Y:S02]  /*5ed0*/  UIMAD UR11, UR11, UR14, URZ ;  /* 0x0000000e0b0b72a4 */ /* 0x000fe4000f8e023f */
[----:B------:R-:W-:Y:S02]  /*5ee0*/  UIMAD UR10, UR21, UR13, UR9 ;  /* 0x0000000d150a72a4 */ /* 0x000fe4000f8e0209 */
[----:B------:R-:W-:-:S02]  /*5ef0*/  UIMAD.WIDE.U32 UR8, UR21, UR12, UR4 ;  /* 0x0000000c150872a5 */ /* 0x000fc4000f8e0004 */
[----:B------:R-:W-:Y:S02]  /*5f00*/  UIMAD UR4, UR21, UR15, UR11 ;  /* 0x0000000f150472a4 */ /* 0x000fe4000f8e020b */
[----:B------:R-:W-:Y:S02]  /*5f10*/  UIMAD.WIDE.U32 UR6, UR21, UR14, UR6 ;  /* 0x0000000e150672a5 */ /* 0x000fe4000f8e0006 */
[----:B------:R-:W-:Y:S01]  /*5f20*/  UIADD3 UR5, UR9, UR10, URZ ;  /* 0x0000000a09057290 */ /* 0x000fe2000fffe03f */
[----:B------:R-:W-:Y:S01]  /*5f30*/  ULDC.64 UR14, c[0x0][0x700] ;  /* 0x0001c000000e7ab9 */ /* 0x000fe20000000a00 */
[----:B------:R-:W-:Y:S01]  /*5f40*/  @UP0 ULDC UR11, c[0x0][0x2ec] ;  /* 0x0000bb00000b0ab9 */ /* 0x000fe20000000800 */
[----:B------:R-:W-:Y:S02]  /*5f50*/  ULEA UR14, UP1, UR8, UR14, 0x2 ;  /* 0x0000000e080e7291 */ /* 0x000fe4000f82103f */
[----:B------:R-:W-:Y:S02]  /*5f60*/  UIMAD.WIDE.U32 UR10, UR20, UR11, URZ ;  /* 0x0000000b140a72a5 */ /* 0x000fe4000f8e003f */
[----:B------:R-:W-:Y:S01]  /*5f70*/  ULEA.HI.X UR15, UR8, UR15, UR5, 0x2, UP1 ;  /* 0x0000000f080f7291 */ /* 0x000fe200088f1405 */
[----:B------:R-:W-:-:S02]  /*5f80*/  UMOV UR12, UR20 ;  /* 0x00000014000c7c82 */ /* 0x000fc40008000000 */
[----:B------:R-:W-:Y:S02]  /*5f90*/  @UP0 ULDC UR5, c[0x0][0x2f0] ;  /* 0x0000bc0000050ab9 */ /* 0x000fe40000000800 */
[----:B------:R-:W-:Y:S01]  /*5fa0*/  @UP0 USHF.R.U32.HI UR12, URZ, UR5, UR11 ;  /* 0x000000053f0c0299 */ /* 0x000fe2000801160b */
[----:B------:R-:W-:Y:S11]  /*5fb0*/  @!P0 BRA `(.L_x_54) ;  /* 0x0000001c00788947 */ /* 0x000ff60003800000 */
[----:B------:R-:W1:Y:S01]  /*5fc0*/  S2R R3, SR_CgaCtaId ;  /* 0x0000000000037919 */ /* 0x000e620000008800 */
[----:B------:R-:W-:Y:S01]  /*5fd0*/  MOV R0, 0x400 ;  /* 0x0000040000007802 */ /* 0x000fe20000000f00 */
[----:B------:R-:W-:-:S03]  /*5fe0*/  IMAD.MOV.U32 R2, RZ, RZ, 0x1 ;  /* 0x00000001ff027424 */ /* 0x000fc600078e00ff */
[----:B-1----:R-:W-:Y:S02]  /*5ff0*/  LEA R0, R3, R0, 0x18 ;  /* 0x0000000003007211 */ /* 0x002fe400078ec0ff */
[----:B------:R-:W-:Y:S02]  /*6000*/  SHF.L.U32 R3, R2, 0x1f, RZ ;  /* 0x0000001f02037819 */ /* 0x000fe400000006ff */
[----:B------:R-:W1:Y:S02]  /*6010*/  S2R R2, SR_CTAID.X ;  /* 0x0000000000027919 */ /* 0x000e640000002500 */
[----:B------:R-:W2:Y:S02]  /*6020*/  SYNCS.PHASECHK.TRANS64.TRYWAIT P0, [R0+URZ+0x26820], R3 ;  /* 0x02682003000075a7 */ /* 0x000ea4000800017f */
[----:B-12---:R-:W-:Y:S05]  /*6030*/  @!P0 BRA `(.L_x_55) ;  /* 0x0000002000608947 */ /* 0x006fea0003800000 */
.L_x_85:
[----:B------:R-:W2:Y:S01]  /*6040*/  S2R R4, SR_TID.X ;  /* 0x0000000000047919 */ /* 0x000ea20000002100 */
[----:B------:R-:W-:Y:S01]  /*6050*/  IMAD.U32 R8, RZ, RZ, UR7 ;  /* 0x00000007ff087e24 */ /* 0x000fe2000f8e00ff */
[----:B------:R-:W-:Y:S01]  /*6060*/  SHF.L.U32 R2, R2, 0x7, RZ ;  /* 0x0000000702027819 */ /* 0x000fe200000006ff */
[----:B------:R-:W-:Y:S02]  /*6070*/  IMAD.MOV.U32 R9, RZ, RZ, 0x1 ;  /* 0x00000001ff097424 */ /* 0x000fe400078e00ff */
[----:B------:R-:W-:Y:S01]  /*6080*/  VIADD R8, R8, UR4 ;  /* 0x0000000408087c36 */ /* 0x000fe20008000000 */
[----:B--2---:R-:W-:-:S04]  /*6090*/  LOP3.LUT R4, R4, 0x7f, RZ, 0xc0, !PT ;  /* 0x0000007f04047812 */ /* 0x004fc800078ec0ff */
[----:B------:R-:W-:-:S13]  /*60a0*/  ISETP.NE.AND P0, PT, R4, RZ, PT ;  /* 0x000000ff0400720c */ /* 0x000fda0003f05270 */
[----:B------:R-:W-:Y:S05]  /*60b0*/  @P0 BRA `(.L_x_56) ;  /* 0x0000000000180947 */ /* 0x000fea0003800000 */
[----:B------:R-:W2:Y:S01]  /*60c0*/  S2R R4, SR_TID.X ;  /* 0x0000000000047919 */ /* 0x000ea20000002100 */
[----:B-1----:R-:W-:-:S04]  /*60d0*/  IMAD.MOV.U32 R3, RZ, RZ, 0x3100 ;  /* 0x00003100ff037424 */ /* 0x002fc800078e00ff */
[----:B------:R3:W-:Y:S01]  /*60e0*/  SYNCS.ARRIVE.TRANS64 RZ, [R0+URZ+0x26810], R3 ;  /* 0x0268100300ff79a7 */ /* 0x0007e2000800003f */
[----:B--2---:R-:W-:-:S13]  /*60f0*/  LOP3.LUT P1, RZ, R4, 0x1f, RZ, 0xc0, !PT ;  /* 0x0000001f04ff7812 */ /* 0x004fda000782c0ff */
[----:B---3--:R-:W-:Y:S05]  /*6100*/  @!P1 BRA `(.L_x_56) ;  /* 0x0000000000049947 */ /* 0x008fea0003800000 */
[----:B------:R-:W-:Y:S01]  /*6110*/  BPT.TRAP 0x1 ;  /* 0x000000040000795c */ /* 0x000fe20000300000 */
.L_x_56:
[----:B------:R-:W2:Y:S01]  /*6120*/  LDC.64 R6, c[0x0][0x198] ;  /* 0x00006600ff067b82 */ /* 0x000ea20000000a00 */
[----:B------:R-:W-:Y:S01]  /*6130*/  R2UR UR11, R2 ;  /* 0x00000000020b72ca */ /* 0x000fe200000e0000 */
[----:B------:R-:W-:Y:S01]  /*6140*/  UMOV UR35, URZ ;  /* 0x0000003f00237c82 */ /* 0x000fe20008000000 */
[----:B------:R-:W-:Y:S01]  /*6150*/  R2UR UR8, R0 ;  /* 0x00000000000872ca */ /* 0x000fe200000e0000 */
[----:B------:R-:W-:Y:S01]  /*6160*/  UMOV UR42, 0x0 ;  /* 0x00000000002a7882 */ /* 0x000fe20000000000 */
[----:B------:R-:W-:Y:S01]  /*6170*/  UMOV UR43, 0x14f00000 ;  /* 0x14f00000002b7882 */ /* 0x000fe20000000000 */
[----:B------:R-:W-:Y:S01]  /*6180*/  UMOV UR34, URZ ;  /* 0x0000003f00227c82 */ /* 0x000fe20008000000 */
[----:B------:R-:W-:Y:S01]  /*6190*/  UMOV UR36, UR20 ;  /* 0x0000001400247c82 */ /* 0x000fe20008000000 */
[----:B------:R-:W-:Y:S01]  /*61a0*/  UMOV UR37, UR21 ;  /* 0x0000001500257c82 */ /* 0x000fe20008000000 */
[----:B------:R-:W-:Y:S01]  /*61b0*/  UMOV UR26, 0x20 ;  /* 0x00000020001a7882 */ /* 0x000fe20000000000 */
[----:B------:R-:W-:Y:S01]  /*61c0*/  UMOV UR28, UR20 ;  /* 0x00000014001c7c82 */ /* 0x000fe20008000000 */
[----:B------:R-:W-:Y:S01]  /*61d0*/  UMOV UR29, UR21 ;  /* 0x00000015001d7c82 */ /* 0x000fe20008000000 */
[----:B------:R-:W-:Y:S01]  /*61e0*/  UMOV UR27, UR35 ;  /* 0x00000023001b7c82 */ /* 0x000fe20008000000 */
[----:B------:R-:W-:Y:S01]  /*61f0*/  UMOV UR18, 0x40 ;  /* 0x0000004000127882 */ /* 0x000fe20000000000 */
[----:B------:R-:W-:Y:S01]  /*6200*/  UMOV UR19, UR35 ;  /* 0x0000002300137c82 */ /* 0x000fe20008000000 */
[----:B------:R-:W-:Y:S01]  /*6210*/  UMOV UR5, 0x10 ;  /* 0x0000001000057882 */ /* 0x000fe20000000000 */
[----:B------:R-:W-:Y:S01]  /*6220*/  UIADD3 UR32, UR8, 0x12000, URZ ;  /* 0x0001200008207890 */ /* 0x000fe2000fffe03f */
[----:B------:R-:W-:Y:S01]  /*6230*/  IMAD.MOV.U32 R5, RZ, RZ, 0xc000 ;  /* 0x0000c000ff057424 */ /* 0x000fe200078e00ff */
[----:B------:R-:W-:Y:S01]  /*6240*/  UIADD3 UR33, UR8, 0x26810, URZ ;  /* 0x0002681008217890 */ /* 0x000fe2000fffe03f */
[----:B------:R-:W-:Y:S01]  /*6250*/  MOV R12, UR21 ;  /* 0x00000015000c7c02 */ /* 0x000fe20008000f00 */
[----:B------:R-:W-:Y:S01]  /*6260*/  UIADD3 UR24, UR8, 0x13000, URZ ;  /* 0x0001300008187890 */ /* 0x000fe2000fffe03f */
[----:B------:R-:W-:Y:S01]  /*6270*/  MOV R13, UR20 ;  /* 0x00000014000d7c02 */ /* 0x000fe20008000f00 */
[----:B------:R-:W-:Y:S01]  /*6280*/  UIADD3 UR16, UR8, 0x14000, URZ ;  /* 0x0001400008107890 */ /* 0x000fe2000fffe03f */
[----:B--2---:R-:W-:Y:S01]  /*6290*/  IMAD.MOV.U32 R10, RZ, RZ, R6 ;  /* 0x000000ffff0a7224 */ /* 0x004fe200078e0006 */
[----:B------:R-:W-:Y:S01]  /*62a0*/  UIADD3 UR44, UR8, 0x1e000, URZ ;  /* 0x0001e000082c7890 */ /* 0x000fe2000fffe03f */
[----:B------:R-:W-:Y:S01]  /*62b0*/  IMAD.MOV.U32 R11, RZ, RZ, R7 ;  /* 0x000000ffff0b7224 */ /* 0x000fe200078e0007 */
[----:B------:R-:W-:Y:S01]  /*62c0*/  UMOV UR25, UR33 ;  /* 0x0000002100197c82 */ /* 0x000fe20008000000 */
[----:B------:R-:W-:Y:S01]  /*62d0*/  UMOV UR17, UR33 ;  /* 0x0000002100117c82 */ /* 0x000fe20008000000 */
[----:B------:R-:W-:Y:S01]  /*62e0*/  IADD3 R2, P1, R10, 0x2f0, RZ ;  /* 0x000002f00a027810 */ /* 0x000fe20007f3e0ff */
[----:B------:R-:W-:Y:S01]  /*62f0*/  UIADD3 UR9, UR8, 0x26800, URZ ;  /* 0x0002680008097890 */ /* 0x000fe2000fffe03f */
[----:B------:R-:W-:-:S02]  /*6300*/  UMOV UR45, UR33 ;  /* 0x00000021002d7c82 */ /* 0x000fc40008000000 */
[----:B------:R-:W-:Y:S01]  /*6310*/  R2UR UR30, R2 ;  /* 0x00000000021e72ca */ /* 0x000fe200000e0000 */
[----:B------:R-:W-:Y:S01]  /*6320*/  UMOV UR10, UR21 ;  /* 0x00000015000a7c82 */ /* 0x000fe20008000000 */
[----:B------:R-:W-:Y:S01]  /*6330*/  IADD3 R2, P2, R10, 0x3f0, RZ ;  /* 0x000003f00a027810 */ /* 0x000fe20007f5e0ff */
[----:B------:R-:W-:Y:S01]  /*6340*/  UMOV UR13, UR21 ;  /* 0x00000015000d7c82 */ /* 0x000fe20008000000 */
[----:B------:R-:W-:Y:S01]  /*6350*/  UMOV UR53, UR21 ;  /* 0x0000001500357c82 */ /* 0x000fe20008000000 */
[----:B------:R-:W-:Y:S01]  /*6360*/  UMOV UR61, UR21 ;  /* 0x00000015003d7c82 */ /* 0x000fe20008000000 */
[----:B------:R-:W-:Y:S01]  /*6370*/  R2UR UR22, R2 ;  /* 0x00000000021672ca */ /* 0x000fe200000e0000 */
[----:B------:R-:W-:Y:S01]  /*6380*/  IMAD.X R2, RZ, RZ, R11, P1 ;  /* 0x000000ffff027224 */ /* 0x000fe200008e060b */
[----:B------:R-:W-:Y:S01]  /*6390*/  UMOV UR46, 0x0 ;  /* 0x00000000002e7882 */ /* 0x000fe20000000000 */
[----:B------:R-:W-:Y:S01]  /*63a0*/  UMOV UR47, 0x10000000 ;  /* 0x10000000002f7882 */ /* 0x000fe20000000000 */
[----:B------:R-:W-:-:S02]  /*63b0*/  UIADD3 UR48, UR8, 0x2000, URZ ;  /* 0x0000200008307890 */ /* 0x000fc4000fffe03f */
[----:B------:R-:W-:Y:S01]  /*63c0*/  R2UR UR31, R2 ;  /* 0x00000000021f72ca */ /* 0x000fe200000e0000 */
[--C-:B------:R-:W-:Y:S01]  /*63d0*/  IMAD.X R2, RZ, RZ, R11.reuse, P2 ;  /* 0x000000ffff027224 */ /* 0x100fe200010e060b */
[----:B------:R-:W-:Y:S01]  /*63e0*/  UMOV UR50, 0x20 ;  /* 0x0000002000327882 */ /* 0x000fe20000000000 */
[----:B------:R-:W-:Y:S01]  /*63f0*/  UMOV UR52, UR12 ;  /* 0x0000000c00347c82 */ /* 0x000fe20008000000 */
[----:B------:R-:W-:Y:S01]  /*6400*/  UMOV UR51, UR11 ;  /* 0x0000000b00337c82 */ /* 0x000fe20008000000 */
[----:B------:R-:W-:Y:S01]  /*6410*/  UMOV UR49, UR9 ;  /* 0x0000000900317c82 */ /* 0x000fe20008000000 */
[----:B------:R-:W-:Y:S01]  /*6420*/  R2UR UR23, R2 ;  /* 0x00000000021772ca */ /* 0x000fe200000e0000 */
[----:B------:R-:W-:Y:S01]  /*6430*/  UIADD3 UR56, UR8, 0x5000, URZ ;  /* 0x0000500008387890 */ /* 0x000fe2000fffe03f */
[----:B------:R-:W-:Y:S01]  /*6440*/  IADD3 R2, P1, R10, 0xf0, RZ ;  /* 0x000000f00a027810 */ /* 0x000fe20007f3e0ff */
[----:B------:R-:W-:Y:S01]  /*6450*/  UMOV UR58, 0x50 ;  /* 0x00000050003a7882 */ /* 0x000fe20000000000 */
[----:B------:R-:W-:Y:S01]  /*6460*/  UMOV UR60, UR12 ;  /* 0x0000000c003c7c82 */ /* 0x000fe20008000000 */
[----:B------:R-:W-:Y:S01]  /*6470*/  UMOV UR59, UR11 ;  /* 0x0000000b003b7c82 */ /* 0x000fe20008000000 */
[----:B------:R-:W-:Y:S01]  /*6480*/  R2UR UR40, R2 ;  /* 0x00000000022872ca */ /* 0x000fe200000e0000 */
[----:B-1----:R-:W-:Y:S01]  /*6490*/  IMAD.X R3, RZ, RZ, R11, P1 ;  /* 0x000000ffff037224 */ /* 0x002fe200008e060b */
[----:B------:R-:W-:-:S04]  /*64a0*/  UMOV UR57, UR9 ;  /* 0x0000000900397c82 */ /* 0x000fc80008000000 */
[----:B------:R-:W-:Y:S02]  /*64b0*/  R2UR UR41, R3 ;  /* 0x00000000032972ca */ /* 0x000fe400000e0000 */
[----:B------:R-:W-:-:S04]  /*64c0*/  MOV R4, UR23 ;  /* 0x0000001700047c02 */ /* 0x000fc80008000f00 */
[----:B------:R-:W-:-:S07]  /*64d0*/  R2UR UR23, R4 ;  /* 0x00000000041772ca */ /* 0x000fce00000e0000 */
[----:B------:R1:W-:Y:S01]  /*64e0*/  UTMALDG.4D [UR32], [UR40], desc[UR42] ;  /* 0x00002a20280075b4 */ /* 0x0003e20008019000 */
[----:B------:R2:W-:Y:S01]  /*64f0*/  UTMALDG.4D [UR24], [UR40], desc[UR42] ;  /* 0x00002a18280075b4 */ /* 0x0005e20008019000 */
[----:B------:R-:W-:Y:S01]  /*6500*/  UTMALDG.4D [UR16], [UR40], desc[UR42] ;  /* 0x00002a10280075b4 */ /* 0x000fe20008019000 */
[----:B------:R3:W-:Y:S01]  /*6510*/  UBLKCP.S.G [UR44], [UR14], UR5 ;  /* 0x0000002c0e0073ba */ /* 0x0007e20008000205 */
[----:B------:R4:W-:Y:S01]  /*6520*/  SYNCS.ARRIVE.TRANS64 RZ, [R0+URZ+0x26800], R5 ;  /* 0x0268000500ff79a7 */ /* 0x0009e2000800003f */
[----:B-1----:R-:W-:Y:S01]  /*6530*/  UIADD3 UR32, UR8, 0x6000, URZ ;  /* 0x0000600008207890 */ /* 0x002fe2000fffe03f */
[----:B------:R-:W-:Y:S01]  /*6540*/  UMOV UR36, UR12 ;  /* 0x0000000c00247c82 */ /* 0x000fe20008000000 */
[----:B------:R-:W-:Y:S01]  /*6550*/  UMOV UR35, UR11 ;  /* 0x0000000b00237c82 */ /* 0x000fe20008000000 */
[----:B------:R-:W-:Y:S01]  /*6560*/  UMOV UR33, UR9 ;  /* 0x0000000900217c82 */ /* 0x000fe20008000000 */
[----:B--2---:R-:W-:Y:S01]  /*6570*/  UIADD3 UR24, UR8, 0x8000, URZ ;  /* 0x0000800008187890 */ /* 0x004fe2000fffe03f */
[----:B----4-:R-:W-:Y:S01]  /*6580*/  MOV R5, UR22 ;  /* 0x0000001600057c02 */ /* 0x010fe20008000f00 */
[----:B------:R-:W-:Y:S01]  /*6590*/  UMOV UR28, UR12 ;  /* 0x0000000c001c7c82 */ /* 0x000fe20008000000 */
[----:B------:R-:W-:Y:S01]  /*65a0*/  UMOV UR27, UR11 ;  /* 0x0000000b001b7c82 */ /* 0x000fe20008000000 */
[----:B------:R-:W-:Y:S01]  /*65b0*/  UMOV UR25, UR9 ;  /* 0x0000000900197c82 */ /* 0x000fe20008000000 */
[----:B------:R-:W-:Y:S01]  /*65c0*/  R2UR UR22, R5 ;  /* 0x00000000051672ca */ /* 0x000fe200000e0000 */
[----:B---3--:R-:W-:Y:S01]  /*65d0*/  UMOV UR45, UR21 ;  /* 0x00000015002d7c82 */ /* 0x008fe20008000000 */
[----:B------:R-:W-:Y:S01]  /*65e0*/  UMOV UR44, UR12 ;  /* 0x0000000c002c7c82 */ /* 0x000fe20008000000 */
[----:B------:R-:W-:Y:S01]  /*65f0*/  UIADD3 UR16, UR8, 0x1000, URZ ;  /* 0x0000100008107890 */ /* 0x000fe2000fffe03f */
[----:B------:R-:W-:Y:S01]  /*6600*/  IMAD.MOV.U32 R5, RZ, RZ, RZ ;  /* 0x000000ffff057224 */ /* 0x000fe200078e00ff */
[----:B------:R-:W-:Y:S01]  /*6610*/  UMOV UR21, UR10 ;  /* 0x0000000a00157c82 */ /* 0x000fe20008000000 */
[----:B------:R-:W-:Y:S01]  /*6620*/  UMOV UR10, UR34 ;  /* 0x00000022000a7c82 */ /* 0x000fe20008000000 */
[----:B------:R-:W-:Y:S01]  /*6630*/  UMOV UR18, 0x10 ;  /* 0x0000001000127882 */ /* 0x000fe20000000000 */
[----:B------:R-:W-:Y:S01]  /*6640*/  UMOV UR20, UR12 ;  /* 0x0000000c00147c82 */ /* 0x000fe20008000000 */
[----:B------:R-:W-:Y:S01]  /*6650*/  UMOV UR19, UR11 ;  /* 0x0000000b00137c82 */ /* 0x000fe20008000000 */
[----:B------:R-:W-:Y:S01]  /*6660*/  UMOV UR17, UR9 ;  /* 0x0000000900117c82 */ /* 0x000fe20008000000 */
[----:B------:R1:W-:Y:S01]  /*6670*/  UTMALDG.4D [UR8], [UR30], desc[UR46] ;  /* 0x00002e081e0075b4 */ /* 0x0003e20008019000 */
[----:B------:R-:W-:Y:S01]  /*6680*/  UIADD3 UR40, UR8, 0x4000, URZ ;  /* 0x0000400008287890 */ /* 0x000fe2000fffe03f */
[----:B------:R-:W-:Y:S01]  /*6690*/  UMOV UR42, 0x40 ;  /* 0x00000040002a7882 */ /* 0x000fe20000000000 */
[----:B------:R-:W-:Y:S01]  /*66a0*/  UMOV UR43, UR11 ;  /* 0x0000000b002b7c82 */ /* 0x000fe20008000000 */
[----:B------:R-:W-:Y:S01]  /*66b0*/  UMOV UR41, UR9 ;  /* 0x0000000900297c82 */ /* 0x000fe20008000000 */
[----:B------:R2:W-:Y:S01]  /*66c0*/  UTMALDG.4D [UR16], [UR30], desc[UR46] ;  /* 0x00002e101e0075b4 */ /* 0x0005e20008019000 */
[----:B------:R3:W-:Y:S01]  /*66d0*/  UTMALDG.4D [UR48], [UR30], desc[UR46] ;  /* 0x00002e301e0075b4 */ /* 0x0007e20008019000 */
[----:B-1----:R-:W-:Y:S01]  /*66e0*/  UMOV UR10, 0x40 ;  /* 0x00000040000a7882 */ /* 0x002fe20000000000 */
[----:B--2---:R-:W-:-:S02]  /*66f0*/  R2UR UR20, R13 ;  /* 0x000000000d1472ca */ /* 0x004fc400000e0000 */
[----:B------:R-:W1:Y:S01]  /*6700*/  LDC R13, c[0x0][0x280] ;  /* 0x0000a000ff0d7b82 */ /* 0x000e620000000800 */
[----:B------:R-:W-:Y:S02]  /*6710*/  R2UR UR21, R12 ;  /* 0x000000000c1572ca */ /* 0x000fe400000e0000 */
[----:B------:R-:W-:Y:S01]  /*6720*/  MOV R12, RZ ;  /* 0x000000ff000c7202 */ /* 0x000fe20000000f00 */
[----:B---3--:R-:W-:Y:S02]  /*6730*/  UIADD3 UR48, UR8, 0x3000, URZ ;  /* 0x0000300008307890 */ /* 0x008fe4000fffe03f */
[----:B------:R-:W-:Y:S01]  /*6740*/  UIADD3 UR8, UR8, 0xa000, URZ ;  /* 0x0000a00008087890 */ /* 0x000fe2000fffe03f */
[----:B------:R-:W-:-:S07]  /*6750*/  UMOV UR50, 0x30 ;  /* 0x0000003000327882 */ /* 0x000fce0000000000 */
[----:B------:R-:W-:Y:S01]  /*6760*/  UMOV UR53, UR21 ;  /* 0x0000001500357c82 */ /* 0x000fe20008000000 */
[----:B------:R-:W-:Y:S01]  /*6770*/  UMOV UR29, UR21 ;  /* 0x00000015001d7c82 */ /* 0x000fe20008000000 */
[----:B------:R2:W-:Y:S01]  /*6780*/  UTMALDG.4D [UR48], [UR30], desc[UR46] ;  /* 0x00002e301e0075b4 */ /* 0x0005e20008019000 */
[----:B------:R-:W-:Y:S01]  /*6790*/  UMOV UR13, UR21 ;  /* 0x00000015000d7c82 */ /* 0x000fe20008000000 */
[----:B-1----:R-:W-:Y:S01]  /*67a0*/  ISETP.GE.AND P1, PT, R13, 0x41, PT ;  /* 0x000000410d00780c */ /* 0x002fe20003f26270 */
[----:B------:R2:W-:Y:S01]  /*67b0*/  UTMALDG.4D [UR40], [UR30], desc[UR46] ;  /* 0x00002e281e0075b4 */ /* 0x0005e20008019000 */
[----:B------:R2:W-:Y:S01]  /*67c0*/  UTMALDG.4D [UR56], [UR30], desc[UR46] ;  /* 0x00002e381e0075b4 */ /* 0x0005e20008019000 */
[----:B------:R2:W-:Y:S01]  /*67d0*/  UTMALDG.4D [UR32], [UR22], desc[UR46] ;  /* 0x00002e20160075b4 */ /* 0x0005e20008019000 */
[----:B------:R2:W-:Y:S01]  /*67e0*/  UTMALDG.4D [UR24], [UR22], desc[UR46] ;  /* 0x00002e18160075b4 */ /* 0x0005e20008019000 */
[----:B------:R2:W-:Y:S08]  /*67f0*/  UTMALDG.4D [UR8], [UR22], desc[UR46] ;  /* 0x00002e08160075b4 */ /* 0x0005f00008019000 */
[----:B--2---:R-:W-:Y:S05]  /*6800*/  @!P1 BRA `(.L_x_57) ;  /* 0x0000001000709947 */ /* 0x004fea0003800000 */
[----:B------:R-:W1:Y:S01]  /*6810*/  S2R R14, SR_TID.X ;  /* 0x00000000000e7919 */ /* 0x000e620000002100 */
[C---:B------:R-:W-:Y:S01]  /*6820*/  VIADD R4, R13.reuse, 0x3f ;  /* 0x0000003f0d047836 */ /* 0x040fe20000000000 */
[----:B------:R-:W-:Y:S01]  /*6830*/  ISETP.GE.AND P1, PT, R13, 0x81, PT ;  /* 0x000000810d00780c */ /* 0x000fe20003f26270 */
[----:B------:R-:W-:Y:S02]  /*6840*/  IMAD.MOV.U32 R12, RZ, RZ, RZ ;  /* 0x000000ffff0c7224 */ /* 0x000fe400078e00ff */
[----:B------:R-:W-:Y:S01]  /*6850*/  IMAD.MOV.U32 R16, RZ, RZ, RZ ;  /* 0x000000ffff107224 */ /* 0x000fe200078e00ff */
[----:B------:R-:W-:-:S04]  /*6860*/  SHF.R.S32.HI R9, RZ, 0x1f, R4 ;  /* 0x0000001fff097819 */ /* 0x000fc80000011404 */
[----:B------:R-:W-:Y:S01]  /*6870*/  LEA.HI R4, R9, R4, RZ, 0x6 ;  /* 0x0000000409047211 */ /* 0x000fe200078f30ff */
[----:B------:R-:W-:-:S03]  /*6880*/  IMAD.MOV.U32 R9, RZ, RZ, 0x1 ;  /* 0x00000001ff097424 */ /* 0x000fc600078e00ff */
[----:B------:R-:W-:-:S04]  /*6890*/  LEA.HI.SX32 R4, R4, 0xffffffff, 0x1a ;  /* 0xffffffff04047811 */ /* 0x000fc800078fd2ff */
[----:B------:R-:W-:-:S04]  /*68a0*/  VIMNMX R4, R4, 0x1, !PT ;  /* 0x0000000104047848 */ /* 0x000fc80007fe0100 */
[----:B------:R-:W-:Y:S02]  /*68b0*/  LOP3.LUT R17, R4, 0x1, RZ, 0xc0, !PT ;  /* 0x0000000104117812 */ /* 0x000fe400078ec0ff */
[----:B-1----:R-:W-:Y:S01]  /*68c0*/  LOP3.LUT R13, R14, 0x1f, RZ, 0xc0, !PT ;  /* 0x0000001f0e0d7812 */ /* 0x002fe200078ec0ff */
[----:B------:R-:W-:Y:S06]  /*68d0*/  @!P1 BRA `(.L_x_58) ;  /* 0x0000000800d49947 */ /* 0x000fec0003800000 */
[----:B------:R-:W-:Y:S02]  /*68e0*/  IMAD.IADD R18, R4, 0x1, -R17 ;  /* 0x0000000104127824 */ /* 0x000fe400078e0a11 */
[----:B------:R-:W-:Y:S02]  /*68f0*/  IMAD.MOV.U32 R9, RZ, RZ, 0x1 ;  /* 0x00000001ff097424 */ /* 0x000fe400078e00ff */
[----:B------:R-:W-:-:S07]  /*6900*/  IMAD.MOV.U32 R16, RZ, RZ, RZ ;  /* 0x000000ffff107224 */ /* 0x000fce00078e00ff */
.L_x_67:
[----:B------:R-:W-:-:S04]  /*6910*/  SHF.L.U32 R20, R9, 0x1f, RZ ;  /* 0x0000001f09147819 */ /* 0x000fc800000006ff */
[----:B-1----:R-:W1:Y:S02]  /*6920*/  SYNCS.PHASECHK.TRANS64.TRYWAIT P1, [R0+URZ+0x26840], R20 ;  /* 0x02684014000075a7 */ /* 0x002e64000802017f */
[----:B-123--:R-:W-:Y:S05]  /*6930*/  @!P1 BRA `(.L_x_59) ;  /* 0x0000001800349947 */ /* 0x00efea0003800000 */
.L_x_86:
[----:B------:R-:W-:Y:S05]  /*6940*/  @P0 BRA `(.L_x_60) ;  /* 0x0000000000140947 */ /* 0x000fea0003800000 */
[----:B------:R-:W-:Y:S01]  /*6950*/  ISETP.NE.AND P1, PT, R13, RZ, PT ;  /* 0x000000ff0d00720c */ /* 0x000fe20003f25270 */
[----:B------:R-:W-:-:S04]  /*6960*/  IMAD.MOV.U32 R3, RZ, RZ, 0x3100 ;  /* 0x00003100ff037424 */ /* 0x000fc800078e00ff */
[----:B------:R2:W-:Y:S08]  /*6970*/  SYNCS.ARRIVE.TRANS64 RZ, [R0+URZ+0x26830], R3 ;  /* 0x0268300300ff79a7 */ /* 0x0005f0000800003f */
[----:B------:R-:W-:Y:S05]  /*6980*/  @!P1 BRA `(.L_x_60) ;  /* 0x0000000000049947 */ /* 0x000fea0003800000 */
[----:B------:R-:W-:Y:S01]  /*6990*/  BPT.TRAP 0x1 ;  /* 0x000000040000795c */ /* 0x000fe20000300000 */
.L_x_60:
[----:B------:R-:W2:Y:S01]  /*69a0*/  LDC.64 R14, c[0x0][0x728] ;  /* 0x0001ca00ff0e7b82 */ /* 0x000ea20000000a00 */
[----:B------:R-:W-:Y:S01]  /*69b0*/  SHF.L.U32 R19, R16, 0x6, RZ ;  /* 0x0000000610137819 */ /* 0x000fe200000006ff */
[----:B------:R-:W-:Y:S01]  /*69c0*/  IMAD.MOV.U32 R10, RZ, RZ, R6 ;  /* 0x000000ffff0a7224 */ /* 0x000fe200078e0006 */
[----:B------:R-:W-:Y:S01]  /*69d0*/  R2UR UR22, R0 ;  /* 0x00000000001672ca */ /* 0x000fe200000e0000 */
[----:B------:R-:W-:Y:S01]  /*69e0*/  IMAD.MOV.U32 R11, RZ, RZ, R7 ;  /* 0x000000ffff0b7224 */ /* 0x000fe200078e0007 */
[C---:B------:R-:W-:Y:S01]  /*69f0*/  IADD3 R2, P1, R19.reuse, UR6, RZ ;  /* 0x0000000613027c10 */ /* 0x040fe2000ff3e0ff */
[----:B------:R-:W-:Y:S01]  /*6a00*/  UMOV UR10, 0x0 ;  /* 0x00000000000a7882 */ /* 0x000fe20000000000 */
[----:B------:R-:W-:Y:S01]  /*6a10*/  R2UR UR19, R19 ;  /* 0x00000000131372ca */ /* 0x000fe200000e0000 */
[----:B------:R-:W-:Y:S01]  /*6a20*/  UMOV UR11, 0x14f00000 ;  /* 0x14f00000000b7882 */ /* 0x000fe20000000000 */
[----:B------:R-:W-:Y:S01]  /*6a30*/  UMOV UR18, URZ ;  /* 0x0000003f00127c82 */ /* 0x000fe20008000000 */
[----:B------:R-:W-:Y:S01]  /*6a40*/  UMOV UR34, 0x20 ;  /* 0x0000002000227882 */ /* 0x000fe20000000000 */
[----:B------:R-:W-:Y:S01]  /*6a50*/  UMOV UR36, UR20 ;  /* 0x0000001400247c82 */ /* 0x000fe20008000000 */
[----:B------:R-:W-:Y:S01]  /*6a60*/  UMOV UR37, UR21 ;  /* 0x0000001500257c82 */ /* 0x000fe20008000000 */
[----:B------:R-:W-:Y:S01]  /*6a70*/  UMOV UR26, 0x40 ;  /* 0x00000040001a7882 */ /* 0x000fe20000000000 */
[----:B------:R-:W-:Y:S01]  /*6a80*/  UMOV UR28, UR20 ;  /* 0x00000014001c7c82 */ /* 0x000fe20008000000 */
[----:B------:R-:W-:Y:S01]  /*6a90*/  UMOV UR29, UR21 ;  /* 0x00000015001d7c82 */ /* 0x000fe20008000000 */
[----:B------:R-:W-:-:S02]  /*6aa0*/  UIADD3 UR17, UR22, 0x26830, URZ ;  /* 0x0002683016117890 */ /* 0x000fc4000fffe03f */
[----:B------:R-:W-:Y:S02]  /*6ab0*/  UIADD3 UR16, UR22, 0x18000, URZ ;  /* 0x0001800016107890 */ /* 0x000fe4000fffe03f */
[----:B------:R-:W-:Y:S02]  /*6ac0*/  UIADD3 UR32, UR22, 0x19000, URZ ;  /* 0x0001900016207890 */ /* 0x000fe4000fffe03f */
[----:B------:R-:W-:Y:S01]  /*6ad0*/  UIADD3 UR24, UR22, 0x1a000, URZ ;  /* 0x0001a00016187890 */ /* 0x000fe2000fffe03f */
[----:B--2---:R-:W-:Y:S01]  /*6ae0*/  LEA R3, P2, R2, R14, 0x2 ;  /* 0x0000000e02037211 */ /* 0x004fe200078410ff */
[----:B------:R-:W-:Y:S01]  /*6af0*/  UIADD3 UR22, UR22, 0x1e200, URZ ;  /* 0x0001e20016167890 */ /* 0x000fe2000fffe03f */
[----:B------:R-:W-:Y:S02]  /*6b00*/  UMOV UR33, UR17 ;  /* 0x0000001100217c82 */ /* 0x000fe40008000000 */
[----:B------:R-:W-:Y:S01]  /*6b10*/  R2UR UR30, R3 ;  /* 0x00000000031e72ca */ /* 0x000fe200000e0000 */
[----:B------:R-:W-:Y:S01]  /*6b20*/  UMOV UR35, UR19 ;  /* 0x0000001300237c82 */ /* 0x000fe20008000000 */
[----:B------:R-:W-:Y:S01]  /*6b30*/  LEA.HI.X.SX32 R3, R19, R8, 0x1, P1 ;  /* 0x0000000813037211 */ /* 0x000fe200008f0eff */
[----:B------:R-:W-:Y:S01]  /*6b40*/  UMOV UR25, UR17 ;  /* 0x0000001100197c82 */ /* 0x000fe20008000000 */
[----:B------:R-:W-:Y:S01]  /*6b50*/  IADD3 R4, P1, R10, 0x1f0, RZ ;  /* 0x000001f00a047810 */ /* 0x000fe20007f3e0ff */
[----:B------:R-:W-:Y:S01]  /*6b60*/  UMOV UR27, UR19 ;  /* 0x00000013001b7c82 */ /* 0x000fe20008000000 */
[----:B------:R-:W-:Y:S01]  /*6b70*/  LEA.HI.X R2, R2, R15, R3, 0x2, P2 ;  /* 0x0000000f02027211 */ /* 0x000fe200010f1403 */
[----:B------:R-:W-:Y:S01]  /*6b80*/  UMOV UR5, 0x10 ;  /* 0x0000001000057882 */ /* 0x000fe20000000000 */
[----:B------:R-:W-:Y:S01]  /*6b90*/  R2UR UR8, R4 ;  /* 0x00000000040872ca */ /* 0x000fe200000e0000 */
[----:B------:R-:W-:Y:S01]  /*6ba0*/  IMAD.X R5, RZ, RZ, R11, P1 ;  /* 0x000000ffff057224 */ /* 0x000fe200008e060b */
[----:B------:R-:W-:Y:S01]  /*6bb0*/  R2UR UR31, R2 ;  /* 0x00000000021f72ca */ /* 0x000fe200000e0000 */
[----:B------:R-:W-:-:S03]  /*6bc0*/  UMOV UR23, UR17 ;  /* 0x0000001100177c82 */ /* 0x000fc60008000000 */
[----:B------:R-:W-:-:S13]  /*6bd0*/  R2UR UR9, R5 ;  /* 0x00000000050972ca */ /* 0x000fda00000e0000 */
[----:B------:R2:W-:Y:S01]  /*6be0*/  UTMALDG.4D [UR16], [UR8], desc[UR10] ;  /* 0x00000a10080075b4 */ /* 0x0005e20008019000 */
[----:B------:R2:W-:Y:S01]  /*6bf0*/  UTMALDG.4D [UR32], [UR8], desc[UR10] ;  /* 0x00000a20080075b4 */ /* 0x0005e20008019000 */
[----:B------:R2:W-:Y:S01]  /*6c00*/  UTMALDG.4D [UR24], [UR8], desc[UR10] ;  /* 0x00000a18080075b4 */ /* 0x0005e20008019000 */
[----:B------:R2:W-:Y:S01]  /*6c10*/  UBLKCP.S.G [UR22], [UR30], UR5 ;  /* 0x000000161e0073ba */ /* 0x0005e20008000205 */
[----:B------:R-:W3:Y:S02]  /*6c20*/  SYNCS.PHASECHK.TRANS64.TRYWAIT P1, [R0+URZ+0x26828], R20 ;  /* 0x02682814000075a7 */ /* 0x000ee4000802017f */
[----:B--23--:R-:W-:Y:S05]  /*6c30*/  @!P1 BRA `(.L_x_61) ;  /* 0x0000001400889947 */ /* 0x00cfea0003800000 */
.L_x_87:
[----:B------:R-:W-:Y:S05]  /*6c40*/  @P0 BRA `(.L_x_62) ;  /* 0x0000000000140947 */ /* 0x000fea0003800000 */
[----:B------:R-:W-:Y:S01]  /*6c50*/  ISETP.NE.AND P1, PT, R13, RZ, PT ;  /* 0x000000ff0d00720c */ /* 0x000fe20003f25270 */
[----:B------:R-:W-:-:S04]  /*6c60*/  IMAD.MOV.U32 R3, RZ, RZ, 0x3100 ;  /* 0x00003100ff037424 */ /* 0x000fc800078e00ff */
[----:B------:R3:W-:Y:S08]  /*6c70*/  SYNCS.ARRIVE.TRANS64 RZ, [R0+URZ+0x26818], R3 ;  /* 0x0268180300ff79a7 */ /* 0x0007f0000800003f */
[----:B------:R-:W-:Y:S05]  /*6c80*/  @!P1 BRA `(.L_x_62) ;  /* 0x0000000000049947 */ /* 0x000fea0003800000 */
[----:B------:R-:W-:Y:S01]  /*6c90*/  BPT.TRAP 0x1 ;  /* 0x000000040000795c */ /* 0x000fe20000300000 */
.L_x_62:
[----:B------:R-:W-:Y:S01]  /*6ca0*/  VIADD R19, R19, 0x40 ;  /* 0x0000004013137836 */ /* 0x000fe20000000000 */
[----:B------:R-:W-:Y:S01]  /*6cb0*/  IADD3 R2, P1, R10, 0xf0, RZ ;  /* 0x000000f00a027810 */ /* 0x000fe20007f3e0ff */
[----:B------:R-:W-:Y:S01]  /*6cc0*/  UMOV UR22, 0x0 ;  /* 0x0000000000167882 */ /* 0x000fe20000000000 */
[----:B------:R-:W-:Y:S01]  /*6cd0*/  R2UR UR16, R0 ;  /* 0x00000000001072ca */ /* 0x000fe200000e0000 */
[----:B------:R-:W-:Y:S01]  /*6ce0*/  UMOV UR23, 0x14f00000 ;  /* 0x14f0000000177882 */ /* 0x000fe20000000000 */
[----:B------:R-:W-:Y:S01]  /*6cf0*/  R2UR UR35, R19 ;  /* 0x00000000132372ca */ /* 0x000fe200000e0000 */
[----:B---3--:R-:W-:Y:S01]  /*6d00*/  IMAD.X R3, RZ, RZ, R11, P1 ;  /* 0x000000ffff037224 */ /* 0x008fe200008e060b */
[----:B------:R-:W-:Y:S01]  /*6d10*/  R2UR UR10, R2 ;  /* 0x00000000020a72ca */ /* 0x000fe200000e0000 */
[----:B------:R-:W-:Y:S01]  /*6d20*/  UMOV UR34, URZ ;  /* 0x0000003f00227c82 */ /* 0x000fe20008000000 */
[----:B------:R-:W-:Y:S01]  /*6d30*/  UMOV UR36, UR20 ;  /* 0x0000001400247c82 */ /* 0x000fe20008000000 */
[----:B------:R-:W-:Y:S01]  /*6d40*/  UMOV UR37, UR21 ;  /* 0x0000001500257c82 */ /* 0x000fe20008000000 */
[----:B------:R-:W-:Y:S01]  /*6d50*/  R2UR UR11, R3 ;  /* 0x00000000030b72ca */ /* 0x000fe200000e0000 */
[----:B------:R-:W-:Y:S01]  /*6d60*/  UMOV UR26, 0x20 ;  /* 0x00000020001a7882 */ /* 0x000fe20000000000 */
[----:B------:R-:W-:Y:S01]  /*6d70*/  UMOV UR28, UR20 ;  /* 0x00000014001c7c82 */ /* 0x000fe20008000000 */
[----:B------:R-:W-:Y:S01]  /*6d80*/  UMOV UR29, UR21 ;  /* 0x00000015001d7c82 */ /* 0x000fe20008000000 */
[----:B------:R-:W-:Y:S01]  /*6d90*/  UMOV UR18, 0x40 ;  /* 0x0000004000127882 */ /* 0x000fe20000000000 */
[----:B------:R-:W-:-:S02]  /*6da0*/  UIADD3 UR32, UR16, 0x15000, URZ ;  /* 0x0001500010207890 */ /* 0x000fc4000fffe03f */
[----:B------:R-:W-:Y:S02]  /*6db0*/  UIADD3 UR33, UR16, 0x26818, URZ ;  /* 0x0002681810217890 */ /* 0x000fe4000fffe03f */
[----:B------:R-:W-:Y:S02]  /*6dc0*/  UIADD3 UR24, UR16, 0x16000, URZ ;  /* 0x0001600010187890 */ /* 0x000fe4000fffe03f */
[----:B------:R-:W-:Y:S02]  /*6dd0*/  UIADD3 UR30, UR16, 0x1e100, URZ ;  /* 0x0001e100101e7890 */ /* 0x000fe4000fffe03f */
[----:B------:R-:W-:Y:S02]  /*6de0*/  UIADD3 UR16, UR16, 0x17000, URZ ;  /* 0x0001700010107890 */ /* 0x000fe4000fffe03f */
[----:B------:R-:W-:Y:S02]  /*6df0*/  UIMAD.WIDE UR8, UR35, 0x4, UR14 ;  /* 0x00000004230878a5 */ /* 0x000fe4000f8e020e */
[----:B------:R3:W-:Y:S01]  /*6e00*/  UTMALDG.4D [UR32], [UR10], desc[UR22] ;  /* 0x000016200a0075b4 */ /* 0x0007e20008019000 */
[----:B------:R-:W-:Y:S01]  /*6e10*/  UMOV UR25, UR33 ;  /* 0x0000002100197c82 */ /* 0x000fe20008000000 */
[----:B------:R-:W-:Y:S01]  /*6e20*/  UMOV UR27, UR35 ;  /* 0x00000023001b7c82 */ /* 0x000fe20008000000 */
[----:B------:R-:W-:Y:S01]  /*6e30*/  UMOV UR17, UR33 ;  /* 0x0000002100117c82 */ /* 0x000fe20008000000 */
[----:B------:R-:W-:Y:S01]  /*6e40*/  UMOV UR19, UR35 ;  /* 0x0000002300137c82 */ /* 0x000fe20008000000 */
[----:B------:R-:W-:Y:S01]  /*6e50*/  UMOV UR31, UR33 ;  /* 0x00000021001f7c82 */ /* 0x000fe20008000000 */
[----:B------:R-:W-:Y:S01]  /*6e60*/  UMOV UR5, 0x10 ;  /* 0x0000001000057882 */ /* 0x000fe20000000000 */
[----:B------:R3:W-:Y:S01]  /*6e70*/  UTMALDG.4D [UR24], [UR10], desc[UR22] ;  /* 0x000016180a0075b4 */ /* 0x0007e20008019000 */
[----:B------:R3:W-:Y:S01]  /*6e80*/  UTMALDG.4D [UR16], [UR10], desc[UR22] ;  /* 0x000016100a0075b4 */ /* 0x0007e20008019000 */
[----:B------:R3:W-:Y:S01]  /*6e90*/  UBLKCP.S.G [UR30], [UR8], UR5 ;  /* 0x0000001e080073ba */ /* 0x0007e20008000205 */
[----:B------:R-:W4:Y:S02]  /*6ea0*/  SYNCS.PHASECHK.TRANS64.TRYWAIT P1, [R0+URZ+0x26848], R20 ;  /* 0x02684814000075a7 */ /* 0x000f24000802017f */
[----:B---34-:R-:W-:Y:S05]  /*6eb0*/  @!P1 BRA `(.L_x_63) ;  /* 0x0000001000fc9947 */ /* 0x018fea0003800000 */
.L_x_88:
[----:B-123--:R-:W-:Y:S01]  /*6ec0*/  SHF.R.S32.HI R20, RZ, 0x1f, R19 ;  /* 0x0000001fff147819 */ /* 0x00efe20000011413 */
[----:B------:R-:W-:Y:S06]  /*6ed0*/  @P0 BRA `(.L_x_64) ;  /* 0x0000000000140947 */ /* 0x000fec0003800000 */
[----:B------:R-:W-:Y:S01]  /*6ee0*/  ISETP.NE.AND P1, PT, R13, RZ, PT ;  /* 0x000000ff0d00720c */ /* 0x000fe20003f25270 */
[----:B------:R-:W-:-:S04]  /*6ef0*/  IMAD.MOV.U32 R21, RZ, RZ, 0x3100 ;  /* 0x00003100ff157424 */ /* 0x000fc800078e00ff */
[----:B------:R1:W-:Y:S08]  /*6f00*/  SYNCS.ARRIVE.TRANS64 RZ, [R0+URZ+0x26838], R21 ;  /* 0x0268381500ff79a7 */ /* 0x0003f0000800003f */
[----:B------:R-:W-:Y:S05]  /*6f10*/  @!P1 BRA `(.L_x_64) ;  /* 0x0000000000049947 */ /* 0x000fea0003800000 */
[----:B------:R-:W-:Y:S01]  /*6f20*/  BPT.TRAP 0x1 ;  /* 0x000000040000795c */ /* 0x000fe20000300000 */
.L_x_64:
[C---:B------:R-:W-:Y:S01]  /*6f30*/  R2UR UR35, R19.reuse ;  /* 0x00000000132372ca */ /* 0x040fe200000e0000 */
[----:B------:R-:W-:Y:S01]  /*6f40*/  UMOV UR10, 0x0 ;  /* 0x00000000000a7882 */ /* 0x000fe20000000000 */
[----:B------:R-:W-:Y:S01]  /*6f50*/  IADD3 R19, P1, R19, UR6, RZ ;  /* 0x0000000613137c10 */ /* 0x000fe2000ff3e0ff */
[----:B------:R-:W-:Y:S01]  /*6f60*/  UMOV UR11, 0x14f00000 ;  /* 0x14f00000000b7882 */ /* 0x000fe20000000000 */
[----:B------:R-:W-:Y:S01]  /*6f70*/  R2UR UR22, R0 ;  /* 0x00000000001672ca */ /* 0x000fe200000e0000 */
[----:B------:R-:W-:Y:S01]  /*6f80*/  UMOV UR34, URZ ;  /* 0x0000003f00227c82 */ /* 0x000fe20008000000 */
[----:B------:R-:W-:Y:S01]  /*6f90*/  R2UR UR8, R4 ;  /* 0x00000000040872ca */ /* 0x000fe200000e0000 */
[----:B------:R-:W-:Y:S01]  /*6fa0*/  IMAD.X R20, R20, 0x1, R8, P1 ;  /* 0x0000000114147824 */ /* 0x000fe200008e0608 */
[----:B------:R-:W-:Y:S01]  /*6fb0*/  LEA R14, P1, R19, R14, 0x2 ;  /* 0x0000000e130e7211 */ /* 0x000fe200078210ff */
[----:B------:R-:W-:Y:S01]  /*6fc0*/  UMOV UR36, UR20 ;  /* 0x0000001400247c82 */ /* 0x000fe20008000000 */
[----:B------:R-:W-:Y:S01]  /*6fd0*/  R2UR UR9, R5 ;  /* 0x00000000050972ca */ /* 0x000fe200000e0000 */
[----:B------:R-:W-:Y:S01]  /*6fe0*/  UMOV UR37, UR21 ;  /* 0x0000001500257c82 */ /* 0x000fe20008000000 */
[----:B------:R-:W-:Y:S01]  /*6ff0*/  LEA.HI.X R15, R19, R15, R20, 0x2, P1 ;  /* 0x0000000f130f7211 */ /* 0x000fe200008f1414 */
[----:B------:R-:W-:Y:S01]  /*7000*/  UMOV UR26, 0x20 ;  /* 0x00000020001a7882 */ /* 0x000fe20000000000 */
[----:B------:R-:W-:Y:S01]  /*7010*/  R2UR UR30, R14 ;  /* 0x000000000e1e72ca */ /* 0x000fe200000e0000 */
[----:B------:R-:W-:Y:S01]  /*7020*/  UMOV UR28, UR20 ;  /* 0x00000014001c7c82 */ /* 0x000fe20008000000 */
[----:B------:R-:W-:Y:S01]  /*7030*/  R2UR UR31, R15 ;  /* 0x000000000f1f72ca */ /* 0x000fe200000e0000 */
[----:B------:R-:W-:Y:S01]  /*7040*/  UIADD3 UR32, UR22, 0x1b000, URZ ;  /* 0x0001b00016207890 */ /* 0x000fe2000fffe03f */
[----:B------:R-:W-:Y:S01]  /*7050*/  LOP3.LUT R9, R9, 0x1, RZ, 0x3c, !PT ;  /* 0x0000000109097812 */ /* 0x000fe200078e3cff */
[----:B------:R-:W-:-:S02]  /*7060*/  UIADD3 UR33, UR22, 0x26838, URZ ;  /* 0x0002683816217890 */ /* 0x000fc4000fffe03f */
[----:B------:R-:W-:Y:S01]  /*7070*/  UIADD3 UR24, UR22, 0x1c000, URZ ;  /* 0x0001c00016187890 */ /* 0x000fe2000fffe03f */
[----:B------:R-:W-:Y:S01]  /*7080*/  SHF.L.U32 R5, R9, 0x1f, RZ ;  /* 0x0000001f09057819 */ /* 0x000fe200000006ff */
[----:B------:R-:W-:Y:S02]  /*7090*/  UIADD3 UR16, UR22, 0x1d000, URZ ;  /* 0x0001d00016107890 */ /* 0x000fe4000fffe03f */
[----:B------:R-:W-:Y:S01]  /*70a0*/  UIADD3 UR22, UR22, 0x1e300, URZ ;  /* 0x0001e30016167890 */ /* 0x000fe2000fffe03f */
[----:B------:R-:W-:Y:S01]  /*70b0*/  UMOV UR29, UR21 ;  /* 0x00000015001d7c82 */ /* 0x000fe20008000000 */
[----:B------:R-:W-:Y:S01]  /*70c0*/  UMOV UR27, UR35 ;  /* 0x00000023001b7c82 */ /* 0x000fe20008000000 */
[----:B------:R-:W-:Y:S01]  /*70d0*/  UMOV UR25, UR33 ;  /* 0x0000002100197c82 */ /* 0x000fe20008000000 */
[----:B------:R-:W-:Y:S01]  /*70e0*/  UMOV UR18, 0x40 ;  /* 0x0000004000127882 */ /* 0x000fe20000000000 */
[----:B------:R-:W-:Y:S01]  /*70f0*/  UMOV UR19, UR35 ;  /* 0x0000002300137c82 */ /* 0x000fe20008000000 */
[----:B------:R2:W-:Y:S01]  /*7100*/  UTMALDG.4D [UR32], [UR8], desc[UR10] ;  /* 0x00000a20080075b4 */ /* 0x0005e20008019000 */
[----:B------:R-:W-:Y:S01]  /*7110*/  UMOV UR17, UR33 ;  /* 0x0000002100117c82 */ /* 0x000fe20008000000 */
[----:B------:R-:W-:Y:S01]  /*7120*/  UMOV UR23, UR33 ;  /* 0x0000002100177c82 */ /* 0x000fe20008000000 */
[----:B------:R-:W-:Y:S01]  /*7130*/  UMOV UR5, 0x10 ;  /* 0x0000001000057882 */ /* 0x000fe20000000000 */
[----:B------:R2:W-:Y:S01]  /*7140*/  UTMALDG.4D [UR24], [UR8], desc[UR10] ;  /* 0x00000a18080075b4 */ /* 0x0005e20008019000 */
[----:B------:R2:W-:Y:S01]  /*7150*/  UTMALDG.4D [UR16], [UR8], desc[UR10] ;  /* 0x00000a10080075b4 */ /* 0x0005e20008019000 */
[----:B------:R2:W-:Y:S01]  /*7160*/  UBLKCP.S.G [UR22], [UR30], UR5 ;  /* 0x000000161e0073ba */ /* 0x0005e20008000205 */
[----:B------:R-:W3:Y:S02]  /*7170*/  SYNCS.PHASECHK.TRANS64.TRYWAIT P1, [R0+URZ+0x26820], R5 ;  /* 0x02682005000075a7 */ /* 0x000ee4000802017f */
[----:B--23--:R-:W-:Y:S05]  /*7180*/  @!P1 BRA `(.L_x_65) ;  /* 0x00000010005c9947 */ /* 0x00cfea0003800000 */
.L_x_90:
[----:B------:R-:W-:Y:S05]  /*7190*/  @P0 BRA `(.L_x_66) ;  /* 0x0000000000140947 */ /* 0x000fea0003800000 */
[----:B------:R-:W-:Y:S01]  /*71a0*/  ISETP.NE.AND P1, PT, R13, RZ, PT ;  /* 0x000000ff0d00720c */ /* 0x000fe20003f25270 */
[----:B--2---:R-:W-:-:S04]  /*71b0*/  IMAD.MOV.U32 R5, RZ, RZ, 0x3100 ;  /* 0x00003100ff057424 */ /* 0x004fc800078e00ff */
[----:B------:R3:W-:Y:S08]  /*71c0*/  SYNCS.ARRIVE.TRANS64 RZ, [R0+URZ+0x26810], R5 ;  /* 0x0268100500ff79a7 */ /* 0x0007f0000800003f */
[----:B------:R-:W-:Y:S05]  /*71d0*/  @!P1 BRA `(.L_x_66) ;  /* 0x0000000000049947 */ /* 0x000fea0003800000 */
[----:B------:R-:W-:Y:S01]  /*71e0*/  BPT.TRAP 0x1 ;  /* 0x000000040000795c */ /* 0x000fe20000300000 */
.L_x_66:
[----:B------:R-:W-:Y:S01]  /*71f0*/  R2UR UR5, R16 ;  /* 0x00000000100572ca */ /* 0x000fe200000e0000 */
[----:B------:R-:W-:Y:S01]  /*7200*/  UMOV UR22, 0x0 ;  /* 0x0000000000167882 */ /* 0x000fe20000000000 */
[----:B------:R-:W-:Y:S01]  /*7210*/  R2UR UR16, R0 ;  /* 0x00000000001072ca */ /* 0x000fe200000e0000 */
[----:B------:R-:W-:Y:S01]  /*7220*/  UMOV UR23, 0x14f00000 ;  /* 0x14f0000000177882 */ /* 0x000fe20000000000 */
[----:B------:R-:W-:Y:S01]  /*7230*/  R2UR UR10, R2 ;  /* 0x00000000020a72ca */ /* 0x000fe200000e0000 */
[----:B------:R-:W-:Y:S01]  /*7240*/  UMOV UR34, URZ ;  /* 0x0000003f00227c82 */ /* 0x000fe20008000000 */
[----:B------:R-:W-:Y:S01]  /*7250*/  R2UR UR11, R3 ;  /* 0x00000000030b72ca */ /* 0x000fe200000e0000 */
[----:B------:R-:W-:Y:S01]  /*7260*/  UMOV UR36, UR20 ;  /* 0x0000001400247c82 */ /* 0x000fe20008000000 */
[----:B------:R-:W-:Y:S01]  /*7270*/  IADD3 R18, R18, -0x2, RZ ;  /* 0xfffffffe12127810 */ /* 0x000fe20007ffe0ff */
[----:B------:R-:W-:Y:S01]  /*7280*/  UMOV UR37, UR21 ;  /* 0x0000001500257c82 */ /* 0x000fe20008000000 */
[----:B------:R-:W-:Y:S01]  /*7290*/  UMOV UR26, 0x20 ;  /* 0x00000020001a7882 */ /* 0x000fe20000000000 */
[----:B------:R-:W-:Y:S01]  /*72a0*/  UMOV UR28, UR20 ;  /* 0x00000014001c7c82 */ /* 0x000fe20008000000 */
[----:B------:R-:W-:Y:S01]  /*72b0*/  ISETP.NE.AND P1, PT, R18, RZ, PT ;  /* 0x000000ff1200720c */ /* 0x000fe20003f25270 */
[----:B------:R-:W-:-:S02]  /*72c0*/  UIADD3 UR5, UR5, 0x2, URZ ;  /* 0x0000000205057890 */ /* 0x000fc4000fffe03f */
[----:B------:R-:W-:Y:S02]  /*72d0*/  UIADD3 UR32, UR16, 0x12000, URZ ;  /* 0x0001200010207890 */ /* 0x000fe4000fffe03f */
[----:B------:R-:W-:Y:S02]  /*72e0*/  USHF.L.U32 UR35, UR5, 0x6, URZ ;  /* 0x0000000605237899 */ /* 0x000fe4000800063f */
[----:B------:R-:W-:Y:S01]  /*72f0*/  UIADD3 UR33, UR16, 0x26810, URZ ;  /* 0x0002681010217890 */ /* 0x000fe2000fffe03f */
[----:B------:R-:W-:Y:S01]  /*7300*/  IMAD.U32 R16, RZ, RZ, UR5 ;  /* 0x00000005ff107e24 */ /* 0x000fe2000f8e00ff */
[----:B------:R-:W-:Y:S02]  /*7310*/  UIADD3 UR24, UR16, 0x13000, URZ ;  /* 0x0001300010187890 */ /* 0x000fe4000fffe03f */
[----:B------:R-:W-:Y:S02]  /*7320*/  UIADD3 UR30, UR16, 0x1e000, URZ ;  /* 0x0001e000101e7890 */ /* 0x000fe4000fffe03f */
[----:B------:R-:W-:-:S02]  /*7330*/  UIADD3 UR16, UR16, 0x14000, URZ ;  /* 0x0001400010107890 */ /* 0x000fc4000fffe03f */
[----:B------:R-:W-:Y:S02]  /*7340*/  UIMAD.WIDE UR8, UR35, 0x4, UR14 ;  /* 0x00000004230878a5 */ /* 0x000fe4000f8e020e */
[----:B------:R4:W-:Y:S01]  /*7350*/  UTMALDG.4D [UR32], [UR10], desc[UR22] ;  /* 0x000016200a0075b4 */ /* 0x0009e20008019000 */
[----:B------:R-:W-:Y:S01]  /*7360*/  UMOV UR29, UR21 ;  /* 0x00000015001d7c82 */ /* 0x000fe20008000000 */
[----:B------:R-:W-:Y:S01]  /*7370*/  UMOV UR25, UR33 ;  /* 0x0000002100197c82 */ /* 0x000fe20008000000 */
[----:B------:R-:W-:Y:S01]  /*7380*/  UMOV UR27, UR35 ;  /* 0x00000023001b7c82 */ /* 0x000fe20008000000 */
[----:B------:R-:W-:Y:S01]  /*7390*/  UMOV UR18, 0x40 ;  /* 0x0000004000127882 */ /* 0x000fe20000000000 */
[----:B------:R-:W-:Y:S01]  /*73a0*/  UMOV UR17, UR33 ;  /* 0x0000002100117c82 */ /* 0x000fe20008000000 */
[----:B------:R-:W-:Y:S01]  /*73b0*/  UMOV UR19, UR35 ;  /* 0x0000002300137c82 */ /* 0x000fe20008000000 */
[----:B------:R-:W-:Y:S01]  /*73c0*/  UMOV UR13, 0x10 ;  /* 0x00000010000d7882 */ /* 0x000fe20000000000 */
[----:B------:R4:W-:Y:S01]  /*73d0*/  UTMALDG.4D [UR24], [UR10], desc[UR22] ;  /* 0x000016180a0075b4 */ /* 0x0009e20008019000 */
[----:B------:R-:W-:Y:S01]  /*73e0*/  UMOV UR31, UR33 ;  /* 0x00000021001f7c82 */ /* 0x000fe20008000000 */
[----:B------:R4:W-:Y:S01]  /*73f0*/  UTMALDG.4D [UR16], [UR10], desc[UR22] ;  /* 0x000016100a0075b4 */ /* 0x0009e20008019000 */
[----:B------:R4:W-:Y:S02]  /*7400*/  UBLKCP.S.G [UR30], [UR8], UR13 ;  /* 0x0000001e080073ba */ /* 0x0009e4000800020d */
[----:B----4-:R-:W-:Y:S05]  /*7410*/  @P1 BRA `(.L_x_67) ;  /* 0xfffffff4003c1947 */ /* 0x010fea000383ffff */
[----:B--23--:R-:W-:-:S07]  /*7420*/  IMAD.U32 R5, RZ, RZ, UR35 ;  /* 0x00000023ff057e24 */ /* 0x00cfce000f8e00ff */
.L_x_58:
[----:B------:R-:W-:-:S13]  /*7430*/  ISETP.NE.AND P1, PT, R17, RZ, PT ;  /* 0x000000ff1100720c */ /* 0x000fda0003f25270 */
[----:B------:R-:W-:Y:S05]  /*7440*/  @!P1 BRA `(.L_x_57) ;  /* 0x0000000400609947 */ /* 0x000fea0003800000 */
[----:B------:R-:W-:-:S04]  /*7450*/  SHF.L.U32 R7, R9, 0x1f, RZ ;  /* 0x0000001f09077819 */ /* 0x000fc800000006ff */
[----:B------:R-:W2:Y:S02]  /*7460*/  SYNCS.PHASECHK.TRANS64.TRYWAIT P1, [R0+URZ+0x26840], R7 ;  /* 0x02684007000075a7 */ /* 0x000ea4000802017f */
[----:B--2---:R-:W-:Y:S05]  /*7470*/  @!P1 BRA `(.L_x_68) ;  /* 0x0000000c00b89947 */ /* 0x004fea0003800000 */
.L_x_91:
[----:B------:R-:W-:Y:S05]  /*7480*/  @P0 BRA `(.L_x_69) ;  /* 0x0000000000140947 */ /* 0x000fea0003800000 */
[----:B------:R-:W-:Y:S01]  /*7490*/  ISETP.NE.AND P1, PT, R13, RZ, PT ;  /* 0x000000ff0d00720c */ /* 0x000fe20003f25270 */
[----:B------:R-:W-:-:S04]  /*74a0*/  IMAD.MOV.U32 R5, RZ, RZ, 0x3100 ;  /* 0x00003100ff057424 */ /* 0x000fc800078e00ff */
[----:B------:R3:W-:Y:S08]  /*74b0*/  SYNCS.ARRIVE.TRANS64 RZ, [R0+URZ+0x26830], R5 ;  /* 0x0268300500ff79a7 */ /* 0x0007f0000800003f */
[----:B------:R-:W-:Y:S05]  /*74c0*/  @!P1 BRA `(.L_x_69) ;  /* 0x0000000000049947 */ /* 0x000fea0003800000 */
[----:B------:R-:W-:Y:S01]  /*74d0*/  BPT.TRAP 0x1 ;  /* 0x000000040000795c */ /* 0x000fe20000300000 */
.L_x_69:
[----:B---3--:R-:W3:Y:S01]  /*74e0*/  LDC.64 R4, c[0x0][0x728] ;  /* 0x0001ca00ff047b82 */ /* 0x008ee20000000a00 */
[----:B------:R-:W-:Y:S01]  /*74f0*/  IMAD.SHL.U32 R15, R16, 0x40, RZ ;  /* 0x00000040100f7824 */ /* 0x000fe200078e00ff */
[----:B------:R-:W-:Y:S01]  /*7500*/  R2UR UR16, R0 ;  /* 0x00000000001072ca */ /* 0x000fe200000e0000 */
[----:B------:R-:W-:Y:S01]  /*7510*/  UMOV UR10, 0x0 ;  /* 0x00000000000a7882 */ /* 0x000fe20000000000 */
[----:B------:R-:W-:Y:S01]  /*7520*/  UMOV UR11, 0x14f00000 ;  /* 0x14f00000000b7882 */ /* 0x000fe20000000000 */
[----:B------:R-:W-:Y:S01]  /*7530*/  UMOV UR34, URZ ;  /* 0x0000003f00227c82 */ /* 0x000fe20008000000 */
[C---:B------:R-:W-:Y:S01]  /*7540*/  IADD3 R6, P1, R15.reuse, UR6, RZ ;  /* 0x000000060f067c10 */ /* 0x040fe2000ff3e0ff */
[----:B------:R-:W-:Y:S01]  /*7550*/  UMOV UR36, UR20 ;  /* 0x0000001400247c82 */ /* 0x000fe20008000000 */
[C---:B------:R-:W-:Y:S01]  /*7560*/  R2UR UR35, R15.reuse ;  /* 0x000000000f2372ca */ /* 0x040fe200000e0000 */
[----:B------:R-:W-:Y:S01]  /*7570*/  UMOV UR37, UR21 ;  /* 0x0000001500257c82 */ /* 0x000fe20008000000 */
[----:B------:R-:W-:Y:S01]  /*7580*/  LEA.HI.X.SX32 R12, R15, R8, 0x1, P1 ;  /* 0x000000080f0c7211 */ /* 0x000fe200008f0eff */
        /* <DEDUP_REMOVED lines=8> */
[----:B------:R-:W-:Y:S01]  /*7610*/  UIADD3 UR16, UR16, 0x1a000, URZ ;  /* 0x0001a00010107890 */ /* 0x000fe2000fffe03f */
[----:B---3--:R-:W-:Y:S01]  /*7620*/  LEA R4, P2, R6, R4, 0x2 ;  /* 0x0000000406047211 */ /* 0x008fe200078410ff */
[----:B------:R-:W-:Y:S01]  /*7630*/  UMOV UR25, UR33 ;  /* 0x0000002100197c82 */ /* 0x000fe20008000000 */
[----:B------:R-:W-:Y:S01]  /*7640*/  UMOV UR27, UR35 ;  /* 0x00000023001b7c82 */ /* 0x000fe20008000000 */
[----:B------:R-:W-:Y:S01]  /*7650*/  UMOV UR17, UR33 ;  /* 0x0000002100117c82 */ /* 0x000fe20008000000 */
[----:B------:R-:W-:Y:S01]  /*7660*/  R2UR UR22, R4 ;  /* 0x00000000041672ca */ /* 0x000fe200000e0000 */
[----:B------:R-:W-:Y:S01]  /*7670*/  UMOV UR19, UR35 ;  /* 0x0000002300137c82 */ /* 0x000fe20008000000 */
[----:B------:R-:W-:Y:S01]  /*7680*/  IADD3 R4, P1, R10, 0x1f0, RZ ;  /* 0x000001f00a047810 */ /* 0x000fe20007f3e0ff */
[----:B------:R-:W-:Y:S01]  /*7690*/  UMOV UR31, UR33 ;  /* 0x00000021001f7c82 */ /* 0x000fe20008000000 */
[----:B------:R-:W-:Y:S01]  /*76a0*/  LEA.HI.X R5, R6, R5, R12, 0x2, P2 ;  /* 0x0000000506057211 */ /* 0x000fe200010f140c */
[----:B------:R-:W-:Y:S01]  /*76b0*/  UMOV UR5, 0x10 ;  /* 0x0000001000057882 */ /* 0x000fe20000000000 */
[----:B------:R-:W-:Y:S01]  /*76c0*/  R2UR UR8, R4 ;  /* 0x00000000040872ca */ /* 0x000fe200000e0000 */
[----:B------:R-:W-:Y:S01]  /*76d0*/  IMAD.X R4, RZ, RZ, R11, P1 ;  /* 0x000000ffff047224 */ /* 0x000fe200008e060b */
[----:B------:R-:W-:-:S04]  /*76e0*/  R2UR UR23, R5 ;  /* 0x00000000051772ca */ /* 0x000fc800000e0000 */
[----:B------:R-:W-:-:S13]  /*76f0*/  R2UR UR9, R4 ;  /* 0x00000000040972ca */ /* 0x000fda00000e0000 */
[----:B------:R3:W-:Y:S01]  /*7700*/  UTMALDG.4D [UR32], [UR8], desc[UR10] ;  /* 0x00000a20080075b4 */ /* 0x0007e20008019000 */
[----:B------:R3:W-:Y:S01]  /*7710*/  UTMALDG.4D [UR24], [UR8], desc[UR10] ;  /* 0x00000a18080075b4 */ /* 0x0007e20008019000 */
[----:B------:R3:W-:Y:S01]  /*7720*/  UTMALDG.4D [UR16], [UR8], desc[UR10] ;  /* 0x00000a10080075b4 */ /* 0x0007e20008019000 */
[----:B------:R3:W-:Y:S01]  /*7730*/  UBLKCP.S.G [UR30], [UR22], UR5 ;  /* 0x0000001e160073ba */ /* 0x0007e20008000205 */
[----:B------:R-:W4:Y:S02]  /*7740*/  SYNCS.PHASECHK.TRANS64.TRYWAIT P1, [R0+URZ+0x26828], R7 ;  /* 0x02682807000075a7 */ /* 0x000f24000802017f */
[----:B---34-:R-:W-:Y:S05]  /*7750*/  @!P1 BRA `(.L_x_70) ;  /* 0x0000000c00149947 */ /* 0x018fea0003800000 */
.L_x_92:
[----:B------:R-:W-:Y:S05]  /*7760*/  @P0 BRA `(.L_x_71) ;  /* 0x0000000000140947 */ /* 0x000fea0003800000 */
[----:B------:R-:W-:Y:S01]  /*7770*/  ISETP.NE.AND P0, PT, R13, RZ, PT ;  /* 0x000000ff0d00720c */ /* 0x000fe20003f05270 */
[----:B------:R-:W-:-:S04]  /*7780*/  IMAD.MOV.U32 R5, RZ, RZ, 0x3100 ;  /* 0x00003100ff057424 */ /* 0x000fc800078e00ff */
[----:B------:R4:W-:Y:S08]  /*7790*/  SYNCS.ARRIVE.TRANS64 RZ, [R0+URZ+0x26818], R5 ;  /* 0x0268180500ff79a7 */ /* 0x0009f0000800003f */
[----:B------:R-:W-:Y:S05]  /*77a0*/  @!P0 BRA `(.L_x_71) ;  /* 0x0000000000048947 */ /* 0x000fea0003800000 */
[----:B------:R-:W-:Y:S01]  /*77b0*/  BPT.TRAP 0x1 ;  /* 0x000000040000795c */ /* 0x000fe20000300000 */
.L_x_71:
        /* <DEDUP_REMOVED lines=8> */
[----:B------:R-:W-:Y:S01]  /*7840*/  UMOV UR37, UR21 ;  /* 0x0000001500257c82 */ /* 0x000fe20008000000 */
[----:B------:R-:W-:Y:S01]  /*7850*/  UMOV UR26, 0x20 ;  /* 0x00000020001a7882 */ /* 0x000fe20000000000 */
[----:B------:R-:W-:Y:S01]  /*7860*/  UMOV UR28, UR20 ;  /* 0x00000014001c7c82 */ /* 0x000fe20008000000 */
[----:B------:R-:W-:Y:S01]  /*7870*/  UMOV UR29, UR21 ;  /* 0x00000015001d7c82 */ /* 0x000fe20008000000 */
[----:B------:R-:W-:Y:S01]  /*7880*/  UMOV UR18, 0x40 ;  /* 0x0000004000127882 */ /* 0x000fe20000000000 */
[----:B------:R-:W-:Y:S01]  /*7890*/  UIADD3 UR35, UR35, 0x40, URZ ;  /* 0x0000004023237890 */ /* 0x000fe2000fffe03f */
[----:B------:R-:W-:Y:S01]  /*78a0*/  IMAD.MOV.U32 R12, RZ, RZ, 0x1 ;  /* 0x00000001ff0c7424 */ /* 0x000fe200078e00ff */
[----:B------:R-:W-:-:S02]  /*78b0*/  UIADD3 UR32, UR16, 0x15000, URZ ;  /* 0x0001500010207890 */ /* 0x000fc4000fffe03f */
[----:B------:R-:W-:Y:S02]  /*78c0*/  UIADD3 UR33, UR16, 0x26818, URZ ;  /* 0x0002681810217890 */ /* 0x000fe4000fffe03f */
[----:B------:R-:W-:Y:S01]  /*78d0*/  UIADD3 UR24, UR16, 0x16000, URZ ;  /* 0x0001600010187890 */ /* 0x000fe2000fffe03f */
[----:B----4-:R-:W-:Y:S01]  /*78e0*/  IMAD.U32 R5, RZ, RZ, UR35 ;  /* 0x00000023ff057e24 */ /* 0x010fe2000f8e00ff */
        /* <DEDUP_REMOVED lines=8> */
[----:B------:R-:W-:Y:S01]  /*7970*/  UMOV UR5, 0x10 ;  /* 0x0000001000057882 */ /* 0x000fe20000000000 */
[----:B------:R-:W-:Y:S01]  /*7980*/  UMOV UR31, UR33 ;  /* 0x00000021001f7c82 */ /* 0x000fe20008000000 */
[----:B------:R4:W-:Y:S01]  /*7990*/  UTMALDG.4D [UR24], [UR10], desc[UR22] ;  /* 0x000016180a0075b4 */ /* 0x0009e20008019000 */
[----:B------:R4:W-:Y:S01]  /*79a0*/  UTMALDG.4D [UR16], [UR10], desc[UR22] ;  /* 0x000016100a0075b4 */ /* 0x0009e20008019000 */
[----:B------:R4:W-:Y:S02]  /*79b0*/  UBLKCP.S.G [UR30], [UR8], UR5 ;  /* 0x0000001e080073ba */ /* 0x0009e40008000205 */
[----:B----4-:R-:W-:Y:S01]  /*79c0*/  NOP ;  /* 0x0000000000007918 */ /* 0x010fe20000000000 */
.L_x_57:
[----:B------:R-:W4:Y:S01]  /*79d0*/  S2R R2, SR_TID.X ;  /* 0x0000000000027919 */ /* 0x000f220000002100 */
[----:B------:R-:W-:Y:S01]  /*79e0*/  IMAD R3, R12, 0x8, R0 ;  /* 0x000000080c037824 */ /* 0x000fe200078e0200 */
[----:B----4-:R-:W-:Y:S02]  /*79f0*/  LOP3.LUT R4, R2, 0x7f, RZ, 0xc0, !PT ;  /* 0x0000007f02047812 */ /* 0x010fe400078ec0ff */
[----:B------:R-:W-:Y:S02]  /*7a00*/  SHF.L.U32 R2, R9, 0x1f, RZ ;  /* 0x0000001f09027819 */ /* 0x000fe400000006ff */
[----:B------:R-:W-:Y:S02]  /*7a10*/  ISETP.NE.AND P1, PT, R4, RZ, PT ;  /* 0x000000ff0400720c */ /* 0x000fe40003f25270 */
[----:B------:R-:W4:Y:S02]  /*7a20*/  SYNCS.PHASECHK.TRANS64.TRYWAIT P0, [R3+URZ+0x26840], R2 ;  /* 0x02684002030075a7 */ /* 0x000f24000800017f */
[----:B----4-:R-:W-:Y:S09]  /*7a30*/  @!P0 BRA `(.L_x_72) ;  /* 0x0000000800708947 */ /* 0x010ff20003800000 */
.L_x_93:
[----:B------:R-:W-:Y:S05]  /*7a40*/  @P1 BRA `(.L_x_73) ;  /* 0x0000000000181947 */ /* 0x000fea0003800000 */
[----:B------:R-:W5:Y:S01]  /*7a50*/  S2R R4, SR_TID.X ;  /* 0x0000000000047919 */ /* 0x000f620000002100 */
[----:B----4-:R-:W-:-:S04]  /*7a60*/  MOV R2, 0x3100 ;  /* 0x0000310000027802 */ /* 0x010fc80000000f00 */
[----:B------:R4:W-:Y:S01]  /*7a70*/  SYNCS.ARRIVE.TRANS64 RZ, [R3+URZ+0x26830], R2 ;  /* 0x0268300203ff79a7 */ /* 0x0009e2000800003f */
[----:B-----5:R-:W-:-:S13]  /*7a80*/  LOP3.LUT P0, RZ, R4, 0x1f, RZ, 0xc0, !PT ;  /* 0x0000001f04ff7812 */ /* 0x020fda000780c0ff */
[----:B----4-:R-:W-:Y:S05]  /*7a90*/  @!P0 BRA `(.L_x_73) ;  /* 0x0000000000048947 */ /* 0x010fea0003800000 */
[----:B------:R-:W-:Y:S01]  /*7aa0*/  BPT.TRAP 0x1 ;  /* 0x000000040000795c */ /* 0x000fe20000300000 */
.L_x_73:
[----:B------:R-:W-:Y:S01]  /*7ab0*/  R2UR UR35, R5 ;  /* 0x00000000052372ca */ /* 0x000fe200000e0000 */
[C-C-:B----4-:R-:W-:Y:S01]  /*7ac0*/  IMAD R2, R12.reuse, 0x3000, R0.reuse ;  /* 0x000030000c027824 */ /* 0x150fe200078e0200 */
[----:B------:R-:W-:Y:S01]  /*7ad0*/  R2UR UR33, R3 ;  /* 0x00000000032172ca */ /* 0x000fe200000e0000 */
[----:B-123--:R-:W-:Y:S01]  /*7ae0*/  IMAD R0, R12, 0x100, R0 ;  /* 0x000001000c007824 */ /* 0x00efe200078e0200 */
[----:B------:R-:W-:Y:S01]  /*7af0*/  ULDC.64 UR8, c[0x0][0x728] ;  /* 0x0001ca0000087ab9 */ /* 0x000fe20000000a00 */
[----:B------:R-:W-:Y:S01]  /*7b00*/  UMOV UR22, 0x0 ;  /* 0x0000000000167882 */ /* 0x000fe20000000000 */
[----:B------:R-:W-:Y:S01]  /*7b10*/  R2UR UR16, R2 ;  /* 0x00000000021072ca */ /* 0x000fe200000e0000 */
[----:B------:R-:W-:Y:S01]  /*7b20*/  UMOV UR23, 0x14f00000 ;  /* 0x14f0000000177882 */ /* 0x000fe20000000000 */
[----:B------:R-:W-:Y:S01]  /*7b30*/  R2UR UR5, R0 ;  /* 0x00000000000572ca */ /* 0x000fe200000e0000 */
[----:B------:R-:W-:Y:S01]  /*7b40*/  UMOV UR34, URZ ;  /* 0x0000003f00227c82 */ /* 0x000fe20008000000 */
[----:B------:R-:W-:Y:S01]  /*7b50*/  UMOV UR36, UR20 ;  /* 0x0000001400247c82 */ /* 0x000fe20008000000 */
[----:B------:R-:W-:Y:S01]  /*7b60*/  UMOV UR37, UR21 ;  /* 0x0000001500257c82 */ /* 0x000fe20008000000 */
[----:B------:R-:W-:Y:S01]  /*7b70*/  UMOV UR26, 0x20 ;  /* 0x00000020001a7882 */ /* 0x000fe20000000000 */
[----:B------:R-:W-:Y:S01]  /*7b80*/  UIADD3 UR13, UP0, UR35, UR6, URZ ;  /* 0x00000006230d7290 */ /* 0x000fe2000ff1e03f */
[----:B------:R-:W-:Y:S01]  /*7b90*/  VIADD R0, R12, 0x1 ;  /* 0x000000010c007836 */ /* 0x000fe20000000000 */
[----:B------:R-:W-:Y:S01]  /*7ba0*/  UIADD3 UR33, UR33, 0x26830, URZ ;  /* 0x0002683021217890 */ /* 0x000fe2000fffe03f */
[----:B------:R-:W-:Y:S01]  /*7bb0*/  UMOV UR28, UR20 ;  /* 0x00000014001c7c82 */ /* 0x000fe20008000000 */
[----:B------:R-:W-:-:S02]  /*7bc0*/  UMOV UR29, UR21 ;  /* 0x00000015001d7c82 */ /* 0x000fc40008000000 */
[----:B------:R-:W-:Y:S01]  /*7bd0*/  PLOP3.LUT P0, PT, PT, PT, UP0, 0x80, 0x0 ;  /* 0x000000000000781c */ /* 0x000fe20003f0f008 */
[----:B------:R-:W-:Y:S02]  /*7be0*/  ULEA UR8, UP0, UR13, UR8, 0x2 ;  /* 0x000000080d087291 */ /* 0x000fe4000f80103f */
[----:B------:R-:W-:Y:S01]  /*7bf0*/  UIADD3 UR32, UR16, 0x18000, URZ ;  /* 0x0001800010207890 */ /* 0x000fe2000fffe03f */
[----:B------:R-:W-:Y:S01]  /*7c00*/  LEA.HI.X.SX32 R5, R5, R8, 0x1, P0 ;  /* 0x0000000805057211 */ /* 0x000fe200000f0eff */
[----:B------:R-:W-:Y:S01]  /*7c10*/  UIADD3 UR24, UR16, 0x19000, URZ ;  /* 0x0001900010187890 */ /* 0x000fe2000fffe03f */
[----:B------:R-:W-:Y:S01]  /*7c20*/  IADD3 R10, P0, R10, 0x1f0, RZ ;  /* 0x000001f00a0a7810 */ /* 0x000fe20007f1e0ff */
[----:B------:R-:W-:Y:S01]  /*7c30*/  UIADD3 UR16, UR16, 0x1a000, URZ ;  /* 0x0001a00010107890 */ /* 0x000fe2000fffe03f */
[----:B------:R-:W-:Y:S01]  /*7c40*/  R2UR UR17, R5 ;  /* 0x00000000051172ca */ /* 0x000fe200000e0000 */
[----:B------:R-:W-:Y:S01]  /*7c50*/  UIADD3 UR30, UR5, 0x1e200, URZ ;  /* 0x0001e200051e7890 */ /* 0x000fe2000fffe03f */
[----:B------:R-:W-:Y:S01]  /*7c60*/  R2UR UR10, R10 ;  /* 0x000000000a0a72ca */ /* 0x000fe200000e0000 */
[----:B------:R-:W-:Y:S01]  /*7c70*/  IMAD.X R11, RZ, RZ, R11, P0 ;  /* 0x000000ffff0b7224 */ /* 0x000fe200000e060b */
[----:B------:R-:W-:Y:S01]  /*7c80*/  UMOV UR27, UR35 ;  /* 0x00000023001b7c82 */ /* 0x000fe20008000000 */
[----:B------:R-:W-:Y:S01]  /*7c90*/  UMOV UR25, UR33 ;  /* 0x0000002100197c82 */ /* 0x000fe20008000000 */
[----:B------:R-:W-:Y:S01]  /*7ca0*/  UMOV UR18, 0x40 ;  /* 0x0000004000127882 */ /* 0x000fe20000000000 */
[----:B------:R-:W-:Y:S01]  /*7cb0*/  UMOV UR19, UR35 ;  /* 0x0000002300137c82 */ /* 0x000fe20008000000 */
[----:B------:R-:W-:Y:S01]  /*7cc0*/  R2UR UR11, R11 ;  /* 0x000000000b0b72ca */ /* 0x000fe200000e0000 */
[----:B------:R-:W-:Y:S01]  /*7cd0*/  UMOV UR31, UR33 ;  /* 0x00000021001f7c82 */ /* 0x000fe20008000000 */
[----:B------:R-:W-:Y:S01]  /*7ce0*/  UMOV UR5, 0x10 ;  /* 0x0000001000057882 */ /* 0x000fe20000000000 */
[----:B------:R-:W-:-:S02]  /*7cf0*/  ISETP.NE.AND P0, PT, R0, 0x2, PT ;  /* 0x000000020000780c */ /* 0x000fc40003f05270 */
[----:B------:R-:W-:Y:S02]  /*7d00*/  ULEA.HI.X UR9, UR13, UR9, UR17, 0x2, UP0 ;  /* 0x000000090d097291 */ /* 0x000fe400080f1411 */
[----:B------:R-:W-:Y:S01]  /*7d10*/  SEL R2, RZ, 0x1, P0 ;  /* 0x00000001ff027807 */ /* 0x000fe20000000000 */
[----:B------:R-:W-:Y:S01]  /*7d20*/  UMOV UR17, UR33 ;  /* 0x0000002100117c82 */ /* 0x000fe20008000000 */
[----:B------:R-:W-:Y:S02]  /*7d30*/  SEL R0, R0, RZ, P0 ;  /* 0x000000ff00007207 */ /* 0x000fe40000000000 */
[----:B------:R-:W-:Y:S02]  /*7d40*/  LOP3.LUT R9, R9, R2, RZ, 0x3c, !PT ;  /* 0x0000000209097212 */ /* 0x000fe400078e3cff */
[----:B------:R1:W-:Y:S01]  /*7d50*/  UTMALDG.4D [UR32], [UR10], desc[UR22] ;  /* 0x000016200a0075b4 */ /* 0x0003e20008019000 */
[----:B------:R1:W-:Y:S01]  /*7d60*/  UTMALDG.4D [UR24], [UR10], desc[UR22] ;  /* 0x000016180a0075b4 */ /* 0x0003e20008019000 */
[----:B------:R1:W-:Y:S01]  /*7d70*/  UTMALDG.4D [UR16], [UR10], desc[UR22] ;  /* 0x000016100a0075b4 */ /* 0x0003e20008019000 */
[----:B------:R1:W-:Y:S02]  /*7d80*/  UBLKCP.S.G [UR30], [UR8], UR5 ;  /* 0x0000001e080073ba */ /* 0x0003e40008000205 */
[----:B-1----:R-:W-:Y:S01]  /*7d90*/  NOP ;  /* 0x0000000000007918 */ /* 0x002fe20000000000 */
.L_x_54:
[----:B------:R-:W-:Y:S05]  /*7da0*/  BSYNC B0 ;  /* 0x0000000000007941 */ /* 0x000fea0003800000 */
.L_x_53:
[----:B------:R-:W-:-:S03]  /*7db0*/  UMOV UR5, 0xffffffff ;  /* 0xffffffff00057882 */ /* 0x000fc60000000000 */
[----:B------:R-:W-:Y:S05]  /*7dc0*/  BRA.DIV UR5, `(.L_x_74) ;  /* 0x0000000605a07947 */ /* 0x000fea000b800000 */
[----:B------:R-:W-:-:S13]  /*7dd0*/  ELECT P0, URZ, PT ;  /* 0x00000000003f782f */ /* 0x000fda0003800000 */
.L_x_96:
[----:B------:R-:W-:Y:S04]  /*7de0*/  BSSY B0, `(.L_x_75) ;  /* 0x0000023000007945 */ /* 0x000fe80003800000 */
[----:B------:R-:W-:Y:S05]  /*7df0*/  @!P0 BRA `(.L_x_76) ;  /* 0x0000000000848947 */ /* 0x000fea0003800000 */
[----:B------:R-:W-:-:S06]  /*7e00*/  ULOP3.LUT UR5, UR38, 0x2, URZ, 0xfc, !UPT ;  /* 0x0000000226057892 */ /* 0x000fcc000f8efc3f */
[----:B------:R-:W-:-:S05]  /*7e10*/  IMAD.U32 R2, RZ, RZ, UR5 ;  /* 0x00000005ff027e24 */ /* 0x000fca000f8e00ff */
[----:B------:R-:W-:-:S13]  /*7e20*/  ISETP.NE.AND P0, PT, R2, 0x3, PT ;  /* 0x000000030200780c */ /* 0x000fda0003f05270 */
[----:B------:R-:W-:Y:S05]  /*7e30*/  @!P0 BRA `(.L_x_77) ;  /* 0x0000000000048947 */ /* 0x000fea0003800000 */
[----:B------:R-:W-:Y:S01]  /*7e40*/  BPT.TRAP 0x1 ;  /* 0x000000040000795c */ /* 0x000fe20000300000 */
.L_x_77:
[----:B------:R-:W1:Y:S01]  /*7e50*/  S2R R3, SR_CgaCtaId ;  /* 0x0000000000037919 */ /* 0x000e620000008800 */
[----:B------:R-:W-:Y:S02]  /*7e60*/  MOV R2, 0x400 ;  /* 0x0000040000027802 */ /* 0x000fe40000000f00 */
[----:B------:R-:W-:Y:S02]  /*7e70*/  SHF.L.U32 R5, R9, 0x1f, RZ ;  /* 0x0000001f09057819 */ /* 0x000fe400000006ff */
[----:B-1----:R-:W-:Y:S01]  /*7e80*/  LEA R7, R3, R2, 0x18 ;  /* 0x0000000203077211 */ /* 0x002fe200078ec0ff */
[----:B------:R-:W-:-:S04]  /*7e90*/  VIADD R2, R0, 0x1 ;  /* 0x0000000100027836 */ /* 0x000fc80000000000 */
[----:B------:R-:W-:Y:S01]  /*7ea0*/  VIADD R3, R7, 0x26820 ;  /* 0x0002682007037836 */ /* 0x000fe20000000000 */
[----:B------:R-:W-:-:S03]  /*7eb0*/  ISETP.NE.AND P2, PT, R2, 0x2, PT ;  /* 0x000000020200780c */ /* 0x000fc60003f45270 */
[----:B------:R-:W-:Y:S01]  /*7ec0*/  IMAD R6, R0, 0x8, R3 ;  /* 0x0000000800067824 */ /* 0x000fe200078e0203 */
[----:B------:R-:W-:-:S03]  /*7ed0*/  SEL R4, RZ, 0x1, P2 ;  /* 0x00000001ff047807 */ /* 0x000fc60001000000 */
[----:B------:R-:W1:Y:S01]  /*7ee0*/  SYNCS.PHASECHK.TRANS64.TRYWAIT P1, [R6+URZ], R5 ;  /* 0x00000005060075a7 */ /* 0x000e62000802017f */
[----:B------:R-:W-:Y:S02]  /*7ef0*/  LOP3.LUT R9, R9, R4, RZ, 0x3c, !PT ;  /* 0x0000000409097212 */ /* 0x000fe400078e3cff */
[----:B------:R-:W-:Y:S02]  /*7f00*/  SEL R4, R2, RZ, P2 ;  /* 0x000000ff02047207 */ /* 0x000fe40001000000 */
[----:B------:R-:W-:-:S03]  /*7f10*/  SHF.L.U32 R2, R9, 0x1f, RZ ;  /* 0x0000001f09027819 */ /* 0x000fc600000006ff */
[----:B------:R-:W-:Y:S01]  /*7f20*/  IMAD R3, R4, 0x8, R3 ;  /* 0x0000000804037824 */ /* 0x000fe200078e0203 */
[----:B-1----:R-:W-:Y:S06]  /*7f30*/  @!P1 BRA `(.L_x_78) ;  /* 0x0000000400689947 */ /* 0x002fec0003800000 */
.L_x_97:
[----:B------:R-:W2:Y:S02]  /*7f40*/  SYNCS.PHASECHK.TRANS64.TRYWAIT P1, [R3+URZ], R2 ;  /* 0x00000002030075a7 */ /* 0x000ea4000802017f */
[----:B--2---:R-:W-:Y:S05]  /*7f50*/  @!P1 BRA `(.L_x_79) ;  /* 0x0000000400749947 */ /* 0x004fea0003800000 */
.L_x_98:
[----:B------:R-:W-:Y:S05]  /*7f60*/  @!P0 BRA `(.L_x_80) ;  /* 0x0000000000048947 */ /* 0x000fea0003800000 */
[----:B------:R-:W-:Y:S01]  /*7f70*/  BPT.TRAP 0x1 ;  /* 0x000000040000795c */ /* 0x000fe20000300000 */
.L_x_80:
[----:B--2---:R-:W-:-:S05]  /*7f80*/  VIADD R3, R7, 0x26840 ;  /* 0x0002684007037836 */ /* 0x004fca0000000000 */
[----:B------:R-:W-:-:S04]  /*7f90*/  LEA R0, R0, R3, 0x3 ;  /* 0x0000000300007211 */ /* 0x000fc800078e18ff */
[----:B------:R-:W2:Y:S02]  /*7fa0*/  SYNCS.PHASECHK.TRANS64.TRYWAIT P0, [R0+URZ], R5 ;  /* 0x00000005000075a7 */ /* 0x000ea4000800017f */
[----:B--2---:R-:W-:Y:S05]  /*7fb0*/  @!P0 BRA `(.L_x_81) ;  /* 0x0000000400708947 */ /* 0x004fea0003800000 */
.L_x_99:
[----:B------:R-:W-:-:S07]  /*7fc0*/  IMAD R3, R4, 0x8, R3 ;  /* 0x0000000804037824 */ /* 0x000fce00078e0203 */
.L_x_82:
[----:B---3--:R3:W4:Y:S02]  /*7fd0*/  SYNCS.PHASECHK.TRANS64.TRYWAIT P0, [R3+URZ], R2 ;  /* 0x00000002030075a7 */ /* 0x008724000800017f */
[----:B----4-:R-:W-:Y:S05]  /*7fe0*/  @!P0 NANOSLEEP.SYNCS 0x989680 ;  /* 0x009896800000895d */ /* 0x010fea0003900000 */
[----:B------:R-:W4:Y:S02]  /*7ff0*/  @!P0 SYNCS.PHASECHK.TRANS64 P0, [R3+URZ], R2 ;  /* 0x00000002030085a7 */ /* 0x000f24000800007f */
[----:B----4-:R-:W-:Y:S05]  /*8000*/  @!P0 BRA `(.L_x_82) ;  /* 0xfffffffc00f08947 */ /* 0x010fea000383ffff */
.L_x_76:
[----:B------:R-:W-:Y:S05]  /*8010*/  BSYNC B0 ;  /* 0x0000000000007941 */ /* 0x000fea0003800000 */
.L_x_75:
[----:B------:R-:W-:Y:S05]  /*8020*/  EXIT ;  /* 0x000000000000794d */ /* 0x000fea0003800000 */
.L_x_10:
[----:B------:R-:W-:Y:S02]  /*8030*/  IMAD.MOV.U32 R13, RZ, RZ, R120 ;  /* 0x000000ffff0d7224 */ /* 0x000fe400078e0078 */
[----:B------:R-:W-:Y:S02]  /*8040*/  IMAD.MOV.U32 R12, RZ, RZ, RZ ;  /* 0x000000ffff0c7224 */ /* 0x000fe400078e00ff */
[----:B------:R-:W-:Y:S02]  /*8050*/  IMAD.MOV.U32 R11, RZ, RZ, 0x1f ;  /* 0x0000001fff0b7424 */ /* 0x000fe400078e00ff */
[----:B------:R-:W-:-:S07]  /*8060*/  IMAD.MOV.U32 R15, RZ, RZ, -0x1 ;  /* 0xffffffffff0f7424 */ /* 0x000fce00078e00ff */
[----:B------:R-:W-:Y:S05]  /*8070*/  WARPSYNC.COLLECTIVE R15, `(.L_x_83) ;  /* 0x000000000f087348 */ /* 0x000fea0003c00000 */
[----:B------:R1:W2:Y:S02]  /*8080*/  SHFL.IDX P6, R14, R13, R12, R11 ;  /* 0x0000000c0d0e7389 */ /* 0x0002a400000c000b */
[----:B-12---:R-:W-:Y:S01]  /*8090*/  ENDCOLLECTIVE ;  /* 0x000000000000791b */ /* 0x006fe20003800000 */
.L_x_83:
[----:B------:R-:W-:Y:S05]  /*80a0*/  BRA `(.L_x_84) ;  /* 0xffffff8800b47947 */ /* 0x000fea000383ffff */
.L_x_12:
[----:B--2---:R2:W3:Y:S02]  /*80b0*/  SYNCS.PHASECHK.TRANS64.TRYWAIT P0, [R16+URZ+0x26800], R7 ;  /* 0x02680007100075a7 */ /* 0x0044e4000800017f */
[----:B---3--:R-:W-:Y:S05]  /*80c0*/  @!P0 NANOSLEEP.SYNCS 0x989680 ;  /* 0x009896800000895d */ /* 0x008fea0003900000 */
[----:B------:R-:W3:Y:S02]  /*80d0*/  @!P0 SYNCS.PHASECHK.TRANS64 P0, [R16+URZ+0x26800], R7 ;  /* 0x02680007100085a7 */ /* 0x000ee4000800007f */
[----:B---3--:R-:W-:Y:S05]  /*80e0*/  @!P0 BRA `(.L_x_12) ;  /* 0xfffffffc00f08947 */ /* 0x008fea000383ffff */
[----:B------:R-:W-:Y:S05]  /*80f0*/  BRA `(.L_x_11) ;  /* 0xffffff8800f47947 */ /* 0x000fea000383ffff */
.L_x_18:
[----:B---3--:R-:W-:-:S04]  /*8100*/  IMAD.U32 R5, RZ, RZ, UR8 ;  /* 0x00000008ff057e24 */ /* 0x008fc8000f8e00ff */
[----:B------:R3:W1:Y:S03]  /*8110*/  SYNCS.PHASECHK.TRANS64.TRYWAIT P1, [R5+URZ+0x26810], R6 ;  /* 0x02681006050075a7 */ /* 0x000666000802017f */
[----:B-1----:R-:W-:Y:S05]  /*8120*/  @!P1 NANOSLEEP.SYNCS 0x989680 ;  /* 0x009896800000995d */ /* 0x002fea0003900000 */
[----:B------:R-:W1:Y:S02]  /*8130*/  @!P1 SYNCS.PHASECHK.TRANS64 P1, [R5+URZ+0x26810], R6 ;  /* 0x02681006050095a7 */ /* 0x000e64000802007f */
[----:B-1----:R-:W-:Y:S05]  /*8140*/  @!P1 BRA `(.L_x_18) ;  /* 0xfffffffc00ec9947 */ /* 0x002fea000383ffff */
[----:B------:R-:W-:Y:S05]  /*8150*/  BRA `(.L_x_17) ;  /* 0xffffff94005c7947 */ /* 0x000fea000383ffff */
.L_x_22:
[----:B------:R-:W-:-:S04]  /*8160*/  IMAD.U32 R7, RZ, RZ, UR8 ;  /* 0x00000008ff077e24 */ /* 0x000fc8000f8e00ff */
[----:B------:R1:W1:Y:S03]  /*8170*/  SYNCS.PHASECHK.TRANS64.TRYWAIT P1, [R7+URZ+0x26830], R6 ;  /* 0x02683006070075a7 */ /* 0x000266000802017f */
[----:B-1----:R-:W-:Y:S05]  /*8180*/  @!P1 NANOSLEEP.SYNCS 0x989680 ;  /* 0x009896800000995d */ /* 0x002fea0003900000 */
[----:B------:R-:W1:Y:S02]  /*8190*/  @!P1 SYNCS.PHASECHK.TRANS64 P1, [R7+URZ+0x26830], R6 ;  /* 0x02683006070095a7 */ /* 0x000e64000802007f */
[----:B-1----:R-:W-:Y:S05]  /*81a0*/  @!P1 BRA `(.L_x_22) ;  /* 0xfffffffc00ec9947 */ /* 0x002fea000383ffff */
[----:B------:R-:W-:Y:S05]  /*81b0*/  BRA `(.L_x_21) ;  /* 0xffffff9800687947 */ /* 0x000fea000383ffff */
.L_x_55:
[----:B-1----:R1:W2:Y:S02]  /*81c0*/  SYNCS.PHASECHK.TRANS64.TRYWAIT P0, [R0+URZ+0x26820], R3 ;  /* 0x02682003000075a7 */ /* 0x0022a4000800017f */
[----:B--2---:R-:W-:Y:S05]  /*81d0*/  @!P0 NANOSLEEP.SYNCS 0x989680 ;  /* 0x009896800000895d */ /* 0x004fea0003900000 */
[----:B------:R-:W2:Y:S02]  /*81e0*/  @!P0 SYNCS.PHASECHK.TRANS64 P0, [R0+URZ+0x26820], R3 ;  /* 0x02682003000085a7 */ /* 0x000ea4000800007f */
[----:B--2---:R-:W-:Y:S05]  /*81f0*/  @!P0 BRA `(.L_x_55) ;  /* 0xfffffffc00f08947 */ /* 0x004fea000383ffff */
[----:B------:R-:W-:Y:S05]  /*8200*/  BRA `(.L_x_85) ;  /* 0xffffffdc008c7947 */ /* 0x000fea000383ffff */
.L_x_59:
[----:B-1----:R1:W2:Y:S02]  /*8210*/  SYNCS.PHASECHK.TRANS64.TRYWAIT P1, [R0+URZ+0x26840], R20 ;  /* 0x02684014000075a7 */ /* 0x0022a4000802017f */
[----:B--2---:R-:W-:Y:S05]  /*8220*/  @!P1 NANOSLEEP.SYNCS 0x989680 ;  /* 0x009896800000995d */ /* 0x004fea0003900000 */
[----:B------:R-:W2:Y:S02]  /*8230*/  @!P1 SYNCS.PHASECHK.TRANS64 P1, [R0+URZ+0x26840], R20 ;  /* 0x02684014000095a7 */ /* 0x000ea4000802007f */
[----:B--2---:R-:W-:Y:S05]  /*8240*/  @!P1 BRA `(.L_x_59) ;  /* 0xfffffffc00f09947 */ /* 0x004fea000383ffff */
[----:B------:R-:W-:Y:S05]  /*8250*/  BRA `(.L_x_86) ;  /* 0xffffffe400b87947 */ /* 0x000fea000383ffff */
.L_x_61:
[----:B--2---:R2:W3:Y:S02]  /*8260*/  SYNCS.PHASECHK.TRANS64.TRYWAIT P1, [R0+URZ+0x26828], R20 ;  /* 0x02682814000075a7 */ /* 0x0044e4000802017f */
[----:B---3--:R-:W-:Y:S05]  /*8270*/  @!P1 NANOSLEEP.SYNCS 0x989680 ;  /* 0x009896800000995d */ /* 0x008fea0003900000 */
[----:B------:R-:W3:Y:S02]  /*8280*/  @!P1 SYNCS.PHASECHK.TRANS64 P1, [R0+URZ+0x26828], R20 ;  /* 0x02682814000095a7 */ /* 0x000ee4000802007f */
[----:B---3--:R-:W-:Y:S05]  /*8290*/  @!P1 BRA `(.L_x_61) ;  /* 0xfffffffc00f09947 */ /* 0x008fea000383ffff */
[----:B------:R-:W-:Y:S05]  /*82a0*/  BRA `(.L_x_87) ;  /* 0xffffffe800647947 */ /* 0x000fea000383ffff */
.L_x_63:
[----:B---3--:R3:W4:Y:S02]  /*82b0*/  SYNCS.PHASECHK.TRANS64.TRYWAIT P1, [R0+URZ+0x26848], R20 ;  /* 0x02684814000075a7 */ /* 0x008724000802017f */
[----:B----4-:R-:W-:Y:S05]  /*82c0*/  @!P1 NANOSLEEP.SYNCS 0x989680 ;  /* 0x009896800000995d */ /* 0x010fea0003900000 */
[----:B------:R-:W4:Y:S02]  /*82d0*/  @!P1 SYNCS.PHASECHK.TRANS64 P1, [R0+URZ+0x26848], R20 ;  /* 0x02684814000095a7 */ /* 0x000f24000802007f */
[----:B----4-:R-:W-:Y:S05]  /*82e0*/  @!P1 BRA `(.L_x_63) ;  /* 0xfffffffc00f09947 */ /* 0x010fea000383ffff */
[----:B------:R-:W-:Y:S05]  /*82f0*/  BRA `(.L_x_88) ;  /* 0xffffffe800f07947 */ /* 0x000fea000383ffff */
.L_x_65:
[----:B------:R-:W-:-:S07]  /*8300*/  SHF.L.U32 R5, R9, 0x1f, RZ ;  /* 0x0000001f09057819 */ /* 0x000fce00000006ff */
.L_x_89:
[----:B--2---:R2:W3:Y:S02]  /*8310*/  SYNCS.PHASECHK.TRANS64.TRYWAIT P1, [R0+URZ+0x26820], R5 ;  /* 0x02682005000075a7 */ /* 0x0044e4000802017f */
[----:B---3--:R-:W-:Y:S05]  /*8320*/  @!P1 NANOSLEEP.SYNCS 0x989680 ;  /* 0x009896800000995d */ /* 0x008fea0003900000 */
[----:B------:R-:W3:Y:S02]  /*8330*/  @!P1 SYNCS.PHASECHK.TRANS64 P1, [R0+URZ+0x26820], R5 ;  /* 0x02682005000095a7 */ /* 0x000ee4000802007f */
[----:B---3--:R-:W-:Y:S05]  /*8340*/  @!P1 BRA `(.L_x_89) ;  /* 0xfffffffc00f09947 */ /* 0x008fea000383ffff */
[----:B------:R-:W-:Y:S05]  /*8350*/  BRA `(.L_x_90) ;  /* 0xffffffec008c7947 */ /* 0x000fea000383ffff */
.L_x_68:
[----:B--2---:R2:W3:Y:S02]  /*8360*/  SYNCS.PHASECHK.TRANS64.TRYWAIT P1, [R0+URZ+0x26840], R7 ;  /* 0x02684007000075a7 */ /* 0x0044e4000802017f */
[----:B---3--:R-:W-:Y:S05]  /*8370*/  @!P1 NANOSLEEP.SYNCS 0x989680 ;  /* 0x009896800000995d */ /* 0x008fea0003900000 */
[----:B------:R-:W3:Y:S02]  /*8380*/  @!P1 SYNCS.PHASECHK.TRANS64 P1, [R0+URZ+0x26840], R7 ;  /* 0x02684007000095a7 */ /* 0x000ee4000802007f */
[----:B---3--:R-:W-:Y:S05]  /*8390*/  @!P1 BRA `(.L_x_68) ;  /* 0xfffffffc00f09947 */ /* 0x008fea000383ffff */
[----:B------:R-:W-:Y:S05]  /*83a0*/  BRA `(.L_x_91) ;  /* 0xfffffff000347947 */ /* 0x000fea000383ffff */
.L_x_70:
[----:B---3--:R3:W4:Y:S02]  /*83b0*/  SYNCS.PHASECHK.TRANS64.TRYWAIT P1, [R0+URZ+0x26828], R7 ;  /* 0x02682807000075a7 */ /* 0x008724000802017f */
[----:B----4-:R-:W-:Y:S05]  /*83c0*/  @!P1 NANOSLEEP.SYNCS 0x989680 ;  /* 0x009896800000995d */ /* 0x010fea0003900000 */
[----:B------:R-:W4:Y:S02]  /*83d0*/  @!P1 SYNCS.PHASECHK.TRANS64 P1, [R0+URZ+0x26828], R7 ;  /* 0x02682807000095a7 */ /* 0x000f24000802007f */
[----:B----4-:R-:W-:Y:S05]  /*83e0*/  @!P1 BRA `(.L_x_70) ;  /* 0xfffffffc00f09947 */ /* 0x010fea000383ffff */
[----:B------:R-:W-:Y:S05]  /*83f0*/  BRA `(.L_x_92) ;  /* 0xfffffff000d87947 */ /* 0x000fea000383ffff */
.L_x_72:
[----:B----4-:R4:W5:Y:S02]  /*8400*/  SYNCS.PHASECHK.TRANS64.TRYWAIT P0, [R3+URZ+0x26840], R2 ;  /* 0x02684002030075a7 */ /* 0x010964000800017f */
[----:B-----5:R-:W-:Y:S05]  /*8410*/  @!P0 NANOSLEEP.SYNCS 0x989680 ;  /* 0x009896800000895d */ /* 0x020fea0003900000 */
[----:B------:R-:W5:Y:S02]  /*8420*/  @!P0 SYNCS.PHASECHK.TRANS64 P0, [R3+URZ+0x26840], R2 ;  /* 0x02684002030085a7 */ /* 0x000f64000800007f */
[----:B-----5:R-:W-:Y:S05]  /*8430*/  @!P0 BRA `(.L_x_72) ;  /* 0xfffffffc00f08947 */ /* 0x020fea000383ffff */
[----:B------:R-:W-:Y:S05]  /*8440*/  BRA `(.L_x_93) ;  /* 0xfffffff4007c7947 */ /* 0x000fea000383ffff */
.L_x_74:
[----:B------:R-:W-:Y:S01]  /*8450*/  BSSY B0, `(.L_x_94) ;  /* 0x0000006000007945 */ /* 0x000fe20003800000 */
[----:B------:R-:W-:-:S07]  /*8460*/  IMAD.MOV.U32 R15, RZ, RZ, -0x1 ;  /* 0xffffffffff0f7424 */ /* 0x000fce00078e00ff */
[----:B------:R-:W-:Y:S05]  /*8470*/  WARPSYNC.COLLECTIVE R15, `(.L_x_95) ;  /* 0x000000000f0c7348 */ /* 0x000fea0003c00000 */
[----:B------:R-:W-:Y:S02]  /*8480*/  ELECT P6, UR62, PT ;  /* 0x00000000003e782f */ /* 0x000fe400038c0000 */
[----:B------:R-:W-:Y:S01]  /*8490*/  MOV R14, UR62 ;  /* 0x0000003e000e7c02 */ /* 0x000fe20008000f00 */
[----:B------:R-:W-:Y:S10]  /*84a0*/  ENDCOLLECTIVE ;  /* 0x000000000000791b */ /* 0x000ff40003800000 */
.L_x_95:
[----:B------:R-:W-:Y:S05]  /*84b0*/  BSYNC B0 ;  /* 0x0000000000007941 */ /* 0x000fea0003800000 */
.L_x_94:
[----:B------:R-:W-:Y:S01]  /*84c0*/  PLOP3.LUT P0, PT, P6, PT, PT, 0x80, 0x0 ;  /* 0x000000000000781c */ /* 0x000fe2000370f070 */
[----:B------:R-:W-:-:S12]  /*84d0*/  BRA `(.L_x_96) ;  /* 0xfffffff800407947 */ /* 0x000fd8000383ffff */
.L_x_78:
[----:B-1----:R1:W2:Y:S02]  /*84e0*/  SYNCS.PHASECHK.TRANS64.TRYWAIT P1, [R6+URZ], R5 ;  /* 0x00000005060075a7 */ /* 0x0022a4000802017f */
[----:B--2---:R-:W-:Y:S05]  /*84f0*/  @!P1 NANOSLEEP.SYNCS 0x989680 ;  /* 0x009896800000995d */ /* 0x004fea0003900000 */
[----:B------:R-:W2:Y:S02]  /*8500*/  @!P1 SYNCS.PHASECHK.TRANS64 P1, [R6+URZ], R5 ;  /* 0x00000005060095a7 */ /* 0x000ea4000802007f */
[----:B--2---:R-:W-:Y:S05]  /*8510*/  @!P1 BRA `(.L_x_78) ;  /* 0xfffffffc00f09947 */ /* 0x004fea000383ffff */
[----:B------:R-:W-:Y:S05]  /*8520*/  BRA `(.L_x_97) ;  /* 0xfffffff800847947 */ /* 0x000fea000383ffff */
.L_x_79:
[----:B--2---:R2:W3:Y:S02]  /*8530*/  SYNCS.PHASECHK.TRANS64.TRYWAIT P1, [R3+URZ], R2 ;  /* 0x00000002030075a7 */ /* 0x0044e4000802017f */
[----:B---3--:R-:W-:Y:S05]  /*8540*/  @!P1 NANOSLEEP.SYNCS 0x989680 ;  /* 0x009896800000995d */ /* 0x008fea0003900000 */
[----:B------:R-:W3:Y:S02]  /*8550*/  @!P1 SYNCS.PHASECHK.TRANS64 P1, [R3+URZ], R2 ;  /* 0x00000002030095a7 */ /* 0x000ee4000802007f */
[----:B---3--:R-:W-:Y:S05]  /*8560*/  @!P1 BRA `(.L_x_79) ;  /* 0xfffffffc00f09947 */ /* 0x008fea000383ffff */
[----:B------:R-:W-:Y:S05]  /*8570*/  BRA `(.L_x_98) ;  /* 0xfffffff800787947 */ /* 0x000fea000383ffff */
.L_x_81:
[----:B--2---:R2:W3:Y:S02]  /*8580*/  SYNCS.PHASECHK.TRANS64.TRYWAIT P0, [R0+URZ], R5 ;  /* 0x00000005000075a7 */ /* 0x0044e4000800017f */
[----:B---3--:R-:W-:Y:S05]  /*8590*/  @!P0 NANOSLEEP.SYNCS 0x989680 ;  /* 0x009896800000895d */ /* 0x008fea0003900000 */
[----:B------:R-:W3:Y:S02]  /*85a0*/  @!P0 SYNCS.PHASECHK.TRANS64 P0, [R0+URZ], R5 ;  /* 0x00000005000085a7 */ /* 0x000ee4000800007f */
[----:B---3--:R-:W-:Y:S05]  /*85b0*/  @!P0 BRA `(.L_x_81) ;  /* 0xfffffffc00f08947 */ /* 0x008fea000383ffff */
[----:B------:R-:W-:Y:S05]  /*85c0*/  BRA `(.L_x_99) ;  /* 0xfffffff8007c7947 */ /* 0x000fea000383ffff */
.L_x_100:
[----:B------:R-:W-:-:S00]  /*85d0*/  BRA `(.L_x_100) ;  /* 0xfffffffc00fc7947 */ /* 0x000fc0000383ffff */
[----:B------:R-:W-:-:S00]  /*85e0*/  NOP ;  /* 0x0000000000007918 */ /* 0x000fc00000000000 */
        /* <DEDUP_REMOVED lines=9> */
.L_x_6551:


//--------------------- .text._ZN7cutlass13device_kernelIN5flash11enable_sm90INS1_16FlashAttnBwdSm90INS1_25CollectiveMainloopBwdSm90ILi2ELi2ELi2EN4cute5tupleIJNS5_1CILi1EEES8_S8_EEENS6_IJNS7_ILi64EEENS7_ILi128EEENS7_ILi96EEEEEENS_10bfloat16_tEfNS_4arch4Sm90ELb0ELb0ELb1ELb0ELb1ELb1ELb0ELb0ELi2ELi1ELi2ELi1ELb1EEENS1_21CollectiveEpilogueBwdISD_SE_SG_Li256ELb0ELb0ELi1EEENS1_19SingleTileSchedulerILb0ELb0ELb0ELi128EEEEEEEEEvNT_6ParamsE --------------------------
	.section	.text._ZN7cutlass13device_kernelIN5flash11enable_sm90INS1_16FlashAttnBwdSm90INS1_25CollectiveMainloopBwdSm90ILi2ELi2ELi2EN4cute5tupleIJNS5_1CILi1EEES8_S8_EEENS6_IJNS7_ILi64EEENS7_ILi128EEENS7_ILi96EEEEEENS_10bfloat16_tEfNS_4arch4Sm90ELb0ELb0ELb1ELb0ELb1ELb1ELb0ELb0ELi2ELi1ELi2ELi1ELb1EEENS1_21CollectiveEpilogueBwdISD_SE_SG_Li256ELb0ELb0ELi1EEENS1_19SingleTileSchedulerILb0ELb0ELb0ELi128EEEEEEEEEvNT_6ParamsE,"ax",@progbits
	.align	128
.text._ZN7cutlass13device_kernelIN5flash11enable_sm90INS1_16FlashAttnBwdSm90INS1_25CollectiveMainloopBwdSm90ILi2ELi2ELi2EN4cute5tupleIJNS5_1CILi1EEES8_S8_EEENS6_IJNS7_ILi64EEENS7_ILi128EEENS7_ILi96EEEEEENS_10bfloat16_tEfNS_4arch4Sm90ELb0ELb0ELb1ELb0ELb1ELb1ELb0ELb0ELi2ELi1ELi2ELi1ELb1EEENS1_21CollectiveEpilogueBwdISD_SE_SG_Li256ELb0ELb0ELi1EEENS1_19SingleTileSchedulerILb0ELb0ELb0ELi128EEEEEEEEEvNT_6ParamsE:
        .type           _ZN7cutlass13device_kernelIN5flash11enable_sm90INS1_16FlashAttnBwdSm90INS1_25CollectiveMainloopBwdSm90ILi2ELi2ELi2EN4cute5tupleIJNS5_1CILi1EEES8_S8_EEENS6_IJNS7_ILi64EEENS7_ILi128EEENS7_ILi96EEEEEENS_10bfloat16_tEfNS_4arch4Sm90ELb0ELb0ELb1ELb0ELb1ELb1ELb0ELb0ELi2ELi1ELi2ELi1ELb1EEENS1_21CollectiveEpilogueBwdISD_SE_SG_Li256ELb0ELb0ELi1EEENS1_19SingleTileSchedulerILb0ELb0ELb0ELi128EEEEEEEEEvNT_6ParamsE,@function
        .size           _ZN7cutlass13device_kernelIN5flash11enable_sm90INS1_16FlashAttnBwdSm90INS1_25CollectiveMainloopBwdSm90ILi2ELi2ELi2EN4cute5tupleIJNS5_1CILi1EEES8_S8_EEENS6_IJNS7_ILi64EEENS7_ILi128EEENS7_ILi96EEEEEENS_10bfloat16_tEfNS_4arch4Sm90ELb0ELb0ELb1ELb0ELb1ELb1ELb0ELb0ELi2ELi1ELi2ELi1ELb1EEENS1_21CollectiveEpilogueBwdISD_SE_SG_Li256ELb0ELb0ELi1EEENS1_19SingleTileSchedulerILb0ELb0ELb0ELi128EEEEEEEEEvNT_6ParamsE,(.L_x_6552 - _ZN7cutlass13device_kernelIN5flash11enable_sm90INS1_16FlashAttnBwdSm90INS1_25CollectiveMainloopBwdSm90ILi2ELi2ELi2EN4cute5tupleIJNS5_1CILi1EEES8_S8_EEENS6_IJNS7_ILi64EEENS7_ILi128EEENS7_ILi96EEEEEENS_10bfloat16_tEfNS_4arch4Sm90ELb0ELb0ELb1ELb0ELb1ELb1ELb0ELb0ELi2ELi1ELi2ELi1ELb1EEENS1_21CollectiveEpilogueBwdISD_SE_SG_Li256ELb0ELb0ELi1EEENS1_19SingleTileSchedulerILb0ELb0ELb0ELi128EEEEEEEEEvNT_6ParamsE)
        .other          _ZN7cutlass13device_kernelIN5flash11enable_sm90INS1_16FlashAttnBwdSm90INS1_25CollectiveMainloopBwdSm90ILi2ELi2ELi2EN4cute5tupleIJNS5_1CILi1EEES8_S8_EEENS6_IJNS7_ILi64EEENS7_ILi128EEENS7_ILi96EEEEEENS_10bfloat16_tEfNS_4arch4Sm90ELb0ELb0ELb1ELb0ELb1ELb1ELb0ELb0ELi2ELi1ELi2ELi1ELb1EEENS1_21CollectiveEpilogueBwdISD_SE_SG_Li256ELb0ELb0ELi1EEENS1_19SingleTileSchedulerILb0ELb0ELb0ELi128EEEEEEEEEvNT_6ParamsE,@"STO_CUDA_ENTRY STV_DEFAULT"
_ZN7cutlass13device_kernelIN5flash11enable_sm90INS1_16FlashAttnBwdSm90INS1_25CollectiveMainloopBwdSm90ILi2ELi2ELi2EN4cute5tupleIJNS5_1CILi1EEES8_S8_EEENS6_IJNS7_ILi64EEENS7_ILi128EEENS7_ILi96EEEEEENS_10bfloat16_tEfNS_4arch4Sm90ELb0ELb0ELb1ELb0ELb1ELb1ELb0ELb0ELi2ELi1ELi2ELi1ELb1EEENS1_21CollectiveEpilogueBwdISD_SE_SG_Li256ELb0ELb0ELi1EEENS1_19SingleTileSchedulerILb0ELb0ELb0ELi128EEEEEEEEEvNT_6ParamsE:
        /* <DEDUP_REMOVED lines=29> */
.L_x_102:
[----:B------:R-:W-:Y:S05]  /*01d0*/  BSYNC B0 ;  /* 0x0000000000007941 */ /* 0x000fea0003800000 */
.L_x_101:
        /* <DEDUP_REMOVED lines=33> */
[----:B------:R3:W1:Y:S01]  /*03f0*/  SYNCS.EXCH.64 URZ, [UR8+0x26820], UR4 ;  /* 0x02682004083f75b2 */ /* 0x0006620008000100 */
[----:B------:R3:W1:Y:S01]  /*0400*/  SYNCS.EXCH.64 URZ, [UR8+0x26818], UR6 ;  /* 0x02681806083f75b2 */ /* 0x0006620008000100 */
[----:B------:R3:W1:Y:S02]  /*0410*/  SYNCS.EXCH.64 URZ, [UR8+0x26828], UR4 ;  /* 0x02682804083f75b2 */ /* 0x0006640008000100 */
[----:B---3--:R-:W-:Y:S01]  /*0420*/  NOP ;  /* 0x0000000000007918 */ /* 0x008fe20000000000 */
.L_x_103:
        /* <DEDUP_REMOVED lines=22> */
.L_x_104:
[----:B------:R-:W-:Y:S01]  /*0590*/  PLOP3.LUT P0, PT, PT, PT, UP0, 0x80, 0x0 ;  /* 0x000000000000781c */ /* 0x000fe20003f0f008 */
[----:B------:R-:W-:Y:S01]  /*05a0*/  NOP ;  /* 0x0000000000007918 */ /* 0x000fe20000000000 */
[----:B-12-4-:R-:W-:Y:S11]  /*05b0*/  BAR.SYNC.DEFER_BLOCKING 0x0 ;  /* 0x0000000000007b1d */ /* 0x016ff60000010000 */
[----:B------:R-:W-:Y:S05]  /*05c0*/  @!P0 BRA `(.L_x_105) ;  /* 0x0000004c00108947 */ /* 0x000fea0003800000 */
.L_x_106:
        /* <DEDUP_REMOVED lines=33> */
.L_x_108:
[----:B------:R-:W1:Y:S01]  /*07e0*/  LDC.64 R16, c[0x4][R16] ;  /* 0x0100000010107b82 */ /* 0x000e620000000a00 */
[----:B------:R-:W-:Y:S01]  /*07f0*/  ULDC.64 UR4, c[0x4][0x88] ;  /* 0x0100220000047ab9 */ /* 0x000fe20000000a00 */
[----:B------:R-:W-:Y:S01]  /*0800*/  ULDC.64 UR6, c[0x4][0x90] ;  /* 0x0100240000067ab9 */ /* 0x000fe20000000a00 */
[----:B------:R-:W-:Y:S01]  /*0810*/  IMAD.U32 R4, RZ, RZ, UR4 ;  /* 0x00000004ff047e24 */ /* 0x000fe2000f8e00ff */
[----:B------:R-:W-:Y:S01]  /*0820*/  MOV R6, UR6 ;  /* 0x0000000600067c02 */ /* 0x000fe20008000f00 */
[----:B------:R-:W-:Y:S01]  /*0830*/  IMAD.U32 R5, RZ, RZ, UR5 ;  /* 0x00000005ff057e24 */ /* 0x000fe2000f8e00ff */
[----:B------:R-:W-:Y:S01]  /*0840*/  ULDC.64 UR4, c[0x4][0x10] ;  /* 0x0100040000047ab9 */ /* 0x000fe20000000a00 */
[----:B------:R-:W-:Y:S02]  /*0850*/  IMAD.U32 R7, RZ, RZ, UR7 ;  /* 0x00000007ff077e24 */ /* 0x000fe4000f8e00ff */
[----:B------:R-:W-:Y:S02]  /*0860*/  IMAD.U32 R10, RZ, RZ, UR4 ;  /* 0x00000004ff0a7e24 */ /* 0x000fe4000f8e00ff */
[----:B------:R-:W-:-:S02]  /*0870*/  IMAD.U32 R11, RZ, RZ, UR5 ;  /* 0x00000005ff0b7e24 */ /* 0x000fc4000f8e00ff */
[----:B------:R-:W-:Y:S02]  /*0880*/  IMAD.MOV.U32 R8, RZ, RZ, 0x70 ;  /* 0x00000070ff087424 */ /* 0x000fe400078e00ff */
[----:B------:R-:W-:Y:S02]  /*0890*/  IMAD.MOV.U32 R12, RZ, RZ, 0x1 ;  /* 0x00000001ff0c7424 */ /* 0x000fe400078e00ff */
[----:B------:R-:W-:-:S07]  /*08a0*/  IMAD.MOV.U32 R13, RZ, RZ, RZ ;  /* 0x000000ffff0d7224 */ /* 0x000fce00078e00ff */
[----:B------:R-:W-:-:S07]  /*08b0*/  LEPC R20, `(.L_x_107) ;  /* 0x000000001014794e */ /* 0x000fce0000000000 */
[----:B-1----:R-:W-:Y:S05]  /*08c0*/  CALL.ABS.NOINC R16 ;  /* 0x0000000010007343 */ /* 0x002fea0003c00000 */
.L_x_107:
        /* <DEDUP_REMOVED lines=21> */
[----:B--2---:R-:W-:Y:S05]  /*0a20*/  CALL.ABS.NOINC R14 ;  /* 0x000000000e007343 */ /* 0x004fea0003c00000 */
.L_x_110:
[----:B------:R-:W1:Y:S01]  /*0a30*/  LDC.64 R18, c[0x4][R18] ;  /* 0x0100000012127b82 */ /* 0x000e620000000a00 */
[----:B------:R-:W-:Y:S01]  /*0a40*/  ULDC.64 UR4, c[0x4][0x88] ;  /* 0x0100220000047ab9 */ /* 0x000fe20000000a00 */
[----:B------:R-:W-:Y:S01]  /*0a50*/  ULDC.64 UR6, c[0x4][0x10] ;  /* 0x0100040000067ab9 */ /* 0x000fe20000000a00 */
[----:B------:R-:W-:Y:S02]  /*0a60*/  IMAD.U32 R4, RZ, RZ, UR4 ;  /* 0x00000004ff047e24 */ /* 0x000fe4000f8e00ff */
        /* <DEDUP_REMOVED lines=11> */
.L_x_109:
[----:B------:R-:W-:Y:S01]  /*0b20*/  SHF.R.S32.HI R122, RZ, 0x1f, R121 ;  /* 0x0000001fff7a7819 */ /* 0x000fe20000011479 */
[----:B------:R-:W-:-:S03]  /*0b30*/  UMOV UR4, 0xffffffff ;  /* 0xffffffff00047882 */ /* 0x000fc60000000000 */
[----:B------:R-:W-:-:S04]  /*0b40*/  LEA.HI R0, R122, R121, RZ, 0x7 ;  /* 0x000000797a007211 */ /* 0x000fc800078f38ff */
[----:B------:R-:W-:Y:S01]  /*0b50*/  SHF.R.S32.HI R120, RZ, 0x7, R0 ;  /* 0x00000007ff787819 */ /* 0x000fe20000011400 */
[----:B------:R-:W-:Y:S06]  /*0b60*/  BRA.DIV UR4, `(.L_x_111) ;  /* 0x0000007e044c7947 */ /* 0x000fec000b800000 */
[----:B------:R1:W2:Y:S02]  /*0b70*/  SHFL.IDX PT, R14, R120, RZ, 0x1f ;  /* 0x00001fff780e7589 */ /* 0x0002a400000e0000 */
.L_x_203:
[----:B------:R-:W-:Y:S02]  /*0b80*/  SHF.L.U32 R7, RZ, 0x1f, RZ ;  /* 0x0000001fff077819 */ /* 0x000fe400000006ff */
[----:B------:R-:W-:Y:S02]  /*0b90*/  LEA.HI R22, R122, R121, RZ, 0x4 ;  /* 0x000000797a167211 */ /* 0x000fe400078f20ff */
[----:B------:R-:W3:Y:S01]  /*0ba0*/  SYNCS.PHASECHK.TRANS64.TRYWAIT P0, [R16+URZ+0x26800], R7 ;  /* 0x02680007100075a7 */ /* 0x000ee2000800017f */
[----:B------:R-:W-:Y:S02]  /*0bb0*/  LOP3.LUT R0, R0, 0xffffff80, RZ, 0xc0, !PT ;  /* 0xffffff8000007812 */ /* 0x000fe400078ec0ff */
[----:B------:R-:W-:Y:S02]  /*0bc0*/  SHF.R.S32.HI R5, RZ, 0x4, R22 ;  /* 0x00000004ff057819 */ /* 0x000fe40000011416 */
[----:B------:R-:W-:Y:S01]  /*0bd0*/  IADD3 R228, R16, 0x6000, RZ ;  /* 0x0000600010e47810 */ /* 0x000fe20007ffe0ff */
        /* <DEDUP_REMOVED lines=8> */
[----:B------:R-:W-:Y:S01]  /*0c60*/  LOP3.LUT P1, RZ, R228, 0x1bf, RZ, 0xc0, !PT ;  /* 0x000001bfe4ff7812 */ /* 0x000fe2000782c0ff */
[----:B------:R-:W-:Y:S01]  /*0c70*/  IMAD.IADD R18, R14, 0x1, -R3 ;  /* 0x000000010e127824 */ /* 0x000fe200078e0a03 */
[----:B------:R-:W-:-:S02]  /*0c80*/  LEA.HI R0, R122, R121, RZ, 0x5 ;  /* 0x000000797a007211 */ /* 0x000fc400078f28ff */
[----:B------:R-:W-:Y:S01]  /*0c90*/  LOP3.LUT R4, R127, 0x7ffffffc, RZ, 0xc0, !PT ;  /* 0x7ffffffc7f047812 */ /* 0x000fe200078ec0ff */
[----:B---3--:R-:W-:Y:S08]  /*0ca0*/  @P0 BRA `(.L_x_112) ;  /* 0x0000000000080947 */ /* 0x008ff00003800000 */
[----:B------:R-:W2:Y:S02]  /*0cb0*/  SYNCS.PHASECHK.TRANS64.TRYWAIT P0, [R16+URZ+0x26800], R7 ;  /* 0x02680007100075a7 */ /* 0x000ea4000800017f */
[----:B--2---:R-:W-:Y:S05]  /*0cc0*/  @!P0 BRA `(.L_x_113) ;  /* 0x0000007c00148947 */ /* 0x004fea0003800000 */
.L_x_112:
[----:B------:R-:W-:Y:S01]  /*0cd0*/  LOP3.LUT P0, RZ, R228, 0x1bf, RZ, 0xc0, !PT ;  /* 0x000001bfe4ff7812 */ /* 0x000fe2000780c0ff */
[----:B------:R-:W-:Y:S01]  /*0ce0*/  IMAD.IADD R19, R123, 0x1, -R4 ;  /* 0x000000017b137824 */ /* 0x000fe200078e0a04 */
[----:B------:R-:W-:-:S11]  /*0cf0*/  SHF.R.S32.HI R124, RZ, 0x5, R0 ;  /* 0x00000005ff7c7819 */ /* 0x000fd60000011400 */
[----:B------:R-:W-:Y:S05]  /*0d00*/  @!P0 BRA `(.L_x_114) ;  /* 0x0000000000408947 */ /* 0x000fea0003800000 */
[----:B------:R-:W-:Y:S01]  /*0d10*/  MOV R0, 0x0 ;  /* 0x0000000000007802 */ /* 0x000fe20000000f00 */
[----:B------:R-:W-:Y:S01]  /*0d20*/  ULDC.64 UR4, c[0x4][0x88] ;  /* 0x0100220000047ab9 */ /* 0x000fe20000000a00 */
[----:B------:R-:W-:Y:S01]  /*0d30*/  ULDC.64 UR6, c[0x4][0x90] ;  /* 0x0100240000067ab9 */ /* 0x000fe20000000a00 */
[----:B------:R-:W-:Y:S01]  /*0d40*/  IMAD.U32 R4, RZ, RZ, UR4 ;  /* 0x00000004ff047e24 */ /* 0x000fe2000f8e00ff */
[----:B------:R3:W4:Y:S01]  /*0d50*/  LDC.64 R14, c[0x4][R0] ;  /* 0x01000000000e7b82 */ /* 0x0007220000000a00 */
[----:B------:R-:W-:Y:S01]  /*0d60*/  IMAD.U32 R5, RZ, RZ, UR5 ;  /* 0x00000005ff057e24 */ /* 0x000fe2000f8e00ff */
[----:B------:R-:W-:Y:S01]  /*0d70*/  ULDC.64 UR4, c[0x4][0x18] ;  /* 0x0100060000047ab9 */ /* 0x000fe20000000a00 */
[----:B------:R-:W-:Y:S01]  /*0d80*/  IMAD.U32 R6, RZ, RZ, UR6 ;  /* 0x00000006ff067e24 */ /* 0x000fe2000f8e00ff */
[----:B------:R-:W-:Y:S01]  /*0d90*/  MOV R13, RZ ;  /* 0x000000ff000d7202 */ /* 0x000fe20000000f00 */
[----:B--2---:R-:W-:Y:S02]  /*0da0*/  IMAD.U32 R7, RZ, RZ, UR7 ;  /* 0x00000007ff077e24 */ /* 0x004fe4000f8e00ff */
[----:B------:R-:W-:-:S02]  /*0db0*/  IMAD.U32 R10, RZ, RZ, UR4 ;  /* 0x00000004ff0a7e24 */ /* 0x000fc4000f8e00ff */
[----:B------:R-:W-:Y:S02]  /*0dc0*/  IMAD.U32 R11, RZ, RZ, UR5 ;  /* 0x00000005ff0b7e24 */ /* 0x000fe4000f8e00ff */
[----:B------:R-:W-:Y:S02]  /*0dd0*/  IMAD.MOV.U32 R8, RZ, RZ, 0x70 ;  /* 0x00000070ff087424 */ /* 0x000fe400078e00ff */
[----:B---3--:R-:W-:-:S07]  /*0de0*/  IMAD.MOV.U32 R12, RZ, RZ, 0x1 ;  /* 0x00000001ff0c7424 */ /* 0x008fce00078e00ff */
[----:B------:R-:W-:-:S07]  /*0df0*/  LEPC R20, `(.L_x_114) ;  /* 0x000000001014794e */ /* 0x000fce0000000000 */
[----:B-1--4-:R-:W-:Y:S05]  /*0e00*/  CALL.ABS.NOINC R14 ;  /* 0x000000000e007343 */ /* 0x012fea0003c00000 */
.L_x_114:
        /* <DEDUP_REMOVED lines=20> */
[----:B------:R-:W-:Y:S01]  /*0f50*/  CS2R R104, SRZ ;  /* 0x0000000000687805 */ /* 0x000fe2000001ff00 */
[----:B--2---:R-:W-:Y:S01]  /*0f60*/  IMAD.SHL.U32 R7, R5, 0x20, RZ ;  /* 0x0000002005077824 */ /* 0x004fe200078e00ff */
[----:B------:R-:W-:Y:S02]  /*0f70*/  LOP3.LUT R4, R4, 0xfffffffc, RZ, 0xc0, !PT ;  /* 0xfffffffc04047812 */ /* 0x000fe400078ec0ff */
[----:B------:R-:W-:Y:S02]  /*0f80*/  CS2R R102, SRZ ;  /* 0x0000000000667805 */ /* 0x000fe4000001ff00 */
[----:B------:R-:W-:Y:S02]  /*0f90*/  LOP3.LUT R5, R0, 0x7fffffe, RZ, 0xc0, !PT ;  /* 0x07fffffe00057812 */ /* 0x000fe400078ec0ff */
[----:B------:R-:W-:Y:S02]  /*0fa0*/  CS2R R100, SRZ ;  /* 0x0000000000647805 */ /* 0x000fe4000001ff00 */
        /* <DEDUP_REMOVED lines=8> */
[----:B------:R-:W-:-:S02]  /*1030*/  CS2R R94, SRZ ;  /* 0x00000000005e7805 */ /* 0x000fc4000001ff00 */
[----:B------:R-:W-:Y:S02]  /*1040*/  CS2R R92, SRZ ;  /* 0x00000000005c7805 */ /* 0x000fe4000001ff00 */
[----:B------:R-:W-:Y:S01]  /*1050*/  LOP3.LUT R3, R3, 0xc0, RZ, 0xc0, !PT ;  /* 0x000000c003037812 */ /* 0x000fe200078ec0ff */
[----:B------:R-:W-:Y:S01]  /*1060*/  IMAD R0, R5, 0x20, R0 ;  /* 0x0000002005007824 */ /* 0x000fe200078e0200 */
[----:B------:R-:W-:Y:S02]  /*1070*/  SEL R23, R23, 0xffffffe0, !P0 ;  /* 0xffffffe017177807 */ /* 0x000fe40004000000 */
[----:B------:R-:W-:Y:S02]  /*1080*/  CS2R R90, SRZ ;  /* 0x00000000005a7805 */ /* 0x000fe4000001ff00 */
[----:B------:R-:W-:Y:S02]  /*1090*/  LOP3.LUT R6, R3, 0x8, R6, 0xf8, !PT ;  /* 0x0000000803067812 */ /* 0x000fe400078ef806 */
[----:B------:R-:W-:-:S02]  /*10a0*/  CS2R R88, SRZ ;  /* 0x0000000000587805 */ /* 0x000fc4000001ff00 */
[----:B------:R-:W-:Y:S02]  /*10b0*/  SHF.R.U32.HI R3, RZ, 0x3, R3 ;  /* 0x00000003ff037819 */ /* 0x000fe40000011603 */
[----:B------:R-:W-:Y:S02]  /*10c0*/  CS2R R86, SRZ ;  /* 0x0000000000567805 */ /* 0x000fe4000001ff00 */
[----:B------:R-:W-:Y:S02]  /*10d0*/  PLOP3.LUT P0, PT, PT, PT, UP0, 0x80, 0x0 ;  /* 0x000000000000781c */ /* 0x000fe40003f0f008 */
[----:B------:R-:W-:Y:S02]  /*10e0*/  CS2R R84, SRZ ;  /* 0x0000000000547805 */ /* 0x000fe4000001ff00 */
[----:B------:R-:W-:Y:S02]  /*10f0*/  LOP3.LUT R3, R6, R3, RZ, 0x3c, !PT ;  /* 0x0000000306037212 */ /* 0x000fe400078e3cff */
[----:B------:R-:W-:-:S02]  /*1100*/  CS2R R82, SRZ ;  /* 0x0000000000527805 */ /* 0x000fc4000001ff00 */
[----:B------:R-:W-:Y:S02]  /*1110*/  CS2R R80, SRZ ;  /* 0x0000000000507805 */ /* 0x000fe4000001ff00 */
        /* <DEDUP_REMOVED lines=40> */
[----:B------:R-:W-:Y:S01]  /*13a0*/  SHF.L.U32 R0, R121, 0x6, RZ ;  /* 0x0000000679007819 */ /* 0x000fe200000006ff */
[----:B------:R-:W-:Y:S01]  /*13b0*/  IMAD.SHL.U32 R3, R124, 0x10, RZ ;  /* 0x000000107c037824 */ /* 0x000fe200078e00ff */
[----:B------:R-:W-:Y:S01]  /*13c0*/  LEA.HI R122, R122, R121, RZ, 0x3 ;  /* 0x000000797a7a7211 */ /* 0x000fe200078f18ff */
[----:B------:R-:W-:Y:S01]  /*13d0*/  UIADD3 UR4, UR4, 0x3f, URZ ;  /* 0x0000003f04047890 */ /* 0x000fe2000fffe03f */
[----:B------:R-:W-:Y:S01]  /*13e0*/  LOP3.LUT R0, R0, 0x1c0, RZ, 0xc0, !PT ;  /* 0x000001c000007812 */ /* 0x000fe200078ec0ff */
[----:B------:R-:W-:Y:S01]  /*13f0*/  IMAD R125, R120, 0x8, R125 ;  /* 0x00000008787d7824 */ /* 0x000fe200078e027d */
[----:B------:R-:W-:Y:S01]  /*1400*/  LEA.HI R126, R126, R123, RZ, 0x5 ;  /* 0x0000007b7e7e7211 */ /* 0x000fe200078f28ff */
[----:B------:R-:W-:Y:S01]  /*1410*/  USHF.R.S32.HI UR5, URZ, 0x1f, UR4 ;  /* 0x0000001f3f057899 */ /* 0x000fe20008011404 */
[----:B------:R-:W-:Y:S01]  /*1420*/  LOP3.LUT R3, R0, 0x30, R3, 0xf8, !PT ;  /* 0x0000003000037812 */ /* 0x000fe200078ef803 */
[----:B------:R-:W-:Y:S01]  /*1430*/  IMAD.MOV.U32 R119, RZ, RZ, RZ ;  /* 0x000000ffff777224 */ /* 0x000fe200078e00ff */
[----:B------:R-:W-:Y:S01]  /*1440*/  SHF.R.S32.HI R126, RZ, 0x5, R126 ;  /* 0x00000005ff7e7819 */ /* 0x000fe2000001147e */
[----:B------:R-:W-:Y:S01]  /*1450*/  ULEA.HI UR5, UR5, UR4, URZ, 0x6 ;  /* 0x0000000405057291 */ /* 0x000fe2000f8f303f */
[----:B------:R-:W-:Y:S01]  /*1460*/  LOP3.LUT R5, R3, 0x8, R122, 0xf8, !PT ;  /* 0x0000000803057812 */ /* 0x000fe200078ef87a */
[----:B------:R-:W-:Y:S01]  /*1470*/  ULOP3.LUT UR11, UR38, 0x1, URZ, 0xfc, !UPT ;  /* 0x00000001260b7892 */ /* 0x000fe2000f8efc3f */
[----:B------:R-:W-:Y:S01]  /*1480*/  SHF.R.U32.HI R4, RZ, 0x3, R0 ;  /* 0x00000003ff047819 */ /* 0x000fe20000011600 */
[----:B------:R-:W-:Y:S01]  /*1490*/  USHF.R.S32.HI UR7, URZ, 0x6, UR5 ;  /* 0x000000063f077899 */ /* 0x000fe20008011405 */
[--C-:B------:R-:W-:Y:S01]  /*14a0*/  SHF.R.S32.HI R0, RZ, 0x2, R127.reuse ;  /* 0x00000002ff007819 */ /* 0x100fe2000001147f */
[----:B------:R-:W-:Y:S01]  /*14b0*/  UMOV UR4, URZ ;  /* 0x0000003f00047c82 */ /* 0x000fe20008000000 */
[----:B------:R-:W-:Y:S01]  /*14c0*/  SHF.R.S32.HI R127, RZ, 0x1f, R127 ;  /* 0x0000001fff7f7819 */ /* 0x000fe2000001147f */
[----:B------:R-:W-:Y:S01]  /*14d0*/  UMOV UR5, URZ ;  /* 0x0000003f00057c82 */ /* 0x000fe20008000000 */
[----:B------:R-:W-:Y:S01]  /*14e0*/  LOP3.LUT R4, R5, R4, RZ, 0x3c, !PT ;  /* 0x0000000405047212 */ /* 0x000fe200078e3cff */
[----:B------:R-:W-:Y:S01]  /*14f0*/  IMAD R5, R120, 0x300, R123 ;  /* 0x0000030078057824 */ /* 0x000fe200078e027b */
[----:B------:R-:W-:Y:S01]  /*1500*/  LEA.HI R127, R127, R0, RZ, 0x3 ;  /* 0x000000007f7f7211 */ /* 0x000fe200078f18ff */
[----:B------:R-:W-:Y:S01]  /*1510*/  UMOV UR6, URZ ;  /* 0x0000003f00067c82 */ /* 0x000fe20008000000 */
[----:B------:R-:W-:Y:S01]  /*1520*/  ULDC UR13, c[0x0][0x75c] ;  /* 0x0001d700000d7ab9 */ /* 0x000fe20000000800 */
[----:B------:R-:W-:Y:S01]  /*1530*/  IMAD.SHL.U32 R5, R5, 0x4, RZ ;  /* 0x0000000405057824 */ /* 0x000fe200078e00ff */
[----:B------:R-:W-:Y:S01]  /*1540*/  LOP3.LUT R127, R127, 0xfffffff8, RZ, 0xc0, !PT ;  /* 0xfffffff87f7f7812 */ /* 0x000fe200078ec0ff */
[----:B------:R-:W-:Y:S01]  /*1550*/  IMAD.U32 R4, R125, 0x200, R4 ;  /* 0x000002007d047824 */ /* 0x000fe200078e0004 */
[----:B------:R-:W-:Y:S01]  /*1560*/  ULDC UR14, c[0x0][0x744] ;  /* 0x0001d100000e7ab9 */ /* 0x000fe20000000800 */
        /* <DEDUP_REMOVED lines=8> */
.L_x_126:
[----:B------:R-:W-:-:S06]  /*15f0*/  UISETP.NE.AND UP0, UPT, UR11, 0x3, UPT ;  /* 0x000000030b00788c */ /* 0x000fcc000bf05270 */
[----:B------:R-:W-:-:S13]  /*1600*/  PLOP3.LUT P0, PT, PT, PT, UP0, 0x80, 0x0 ;  /* 0x000000000000781c */ /* 0x000fda0003f0f008 */
[----:B-1----:R-:W-:Y:S05]  /*1610*/  @!P0 BRA `(.L_x_116) ;  /* 0x0000000000048947 */ /* 0x002fea0003800000 */
[----:B------:R-:W-:Y:S01]  /*1620*/  BPT.TRAP 0x1 ;  /* 0x000000040000795c */ /* 0x000fe20000300000 */
.L_x_116:
[----:B------:R-:W-:Y:S01]  /*1630*/  R2UR UR8, R16 ;  /* 0x00000000100872ca */ /* 0x000fe200000e0000 */
[----:B------:R-:W-:-:S05]  /*1640*/  IMAD.U32 R6, RZ, RZ, UR5 ;  /* 0x00000005ff067e24 */ /* 0x000fca000f8e00ff */
[----:B------:R-:W-:-:S07]  /*1650*/  SHF.L.U32 R6, R6, 0x1f, RZ ;  /* 0x0000001f06067819 */ /* 0x000fce00000006ff */
[----:B------:R-:W-:-:S09]  /*1660*/  ULEA UR8, UR6, UR8, 0x3 ;  /* 0x0000000806087291 */ /* 0x000fd2000f8e183f */
[----:B------:R2:W3:Y:S01]  /*1670*/  SYNCS.PHASECHK.TRANS64.TRYWAIT P1, [UR8+0x26810], R6 ;  /* 0x02681006ff0075a7 */ /* 0x0004e20008020148 */
[----:B------:R-:W-:Y:S05]  /*1680*/  @!P0 BRA `(.L_x_117) ;  /* 0x0000000000048947 */ /* 0x000fea0003800000 */
[----:B------:R-:W-:Y:S01]  /*1690*/  BPT.TRAP 0x1 ;  /* 0x000000040000795c */ /* 0x000fe20000300000 */
.L_x_117:
[----:B---3--:R-:W-:Y:S05]  /*16a0*/  @P1 BRA `(.L_x_118) ;  /* 0x0000000000081947 */ /* 0x008fea0003800000 */
[----:B------:R-:W3:Y:S02]  /*16b0*/  SYNCS.PHASECHK.TRANS64.TRYWAIT P1, [UR8+0x26810], R6 ;  /* 0x02681006ff0075a7 */ /* 0x000ee40008020148 */
[----:B---3--:R-:W-:Y:S05]  /*16c0*/  @!P1 BRA `(.L_x_119) ;  /* 0x0000007000a89947 */ /* 0x008fea0003800000 */
.L_x_118:
        /* <DEDUP_REMOVED lines=67> */
.L_x_120:
[----:B------:R1:W1:Y:S01]  /*1b00*/  SYNCS.PHASECHK.TRANS64.TRYWAIT P1, [UR8+0x26830], R6 ;  /* 0x02683006ff0075a7 */ /* 0x0002620008020148 */
[----:B------:R-:W-:Y:S05]  /*1b10*/  @!P0 BRA `(.L_x_121) ;  /* 0x0000000000048947 */ /* 0x000fea0003800000 */
[----:B------:R-:W-:Y:S01]  /*1b20*/  BPT.TRAP 0x1 ;  /* 0x000000040000795c */ /* 0x000fe20000300000 */
.L_x_121:
[----:B-1----:R-:W-:Y:S05]  /*1b30*/  @P1 BRA `(.L_x_122) ;  /* 0x0000000000081947 */ /* 0x002fea0003800000 */
[----:B------:R-:W1:Y:S02]  /*1b40*/  SYNCS.PHASECHK.TRANS64.TRYWAIT P1, [UR8+0x26830], R6 ;  /* 0x02683006ff0075a7 */ /* 0x000e640008020148 */
[----:B-1----:R-:W-:Y:S05]  /*1b50*/  @!P1 BRA `(.L_x_123) ;  /* 0x0000006c009c9947 */ /* 0x002fea0003800000 */
.L_x_122:
        /* <DEDUP_REMOVED lines=26> */
[----:B------:R-:W5:Y:S01]  /*1d00*/  MUFU.TANH R12, R12 ;  /* 0x0000000c000c7308 */ /* 0x000f620000002400 */
        /* <DEDUP_REMOVED lines=16> */
[----:B-----5:R-:W-:Y:S01]  /*1e10*/  FSEL R171, R12, -INF , P1 ;  /* 0xff8000000cab7808 */ /* 0x020fe20000800000 */
[----:B------:R-:W-:Y:S01]  /*1e20*/  FFMA.FTZ R226, R161, UR14, -R216 ;  /* 0x0000000ea1e27c23 */ /* 0x000fe200080108d8 */
[----:B------:R-:W-:Y:S01]  /*1e30*/  FMUL.FTZ R227, R183, UR13 ;  /* 0x0000000db7e37c20 */ /* 0x000fe20008410000 */
[----:B------:R-:W-:Y:S01]  /*1e40*/  FMUL.FTZ R221, R172, UR13 ;  /* 0x0000000dacdd7c20 */ /* 0x000fe20008410000 */
[----:B------:R-:W-:Y:S01]  /*1e50*/  FMUL.FTZ R222, R173, UR13 ;  /* 0x0000000dadde7c20 */ /* 0x000fe20008410000 */
[----:B------:R-:W-:Y:S01]  /*1e60*/  FFMA.FTZ R168, R171, UR14, -R218 ;  /* 0x0000000eaba87c23 */ /* 0x000fe200080108da */
[----:B------:R-:W-:Y:S01]  /*1e70*/  FMUL.FTZ R156, R164, UR13 ;  /* 0x0000000da49c7c20 */ /* 0x000fe20008410000 */
[----:B------:R-:W5:Y:S01]  /*1e80*/  MUFU.TANH R152, R152 ;  /* 0x0000009800987308 */ /* 0x000f620000002400 */
        /* <DEDUP_REMOVED lines=16> */
[C---:B-----5:R-:W-:Y:S01]  /*1f90*/  FSEL R171, R152.reuse, -INF , P2 ;  /* 0xff80000098ab7808 */ /* 0x060fe20001000000 */
        /* <DEDUP_REMOVED lines=28> */
[----:B------:R-:W5:Y:S08]  /*2160*/  MUFU.TANH R158, R158 ;  /* 0x0000009e009e7308 */ /* 0x000f700000002400 */
        /* <DEDUP_REMOVED lines=37> */
[----:B------:R-:W-:-:S06]  /*23c0*/  WARPGROUP.ARRIVE ;  /* 0x00000000000079c5 */ /* 0x000fcc0000000000 */
        /* <DEDUP_REMOVED lines=10> */
[----:B------:R-:W1:Y:S04]  /*2470*/  LDS.64 R166, [R5+0x1e200] ;  /* 0x01e2000005a67984 */ /* 0x000e680000000a00 */
[----:B------:R-:W3:Y:S01]  /*2480*/  LDS.64 R170, [R5+0x1e220] ;  /* 0x01e2200005aa7984 */ /* 0x000ee20000000a00 */
[--C-:B-1----:R-:W-:Y:S01]  /*2490*/  FADD.FTZ R217, R120, -R166.reuse ;  /* 0x800000a678d97221 */ /* 0x102fe20000010000 */
        /* <DEDUP_REMOVED lines=10> */
[----:B------:R-:W-:Y:S01]  /*2540*/  FMUL.FTZ R7, R183, R178 ;  /* 0x000000b2b7077220 */ /* 0x000fe20000410000 */
[----:B------:R-:W-:Y:S01]  /*2550*/  FSEL R6, R157, -INF , P2 ;  /* 0xff8000009d067808 */ /* 0x000fe20001000000 */
[----:B------:R1:W4:Y:S01]  /*2560*/  MUFU.EX2 R166, R208 ;  /* 0x000000d000a67308 */ /* 0x0003220000000800 */
[----:B--2---:R-:W-:Y:S01]  /*2570*/  FSEL R123, R156, -INF , P2 ;  /* 0xff8000009c7b7808 */ /* 0x004fe20001000000 */
[----:B------:R-:W-:Y:S01]  /*2580*/  FMUL.FTZ R122, R122, R7 ;  /* 0x000000077a7a7220 */ /* 0x000fe20000410000 */
[----:B-----5:R-:W-:Y:S01]  /*2590*/  FSEL R209, R158, -INF , P1 ;  /* 0xff8000009ed17808 */ /* 0x020fe20000800000 */
[----:B---3--:R-:W-:Y:S01]  /*25a0*/  FADD.FTZ R218, R124, -R170 ;  /* 0x800000aa7cda7221 */ /* 0x008fe20000010000 */
        /* <DEDUP_REMOVED lines=11> */
[----:B------:R1:W5:Y:S01]  /*2660*/  MUFU.EX2 R167, R216 ;  /* 0x000000d800a77308 */ /* 0x0003620000000800 */
        /* <DEDUP_REMOVED lines=11> */
[----:B----4-:R-:W-:Y:S01]  /*2720*/  FMUL.FTZ R9, R168, R9 ;  /* 0x00000009a8097220 */ /* 0x010fe20000410000 */
[----:B------:R-:W-:Y:S01]  /*2730*/  FFMA.FTZ R209, -R11, R11, 1 ;  /* 0x3f8000000bd17423 */ /* 0x000fe2000001010b */
[----:B------:R-:W-:Y:S01]  /*2740*/  FSEL R213, R169, -INF , P1 ;  /* 0xff800000a9d57808 */ /* 0x000fe20000800000 */
[----:B------:R-:W-:Y:S01]  /*2750*/  FADD.FTZ R218, R127, -R171 ;  /* 0x800000ab7fda7221 */ /* 0x000fe20000010000 */
[----:B------:R1:W-:Y:S01]  /*2760*/  MUFU.EX2 R181, R212 ;  /* 0x000000d400b57308 */ /* 0x0003e20000000800 */
[--C-:B---3--:R-:W-:Y:S01]  /*2770*/  FFMA.FTZ R120, R8, UR14, -R21.reuse ;  /* 0x0000000e08787c23 */ /* 0x108fe20008010815 */
        /* <DEDUP_REMOVED lines=22> */
[----:B------:R-:W4:Y:S01]  /*28e0*/  MUFU.EX2 R178, R178 ;  /* 0x000000b200b27308 */ /* 0x000f220000000800 */
[----:B---3--:R-:W-:Y:S01]  /*28f0*/  FSEL R213, R224, -INF , P1 ;  /* 0xff800000e0d57808 */ /* 0x008fe20000800000 */
        /* <DEDUP_REMOVED lines=9> */
[----:B------:R2:W3:Y:S01]  /*2990*/  MUFU.EX2 R11, R120 ;  /* 0x00000078000b7308 */ /* 0x0004e20000000800 */
[----:B------:R-:W-:Y:S01]  /*29a0*/  FFMA.FTZ R215, R6, UR14, -R215 ;  /* 0x0000000e06d77c23 */ /* 0x000fe200080108d7 */
[C---:B------:R-:W-:Y:S01]  /*29b0*/  FSEL R130, R177.reuse, -INF , P2 ;  /* 0xff800000b1827808 */ /* 0x040fe20001000000 */
[----:B------:R-:W3:Y:S01]  /*29c0*/  LDS.64 R6, [R5+0x1e280] ;  /* 0x01e2800005067984 */ /* 0x000ee20000000a00 */
[----:B------:R-:W-:Y:S01]  /*29d0*/  FMUL.FTZ R217, R172, R217 ;  /* 0x000000d9acd97220 */ /* 0x000fe20000410000 */
[----:B------:R-:W-:Y:S01]  /*29e0*/  FMUL.FTZ R219, R166, R219 ;  /* 0x000000dba6db7220 */ /* 0x000fe20000410000 */
[----:B------:R-:W-:Y:S01]  /*29f0*/  FFMA.FTZ R177, -R177, R177, 1 ;  /* 0x3f800000b1b17423 */ /* 0x000fe200000101b1 */
[--C-:B------:R-:W-:Y:S01]  /*2a00*/  FFMA.FTZ R130, R130, UR14, -R211.reuse ;  /* 0x0000000e82827c23 */ /* 0x100fe200080108d3 */
[----:B------:R-:W-:Y:S01]  /*2a10*/  FMUL.FTZ R152, R152, R217 ;  /* 0x000000d998987220 */ /* 0x000fe20000410000 */
[----:B--2---:R-:W-:Y:S01]  /*2a20*/  FSEL R120, R179, -INF , P1 ;  /* 0xff800000b3787808 */ /* 0x004fe20000800000 */
[----:B------:R-:W-:Y:S01]  /*2a30*/  FMUL.FTZ R131, R154, R219 ;  /* 0x000000db9a837220 */ /* 0x000fe20000410000 */
[----:B------:R-:W-:Y:S01]  /*2a40*/  FMUL.FTZ R154, R174, R129 ;  /* 0x00000081ae9a7220 */ /* 0x000fe20000410000 */
[----:B------:R-:W-:Y:S01]  /*2a50*/  FSEL R129, R182, -INF , P1 ;  /* 0xff800000b6817808 */ /* 0x000fe20000800000 */
[----:B------:R-:W2:Y:S01]  /*2a60*/  MUFU.EX2 R126, R126 ;  /* 0x0000007e007e7308 */ /* 0x000ea20000000800 */
[----:B------:R-:W-:Y:S01]  /*2a70*/  FFMA.FTZ R211, R120, UR14, -R211 ;  /* 0x0000000e78d37c23 */ /* 0x000fe200080108d3 */
[--C-:B------:R-:W-:Y:S01]  /*2a80*/  FFMA.FTZ R120, R13, UR14, -R14.reuse ;  /* 0x0000000e0d787c23 */ /* 0x100fe2000801080e */
[----:B------:R-:W-:Y:S01]  /*2a90*/  FMUL.FTZ R153, R153, R154 ;  /* 0x0000009a99997220 */ /* 0x000fe20000410000 */
[----:B------:R-:W-:Y:S01]  /*2aa0*/  FFMA.FTZ R154, -R155, R155, 1 ;  /* 0x3f8000009b9a7423 */ /* 0x000fe2000001019b */
[----:B-----5:R-:W-:Y:S01]  /*2ab0*/  FMUL.FTZ R155, R167, R210 ;  /* 0x000000d2a79b7220 */ /* 0x020fe20000410000 */
[----:B------:R-:W-:Y:S01]  /*2ac0*/  FFMA.FTZ R210, R129, UR14, -R14 ;  /* 0x0000000e81d27c23 */ /* 0x000fe2000801080e */
[--C-:B-1----:R-:W-:Y:S01]  /*2ad0*/  FADD.FTZ R13, R132, -R8.reuse ;  /* 0x80000008840d7221 */ /* 0x102fe20000010000 */
[----:B------:R-:W-:Y:S01]  /*2ae0*/  FADD.FTZ R132, R134, -R8 ;  /* 0x8000000886847221 */ /* 0x000fe20000010000 */
[--C-:B------:R-:W-:Y:S01]  /*2af0*/  FADD.FTZ R133, R133, -R9.reuse ;  /* 0x8000000985857221 */ /* 0x100fe20000010000 */
[----:B------:R-:W-:Y:S01]  /*2b00*/  FADD.FTZ R217, R135, -R9 ;  /* 0x8000000987d97221 */ /* 0x000fe20000010000 */
[----:B----4-:R-:W-:Y:S01]  /*2b10*/  FMUL.FTZ R13, R178, R13 ;  /* 0x0000000db20d7220 */ /* 0x010fe20000410000 */
        /* <DEDUP_REMOVED lines=11> */
[----:B----4-:R-:W4:Y:S01]  /*2bd0*/  LDS.64 R12, [R5+0x1e2c0] ;  /* 0x01e2c000050c7984 */ /* 0x010f220000000a00 */
[----:B------:R5:W2:Y:S01]  /*2be0*/  MUFU.EX2 R10, R216 ;  /* 0x000000d8000a7308 */ /* 0x000aa20000000800 */
[----:B------:R-:W-:Y:S01]  /*2bf0*/  FMUL.FTZ R132, R124, R133 ;  /* 0x000000857c847220 */ /* 0x000fe20000410000 */
[----:B------:R-:W-:Y:S01]  /*2c00*/  FSEL R158, R227, -INF , P1 ;  /* 0xff800000e39e7808 */ /* 0x000fe20000800000 */
[----:B------:R-:W-:Y:S01]  /*2c10*/  FFMA.FTZ R156, R156, UR14, -R15 ;  /* 0x0000000e9c9c7c23 */ /* 0x000fe2000801080f */
[----:B------:R-:W-:Y:S01]  /*2c20*/  FFMA.FTZ R180, -R180, R180, 1 ;  /* 0x3f800000b4b47423 */ /* 0x000fe200000101b4 */
[----:B------:R-:W-:Y:S01]  /*2c30*/  FMUL.FTZ R135, R135, R132 ;  /* 0x0000008487877220 */ /* 0x000fe20000410000 */
[--C-:B---3--:R-:W-:Y:S01]  /*2c40*/  FADD.FTZ R133, R136, -R6.reuse ;  /* 0x8000000688857221 */ /* 0x108fe20000010000 */
[----:B------:R-:W-:Y:S01]  /*2c50*/  FADD.FTZ R6, R138, -R6 ;  /* 0x800000068a067221 */ /* 0x000fe20000010000 */
[----:B------:R-:W3:Y:S01]  /*2c60*/  MUFU.EX2 R127, R127 ;  /* 0x0000007f007f7308 */ /* 0x000ee20000000800 */
[--C-:B-----5:R-:W-:Y:S01]  /*2c70*/  FADD.FTZ R216, R137, -R7.reuse ;  /* 0x8000000789d87221 */ /* 0x120fe20000010000 */
[----:B------:R-:W-:Y:S01]  /*2c80*/  FADD.FTZ R7, R139, -R7 ;  /* 0x800000078b077221 */ /* 0x000fe20000010000 */
[----:B------:R-:W-:Y:S01]  /*2c90*/  FMUL.FTZ R132, R20, R133 ;  /* 0x0000008514847220 */ /* 0x000fe20000410000 */
[----:B------:R-:W-:Y:S01]  /*2ca0*/  FMUL.FTZ R133, R21, R6 ;  /* 0x0000000615857220 */ /* 0x000fe20000410000 */
[----:B------:R-:W-:Y:S01]  /*2cb0*/  FMUL.FTZ R157, R11, R216 ;  /* 0x000000d80b9d7220 */ /* 0x000fe20000410000 */
[----:B--2---:R-:W-:Y:S01]  /*2cc0*/  FMUL.FTZ R216, R126, R7 ;  /* 0x000000077ed87220 */ /* 0x004fe20000410000 */
[----:B------:R-:W-:Y:S01]  /*2cd0*/  FFMA.FTZ R139, -R220, R220, 1 ;  /* 0x3f800000dc8b7423 */ /* 0x000fe200000101dc */
[----:B------:R-:W2:Y:S01]  /*2ce0*/  LDS.64 R6, [R5+0x1e2e0] ;  /* 0x01e2e00005067984 */ /* 0x000ea20000000a00 */
[----:B------:R-:W5:Y:S01]  /*2cf0*/  MUFU.EX2 R14, R215 ;  /* 0x000000d7000e7308 */ /* 0x000f620000000800 */
[----:B------:R-:W-:Y:S01]  /*2d00*/  FFMA.FTZ R158, R158, UR14, -R15 ;  /* 0x0000000e9e9e7c23 */ /* 0x000fe2000801080f */
[----:B------:R-:W-:Y:S01]  /*2d10*/  FMUL.FTZ R139, R139, R216 ;  /* 0x000000d88b8b7220 */ /* 0x000fe20000410000 */
[----:B------:R-:W-:Y:S01]  /*2d20*/  FFMA.FTZ R138, -R169, R169, 1 ;  /* 0x3f800000a98a7423 */ /* 0x000fe200000101a9 */
[----:B------:R-:W-:Y:S01]  /*2d30*/  FMUL.FTZ R137, R163, R132 ;  /* 0x00000084a3897220 */ /* 0x000fe20000410000 */
[----:B------:R-:W-:Y:S01]  /*2d40*/  FMUL.FTZ R214, R10, R217 ;  /* 0x000000d90ad67220 */ /* 0x000fe20000410000 */
[----:B------:R-:W-:Y:S01]  /*2d50*/  FFMA.FTZ R182, -R182, R182, 1 ;  /* 0x3f800000b6b67423 */ /* 0x000fe200000101b6 */
[----:B------:R-:W-:Y:S01]  /*2d60*/  FMUL.FTZ R138, R138, R133 ;  /* 0x000000858a8a7220 */ /* 0x000fe20000410000 */
[----:B------:R-:W4:Y:S01]  /*2d70*/  MUFU.EX2 R128, R128 ;  /* 0x0000008000807308 */ /* 0x000f220000000800 */
        /* <DEDUP_REMOVED lines=8> */
[----:B---3--:R-:W-:Y:S01]  /*2e00*/  FMUL.FTZ R8, R127, R8 ;  /* 0x000000087f087220 */ /* 0x008fe20000410000 */
[----:B-----5:R-:W-:Y:S01]  /*2e10*/  FMUL.FTZ R143, R14, R143 ;  /* 0x0000008f0e8f7220 */ /* 0x020fe20000410000 */
[----:B------:R-:W-:Y:S01]  /*2e20*/  FFMA.FTZ R9, -R223, R223, 1 ;  /* 0x3f800000df097423 */ /* 0x000fe200000101df */
[----:B------:R-:W-:Y:S01]  /*2e30*/  FFMA.FTZ R140, -R222, R222, 1 ;  /* 0x3f800000de8c7423 */ /* 0x000fe200000101de */
[----:B------:R-:W-:Y:S01]  /*2e40*/  FFMA.FTZ R225, -R225, R225, 1 ;  /* 0x3f800000e1e17423 */ /* 0x000fe200000101e1 */
[----:B------:R-:W-:Y:S01]  /*2e50*/  FMUL.FTZ R142, R142, R143 ;  /* 0x0000008f8e8e7220 */ /* 0x000fe20000410000 */
[----:B------:R-:W-:Y:S01]  /*2e60*/  FMUL.FTZ R9, R9, R8 ;  /* 0x0000000809097220 */ /* 0x000fe20000410000 */
[----:B------:R-:W1:Y:S01]  /*2e70*/  MUFU.EX2 R125, R125 ;  /* 0x0000007d007d7308 */ /* 0x000e620000000800 */
[--C-:B----4-:R-:W-:Y:S01]  /*2e80*/  FADD.FTZ R143, R145, -R13.reuse ;  /* 0x8000000d918f7221 */ /* 0x110fe20000010000 */
        /* <DEDUP_REMOVED lines=266> */
.L_x_124:
        /* <DEDUP_REMOVED lines=46> */
.L_x_125:
        /* <DEDUP_REMOVED lines=12> */
.L_x_115:
        /* <DEDUP_REMOVED lines=66> */
[----:B--2-4-:R-:W-:Y:S05]  /*46f0*/  CALL.ABS.NOINC R2 ;  /* 0x0000000002007343 */ /* 0x014fea0003c00000 */
.L_x_127:
        /* <DEDUP_REMOVED lines=17> */
[----:B--2-4-:R-:W-:Y:S05]  /*4810*/  CALL.ABS.NOINC R2 ;  /* 0x0000000002007343 */ /* 0x014fea0003c00000 */
.L_x_128:
        /* <DEDUP_REMOVED lines=17> */
[----:B--2-4-:R-:W-:Y:S05]  /*4930*/  CALL.ABS.NOINC R2 ;  /* 0x0000000002007343 */ /* 0x014fea0003c00000 */
.L_x_129:
[----:B------:R-:W-:-:S13]  /*4940*/  LOP3.LUT P6, RZ, R228, 0x1bf, RZ, 0xc0, !PT ;  /* 0x000001bfe4ff7812 */ /* 0x000fda00078cc0ff */
[----:B------:R-:W-:Y:S05]  /*4950*/  @!P6 BRA `(.L_x_130) ;  /* 0x000000000040e947 */ /* 0x000fea0003800000 */
[----:B-1----:R-:W-:Y:S01]  /*4960*/  MOV R0, 0x0 ;  /* 0x0000000000007802 */ /* 0x002fe20000000f00 */
        /* <DEDUP_REMOVED lines=15> */
.L_x_130:
        /* <DEDUP_REMOVED lines=91> */
[----:B------:R-:W5:Y:S01]  /*5010*/  S2UR UR12, SR_CTAID.Z ;  /* 0x00000000000c79c3 */ /* 0x000f620000002700 */
        /* <DEDUP_REMOVED lines=16> */
[----:B-----5:R-:W-:Y:S01]  /*5120*/  UMOV UR44, UR12 ;  /* 0x0000000c002c7c82 */ /* 0x020fe20008000000 */
        /* <DEDUP_REMOVED lines=11> */
.L_x_132:
[----:B------:R-:W-:Y:S05]  /*51e0*/  BSYNC B0 ;  /* 0x0000000000007941 */ /* 0x000fea0003800000 */
.L_x_131:
[----:B------:R-:W-:-:S04]  /*51f0*/  DEPBAR.LE SB0, 0x0 ;  /* 0x000080000000791a */ /* 0x000fc80000000000 */
[----:B------:R-:W-:Y:S05]  /*5200*/  EXIT ;  /* 0x000000000000794d */ /* 0x000fea0003800000 */
.L_x_105:
        /* <DEDUP_REMOVED lines=13> */
[----:B------:R-:W-:Y:S01]  /*52e0*/  ULDC UR17, c[0x0][0x280] ;  /* 0x0000a00000117ab9 */ /* 0x000fe20000000800 */
[----:B------:R-:W-:Y:S01]  /*52f0*/  ULDC.64 UR10, c[0x0][0x2d8] ;  /* 0x0000b600000a7ab9 */ /* 0x000fe20000000a00 */
[----:B------:R-:W-:Y:S01]  /*5300*/  UISETP.GE.AND UP1, UPT, UR17, 0x1, UPT ;  /* 0x000000011100788c */ /* 0x000fe2000bf26270 */
[----:B------:R-:W-:Y:S01]  /*5310*/  ULDC UR15, c[0x0][0x288] ;  /* 0x0000a200000f7ab9 */ /* 0x000fe20000000800 */
[----:B------:R-:W-:Y:S01]  /*5320*/  USHF.R.S32.HI UR6, URZ, 0x1f, UR9 ;  /* 0x0000001f3f067899 */ /* 0x000fe20008011409 */
[----:B------:R-:W-:-:S03]  /*5330*/  ULDC.64 UR12, c[0x0][0x2e0] ;  /* 0x0000b800000c7ab9 */ /* 0x000fc60000000a00 */
[----:B------:R-:W-:Y:S01]  /*5340*/  PLOP3.LUT P1, PT, PT, PT, UP1, 0x80, 0x0 ;  /* 0x000000000000781c */ /* 0x000fe20003f2f018 */
[----:B------:R-:W-:Y:S01]  /*5350*/  UIMAD UR6, UR6, UR12, URZ ;  /* 0x0000000c060672a4 */ /* 0x000fe2000f8e023f */
[----:B------:R-:W-:-:S03]  /*5360*/  ELECT P0, URZ, PT ;  /* 0x00000000003f782f */ /* 0x000fc60003800000 */
[----:B------:R-:W-:Y:S02]  /*5370*/  UIMAD UR14, UR9, UR13, UR6 ;  /* 0x0000000d090e72a4 */ /* 0x000fe4000f8e0206 */
[----:B-1----:R-:W-:Y:S02]  /*5380*/  USHF.R.S32.HI UR8, URZ, 0x1f, UR16 ;  /* 0x0000001f3f087899 */ /* 0x002fe40008011410 */
[----:B------:R-:W-:Y:S02]  /*5390*/  UIMAD.WIDE.U32 UR4, UR16, UR10, URZ ;  /* 0x0000000a100472a5 */ /* 0x000fe4000f8e003f */
[----:B------:R-:W-:-:S04]  /*53a0*/  UIMAD UR7, UR8, UR10, URZ ;  /* 0x0000000a080772a4 */ /* 0x000fc8000f8e023f */
[----:B------:R-:W-:Y:S02]  /*53b0*/  UIMAD UR7, UR16, UR11, UR7 ;  /* 0x0000000b100772a4 */ /* 0x000fe4000f8e0207 */
[----:B------:R-:W-:Y:S02]  /*53c0*/  UIMAD UR11, UR9, UR15, URZ ;  /* 0x0000000f090b72a4 */ /* 0x000fe4000f8e023f */
[----:B------:R-:W-:Y:S02]  /*53d0*/  UIADD3 UR5, UR5, UR7, URZ ;  /* 0x0000000705057290 */ /* 0x000fe4000fffe03f */
[----:B------:R-:W-:Y:S02]  /*53e0*/  UIADD3 UR10, UP0, UR11, UR16, URZ ;  /* 0x000000100b0a7290 */ /* 0x000fe4000ff1e03f */
[----:B------:R-:W-:Y:S02]  /*53f0*/  UIMAD.WIDE.U32 UR6, UR9, UR12, UR4 ;  /* 0x0000000c090672a5 */ /* 0x000fe4000f8e0004 */
[----:B------:R-:W-:Y:S01]  /*5400*/  ULEA.HI.X.SX32 UR11, UR11, UR8, 0x1, UP0 ;  /* 0x000000080b0b7291 */ /* 0x000fe200080f0e3f */
[----:B------:R-:W-:Y:S11]  /*5410*/  @!P1 EXIT ;  /* 0x000000000000994d */ /* 0x000ff60003800000 */
[----:B------:R-:W1:Y:S01]  /*5420*/  S2R R3, SR_TID.X ;  /* 0x0000000000037919 */ /* 0x000e620000002100 */
[----:B------:R-:W-:Y:S01]  /*5430*/  UIADD3 UR4, UR17, 0x3f, URZ ;  /* 0x0000003f11047890 */ /* 0x000fe2000fffe03f */
[----:B------:R-:W2:Y:S01]  /*5440*/  S2UR UR27, SR_CTAID.X ;  /* 0x00000000001b79c3 */ /* 0x000ea20000002500 */
[----:B------:R-:W-:Y:S02]  /*5450*/  UISETP.GE.AND UP0, UPT, UR17, 0x41, UPT ;  /* 0x000000411100788c */ /* 0x000fe4000bf06270 */
[----:B------:R-:W-:Y:S02]  /*5460*/  USHF.R.S32.HI UR5, URZ, 0x1f, UR4 ;  /* 0x0000001f3f057899 */ /* 0x000fe40008011404 */
[----:B------:R-:W-:Y:S02]  /*5470*/  UIADD3 UR14, UR7, UR14, URZ ;  /* 0x0000000e070e7290 */ /* 0x000fe4000fffe03f */
[----:B------:R-:W-:Y:S01]  /*5480*/  ULEA.HI UR5, UR5, UR4, URZ, 0x6 ;  /* 0x0000000405057291 */ /* 0x000fe2000f8f303f */
[----:B------:R-:W-:Y:S01]  /*5490*/  PLOP3.LUT P1, PT, PT, PT, UP0, 0x80, 0x0 ;  /* 0x000000000000781c */ /* 0x000fe20003f2f008 */
[----:B------:R-:W-:Y:S01]  /*54a0*/  ULDC.64 UR28, c[0x0][0x208] ;  /* 0x00008200001c7ab9 */ /* 0x000fe20000000a00 */
[----:B------:R-:W-:Y:S01]  /*54b0*/  ULDC UR4, c[0x0][0x760] ;  /* 0x0001d80000047ab9 */ /* 0x000fe20000000800 */
[----:B------:R-:W-:-:S02]  /*54c0*/  USHF.R.S32.HI UR5, URZ, 0x6, UR5 ;  /* 0x000000063f057899 */ /* 0x000fc40008011405 */
[----:B------:R-:W-:Y:S02]  /*54d0*/  UIMAD UR15, UR15, UR4, URZ ;  /* 0x000000040f0f72a4 */ /* 0x000fe4000f8e023f */
[----:B------:R-:W-:Y:S01]  /*54e0*/  UISETP.LT.AND UP1, UPT, UR5, 0x1, UPT ;  /* 0x000000010500788c */ /* 0x000fe2000bf21270 */
[----:B------:R-:W-:-:S03]  /*54f0*/  UMOV UR4, URZ ;  /* 0x0000003f00047c82 */ /* 0x000fc60008000000 */
[----:B------:R-:W-:-:S04]  /*5500*/  USEL UR18, UR5, 0x1, !UP1 ;  /* 0x0000000105127887 */ /* 0x000fc8000c800000 */
[----:B------:R-:W-:Y:S01]  /*5510*/  ULOP3.LUT UR35, UR18, 0x1, URZ, 0xc0, !UPT ;  /* 0x0000000112237892 */ /* 0x000fe2000f8ec03f */
[----:B-1----:R-:W-:Y:S01]  /*5520*/  LOP3.LUT R0, R3, 0x1f, RZ, 0xc0, !PT ;  /* 0x0000001f03007812 */ /* 0x002fe200078ec0ff */
[----:B--2---:R-:W-:Y:S10]  /*5530*/  @!P1 BRA `(.L_x_134) ;  /* 0x0000000800ac9947 */ /* 0x004ff40003800000 */
[----:B------:R-:W-:Y:S01]  /*5540*/  ULDC.64 UR24, c[0x0][0x2c0] ;  /* 0x0000b00000187ab9 */ /* 0x000fe20000000a00 */
[----:B------:R-:W-:Y:S02]  /*5550*/  UIADD3 UR18, UR18, -UR35, URZ ;  /* 0x8000002312127290 */ /* 0x000fe4000fffe03f */
        /* <DEDUP_REMOVED lines=9> */
[----:B------:R-:W-:-:S12]  /*55f0*/  UIADD3.X UR25, URZ, UR25, URZ, UP2, !UPT ;  /* 0x000000193f197290 */ /* 0x000fd800097fe43f */
.L_x_159:
[----:B------:R-:W-:Y:S01]  /*5600*/  UIMAD UR19, UR15, UR4, URZ ;  /* 0x000000040f1372a4 */ /* 0x000fe2000f8e023f */
[----:B------:R-:W-:Y:S01]  /*5610*/  ISETP.NE.AND P1, PT, R0, RZ, PT ;  /* 0x000000ff0000720c */ /* 0x000fe20003f25270 */
[----:B------:R-:W-:Y:S01]  /*5620*/  ULDC.64 UR8, c[0x0][0x768] ;  /* 0x0001da0000087ab9 */ /* 0x000fe20000000a00 */
[----:B------:R-:W-:Y:S01]  /*5630*/  UIMAD UR12, UR5, 0x3000, URZ ;  /* 0x00003000050c78a4 */ /* 0x000fe2000f8e023f */
[----:B------:R-:W-:Y:S01]  /*5640*/  BSSY B0, `(.L_x_135) ;  /* 0x0000012000007945 */ /* 0x000fe20003800000 */
[----:B------:R-:W-:Y:S02]  /*5650*/  UIADD3 UR13, UP0, UR19, UR10, URZ ;  /* 0x0000000a130d7290 */ /* 0x000fe4000ff1e03f */
[----:B------:R-:W-:Y:S02]  /*5660*/  UIADD3 UR18, UR18, -0x2, URZ ;  /* 0xfffffffe12127890 */ /* 0x000fe4000fffe03f */
[----:B------:R-:W-:Y:S02]  /*5670*/  ULEA.HI.X.SX32 UR16, UR19, UR11, 0x1, UP0 ;  /* 0x0000000b13107291 */ /* 0x000fe400080f0e3f */
[----:B------:R-:W-:-:S02]  /*5680*/  ULEA UR17, UP0, UR13, UR8, 0x2 ;  /* 0x000000080d117291 */ /* 0x000fc4000f80103f */
[----:B------:R-:W-:Y:S01]  /*5690*/  UIMAD.WIDE UR32, UR12, 0x4, UR20 ;  /* 0x000000040c2078a5 */ /* 0x000fe2000f8e0214 */
[----:B------:R-:W-:Y:S01]  /*56a0*/  ISETP.NE.AND P2, PT, RZ, UR18, PT ;  /* 0x00000012ff007c0c */ /* 0x000fe2000bf45270 */
[----:B------:R-:W-:Y:S02]  /*56b0*/  ULEA.HI.X UR16, UR13, UR9, UR16, 0x2, UP0 ;  /* 0x000000090d107291 */ /* 0x000fe400080f1410 */
[----:B------:R-:W-:Y:S01]  /*56c0*/  UIMAD.WIDE UR30, UR12, 0x4, UR22 ;  /* 0x000000040c1e78a5 */ /* 0x000fe2000f8e0216 */
[----:B-1----:R-:W-:Y:S01]  /*56d0*/  IMAD.U32 R2, RZ, RZ, UR17 ;  /* 0x00000011ff027e24 */ /* 0x002fe2000f8e00ff */
[----:B------:R-:W-:Y:S02]  /*56e0*/  UIMAD.WIDE UR12, UR12, 0x4, UR24 ;  /* 0x000000040c0c78a5 */ /* 0x000fe4000f8e0218 */
[----:B------:R-:W-:Y:S01]  /*56f0*/  IMAD.U32 R3, RZ, RZ, UR16 ;  /* 0x00000010ff037e24 */ /* 0x000fe2000f8e00ff */
[----:B------:R-:W-:Y:S09]  /*5700*/  @P1 BRA `(.L_x_136) ;  /* 0x0000000000141947 */ /* 0x000ff20003800000 */
.L_x_137:
[----:B------:R-:W2:Y:S04]  /*5710*/  LDG.E.STRONG.GPU R4, desc[UR28][R2.64] ;  /* 0x0000001c02047981 */ /* 0x000ea8000c1ef900 */
[----:B--2---:R-:W-:Y:S01]  /*5720*/  CCTL.IVALL ;  /* 0x00000000ff00798f */ /* 0x004fe20002000000 */
[----:B------:R-:W-:Y:S05]  /*5730*/  YIELD ;  /* 0x0000000000007946 */ /* 0x000fea0003800000 */
[----:B------:R-:W-:-:S13]  /*5740*/  ISETP.NE.AND P3, PT, R4, UR27, PT ;  /* 0x0000001b04007c0c */ /* 0x000fda000bf65270 */
[----:B------:R-:W-:Y:S05]  /*5750*/  @P3 BRA `(.L_x_137) ;  /* 0xfffffffc00ec3947 */ /* 0x000fea000383ffff */
.L_x_136:
[----:B------:R-:W-:Y:S05]  /*5760*/  BSYNC B0 ;  /* 0x0000000000007941 */ /* 0x000fea0003800000 */
.L_x_135:
[----:B------:R-:W-:-:S03]  /*5770*/  UMOV UR16, 0xffffffff ;  /* 0xffffffff00107882 */ /* 0x000fc60000000000 */
[----:B------:R-:W-:Y:S05]  /*5780*/  BRA.DIV UR16, `(.L_x_138) ;  /* 0x0000003210a87947 */ /* 0x000fea000b800000 */
[----:B------:R-:W-:Y:S01]  /*5790*/  NOP ;  /* 0x0000000000007918 */ /* 0x000fe20000000000 */
.L_x_206:
[----:B------:R-:W-:Y:S05]  /*57a0*/  WARPSYNC.ALL ;  /* 0x0000000000007948 */ /* 0x000fea0003800000 */
[----:B------:R-:W-:Y:S06]  /*57b0*/  BAR.SYNC.DEFER_BLOCKING 0xd, 0xa0 ;  /* 0x0342800000007b1d */ /* 0x000fec0000010000 */
[----:B------:R-:W-:Y:S04]  /*57c0*/  BSSY B0, `(.L_x_139) ;  /* 0x0000011000007945 */ /* 0x000fe80003800000 */
[----:B------:R-:W-:Y:S05]  /*57d0*/  @!P0 BRA `(.L_x_140) ;  /* 0x00000000003c8947 */ /* 0x000fea0003800000 */
[----:B------:R-:W1:Y:S01]  /*57e0*/  S2UR UR36, SR_CgaCtaId ;  /* 0x00000000002479c3 */ /* 0x000e620000008800 */
[----:B------:R-:W-:Y:S01]  /*57f0*/  UIMAD UR26, UR4, 0x1800, URZ ;  /* 0x00001800041a78a4 */ /* 0x000fe2000f8e023f */
        /* <DEDUP_REMOVED lines=13> */
.L_x_140:
[----:B------:R-:W-:Y:S05]  /*58d0*/  BSYNC B0 ;  /* 0x0000000000007941 */ /* 0x000fea0003800000 */
.L_x_139:
        /* <DEDUP_REMOVED lines=13> */
.L_x_142:
[----:B------:R-:W-:Y:S05]  /*59b0*/  BSYNC B0 ;  /* 0x0000000000007941 */ /* 0x000fea0003800000 */
.L_x_141:
[----:B------:R-:W-:Y:S06]  /*59c0*/  BAR.ARV 0xa, 0xa0 ;  /* 0x0282800000007b1d */ /* 0x000fec0000002000 */
[----:B------:R-:W-:Y:S04]  /*59d0*/  BSSY B0, `(.L_x_143) ;  /* 0x0000003000007945 */ /* 0x000fe80003800000 */
[----:B------:R-:W-:Y:S05]  /*59e0*/  @!P0 BRA `(.L_x_144) ;  /* 0x0000000000048947 */ /* 0x000fea0003800000 */
[----:B------:R-:W-:-:S04]  /*59f0*/  DEPBAR.LE SB0, 0x0 ;  /* 0x000080000000791a */ /* 0x000fc80000000000 */
.L_x_144:
[----:B------:R-:W-:Y:S05]  /*5a00*/  BSYNC B0 ;  /* 0x0000000000007941 */ /* 0x000fea0003800000 */
.L_x_143:
[----:B------:R-:W-:Y:S06]  /*5a10*/  BAR.ARV 0xb, 0xa0 ;  /* 0x02c2800000007b1d */ /* 0x000fec0000002000 */
[----:B------:R-:W-:Y:S01]  /*5a20*/  NOP ;  /* 0x0000000000007918 */ /* 0x000fe20000000000 */
[----:B------:R-:W-:Y:S04]  /*5a30*/  BSSY B0, `(.L_x_145) ;  /* 0x0000011000007945 */ /* 0x000fe80003800000 */
[----:B------:R-:W-:Y:S05]  /*5a40*/  @P1 BRA `(.L_x_146) ;  /* 0x00000000003c1947 */ /* 0x000fea0003800000 */
[----:B------:R-:W-:Y:S01]  /*5a50*/  @!PT LDS RZ, [RZ] ;  /* 0x00000000fffff984 */ /* 0x000fe20000000800 */
[----:B------:R-:W-:Y:S01]  /*5a60*/  @!PT LDS RZ, [RZ] ;  /* 0x00000000fffff984 */ /* 0x000fe20000000800 */
[----:B------:R-:W-:Y:S01]  /*5a70*/  @!PT LDS RZ, [RZ] ;  /* 0x00000000fffff984 */ /* 0x000fe20000000800 */
[----:B------:R-:W-:Y:S01]  /*5a80*/  @!PT LDS RZ, [RZ] ;  /* 0x00000000fffff984 */ /* 0x000fe20000000800 */
[----:B------:R1:W-:Y:S06]  /*5a90*/  MEMBAR.ALL.CTA ;  /* 0x0000000000007992 */ /* 0x0003ec0000008000 */
[----:B-1----:R-:W-:Y:S06]  /*5aa0*/  MEMBAR.ALL.GPU ;  /* 0x0000000000007992 */ /* 0x002fec000000a000 */
[----:B------:R-:W-:-:S00]  /*5ab0*/  ERRBAR ;  /* 0x00000000000079ab */ /* 0x000fc00000000000 */
[----:B------:R-:W-:Y:S06]  /*5ac0*/  CGAERRBAR ;  /* 0x00000000000075ab */ /* 0x000fec0000000000 */
[----:B012345:R-:W-:Y:S01]  /*5ad0*/  CCTL.IVALL ;  /* 0x00000000ff00798f */ /* 0x03ffe20002000000 */
[----:B------:R-:W1:Y:S01]  /*5ae0*/  S2R R4, SR_LANEID ;  /* 0x0000000000047919 */ /* 0x000e620000000000 */
[----:B------:R-:W-:Y:S02]  /*5af0*/  VOTEU.ANY UR16, UPT, PT ;  /* 0x0000000000107886 */ /* 0x000fe400038e0100 */
[----:B------:R-:W-:-:S02]  /*5b00*/  UFLO.U32 UR17, UR16 ;  /* 0x00000010001172bd */ /* 0x000fc400080e0000 */
[----:B------:R-:W2:Y:S04]  /*5b10*/  POPC R5, UR16 ;  /* 0x0000001000057d09 */ /* 0x000ea80008000000 */
[----:B-1----:R-:W-:-:S13]  /*5b20*/  ISETP.EQ.U32.AND P3, PT, R4, UR17, PT ;  /* 0x0000001104007c0c */ /* 0x002fda000bf62070 */
[----:B--2---:R1:W-:Y:S02]  /*5b30*/  @P3 REDG.E.ADD.S32.STRONG.GPU desc[UR28][R2.64], R5 ;  /* 0x000000050200398e */ /* 0x0043e4000c10e39c */
.L_x_146:
[----:B------:R-:W-:Y:S05]  /*5b40*/  BSYNC B0 ;  /* 0x0000000000007941 */ /* 0x000fea0003800000 */
.L_x_145:
[----:B------:R-:W-:Y:S01]  /*5b50*/  UIADD3 UR19, UR15, UR19, URZ ;  /* 0x000000130f137290 */ /* 0x000fe2000fffe03f */
[----:B------:R-:W-:Y:S03]  /*5b60*/  BSSY B0, `(.L_x_147) ;  /* 0x000000d000007945 */ /* 0x000fe60003800000 */
[----:B------:R-:W-:-:S04]  /*5b70*/  UIADD3 UR16, UP0, UR19, UR10, URZ ;  /* 0x0000000a13107290 */ /* 0x000fc8000ff1e03f */
[----:B------:R-:W-:Y:S02]  /*5b80*/  ULEA.HI.X.SX32 UR19, UR19, UR11, 0x1, UP0 ;  /* 0x0000000b13137291 */ /* 0x000fe400080f0e3f */
[----:B------:R-:W-:-:S04]  /*5b90*/  ULEA UR8, UP0, UR16, UR8, 0x2 ;  /* 0x0000000810087291 */ /* 0x000fc8000f80103f */
[----:B------:R-:W-:Y:S02]  /*5ba0*/  ULEA.HI.X UR19, UR16, UR9, UR19, 0x2, UP0 ;  /* 0x0000000910137291 */ /* 0x000fe400080f1413 */
[----:B-1----:R-:W-:-:S04]  /*5bb0*/  MOV R2, UR8 ;  /* 0x0000000800027c02 */ /* 0x002fc80008000f00 */
[----:B------:R-:W-:Y:S01]  /*5bc0*/  IMAD.U32 R3, RZ, RZ, UR19 ;  /* 0x00000013ff037e24 */ /* 0x000fe2000f8e00ff */
[----:B------:R-:W-:Y:S06]  /*5bd0*/  @P1 BRA `(.L_x_148) ;  /* 0x0000000000141947 */ /* 0x000fec0003800000 */
.L_x_149:
[----:B------:R-:W2:Y:S04]  /*5be0*/  LDG.E.STRONG.GPU R4, desc[UR28][R2.64] ;  /* 0x0000001c02047981 */ /* 0x000ea8000c1ef900 */
[----:B--2---:R-:W-:Y:S01]  /*5bf0*/  CCTL.IVALL ;  /* 0x00000000ff00798f */ /* 0x004fe20002000000 */
[----:B------:R-:W-:Y:S05]  /*5c00*/  YIELD ;  /* 0x0000000000007946 */ /* 0x000fea0003800000 */
[----:B------:R-:W-:-:S13]  /*5c10*/  ISETP.NE.AND P3, PT, R4, UR27, PT ;  /* 0x0000001b04007c0c */ /* 0x000fda000bf65270 */
[----:B------:R-:W-:Y:S05]  /*5c20*/  @P3 BRA `(.L_x_149) ;  /* 0xfffffffc00ec3947 */ /* 0x000fea000383ffff */
.L_x_148:
[----:B------:R-:W-:Y:S05]  /*5c30*/  BSYNC B0 ;  /* 0x0000000000007941 */ /* 0x000fea0003800000 */
.L_x_147:
[----:B------:R-:W-:-:S03]  /*5c40*/  UMOV UR8, 0xffffffff ;  /* 0xffffffff00087882 */ /* 0x000fc60000000000 */
[----:B------:R-:W-:Y:S05]  /*5c50*/  BRA.DIV UR8, `(.L_x_150) ;  /* 0x0000002e08907947 */ /* 0x000fea000b800000 */
[----:B------:R-:W-:Y:S01]  /*5c60*/  NOP ;  /* 0x0000000000007918 */ /* 0x000fe20000000000 */
.L_x_209:
[----:B------:R-:W-:Y:S05]  /*5c70*/  WARPSYNC.ALL ;  /* 0x0000000000007948 */ /* 0x000fea0003800000 */
        /* <DEDUP_REMOVED lines=12> */
.L_x_152:
[----:B------:R-:W-:Y:S05]  /*5d40*/  BSYNC B0 ;  /* 0x0000000000007941 */ /* 0x000fea0003800000 */
.L_x_151:
        /* <DEDUP_REMOVED lines=13> */
.L_x_154:
[----:B------:R-:W-:Y:S05]  /*5e20*/  BSYNC B0 ;  /* 0x0000000000007941 */ /* 0x000fea0003800000 */
.L_x_153:
[----:B------:R-:W-:Y:S06]  /*5e30*/  BAR.ARV 0xa, 0xa0 ;  /* 0x0282800000007b1d */ /* 0x000fec0000002000 */
[----:B------:R-:W-:Y:S04]  /*5e40*/  BSSY B0, `(.L_x_155) ;  /* 0x0000003000007945 */ /* 0x000fe80003800000 */
[----:B------:R-:W-:Y:S05]  /*5e50*/  @!P0 BRA `(.L_x_156) ;  /* 0x0000000000048947 */ /* 0x000fea0003800000 */
[----:B------:R-:W-:-:S04]  /*5e60*/  DEPBAR.LE SB0, 0x0 ;  /* 0x000080000000791a */ /* 0x000fc80000000000 */
.L_x_156:
[----:B------:R-:W-:Y:S05]  /*5e70*/  BSYNC B0 ;  /* 0x0000000000007941 */ /* 0x000fea0003800000 */
.L_x_155:
[----:B------:R-:W-:Y:S06]  /*5e80*/  BAR.ARV 0xb, 0xa0 ;  /* 0x02c2800000007b1d */ /* 0x000fec0000002000 */
[----:B------:R-:W-:Y:S01]  /*5e90*/  NOP ;  /* 0x0000000000007918 */ /* 0x000fe20000000000 */
[----:B------:R-:W-:Y:S04]  /*5ea0*/  BSSY B0, `(.L_x_157) ;  /* 0x0000011000007945 */ /* 0x000fe80003800000 */
[----:B------:R-:W-:Y:S05]  /*5eb0*/  @P1 BRA `(.L_x_158) ;  /* 0x00000000003c1947 */ /* 0x000fea0003800000 */
[----:B------:R-:W1:Y:S01]  /*5ec0*/  S2R R4, SR_LANEID ;  /* 0x0000000000047919 */ /* 0x000e620000000000 */
[----:B------:R-:W-:Y:S01]  /*5ed0*/  @!PT LDS RZ, [RZ] ;  /* 0x00000000fffff984 */ /* 0x000fe20000000800 */
[----:B------:R-:W-:Y:S01]  /*5ee0*/  @!PT LDS RZ, [RZ] ;  /* 0x00000000fffff984 */ /* 0x000fe20000000800 */
[----:B------:R-:W-:Y:S01]  /*5ef0*/  @!PT LDS RZ, [RZ] ;  /* 0x00000000fffff984 */ /* 0x000fe20000000800 */
[----:B------:R-:W-:Y:S01]  /*5f00*/  @!PT LDS RZ, [RZ] ;  /* 0x00000000fffff984 */ /* 0x000fe20000000800 */
[----:B------:R2:W-:Y:S06]  /*5f10*/  MEMBAR.ALL.CTA ;  /* 0x0000000000007992 */ /* 0x0005ec0000008000 */
[----:B--2---:R-:W-:Y:S06]  /*5f20*/  MEMBAR.ALL.GPU ;  /* 0x0000000000007992 */ /* 0x004fec000000a000 */
[----:B------:R-:W-:-:S00]  /*5f30*/  ERRBAR ;  /* 0x00000000000079ab */ /* 0x000fc00000000000 */
[----:B------:R-:W-:Y:S06]  /*5f40*/  CGAERRBAR ;  /* 0x00000000000075ab */ /* 0x000fec0000000000 */
[----:B012345:R-:W-:Y:S01]  /*5f50*/  CCTL.IVALL ;  /* 0x00000000ff00798f */ /* 0x03ffe20002000000 */
[----:B------:R-:W-:Y:S02]  /*5f60*/  VOTEU.ANY UR8, UPT, PT ;  /* 0x0000000000087886 */ /* 0x000fe400038e0100 */
[----:B------:R-:W-:Y:S02]  /*5f70*/  UFLO.U32 UR9, UR8 ;  /* 0x00000008000972bd */ /* 0x000fe400080e0000 */
[----:B------:R-:W2:Y:S04]  /*5f80*/  POPC R5, UR8 ;  /* 0x0000000800057d09 */ /* 0x000ea80008000000 */
[----:B-1----:R-:W-:-:S13]  /*5f90*/  ISETP.EQ.U32.AND P1, PT, R4, UR9, PT ;  /* 0x0000000904007c0c */ /* 0x002fda000bf22070 */
[----:B--2---:R1:W-:Y:S02]  /*5fa0*/  @P1 REDG.E.ADD.S32.STRONG.GPU desc[UR28][R2.64], R5 ;  /* 0x000000050200198e */ /* 0x0043e4000c10e39c */
.L_x_158:
[----:B------:R-:W-:Y:S05]  /*5fb0*/  BSYNC B0 ;  /* 0x0000000000007941 */ /* 0x000fea0003800000 */
.L_x_157:
[----:B------:R-:W-:Y:S02]  /*5fc0*/  UIADD3 UR4, UR4, 0x2, URZ ;  /* 0x0000000204047890 */ /* 0x000fe4000fffe03f */
[----:B------:R-:W-:Y:S01]  /*5fd0*/  UIADD3 UR5, UR5, 0x1, URZ ;  /* 0x0000000105057890 */ /* 0x000fe2000fffe03f */
[----:B------:R-:W-:Y:S11]  /*5fe0*/  @P2 BRA `(.L_x_159) ;  /* 0xfffffff400842947 */ /* 0x000ff6000383ffff */
.L_x_134:
[----:B------:R-:W-:-:S13]  /*5ff0*/  ISETP.NE.AND P1, PT, RZ, UR35, PT ;  /* 0x00000023ff007c0c */ /* 0x000fda000bf25270 */
[----:B------:R-:W-:Y:S05]  /*6000*/  @!P1 EXIT ;  /* 0x000000000000994d */ /* 0x000fea0003800000 */
[----:B------:R-:W-:Y:S01]  /*6010*/  UIMAD UR5, UR15, UR4, URZ ;  /* 0x000000040f0572a4 */ /* 0x000fe2000f8e023f */
[----:B------:R-:W-:Y:S01]  /*6020*/  ISETP.NE.AND P1, PT, R0, RZ, PT ;  /* 0x000000ff0000720c */ /* 0x000fe20003f25270 */
[----:B------:R-:W-:Y:S01]  /*6030*/  ULDC.64 UR12, c[0x0][0x768] ;  /* 0x0001da00000c7ab9 */ /* 0x000fe20000000a00 */
[----:B------:R-:W-:Y:S01]  /*6040*/  BSSY B0, `(.L_x_160) ;  /* 0x000000d000007945 */ /* 0x000fe20003800000 */
[----:B------:R-:W-:-:S04]  /*6050*/  UIADD3 UR8, UP0, UR5, UR10, URZ ;  /* 0x0000000a05087290 */ /* 0x000fc8000ff1e03f */
[----:B------:R-:W-:Y:S02]  /*6060*/  ULEA.HI.X.SX32 UR5, UR5, UR11, 0x1, UP0 ;  /* 0x0000000b05057291 */ /* 0x000fe400080f0e3f */
[----:B------:R-:W-:-:S04]  /*6070*/  ULEA UR9, UP0, UR8, UR12, 0x2 ;  /* 0x0000000c08097291 */ /* 0x000fc8000f80103f */
[----:B------:R-:W-:Y:S02]  /*6080*/  ULEA.HI.X UR5, UR8, UR13, UR5, 0x2, UP0 ;  /* 0x0000000d08057291 */ /* 0x000fe400080f1405 */
[----:B-1----:R-:W-:-:S04]  /*6090*/  IMAD.U32 R2, RZ, RZ, UR9 ;  /* 0x00000009ff027e24 */ /* 0x002fc8000f8e00ff */
[----:B------:R-:W-:Y:S01]  /*60a0*/  IMAD.U32 R3, RZ, RZ, UR5 ;  /* 0x00000005ff037e24 */ /* 0x000fe2000f8e00ff */
[----:B------:R-:W-:Y:S06]  /*60b0*/  @P1 BRA `(.L_x_161) ;  /* 0x0000000000141947 */ /* 0x000fec0003800000 */
.L_x_162:
[----:B------:R-:W2:Y:S04]  /*60c0*/  LDG.E.STRONG.GPU R0, desc[UR28][R2.64] ;  /* 0x0000001c02007981 */ /* 0x000ea8000c1ef900 */
[----:B--2---:R-:W-:Y:S01]  /*60d0*/  CCTL.IVALL ;  /* 0x00000000ff00798f */ /* 0x004fe20002000000 */
[----:B------:R-:W-:Y:S05]  /*60e0*/  YIELD ;  /* 0x0000000000007946 */ /* 0x000fea0003800000 */
[----:B------:R-:W-:-:S13]  /*60f0*/  ISETP.NE.AND P2, PT, R0, UR27, PT ;  /* 0x0000001b00007c0c */ /* 0x000fda000bf45270 */
[----:B------:R-:W-:Y:S05]  /*6100*/  @P2 BRA `(.L_x_162) ;  /* 0xfffffffc00ec2947 */ /* 0x000fea000383ffff */
.L_x_161:
[----:B------:R-:W-:Y:S05]  /*6110*/  BSYNC B0 ;  /* 0x0000000000007941 */ /* 0x000fea0003800000 */
.L_x_160:
[----:B------:R-:W-:-:S03]  /*6120*/  UMOV UR5, 0xffffffff ;  /* 0xffffffff00057882 */ /* 0x000fc60000000000 */
[----:B------:R-:W-:Y:S05]  /*6130*/  BRA.DIV UR5, `(.L_x_163) ;  /* 0x0000002a05747947 */ /* 0x000fea000b800000 */
[----:B------:R-:W-:Y:S01]  /*6140*/  NOP ;  /* 0x0000000000007918 */ /* 0x000fe20000000000 */
.L_x_212:
[----:B------:R-:W-:Y:S01]  /*6150*/  IMAD.U32 R6, RZ, RZ, UR4 ;  /* 0x00000004ff067e24 */ /* 0x000fe2000f8e00ff */
[----:B------:R-:W-:Y:S05]  /*6160*/  WARPSYNC.ALL ;  /* 0x0000000000007948 */ /* 0x000fea0003800000 */
[----:B------:R-:W-:Y:S01]  /*6170*/  BAR.SYNC.DEFER_BLOCKING 0xd, 0xa0 ;  /* 0x0342800000007b1d */ /* 0x000fe20000010000 */
[----:B------:R-:W-:-:S05]  /*6180*/  IMAD R6, R6, 0x1800, RZ ;  /* 0x0000180006067824 */ /* 0x000fca00078e02ff */
[----:B------:R-:W-:Y:S04]  /*6190*/  BSSY B0, `(.L_x_164) ;  /* 0x0000012000007945 */ /* 0x000fe80003800000 */
[----:B------:R-:W-:Y:S05]  /*61a0*/  @!P0 BRA `(.L_x_165) ;  /* 0x0000000000408947 */ /* 0x000fea0003800000 */
[----:B------:R-:W1:Y:S01]  /*61b0*/  LDC.64 R8, c[0x0][0x2c0] ;  /* 0x0000b000ff087b82 */ /* 0x000e620000000a00 */
[C---:B------:R-:W-:Y:S01]  /*61c0*/  IADD3 R4, P2, R6.reuse, UR6, RZ ;  /* 0x0000000606047c10 */ /* 0x040fe2000ff5e0ff */
[----:B------:R-:W-:Y:S01]  /*61d0*/  UMOV UR5, 0x400 ;  /* 0x0000040000057882 */ /* 0x000fe20000000000 */
[----:B------:R-:W-:Y:S01]  /*61e0*/  UMOV UR16, 0x0 ;  /* 0x0000000000107882 */ /* 0x000fe20000000000 */
[----:B------:R-:W-:Y:S01]  /*61f0*/  UMOV UR17, 0x14f00000 ;  /* 0x14f0000000117882 */ /* 0x000fe20000000000 */
[----:B------:R-:W-:-:S03]  /*6200*/  LEA.HI.X.SX32 R5, R6, UR14, 0x1, P2 ;  /* 0x0000000e06057c11 */ /* 0x000fc600090f0eff */
[----:B------:R-:W2:Y:S01]  /*6210*/  S2UR UR8, SR_CgaCtaId ;  /* 0x00000000000879c3 */ /* 0x000ea20000008800 */
[----:B-1----:R-:W-:-:S04]  /*6220*/  LEA R0, P3, R4, R8, 0x2 ;  /* 0x0000000804007211 */ /* 0x002fc800078610ff */
[----:B------:R-:W-:Y:S02]  /*6230*/  LEA.HI.X R4, R4, R9, R5, 0x2, P3 ;  /* 0x0000000904047211 */ /* 0x000fe400018f1405 */
[----:B------:R-:W-:Y:S02]  /*6240*/  R2UR UR12, R0 ;  /* 0x00000000000c72ca */ /* 0x000fe400000e0000 */
[----:B------:R-:W-:Y:S01]  /*6250*/  R2UR UR13, R4 ;  /* 0x00000000040d72ca */ /* 0x000fe200000e0000 */
[----:B--2---:R-:W-:-:S03]  /*6260*/  ULEA UR5, UR8, UR5, 0x18 ;  /* 0x0000000508057291 */ /* 0x004fc6000f8ec03f */
[----:B------:R-:W-:Y:S01]  /*6270*/  UMOV UR8, 0x300 ;  /* 0x0000030000087882 */ /* 0x000fe20000000000 */
[----:B------:R-:W-:-:S09]  /*6280*/  UIADD3 UR5, UR5, 0xc000, URZ ;  /* 0x0000c00005057890 */ /* 0x000fd2000fffe03f */
[----:B------:R1:W-:Y:S02]  /*6290*/  UBLKRED.G.S.ADD.F32.RN [UR12], [UR5], UR8, desc[UR16] ;  /* 0x0000100c050073bb */ /* 0x0003e400080a1408 */
[----:B-1----:R0:W-:Y:S02]  /*62a0*/  UTMACMDFLUSH ;  /* 0x00000000000079b7 */ /* 0x0021e40000000000 */
.L_x_165:
[----:B------:R-:W-:Y:S05]  /*62b0*/  BSYNC B0 ;  /* 0x0000000000007941 */ /* 0x000fea0003800000 */
.L_x_164:
[----:B------:R-:W-:Y:S06]  /*62c0*/  BAR.SYNC.DEFER_BLOCKING 0xe, 0xa0 ;  /* 0x0382800000007b1d */ /* 0x000fec0000010000 */
[----:B------:R-:W-:Y:S04]  /*62d0*/  BSSY B0, `(.L_x_166) ;  /* 0x0000013000007945 */ /* 0x000fe80003800000 */
[----:B------:R-:W-:Y:S05]  /*62e0*/  @!P0 BRA `(.L_x_167) ;  /* 0x0000000000448947 */ /* 0x000fea0003800000 */
[----:B------:R-:W1:Y:S01]  /*62f0*/  S2UR UR13, SR_CgaCtaId ;  /* 0x00000000000d79c3 */ /* 0x000e620000008800 */
[----:B------:R-:W-:Y:S01]  /*6300*/  R2UR UR5, R6 ;  /* 0x00000000060572ca */ /* 0x000fe200000e0000 */
[----:B------:R-:W-:Y:S01]  /*6310*/  UMOV UR12, 0x400 ;  /* 0x00000400000c7882 */ /* 0x000fe20000000000 */
[----:B------:R-:W-:Y:S01]  /*6320*/  ULDC.64 UR8, c[0x0][0x2c0] ;  /* 0x0000b00000087ab9 */ /* 0x000fe20000000a00 */
[----:B------:R-:W-:-:S10]  /*6330*/  UMOV UR17, 0x14f00000 ;  /* 0x14f0000000117882 */ /* 0x000fd40000000000 */
[----:B------:R-:W-:-:S04]  /*6340*/  UIADD3 UR5, UR5, 0xc00, URZ ;  /* 0x00000c0005057890 */ /* 0x000fc8000fffe03f */
[----:B------:R-:W-:-:S04]  /*6350*/  UIADD3 UR16, UP0, UR5, UR6, URZ ;  /* 0x0000000605107290 */ /* 0x000fc8000ff1e03f */
[----:B------:R-:W-:Y:S02]  /*6360*/  ULEA.HI.X.SX32 UR5, UR5, UR14, 0x1, UP0 ;  /* 0x0000000e05057291 */ /* 0x000fe400080f0e3f */
[----:B-1----:R-:W-:Y:S02]  /*6370*/  ULEA UR12, UR13, UR12, 0x18 ;  /* 0x0000000c0d0c7291 */ /* 0x002fe4000f8ec03f */
[----:B------:R-:W-:Y:S02]  /*6380*/  ULEA UR8, UP0, UR16, UR8, 0x2 ;  /* 0x0000000810087291 */ /* 0x000fe4000f80103f */
[----:B------:R-:W-:Y:S02]  /*6390*/  UIADD3 UR12, UR12, 0xf000, URZ ;  /* 0x0000f0000c0c7890 */ /* 0x000fe4000fffe03f */
[----:B------:R-:W-:-:S03]  /*63a0*/  ULEA.HI.X UR9, UR16, UR9, UR5, 0x2, UP0 ;  /* 0x0000000910097291 */ /* 0x000fc600080f1405 */
[----:B------:R-:W-:Y:S01]  /*63b0*/  UMOV UR5, 0x300 ;  /* 0x0000030000057882 */ /* 0x000fe20000000000 */
[----:B------:R-:W-:-:S05]  /*63c0*/  UMOV UR16, 0x0 ;  /* 0x0000000000107882 */ /* 0x000fca0000000000 */
[----:B------:R1:W-:Y:S01]  /*63d0*/  UBLKRED.G.S.ADD.F32.RN [UR8], [UR12], UR5, desc[UR16] ;  /* 0x000010080c0073bb */ /* 0x0003e200080a1405 */
[----:B------:R0:W-:Y:S01]  /*63e0*/  UTMACMDFLUSH ;  /* 0x00000000000079b7 */ /* 0x0001e20000000000 */
[----:B-1----:R-:W-:-:S04]  /*63f0*/  DEPBAR.LE SB0, 0x1 ;  /* 0x000080400000791a */ /* 0x002fc80000000000 */
.L_x_167:
[----:B------:R-:W-:Y:S05]  /*6400*/  BSYNC B0 ;  /* 0x0000000000007941 */ /* 0x000fea0003800000 */
.L_x_166:
[----:B------:R-:W-:Y:S06]  /*6410*/  BAR.ARV 0xa, 0xa0 ;  /* 0x0282800000007b1d */ /* 0x000fec0000002000 */
[----:B------:R-:W-:Y:S04]  /*6420*/  BSSY B0, `(.L_x_168) ;  /* 0x0000003000007945 */ /* 0x000fe80003800000 */
[----:B------:R-:W-:Y:S05]  /*6430*/  @!P0 BRA `(.L_x_169) ;  /* 0x0000000000048947 */ /* 0x000fea0003800000 */
[----:B------:R-:W-:-:S04]  /*6440*/  DEPBAR.LE SB0, 0x0 ;  /* 0x000080000000791a */ /* 0x000fc80000000000 */
.L_x_169:
[----:B------:R-:W-:Y:S05]  /*6450*/  BSYNC B0 ;  /* 0x0000000000007941 */ /* 0x000fea0003800000 */
.L_x_168:
        /* <DEDUP_REMOVED lines=19> */
.L_x_171:
[----:B------:R-:W-:Y:S05]  /*6590*/  BSYNC B0 ;  /* 0x0000000000007941 */ /* 0x000fea0003800000 */
.L_x_170:
[----:B------:R-:W-:Y:S05]  /*65a0*/  EXIT ;  /* 0x000000000000794d */ /* 0x000fea0003800000 */
.L_x_133:
        /* <DEDUP_REMOVED lines=48> */
.L_x_213:
[----:B------:R-:W2:Y:S01]  /*68b0*/  S2R R4, SR_TID.X ;  /* 0x0000000000047919 */ /* 0x000ea20000002100 */
[----:B------:R-:W-:Y:S02]  /*68c0*/  IMAD.U32 R8, RZ, RZ, UR7 ;  /* 0x00000007ff087e24 */ /* 0x000fe4000f8e00ff */
[----:B------:R-:W-:Y:S02]  /*68d0*/  IMAD.SHL.U32 R2, R2, 0x80, RZ ;  /* 0x0000008002027824 */ /* 0x000fe400078e00ff */
[----:B------:R-:W-:Y:S02]  /*68e0*/  VIADD R8, R8, UR4 ;  /* 0x0000000408087c36 */ /* 0x000fe40008000000 */
[----:B------:R-:W-:Y:S01]  /*68f0*/  IMAD.MOV.U32 R9, RZ, RZ, 0x1 ;  /* 0x00000001ff097424 */ /* 0x000fe200078e00ff */
[----:B--2---:R-:W-:-:S04]  /*6900*/  LOP3.LUT R4, R4, 0x7f, RZ, 0xc0, !PT ;  /* 0x0000007f04047812 */ /* 0x004fc800078ec0ff */
[----:B------:R-:W-:-:S13]  /*6910*/  ISETP.NE.AND P0, PT, R4, RZ, PT ;  /* 0x000000ff0400720c */ /* 0x000fda0003f05270 */
[----:B------:R-:W-:Y:S05]  /*6920*/  @P0 BRA `(.L_x_175) ;  /* 0x0000000000180947 */ /* 0x000fea0003800000 */
[----:B------:R-:W2:Y:S01]  /*6930*/  S2R R4, SR_TID.X ;  /* 0x0000000000047919 */ /* 0x000ea20000002100 */
[----:B-1----:R-:W-:-:S04]  /*6940*/  MOV R3, 0x3100 ;  /* 0x0000310000037802 */ /* 0x002fc80000000f00 */
[----:B------:R3:W-:Y:S01]  /*6950*/  SYNCS.ARRIVE.TRANS64 RZ, [R0+URZ+0x26810], R3 ;  /* 0x0268100300ff79a7 */ /* 0x0007e2000800003f */
[----:B--2---:R-:W-:-:S13]  /*6960*/  LOP3.LUT P1, RZ, R4, 0x1f, RZ, 0xc0, !PT ;  /* 0x0000001f04ff7812 */ /* 0x004fda000782c0ff */
[----:B---3--:R-:W-:Y:S05]  /*6970*/  @!P1 BRA `(.L_x_175) ;  /* 0x0000000000049947 */ /* 0x008fea0003800000 */
[----:B------:R-:W-:Y:S01]  /*6980*/  BPT.TRAP 0x1 ;  /* 0x000000040000795c */ /* 0x000fe20000300000 */
.L_x_175:
        /* <DEDUP_REMOVED lines=95> */
[----:B------:R-:W-:Y:S01]  /*6f80*/  R2UR UR21, R12 ;  /* 0x000000000c1572ca */ /* 0x000fe200000e0000 */
[----:B------:R-:W-:Y:S01]  /*6f90*/  IMAD.MOV.U32 R12, RZ, RZ, RZ ;  /* 0x000000ffff0c7224 */ /* 0x000fe200078e00ff */
[----:B---3--:R-:W-:Y:S02]  /*6fa0*/  UIADD3 UR48, UR8, 0x3000, URZ ;  /* 0x0000300008307890 */ /* 0x008fe4000fffe03f */
[----:B------:R-:W-:Y:S01]  /*6fb0*/  UIADD3 UR8, UR8, 0xa000, URZ ;  /* 0x0000a00008087890 */ /* 0x000fe2000fffe03f */
[----:B------:R-:W-:-:S08]  /*6fc0*/  UMOV UR50, 0x30 ;  /* 0x0000003000327882 */ /* 0x000fd00000000000 */
        /* <DEDUP_REMOVED lines=14> */
[----:B------:R-:W-:Y:S01]  /*70b0*/  IMAD.MOV.U32 R12, RZ, RZ, RZ ;  /* 0x000000ffff0c7224 */ /* 0x000fe200078e00ff */
[----:B------:R-:W-:Y:S02]  /*70c0*/  MOV R16, RZ ;  /* 0x000000ff00107202 */ /* 0x000fe40000000f00 */
        /* <DEDUP_REMOVED lines=11> */
.L_x_186:
[----:B------:R-:W-:-:S04]  /*7180*/  SHF.L.U32 R20, R9, 0x1f, RZ ;  /* 0x0000001f09147819 */ /* 0x000fc800000006ff */
[----:B-1----:R-:W1:Y:S02]  /*7190*/  SYNCS.PHASECHK.TRANS64.TRYWAIT P1, [R0+URZ+0x26840], R20 ;  /* 0x02684014000075a7 */ /* 0x002e64000802017f */
[----:B-123--:R-:W-:Y:S05]  /*71a0*/  @!P1 BRA `(.L_x_178) ;  /* 0x0000001800889947 */ /* 0x00efea0003800000 */
.L_x_214:
[----:B------:R-:W-:Y:S05]  /*71b0*/  @P0 BRA `(.L_x_179) ;  /* 0x0000000000140947 */ /* 0x000fea0003800000 */
[----:B------:R-:W-:Y:S01]  /*71c0*/  ISETP.NE.AND P1, PT, R13, RZ, PT ;  /* 0x000000ff0d00720c */ /* 0x000fe20003f25270 */
[----:B------:R-:W-:-:S04]  /*71d0*/  IMAD.MOV.U32 R3, RZ, RZ, 0x3100 ;  /* 0x00003100ff037424 */ /* 0x000fc800078e00ff */
[----:B------:R2:W-:Y:S08]  /*71e0*/  SYNCS.ARRIVE.TRANS64 RZ, [R0+URZ+0x26830], R3 ;  /* 0x0268300300ff79a7 */ /* 0x0005f0000800003f */
[----:B------:R-:W-:Y:S05]  /*71f0*/  @!P1 BRA `(.L_x_179) ;  /* 0x0000000000049947 */ /* 0x000fea0003800000 */
[----:B------:R-:W-:Y:S01]  /*7200*/  BPT.TRAP 0x1 ;  /* 0x000000040000795c */ /* 0x000fe20000300000 */
.L_x_179:
[----:B------:R-:W2:Y:S01]  /*7210*/  LDC.64 R14, c[0x0][0x728] ;  /* 0x0001ca00ff0e7b82 */ /* 0x000ea20000000a00 */
[----:B------:R-:W-:Y:S01]  /*7220*/  IMAD.SHL.U32 R19, R16, 0x40, RZ ;  /* 0x0000004010137824 */ /* 0x000fe200078e00ff */
[----:B------:R-:W-:Y:S01]  /*7230*/  R2UR UR22, R0 ;  /* 0x00000000001672ca */ /* 0x000fe200000e0000 */
[----:B------:R-:W-:Y:S01]  /*7240*/  IMAD.MOV.U32 R10, RZ, RZ, R6 ;  /* 0x000000ffff0a7224 */ /* 0x000fe200078e0006 */
[----:B------:R-:W-:Y:S01]  /*7250*/  UMOV UR10, 0x0 ;  /* 0x00000000000a7882 */ /* 0x000fe20000000000 */
[----:B------:R-:W-:Y:S01]  /*7260*/  IMAD.MOV.U32 R11, RZ, RZ, R7 ;  /* 0x000000ffff0b7224 */ /* 0x000fe200078e0007 */
[C---:B------:R-:W-:Y:S01]  /*7270*/  IADD3 R2, P1, R19.reuse, UR6, RZ ;  /* 0x0000000613027c10 */ /* 0x040fe2000ff3e0ff */
[----:B------:R-:W-:Y:S01]  /*7280*/  UMOV UR11, 0x14f00000 ;  /* 0x14f00000000b7882 */ /* 0x000fe20000000000 */
[----:B------:R-:W-:Y:S01]  /*7290*/  R2UR UR19, R19 ;  /* 0x00000000131372ca */ /* 0x000fe200000e0000 */
[----:B------:R-:W-:Y:S01]  /*72a0*/  UMOV UR18, URZ ;  /* 0x0000003f00127c82 */ /* 0x000fe20008000000 */
[----:B------:R-:W-:Y:S01]  /*72b0*/  UMOV UR34, 0x20 ;  /* 0x0000002000227882 */ /* 0x000fe20000000000 */
[----:B------:R-:W-:Y:S01]  /*72c0*/  UMOV UR36, UR20 ;  /* 0x0000001400247c82 */ /* 0x000fe20008000000 */
[----:B------:R-:W-:Y:S01]  /*72d0*/  UMOV UR37, UR21 ;  /* 0x0000001500257c82 */ /* 0x000fe20008000000 */
[----:B------:R-:W-:Y:S01]  /*72e0*/  UMOV UR26, 0x40 ;  /* 0x00000040001a7882 */ /* 0x000fe20000000000 */
[----:B------:R-:W-:Y:S01]  /*72f0*/  UMOV UR28, UR20 ;  /* 0x00000014001c7c82 */ /* 0x000fe20008000000 */
[----:B------:R-:W-:-:S02]  /*7300*/  UIADD3 UR17, UR22, 0x26830, URZ ;  /* 0x0002683016117890 */ /* 0x000fc4000fffe03f */
[----:B------:R-:W-:Y:S02]  /*7310*/  UIADD3 UR16, UR22, 0x18000, URZ ;  /* 0x0001800016107890 */ /* 0x000fe4000fffe03f */
[----:B------:R-:W-:Y:S02]  /*7320*/  UIADD3 UR32, UR22, 0x19000, URZ ;  /* 0x0001900016207890 */ /* 0x000fe4000fffe03f */
[----:B------:R-:W-:Y:S02]  /*7330*/  UIADD3 UR24, UR22, 0x1a000, URZ ;  /* 0x0001a00016187890 */ /* 0x000fe4000fffe03f */
[----:B------:R-:W-:Y:S01]  /*7340*/  UIADD3 UR22, UR22, 0x1e200, URZ ;  /* 0x0001e20016167890 */ /* 0x000fe2000fffe03f */
[----:B--2---:R-:W-:Y:S01]  /*7350*/  LEA R3, P2, R2, R14, 0x2 ;  /* 0x0000000e02037211 */ /* 0x004fe200078410ff */
[----:B------:R-:W-:Y:S01]  /*7360*/  UMOV UR33, UR17 ;  /* 0x0000001100217c82 */ /* 0x000fe20008000000 */
[----:B------:R-:W-:Y:S01]  /*7370*/  UMOV UR35, UR19 ;  /* 0x0000001300237c82 */ /* 0x000fe20008000000 */
[----:B------:R-:W-:Y:S01]  /*7380*/  UMOV UR29, UR21 ;  /* 0x00000015001d7c82 */ /* 0x000fe20008000000 */
[----:B------:R-:W-:Y:S01]  /*7390*/  R2UR UR30, R3 ;  /* 0x00000000031e72ca */ /* 0x000fe200000e0000 */
[----:B------:R-:W-:Y:S01]  /*73a0*/  UMOV UR25, UR17 ;  /* 0x0000001100197c82 */ /* 0x000fe20008000000 */
[----:B------:R-:W-:Y:S01]  /*73b0*/  LEA.HI.X.SX32 R3, R19, R8, 0x1, P1 ;  /* 0x0000000813037211 */ /* 0x000fe200008f0eff */
[----:B------:R-:W-:Y:S01]  /*73c0*/  UMOV UR27, UR19 ;  /* 0x00000013001b7c82 */ /* 0x000fe20008000000 */
[----:B------:R-:W-:Y:S01]  /*73d0*/  IADD3 R4, P1, R10, 0x1f0, RZ ;  /* 0x000001f00a047810 */ /* 0x000fe20007f3e0ff */
[----:B------:R-:W-:Y:S01]  /*73e0*/  UMOV UR5, 0x10 ;  /* 0x0000001000057882 */ /* 0x000fe20000000000 */
[----:B------:R-:W-:Y:S01]  /*73f0*/  LEA.HI.X R2, R2, R15, R3, 0x2, P2 ;  /* 0x0000000f02027211 */ /* 0x000fe200010f1403 */
[----:B------:R-:W-:Y:S01]  /*7400*/  UMOV UR23, UR17 ;  /* 0x0000001100177c82 */ /* 0x000fe20008000000 */
        /* <DEDUP_REMOVED lines=8> */
[----:B------:R-:W3:Y:S02]  /*7490*/  SYNCS.PHASECHK.TRANS64.TRYWAIT P1, [R0+URZ+0x26828], R20 ;  /* 0x02682814000075a7 */ /* 0x000ee4000802017f */
[----:B--23--:R-:W-:Y:S05]  /*74a0*/  @!P1 BRA `(.L_x_180) ;  /* 0x0000001400dc9947 */ /* 0x00cfea0003800000 */
.L_x_215:
[----:B------:R-:W-:Y:S05]  /*74b0*/  @P0 BRA `(.L_x_181) ;  /* 0x0000000000140947 */ /* 0x000fea0003800000 */
[----:B------:R-:W-:Y:S01]  /*74c0*/  ISETP.NE.AND P1, PT, R13, RZ, PT ;  /* 0x000000ff0d00720c */ /* 0x000fe20003f25270 */
[----:B------:R-:W-:-:S04]  /*74d0*/  IMAD.MOV.U32 R3, RZ, RZ, 0x3100 ;  /* 0x00003100ff037424 */ /* 0x000fc800078e00ff */
[----:B------:R3:W-:Y:S08]  /*74e0*/  SYNCS.ARRIVE.TRANS64 RZ, [R0+URZ+0x26818], R3 ;  /* 0x0268180300ff79a7 */ /* 0x0007f0000800003f */
[----:B------:R-:W-:Y:S05]  /*74f0*/  @!P1 BRA `(.L_x_181) ;  /* 0x0000000000049947 */ /* 0x000fea0003800000 */
[----:B------:R-:W-:Y:S01]  /*7500*/  BPT.TRAP 0x1 ;  /* 0x000000040000795c */ /* 0x000fe20000300000 */
.L_x_181:
        /* <DEDUP_REMOVED lines=34> */
.L_x_216:
[----:B-123--:R-:W-:Y:S01]  /*7730*/  SHF.R.S32.HI R20, RZ, 0x1f, R19 ;  /* 0x0000001fff147819 */ /* 0x00efe20000011413 */
[----:B------:R-:W-:Y:S06]  /*7740*/  @P0 BRA `(.L_x_183) ;  /* 0x0000000000140947 */ /* 0x000fec0003800000 */
[----:B------:R-:W-:Y:S02]  /*7750*/  ISETP.NE.AND P1, PT, R13, RZ, PT ;  /* 0x000000ff0d00720c */ /* 0x000fe40003f25270 */
[----:B------:R-:W-:-:S04]  /*7760*/  MOV R21, 0x3100 ;  /* 0x0000310000157802 */ /* 0x000fc80000000f00 */
[----:B------:R1:W-:Y:S07]  /*7770*/  SYNCS.ARRIVE.TRANS64 RZ, [R0+URZ+0x26838], R21 ;  /* 0x0268381500ff79a7 */ /* 0x0003ee000800003f */
[----:B------:R-:W-:Y:S05]  /*7780*/  @!P1 BRA `(.L_x_183) ;  /* 0x0000000000049947 */ /* 0x000fea0003800000 */
[----:B------:R-:W-:Y:S01]  /*7790*/  BPT.TRAP 0x1 ;  /* 0x000000040000795c */ /* 0x000fe20000300000 */
.L_x_183:
        /* <DEDUP_REMOVED lines=38> */
.L_x_218:
[----:B------:R-:W-:Y:S05]  /*7a00*/  @P0 BRA `(.L_x_185) ;  /* 0x0000000000140947 */ /* 0x000fea0003800000 */
[----:B------:R-:W-:Y:S01]  /*7a10*/  ISETP.NE.AND P1, PT, R13, RZ, PT ;  /* 0x000000ff0d00720c */ /* 0x000fe20003f25270 */
[----:B--2---:R-:W-:-:S04]  /*7a20*/  IMAD.MOV.U32 R5, RZ, RZ, 0x3100 ;  /* 0x00003100ff057424 */ /* 0x004fc800078e00ff */
[----:B------:R3:W-:Y:S08]  /*7a30*/  SYNCS.ARRIVE.TRANS64 RZ, [R0+URZ+0x26810], R5 ;  /* 0x0268100500ff79a7 */ /* 0x0007f0000800003f */
[----:B------:R-:W-:Y:S05]  /*7a40*/  @!P1 BRA `(.L_x_185) ;  /* 0x0000000000049947 */ /* 0x000fea0003800000 */
[----:B------:R-:W-:Y:S01]  /*7a50*/  BPT.TRAP 0x1 ;  /* 0x000000040000795c */ /* 0x000fe20000300000 */
.L_x_185:
[----:B------:R-:W-:Y:S01]  /*7a60*/  R2UR UR5, R16 ;  /* 0x00000000100572ca */ /* 0x000fe200000e0000 */
[----:B------:R-:W-:Y:S01]  /*7a70*/  VIADD R18, R18, 0xfffffffe ;  /* 0xfffffffe12127836 */ /* 0x000fe20000000000 */
[----:B------:R-:W-:Y:S01]  /*7a80*/  R2UR UR16, R0 ;  /* 0x00000000001072ca */ /* 0x000fe200000e0000 */
[----:B------:R-:W-:Y:S01]  /*7a90*/  UMOV UR22, 0x0 ;  /* 0x0000000000167882 */ /* 0x000fe20000000000 */
[----:B------:R-:W-:Y:S01]  /*7aa0*/  R2UR UR10, R2 ;  /* 0x00000000020a72ca */ /* 0x000fe200000e0000 */
[----:B------:R-:W-:Y:S01]  /*7ab0*/  UMOV UR23, 0x14f00000 ;  /* 0x14f0000000177882 */ /* 0x000fe20000000000 */
[----:B------:R-:W-:Y:S01]  /*7ac0*/  R2UR UR11, R3 ;  /* 0x00000000030b72ca */ /* 0x000fe200000e0000 */
[----:B------:R-:W-:Y:S01]  /*7ad0*/  UMOV UR34, URZ ;  /* 0x0000003f00227c82 */ /* 0x000fe20008000000 */
[----:B------:R-:W-:Y:S01]  /*7ae0*/  ISETP.NE.AND P1, PT, R18, RZ, PT ;  /* 0x000000ff1200720c */ /* 0x000fe20003f25270 */
[----:B------:R-:W-:Y:S01]  /*7af0*/  UMOV UR36, UR20 ;  /* 0x0000001400247c82 */ /* 0x000fe20008000000 */
[----:B------:R-:W-:Y:S01]  /*7b00*/  UMOV UR37, UR21 ;  /* 0x0000001500257c82 */ /* 0x000fe20008000000 */
[----:B------:R-:W-:Y:S01]  /*7b10*/  UMOV UR26, 0x20 ;  /* 0x00000020001a7882 */ /* 0x000fe20000000000 */
[----:B------:R-:W-:Y:S01]  /*7b20*/  UMOV UR28, UR20 ;  /* 0x00000014001c7c82 */ /* 0x000fe20008000000 */
        /* <DEDUP_REMOVED lines=23> */
.L_x_177:
[----:B------:R-:W-:-:S13]  /*7ca0*/  ISETP.NE.AND P1, PT, R17, RZ, PT ;  /* 0x000000ff1100720c */ /* 0x000fda0003f25270 */
[----:B------:R-:W-:Y:S05]  /*7cb0*/  @!P1 BRA `(.L_x_176) ;  /* 0x0000000400609947 */ /* 0x000fea0003800000 */
[----:B------:R-:W-:-:S04]  /*7cc0*/  SHF.L.U32 R7, R9, 0x1f, RZ ;  /* 0x0000001f09077819 */ /* 0x000fc800000006ff */
[----:B------:R-:W2:Y:S02]  /*7cd0*/  SYNCS.PHASECHK.TRANS64.TRYWAIT P1, [R0+URZ+0x26840], R7 ;  /* 0x02684007000075a7 */ /* 0x000ea4000802017f */
[----:B--2---:R-:W-:Y:S05]  /*7ce0*/  @!P1 BRA `(.L_x_187) ;  /* 0x00000010000c9947 */ /* 0x004fea0003800000 */
.L_x_219:
[----:B------:R-:W-:Y:S05]  /*7cf0*/  @P0 BRA `(.L_x_188) ;  /* 0x0000000000140947 */ /* 0x000fea0003800000 */
[----:B------:R-:W-:Y:S01]  /*7d00*/  ISETP.NE.AND P1, PT, R13, RZ, PT ;  /* 0x000000ff0d00720c */ /* 0x000fe20003f25270 */
[----:B------:R-:W-:-:S04]  /*7d10*/  IMAD.MOV.U32 R5, RZ, RZ, 0x3100 ;  /* 0x00003100ff057424 */ /* 0x000fc800078e00ff */
[----:B------:R3:W-:Y:S08]  /*7d20*/  SYNCS.ARRIVE.TRANS64 RZ, [R0+URZ+0x26830], R5 ;  /* 0x0268300500ff79a7 */ /* 0x0007f0000800003f */
[----:B------:R-:W-:Y:S05]  /*7d30*/  @!P1 BRA `(.L_x_188) ;  /* 0x0000000000049947 */ /* 0x000fea0003800000 */
[----:B------:R-:W-:Y:S01]  /*7d40*/  BPT.TRAP 0x1 ;  /* 0x000000040000795c */ /* 0x000fe20000300000 */
.L_x_188:
        /* <DEDUP_REMOVED lines=40> */
.L_x_220:
[----:B------:R-:W-:Y:S05]  /*7fd0*/  @P0 BRA `(.L_x_190) ;  /* 0x0000000000140947 */ /* 0x000fea0003800000 */
[----:B------:R-:W-:Y:S01]  /*7fe0*/  ISETP.NE.AND P0, PT, R13, RZ, PT ;  /* 0x000000ff0d00720c */ /* 0x000fe20003f05270 */
[----:B------:R-:W-:-:S04]  /*7ff0*/  IMAD.MOV.U32 R5, RZ, RZ, 0x3100 ;  /* 0x00003100ff057424 */ /* 0x000fc800078e00ff */
[----:B------:R4:W-:Y:S08]  /*8000*/  SYNCS.ARRIVE.TRANS64 RZ, [R0+URZ+0x26818], R5 ;  /* 0x0268180500ff79a7 */ /* 0x0009f0000800003f */
[----:B------:R-:W-:Y:S05]  /*8010*/  @!P0 BRA `(.L_x_190) ;  /* 0x0000000000048947 */ /* 0x000fea0003800000 */
[----:B------:R-:W-:Y:S01]  /*8020*/  BPT.TRAP 0x1 ;  /* 0x000000040000795c */ /* 0x000fe20000300000 */
.L_x_190:
        /* <DEDUP_REMOVED lines=33> */
.L_x_176:
[----:B------:R-:W4:Y:S01]  /*8240*/  S2R R2, SR_TID.X ;  /* 0x0000000000027919 */ /* 0x000f220000002100 */
[----:B------:R-:W-:Y:S02]  /*8250*/  LEA R3, R12, R0, 0x3 ;  /* 0x000000000c037211 */ /* 0x000fe400078e18ff */
[----:B----4-:R-:W-:Y:S02]  /*8260*/  LOP3.LUT R4, R2, 0x7f, RZ, 0xc0, !PT ;  /* 0x0000007f02047812 */ /* 0x010fe400078ec0ff */
[----:B------:R-:W-:Y:S02]  /*8270*/  SHF.L.U32 R2, R9, 0x1f, RZ ;  /* 0x0000001f09027819 */ /* 0x000fe400000006ff */
[----:B------:R-:W-:Y:S02]  /*8280*/  ISETP.NE.AND P1, PT, R4, RZ, PT ;  /* 0x000000ff0400720c */ /* 0x000fe40003f25270 */
[----:B------:R-:W4:Y:S02]  /*8290*/  SYNCS.PHASECHK.TRANS64.TRYWAIT P0, [R3+URZ+0x26840], R2 ;  /* 0x02684002030075a7 */ /* 0x000f24000800017f */
[----:B----4-:R-:W-:Y:S09]  /*82a0*/  @!P0 BRA `(.L_x_191) ;  /* 0x0000000800c48947 */ /* 0x010ff20003800000 */
.L_x_221:
[----:B------:R-:W-:Y:S05]  /*82b0*/  @P1 BRA `(.L_x_192) ;  /* 0x0000000000181947 */ /* 0x000fea0003800000 */
[----:B------:R-:W5:Y:S01]  /*82c0*/  S2R R4, SR_TID.X ;  /* 0x0000000000047919 */ /* 0x000f620000002100 */
[----:B----4-:R-:W-:-:S04]  /*82d0*/  IMAD.MOV.U32 R2, RZ, RZ, 0x3100 ;  /* 0x00003100ff027424 */ /* 0x010fc800078e00ff */
[----:B------:R4:W-:Y:S01]  /*82e0*/  SYNCS.ARRIVE.TRANS64 RZ, [R3+URZ+0x26830], R2 ;  /* 0x0268300203ff79a7 */ /* 0x0009e2000800003f */
[----:B-----5:R-:W-:-:S13]  /*82f0*/  LOP3.LUT P0, RZ, R4, 0x1f, RZ, 0xc0, !PT ;  /* 0x0000001f04ff7812 */ /* 0x020fda000780c0ff */
[----:B----4-:R-:W-:Y:S05]  /*8300*/  @!P0 BRA `(.L_x_192) ;  /* 0x0000000000048947 */ /* 0x010fea0003800000 */
[----:B------:R-:W-:Y:S01]  /*8310*/  BPT.TRAP 0x1 ;  /* 0x000000040000795c */ /* 0x000fe20000300000 */
.L_x_192:
        /* <DEDUP_REMOVED lines=47> */
.L_x_173:
[----:B------:R-:W-:Y:S05]  /*8610*/  BSYNC B0 ;  /* 0x0000000000007941 */ /* 0x000fea0003800000 */
.L_x_172:
[----:B------:R-:W-:-:S03]  /*8620*/  UMOV UR5, 0xffffffff ;  /* 0xffffffff00057882 */ /* 0x000fc60000000000 */
[----:B------:R-:W-:Y:S05]  /*8630*/  BRA.DIV UR5, `(.L_x_193) ;  /* 0x0000000605f47947 */ /* 0x000fea000b800000 */
[----:B------:R-:W-:-:S13]  /*8640*/  ELECT P0, URZ, PT ;  /* 0x00000000003f782f */ /* 0x000fda0003800000 */
.L_x_224:
[----:B------:R-:W-:Y:S04]  /*8650*/  BSSY B0, `(.L_x_194) ;  /* 0x0000023000007945 */ /* 0x000fe80003800000 */
[----:B------:R-:W-:Y:S05]  /*8660*/  @!P0 BRA `(.L_x_195) ;  /* 0x0000000000848947 */ /* 0x000fea0003800000 */
[----:B------:R-:W-:-:S06]  /*8670*/  ULOP3.LUT UR5, UR38, 0x2, URZ, 0xfc, !UPT ;  /* 0x0000000226057892 */ /* 0x000fcc000f8efc3f */
[----:B------:R-:W-:-:S05]  /*8680*/  IMAD.U32 R2, RZ, RZ, UR5 ;  /* 0x00000005ff027e24 */ /* 0x000fca000f8e00ff */
[----:B------:R-:W-:-:S13]  /*8690*/  ISETP.NE.AND P0, PT, R2, 0x3, PT ;  /* 0x000000030200780c */ /* 0x000fda0003f05270 */
[----:B------:R-:W-:Y:S05]  /*86a0*/  @!P0 BRA `(.L_x_196) ;  /* 0x0000000000048947 */ /* 0x000fea0003800000 */
[----:B------:R-:W-:Y:S01]  /*86b0*/  BPT.TRAP 0x1 ;  /* 0x000000040000795c */ /* 0x000fe20000300000 */
.L_x_196:
        /* <DEDUP_REMOVED lines=15> */
.L_x_225:
[----:B------:R-:W2:Y:S02]  /*87b0*/  SYNCS.PHASECHK.TRANS64.TRYWAIT P1, [R3+URZ], R2 ;  /* 0x00000002030075a7 */ /* 0x000ea4000802017f */
[----:B--2---:R-:W-:Y:S05]  /*87c0*/  @!P1 BRA `(.L_x_198) ;  /* 0x0000000400c89947 */ /* 0x004fea0003800000 */
.L_x_226:
[----:B------:R-:W-:Y:S05]  /*87d0*/  @!P0 BRA `(.L_x_199) ;  /* 0x0000000000048947 */ /* 0x000fea0003800000 */
[----:B------:R-:W-:Y:S01]  /*87e0*/  BPT.TRAP 0x1 ;  /* 0x000000040000795c */ /* 0x000fe20000300000 */
.L_x_199:
[----:B--2---:R-:W-:-:S04]  /*87f0*/  VIADD R3, R7, 0x26840 ;  /* 0x0002684007037836 */ /* 0x004fc80000000000 */
[----:B------:R-:W-:-:S04]  /*8800*/  IMAD R0, R0, 0x8, R3 ;  /* 0x0000000800007824 */ /* 0x000fc800078e0203 */
[----:B------:R-:W2:Y:S02]  /*8810*/  SYNCS.PHASECHK.TRANS64.TRYWAIT P0, [R0+URZ], R5 ;  /* 0x00000005000075a7 */ /* 0x000ea4000800017f */
[----:B--2---:R-:W-:Y:S05]  /*8820*/  @!P0 BRA `(.L_x_200) ;  /* 0x0000000400c48947 */ /* 0x004fea0003800000 */
.L_x_227:
[----:B------:R-:W-:-:S07]  /*8830*/  LEA R3, R4, R3, 0x3 ;  /* 0x0000000304037211 */ /* 0x000fce00078e18ff */
.L_x_201:
[----:B---3--:R3:W4:Y:S02]  /*8840*/  SYNCS.PHASECHK.TRANS64.TRYWAIT P0, [R3+URZ], R2 ;  /* 0x00000002030075a7 */ /* 0x008724000800017f */
[----:B----4-:R-:W-:Y:S05]  /*8850*/  @!P0 NANOSLEEP.SYNCS 0x989680 ;  /* 0x009896800000895d */ /* 0x010fea0003900000 */
[----:B------:R-:W4:Y:S02]  /*8860*/  @!P0 SYNCS.PHASECHK.TRANS64 P0, [R3+URZ], R2 ;  /* 0x00000002030085a7 */ /* 0x000f24000800007f */
[----:B----4-:R-:W-:Y:S05]  /*8870*/  @!P0 BRA `(.L_x_201) ;  /* 0xfffffffc00f08947 */ /* 0x010fea000383ffff */
.L_x_195:
[----:B------:R-:W-:Y:S05]  /*8880*/  BSYNC B0 ;  /* 0x0000000000007941 */ /* 0x000fea0003800000 */
.L_x_194:
[----:B------:R-:W-:Y:S05]  /*8890*/  EXIT ;  /* 0x000000000000794d */ /* 0x000fea0003800000 */
.L_x_111:
[----:B------:R-:W-:Y:S02]  /*88a0*/  IMAD.MOV.U32 R13, RZ, RZ, R120 ;  /* 0x000000ffff0d7224 */ /* 0x000fe400078e0078 */
[----:B------:R-:W-:Y:S02]  /*88b0*/  IMAD.MOV.U32 R12, RZ, RZ, RZ ;  /* 0x000000ffff0c7224 */ /* 0x000fe400078e00ff */
[----:B------:R-:W-:Y:S02]  /*88c0*/  IMAD.MOV.U32 R11, RZ, RZ, 0x1f ;  /* 0x0000001fff0b7424 */ /* 0x000fe400078e00ff */
[----:B------:R-:W-:-:S07]  /*88d0*/  IMAD.MOV.U32 R15, RZ, RZ, -0x1 ;  /* 0xffffffffff0f7424 */ /* 0x000fce00078e00ff */
[----:B------:R-:W-:Y:S05]  /*88e0*/  WARPSYNC.COLLECTIVE R15, `(.L_x_202) ;  /* 0x000000000f087348 */ /* 0x000fea0003c00000 */
[----:B------:R1:W2:Y:S02]  /*88f0*/  SHFL.IDX P6, R14, R13, R12, R11 ;  /* 0x0000000c0d0e7389 */ /* 0x0002a400000c000b */
[----:B-12---:R-:W-:Y:S01]  /*8900*/  ENDCOLLECTIVE ;  /* 0x000000000000791b */ /* 0x006fe20003800000 */
.L_x_202:
[----:B------:R-:W-:Y:S05]  /*8910*/  BRA `(.L_x_203) ;  /* 0xffffff8000987947 */ /* 0x000fea000383ffff */
.L_x_113:
[----:B--2---:R2:W3:Y:S02]  /*8920*/  SYNCS.PHASECHK.TRANS64.TRYWAIT P0, [R16+URZ+0x26800], R7 ;  /* 0x02680007100075a7 */ /* 0x0044e4000800017f */
[----:B---3--:R-:W-:Y:S05]  /*8930*/  @!P0 NANOSLEEP.SYNCS 0x989680 ;  /* 0x009896800000895d */ /* 0x008fea0003900000 */
[----:B------:R-:W3:Y:S02]  /*8940*/  @!P0 SYNCS.PHASECHK.TRANS64 P0, [R16+URZ+0x26800], R7 ;  /* 0x02680007100085a7 */ /* 0x000ee4000800007f */
[----:B---3--:R-:W-:Y:S05]  /*8950*/  @!P0 BRA `(.L_x_113) ;  /* 0xfffffffc00f08947 */ /* 0x008fea000383ffff */
[----:B------:R-:W-:Y:S05]  /*8960*/  BRA `(.L_x_112) ;  /* 0xffffff8000d87947 */ /* 0x000fea000383ffff */
.L_x_119:
[----:B---3--:R-:W-:-:S04]  /*8970*/  IMAD.U32 R5, RZ, RZ, UR8 ;  /* 0x00000008ff057e24 */ /* 0x008fc8000f8e00ff */
[----:B------:R3:W1:Y:S03]  /*8980*/  SYNCS.PHASECHK.TRANS64.TRYWAIT P1, [R5+URZ+0x26810], R6 ;  /* 0x02681006050075a7 */ /* 0x000666000802017f */
[----:B-1----:R-:W-:Y:S05]  /*8990*/  @!P1 NANOSLEEP.SYNCS 0x989680 ;  /* 0x009896800000995d */ /* 0x002fea0003900000 */
[----:B------:R-:W1:Y:S02]  /*89a0*/  @!P1 SYNCS.PHASECHK.TRANS64 P1, [R5+URZ+0x26810], R6 ;  /* 0x02681006050095a7 */ /* 0x000e64000802007f */
[----:B-1----:R-:W-:Y:S05]  /*89b0*/  @!P1 BRA `(.L_x_119) ;  /* 0xfffffffc00ec9947 */ /* 0x002fea000383ffff */
[----:B------:R-:W-:Y:S05]  /*89c0*/  BRA `(.L_x_118) ;  /* 0xffffff8c00407947 */ /* 0x000fea000383ffff */
.L_x_123:
[----:B------:R-:W-:-:S04]  /*89d0*/  IMAD.U32 R7, RZ, RZ, UR8 ;  /* 0x00000008ff077e24 */ /* 0x000fc8000f8e00ff */
[----:B------:R1:W1:Y:S03]  /*89e0*/  SYNCS.PHASECHK.TRANS64.TRYWAIT P1, [R7+URZ+0x26830], R6 ;  /* 0x02683006070075a7 */ /* 0x000266000802017f */
[----:B-1----:R-:W-:Y:S05]  /*89f0*/  @!P1 NANOSLEEP.SYNCS 0x989680 ;  /* 0x009896800000995d */ /* 0x002fea0003900000 */
[----:B------:R-:W1:Y:S02]  /*8a00*/  @!P1 SYNCS.PHASECHK.TRANS64 P1, [R7+URZ+0x26830], R6 ;  /* 0x02683006070095a7 */ /* 0x000e64000802007f */
[----:B-1----:R-:W-:Y:S05]  /*8a10*/  @!P1 BRA `(.L_x_123) ;  /* 0xfffffffc00ec9947 */ /* 0x002fea000383ffff */
[----:B------:R-:W-:Y:S05]  /*8a20*/  BRA `(.L_x_122) ;  /* 0xffffff90004c7947 */ /* 0x000fea000383ffff */
.L_x_138:
[----:B------:R-:W-:Y:S01]  /*8a30*/  BSSY B0, `(.L_x_204) ;  /* 0x0000005000007945 */ /* 0x000fe20003800000 */
[----:B------:R-:W-:-:S07]  /*8a40*/  IMAD.MOV.U32 R15, RZ, RZ, -0x1 ;  /* 0xffffffffff0f7424 */ /* 0x000fce00078e00ff */
[----:B------:R-:W-:Y:S05]  /*8a50*/  WARPSYNC.COLLECTIVE R15, `(.L_x_205) ;  /* 0x000000000f087348 */ /* 0x000fea0003c00000 */
[----:B------:R-:W-:Y:S01]  /*8a60*/  NOP ;  /* 0x0000000000007918 */ /* 0x000fe20000000000 */
[----:B------:R-:W-:Y:S01]  /*8a70*/  ENDCOLLECTIVE ;  /* 0x000000000000791b */ /* 0x000fe20003800000 */
.L_x_205:
[----:B------:R-:W-:Y:S05]  /*8a80*/  BSYNC B0 ;  /* 0x0000000000007941 */ /* 0x000fea0003800000 */
.L_x_204:
[----:B------:R-:W-:Y:S05]  /*8a90*/  BRA `(.L_x_206) ;  /* 0xffffffcc00407947 */ /* 0x000fea000383ffff */
.L_x_150:
[----:B------:R-:W-:Y:S01]  /*8aa0*/  BSSY B0, `(.L_x_207) ;  /* 0x0000005000007945 */ /* 0x000fe20003800000 */
[----:B------:R-:W-:-:S07]  /*8ab0*/  IMAD.MOV.U32 R15, RZ, RZ, -0x1 ;  /* 0xffffffffff0f7424 */ /* 0x000fce00078e00ff */
[----:B------:R-:W-:Y:S05]  /*8ac0*/  WARPSYNC.COLLECTIVE R15, `(.L_x_208) ;  /* 0x000000000f087348 */ /* 0x000fea0003c00000 */
[----:B------:R-:W-:Y:S01]  /*8ad0*/  NOP ;  /* 0x0000000000007918 */ /* 0x000fe20000000000 */
[----:B------:R-:W-:Y:S01]  /*8ae0*/  ENDCOLLECTIVE ;  /* 0x000000000000791b */ /* 0x000fe20003800000 */
.L_x_208:
[----:B------:R-:W-:Y:S05]  /*8af0*/  BSYNC B0 ;  /* 0x0000000000007941 */ /* 0x000fea0003800000 */
.L_x_207:
[----:B------:R-:W-:Y:S05]  /*8b00*/  BRA `(.L_x_209) ;  /* 0xffffffd000587947 */ /* 0x000fea000383ffff */
.L_x_163:
[----:B------:R-:W-:Y:S01]  /*8b10*/  BSSY B0, `(.L_x_210) ;  /* 0x0000005000007945 */ /* 0x000fe20003800000 */
[----:B------:R-:W-:-:S07]  /*8b20*/  IMAD.MOV.U32 R15, RZ, RZ, -0x1 ;  /* 0xffffffffff0f7424 */ /* 0x000fce00078e00ff */
[----:B------:R-:W-:Y:S05]  /*8b30*/  WARPSYNC.COLLECTIVE R15, `(.L_x_211) ;  /* 0x000000000f087348 */ /* 0x000fea0003c00000 */
[----:B------:R-:W-:Y:S01]  /*8b40*/  NOP ;  /* 0x0000000000007918 */ /* 0x000fe20000000000 */
[----:B------:R-:W-:Y:S01]  /*8b50*/  ENDCOLLECTIVE ;  /* 0x000000000000791b */ /* 0x000fe20003800000 */
.L_x_211:
[----:B------:R-:W-:Y:S05]  /*8b60*/  BSYNC B0 ;  /* 0x0000000000007941 */ /* 0x000fea0003800000 */
.L_x_210:
[----:B------:R-:W-:Y:S05]  /*8b70*/  BRA `(.L_x_212) ;  /* 0xffffffd400747947 */ /* 0x000fea000383ffff */
.L_x_174:
[----:B-1----:R1:W2:Y:S02]  /*8b80*/  SYNCS.PHASECHK.TRANS64.TRYWAIT P0, [R0+URZ+0x26820], R3 ;  /* 0x02682003000075a7 */ /* 0x0022a4000800017f */
[----:B--2---:R-:W-:Y:S05]  /*8b90*/  @!P0 NANOSLEEP.SYNCS 0x989680 ;  /* 0x009896800000895d */ /* 0x004fea0003900000 */
[----:B------:R-:W2:Y:S02]  /*8ba0*/  @!P0 SYNCS.PHASECHK.TRANS64 P0, [R0+URZ+0x26820], R3 ;  /* 0x02682003000085a7 */ /* 0x000ea4000800007f */
[----:B--2---:R-:W-:Y:S05]  /*8bb0*/  @!P0 BRA `(.L_x_174) ;  /* 0xfffffffc00f08947 */ /* 0x004fea000383ffff */
[----:B------:R-:W-:Y:S05]  /*8bc0*/  BRA `(.L_x_213) ;  /* 0xffffffdc00387947 */ /* 0x000fea000383ffff */
.L_x_178:
[----:B-1----:R1:W2:Y:S02]  /*8bd0*/  SYNCS.PHASECHK.TRANS64.TRYWAIT P1, [R0+URZ+0x26840], R20 ;  /* 0x02684014000075a7 */ /* 0x0022a4000802017f */
[----:B--2---:R-:W-:Y:S05]  /*8be0*/  @!P1 NANOSLEEP.SYNCS 0x989680 ;  /* 0x009896800000995d */ /* 0x004fea0003900000 */
[----:B------:R-:W2:Y:S02]  /*8bf0*/  @!P1 SYNCS.PHASECHK.TRANS64 P1, [R0+URZ+0x26840], R20 ;  /* 0x02684014000095a7 */ /* 0x000ea4000802007f */
[----:B--2---:R-:W-:Y:S05]  /*8c00*/  @!P1 BRA `(.L_x_178) ;  /* 0xfffffffc00f09947 */ /* 0x004fea000383ffff */
[----:B------:R-:W-:Y:S05]  /*8c10*/  BRA `(.L_x_214) ;  /* 0xffffffe400647947 */ /* 0x000fea000383ffff */
.L_x_180:
[----:B--2---:R2:W3:Y:S02]  /*8c20*/  SYNCS.PHASECHK.TRANS64.TRYWAIT P1, [R0+URZ+0x26828], R20 ;  /* 0x02682814000075a7 */ /* 0x0044e4000802017f */
[----:B---3--:R-:W-:Y:S05]  /*8c30*/  @!P1 NANOSLEEP.SYNCS 0x989680 ;  /* 0x009896800000995d */ /* 0x008fea0003900000 */
[----:B------:R-:W3:Y:S02]  /*8c40*/  @!P1 SYNCS.PHASECHK.TRANS64 P1, [R0+URZ+0x26828], R20 ;  /* 0x02682814000095a7 */ /* 0x000ee4000802007f */
[----:B---3--:R-:W-:Y:S05]  /*8c50*/  @!P1 BRA `(.L_x_180) ;  /* 0xfffffffc00f09947 */ /* 0x008fea000383ffff */
[----:B------:R-:W-:Y:S05]  /*8c60*/  BRA `(.L_x_215) ;  /* 0xffffffe800107947 */ /* 0x000fea000383ffff */
.L_x_182:
[----:B---3--:R3:W4:Y:S02]  /*8c70*/  SYNCS.PHASECHK.TRANS64.TRYWAIT P1, [R0+URZ+0x26848], R20 ;  /* 0x02684814000075a7 */ /* 0x008724000802017f */
[----:B----4-:R-:W-:Y:S05]  /*8c80*/  @!P1 NANOSLEEP.SYNCS 0x989680 ;  /* 0x009896800000995d */ /* 0x010fea0003900000 */
[----:B------:R-:W4:Y:S02]  /*8c90*/  @!P1 SYNCS.PHASECHK.TRANS64 P1, [R0+URZ+0x26848], R20 ;  /* 0x02684814000095a7 */ /* 0x000f24000802007f */
[----:B----4-:R-:W-:Y:S05]  /*8ca0*/  @!P1 BRA `(.L_x_182) ;  /* 0xfffffffc00f09947 */ /* 0x010fea000383ffff */
[----:B------:R-:W-:Y:S05]  /*8cb0*/  BRA `(.L_x_216) ;  /* 0xffffffe8009c7947 */ /* 0x000fea000383ffff */
.L_x_184:
[----:B------:R-:W-:-:S07]  /*8cc0*/  SHF.L.U32 R5, R9, 0x1f, RZ ;  /* 0x0000001f09057819 */ /* 0x000fce00000006ff */
.L_x_217:
[----:B--2---:R2:W3:Y:S02]  /*8cd0*/  SYNCS.PHASECHK.TRANS64.TRYWAIT P1, [R0+URZ+0x26820], R5 ;  /* 0x02682005000075a7 */ /* 0x0044e4000802017f */
[----:B---3--:R-:W-:Y:S05]  /*8ce0*/  @!P1 NANOSLEEP.SYNCS 0x989680 ;  /* 0x009896800000995d */ /* 0x008fea0003900000 */
[----:B------:R-:W3:Y:S02]  /*8cf0*/  @!P1 SYNCS.PHASECHK.TRANS64 P1, [R0+URZ+0x26820], R5 ;  /* 0x02682005000095a7 */ /* 0x000ee4000802007f */
[----:B---3--:R-:W-:Y:S05]  /*8d00*/  @!P1 BRA `(.L_x_217) ;  /* 0xfffffffc00f09947 */ /* 0x008fea000383ffff */
[----:B------:R-:W-:Y:S05]  /*8d10*/  BRA `(.L_x_218) ;  /* 0xffffffec00387947 */ /* 0x000fea000383ffff */
.L_x_187:
[----:B--2---:R2:W3:Y:S02]  /*8d20*/  SYNCS.PHASECHK.TRANS64.TRYWAIT P1, [R0+URZ+0x26840], R7 ;  /* 0x02684007000075a7 */ /* 0x0044e4000802017f */
[----:B---3--:R-:W-:Y:S05]  /*8d30*/  @!P1 NANOSLEEP.SYNCS 0x989680 ;  /* 0x009896800000995d */ /* 0x008fea0003900000 */
[----:B------:R-:W3:Y:S02]  /*8d40*/  @!P1 SYNCS.PHASECHK.TRANS64 P1, [R0+URZ+0x26840], R7 ;  /* 0x02684007000095a7 */ /* 0x000ee4000802007f */
[----:B---3--:R-:W-:Y:S05]  /*8d50*/  @!P1 BRA `(.L_x_187) ;  /* 0xfffffffc00f09947 */ /* 0x008fea000383ffff */
[----:B------:R-:W-:Y:S05]  /*8d60*/  BRA `(.L_x_219) ;  /* 0xffffffec00e07947 */ /* 0x000fea000383ffff */
.L_x_189:
[----:B---3--:R3:W4:Y:S02]  /*8d70*/  SYNCS.PHASECHK.TRANS64.TRYWAIT P1, [R0+URZ+0x26828], R7 ;  /* 0x02682807000075a7 */ /* 0x008724000802017f */
[----:B----4-:R-:W-:Y:S05]  /*8d80*/  @!P1 NANOSLEEP.SYNCS 0x989680 ;  /* 0x009896800000995d */ /* 0x010fea0003900000 */
[----:B------:R-:W4:Y:S02]  /*8d90*/  @!P1 SYNCS.PHASECHK.TRANS64 P1, [R0+URZ+0x26828], R7 ;  /* 0x02682807000095a7 */ /* 0x000f24000802007f */
[----:B----4-:R-:W-:Y:S05]  /*8da0*/  @!P1 BRA `(.L_x_189) ;  /* 0xfffffffc00f09947 */ /* 0x010fea000383ffff */
[----:B------:R-:W-:Y:S05]  /*8db0*/  BRA `(.L_x_220) ;  /* 0xfffffff000847947 */ /* 0x000fea000383ffff */
.L_x_191:
[----:B----4-:R4:W1:Y:S02]  /*8dc0*/  SYNCS.PHASECHK.TRANS64.TRYWAIT P0, [R3+URZ+0x26840], R2 ;  /* 0x02684002030075a7 */ /* 0x010864000800017f */
[----:B-1----:R-:W-:Y:S05]  /*8dd0*/  @!P0 NANOSLEEP.SYNCS 0x989680 ;  /* 0x009896800000895d */ /* 0x002fea0003900000 */
[----:B------:R-:W1:Y:S02]  /*8de0*/  @!P0 SYNCS.PHASECHK.TRANS64 P0, [R3+URZ+0x26840], R2 ;  /* 0x02684002030085a7 */ /* 0x000e64000800007f */
[----:B-1----:R-:W-:Y:S05]  /*8df0*/  @!P0 BRA `(.L_x_191) ;  /* 0xfffffffc00f08947 */ /* 0x002fea000383ffff */
[----:B------:R-:W-:Y:S05]  /*8e00*/  BRA `(.L_x_221) ;  /* 0xfffffff400287947 */ /* 0x000fea000383ffff */
.L_x_193:
[----:B------:R-:W-:Y:S01]  /*8e10*/  BSSY B0, `(.L_x_222) ;  /* 0x0000006000007945 */ /* 0x000fe20003800000 */
[----:B------:R-:W-:-:S07]  /*8e20*/  IMAD.MOV.U32 R15, RZ, RZ, -0x1 ;  /* 0xffffffffff0f7424 */ /* 0x000fce00078e00ff */
[----:B------:R-:W-:Y:S05]  /*8e30*/  WARPSYNC.COLLECTIVE R15, `(.L_x_223) ;  /* 0x000000000f0c7348 */ /* 0x000fea0003c00000 */
[----:B------:R-:W-:Y:S02]  /*8e40*/  ELECT P6, UR62, PT ;  /* 0x00000000003e782f */ /* 0x000fe400038c0000 */
[----:B------:R-:W-:Y:S01]  /*8e50*/  MOV R14, UR62 ;  /* 0x0000003e000e7c02 */ /* 0x000fe20008000f00 */
[----:B------:R-:W-:Y:S10]  /*8e60*/  ENDCOLLECTIVE ;  /* 0x000000000000791b */ /* 0x000ff40003800000 */
.L_x_223:
[----:B------:R-:W-:Y:S05]  /*8e70*/  BSYNC B0 ;  /* 0x0000000000007941 */ /* 0x000fea0003800000 */
.L_x_222:
[----:B------:R-:W-:Y:S01]  /*8e80*/  PLOP3.LUT P0, PT, P6, PT, PT, 0x80, 0x0 ;  /* 0x000000000000781c */ /* 0x000fe2000370f070 */
[----:B------:R-:W-:-:S12]  /*8e90*/  BRA `(.L_x_224) ;  /* 0xfffffff400ec7947 */ /* 0x000fd8000383ffff */
.L_x_197:
[----:B-1----:R1:W2:Y:S02]  /*8ea0*/  SYNCS.PHASECHK.TRANS64.TRYWAIT P1, [R6+URZ], R5 ;  /* 0x00000005060075a7 */ /* 0x0022a4000802017f */
[----:B--2---:R-:W-:Y:S05]  /*8eb0*/  @!P1 NANOSLEEP.SYNCS 0x989680 ;  /* 0x009896800000995d */ /* 0x004fea0003900000 */
[----:B------:R-:W2:Y:S02]  /*8ec0*/  @!P1 SYNCS.PHASECHK.TRANS64 P1, [R6+URZ], R5 ;  /* 0x00000005060095a7 */ /* 0x000ea4000802007f */
[----:B--2---:R-:W-:Y:S05]  /*8ed0*/  @!P1 BRA `(.L_x_197) ;  /* 0xfffffffc00f09947 */ /* 0x004fea000383ffff */
[----:B------:R-:W-:Y:S05]  /*8ee0*/  BRA `(.L_x_225) ;  /* 0xfffffff800307947 */ /* 0x000fea000383ffff */
.L_x_198:
[----:B--2---:R2:W3:Y:S02]  /*8ef0*/  SYNCS.PHASECHK.TRANS64.TRYWAIT P1, [R3+URZ], R2 ;  /* 0x00000002030075a7 */ /* 0x0044e4000802017f */
[----:B---3--:R-:W-:Y:S05]  /*8f00*/  @!P1 NANOSLEEP.SYNCS 0x989680 ;  /* 0x009896800000995d */ /* 0x008fea0003900000 */
[----:B------:R-:W3:Y:S02]  /*8f10*/  @!P1 SYNCS.PHASECHK.TRANS64 P1, [R3+URZ], R2 ;  /* 0x00000002030095a7 */ /* 0x000ee4000802007f */
[----:B---3--:R-:W-:Y:S05]  /*8f20*/  @!P1 BRA `(.L_x_198) ;  /* 0xfffffffc00f09947 */ /* 0x008fea000383ffff */
[----:B------:R-:W-:Y:S05]  /*8f30*/  BRA `(.L_x_226) ;  /* 0xfffffff800247947 */ /* 0x000fea000383ffff */
.L_x_200:
[----:B--2---:R2:W3:Y:S02]  /*8f40*/  SYNCS.PHASECHK.TRANS64.TRYWAIT P0, [R0+URZ], R5 ;  /* 0x00000005000075a7 */ /* 0x0044e4000800017f */
[----:B---3--:R-:W-:Y:S05]  /*8f50*/  @!P0 NANOSLEEP.SYNCS 0x989680 ;  /* 0x009896800000895d */ /* 0x008fea0003900000 */
[----:B------:R-:W3:Y:S02]  /*8f60*/  @!P0 SYNCS.PHASECHK.TRANS64 P0, [R0+URZ], R5 ;  /* 0x00000005000085a7 */ /* 0x000ee4000800007f */
[----:B---3--:R-:W-:Y:S05]  /*8f70*/  @!P0 BRA `(.L_x_200) ;  /* 0xfffffffc00f08947 */ /* 0x008fea000383ffff */
[----:B------:R-:W-:Y:S05]  /*8f80*/  BRA `(.L_x_227) ;  /* 0xfffffff800287947 */ /* 0x000fea000383ffff */
.L_x_228:
        /* <DEDUP_REMOVED lines=15> */
.L_x_6552:


//--------------------- .text._ZN7cutlass13device_kernelIN5flash11enable_sm90INS1_16FlashAttnBwdSm90INS1_25CollectiveMainloopBwdSm90ILi2ELi2ELi2EN4cute5tupleIJNS5_1CILi1EEES8_S8_EEENS6_IJNS7_ILi64EEENS7_ILi128EEENS7_ILi96EEEEEENS_10bfloat16_tEfNS_4arch4Sm90ELb0ELb0ELb1ELb0ELb0ELb1ELb0ELb0ELi2ELi1ELi2ELi1ELb1EEENS1_24CollectiveEpilogueBwdGQAISD_fSG_Li256ELb0ELb0EEENS1_19SingleTileSchedulerILb0ELb0ELb0ELi128EEEEEEEEEvNT_6ParamsE --------------------------
	.section	.text._ZN7cutlass13device_kernelIN5flash11enable_sm90INS1_16FlashAttnBwdSm90INS1_25CollectiveMainloopBwdSm90ILi2ELi2ELi2EN4cute5tupleIJNS5_1CILi1EEES8_S8_EEENS6_IJNS7_ILi64EEENS7_ILi128EEENS7_ILi96EEEEEENS_10bfloat16_tEfNS_4arch4Sm90ELb0ELb0ELb1ELb0ELb0ELb1ELb0ELb0ELi2ELi1ELi2ELi1ELb1EEENS1_24CollectiveEpilogueBwdGQAISD_fSG_Li256ELb0ELb0EEENS1_19SingleTileSchedulerILb0ELb0ELb0ELi128EEEEEEEEEvNT_6ParamsE,"ax",@progbits
	.align	128
.text._ZN7cutlass13device_kernelIN5flash11enable_sm90INS1_16FlashAttnBwdSm90INS1_25CollectiveMainloopBwdSm90ILi2ELi2ELi2EN4cute5tupleIJNS5_1CILi1EEES8_S8_EEENS6_IJNS7_ILi64EEENS7_ILi128EEENS7_ILi96EEEEEENS_10bfloat16_tEfNS_4arch4Sm90ELb0ELb0ELb1ELb0ELb0ELb1ELb0ELb0ELi2ELi1ELi2ELi1ELb1EEENS1_24CollectiveEpilogueBwdGQAISD_fSG_Li256ELb0ELb0EEENS1_19SingleTileSchedulerILb0ELb0ELb0ELi128EEEEEEEEEvNT_6ParamsE:
        .type           _ZN7cutlass13device_kernelIN5flash11enable_sm90INS1_16FlashAttnBwdSm90INS1_25CollectiveMainloopBwdSm90ILi2ELi2ELi2EN4cute5tupleIJNS5_1CILi1EEES8_S8_EEENS6_IJNS7_ILi64EEENS7_ILi128EEENS7_ILi96EEEEEENS_10bfloat16_tEfNS_4arch4Sm90ELb0ELb0ELb1ELb0ELb0ELb1ELb0ELb0ELi2ELi1ELi2ELi1ELb1EEENS1_24CollectiveEpilogueBwdGQAISD_fSG_Li256ELb0ELb0EEENS1_19SingleTileSchedulerILb0ELb0ELb0ELi128EEEEEEEEEvNT_6ParamsE,@function
        .size           _ZN7cutlass13device_kernelIN5flash11enable_sm90INS1_16FlashAttnBwdSm90INS1_25CollectiveMainloopBwdSm90ILi2ELi2ELi2EN4cute5tupleIJNS5_1CILi1EEES8_S8_EEENS6_IJNS7_ILi64EEENS7_ILi128EEENS7_ILi96EEEEEENS_10bfloat16_tEfNS_4arch4Sm90ELb0ELb0ELb1ELb0ELb0ELb1ELb0ELb0ELi2ELi1ELi2ELi1ELb1EEENS1_24CollectiveEpilogueBwdGQAISD_fSG_Li256ELb0ELb0EEENS1_19SingleTileSchedulerILb0ELb0ELb0ELi128EEEEEEEEEvNT_6ParamsE,(.L_x_6553 - _ZN7cutlass13device_kernelIN5flash11enable_sm90INS1_16FlashAttnBwdSm90INS1_25CollectiveMainloopBwdSm90ILi2ELi2ELi2EN4cute5tupleIJNS5_1CILi1EEES8_S8_EEENS6_IJNS7_ILi64EEENS7_ILi128EEENS7_ILi96EEEEEENS_10bfloat16_tEfNS_4arch4Sm90ELb0ELb0ELb1ELb0ELb0ELb1ELb0ELb0ELi2ELi1ELi2ELi1ELb1EEENS1_24CollectiveEpilogueBwdGQAISD_fSG_Li256ELb0ELb0EEENS1_19SingleTileSchedulerILb0ELb0ELb0ELi128EEEEEEEEEvNT_6ParamsE)
        .other          _ZN7cutlass13device_kernelIN5flash11enable_sm90INS1_16FlashAttnBwdSm90INS1_25CollectiveMainloopBwdSm90ILi2ELi2ELi2EN4cute5tupleIJNS5_1CILi1EEES8_S8_EEENS6_IJNS7_ILi64EEENS7_ILi128EEENS7_ILi96EEEEEENS_10bfloat16_tEfNS_4arch4Sm90ELb0ELb0ELb1ELb0ELb0ELb1ELb0ELb0ELi2ELi1ELi2ELi1ELb1EEENS1_24CollectiveEpilogueBwdGQAISD_fSG_Li256ELb0ELb0EEENS1_19SingleTileSchedulerILb0ELb0ELb0ELi128EEEEEEEEEvNT_6ParamsE,@"STO_CUDA_ENTRY STV_DEFAULT"
_ZN7cutlass13device_kernelIN5flash11enable_sm90INS1_16FlashAttnBwdSm90INS1_25CollectiveMainloopBwdSm90ILi2ELi2ELi2EN4cute5tupleIJNS5_1CILi1EEES8_S8_EEENS6_IJNS7_ILi64EEENS7_ILi128EEENS7_ILi96EEEEEENS_10bfloat16_tEfNS_4arch4Sm90ELb0ELb0ELb1ELb0ELb0ELb1ELb0ELb0ELi2ELi1ELi2ELi1ELb1EEENS1_24CollectiveEpilogueBwdGQAISD_fSG_Li256ELb0ELb0EEENS1_19SingleTileSchedulerILb0ELb0ELb0ELi128EEEEEEEEEvNT_6ParamsE:
        /* <DEDUP_REMOVED lines=14> */
[----:B------:R-:W-:-:S02]  /*00e0*/  UIADD3.X UR7, URZ, UR5, URZ, UP0, !UPT ;  /* 0x000000053f077290 */ /* 0x000fc400087fe43f */
[----:B------:R-:W-:Y:S02]  /*00f0*/  UIADD3.X UR9, URZ, UR5, URZ, UP1, !UPT ;  /* 0x000000053f097290 */ /* 0x000fe40008ffe43f */
[----:B------:R-:W-:Y:S02]  /*0100*/  UIADD3.X UR11, URZ, UR5, URZ, UP2, !UPT ;  /* 0x000000053f0b7290 */ /* 0x000fe400097fe43f */
[----:B------:R-:W-:-:S03]  /*0110*/  UIADD3.X UR5, URZ, UR5, URZ, UP3, !UPT ;  /* 0x000000053f057290 */ /* 0x000fc60009ffe43f */
[----:B------:R1:W-:Y:S02]  /*0120*/  UTMACCTL.PF [UR6] ;  /* 0x00000000060079b9 */ /* 0x0003e40008040000 */
[----:B------:R1:W-:Y:S02]  /*0130*/  UTMACCTL.PF [UR8] ;  /* 0x00000000080079b9 */ /* 0x0003e40008040000 */
[----:B------:R1:W-:Y:S02]  /*0140*/  UTMACCTL.PF [UR10] ;  /* 0x000000000a0079b9 */ /* 0x0003e40008040000 */
[----:B------:R1:W-:Y:S02]  /*0150*/  UTMACCTL.PF [UR4] ;  /* 0x00000000040079b9 */ /* 0x0003e40008040000 */
[----:B-1----:R-:W-:Y:S01]  /*0160*/  NOP ;  /* 0x0000000000007918 */ /* 0x002fe20000000000 */
.L_x_230:
[----:B------:R-:W-:Y:S05]  /*0170*/  BSYNC B0 ;  /* 0x0000000000007941 */ /* 0x000fea0003800000 */
.L_x_229:
        /* <DEDUP_REMOVED lines=37> */
.L_x_231:
        /* <DEDUP_REMOVED lines=22> */
.L_x_232:
[----:B------:R-:W-:Y:S01]  /*0530*/  PLOP3.LUT P0, PT, PT, PT, UP0, 0x80, 0x0 ;  /* 0x000000000000781c */ /* 0x000fe20003f0f008 */
[----:B------:R-:W-:Y:S01]  /*0540*/  NOP ;  /* 0x0000000000007918 */ /* 0x000fe20000000000 */
[----:B------:R-:W-:Y:S01]  /*0550*/  BSSY B6, `(.L_x_233) ;  /* 0x000078d000067945 */ /* 0x000fe20003800000 */
[----:B-12-45:R-:W-:Y:S10]  /*0560*/  BAR.SYNC.DEFER_BLOCKING 0x0 ;  /* 0x0000000000007b1d */ /* 0x036ff40000010000 */
[----:B------:R-:W-:Y:S05]  /*0570*/  @!P0 BRA `(.L_x_234) ;  /* 0x0000004800988947 */ /* 0x000fea0003800000 */
.L_x_235:
        /* <DEDUP_REMOVED lines=11> */
[----:B--2---:R-:W-:Y:S05]  /*0630*/  @!P0 BRA `(.L_x_236) ;  /* 0x0000007400f88947 */ /* 0x004fea0003800000 */
        /* <DEDUP_REMOVED lines=21> */
.L_x_238:
        /* <DEDUP_REMOVED lines=15> */
.L_x_237:
        /* <DEDUP_REMOVED lines=22> */
.L_x_240:
        /* <DEDUP_REMOVED lines=15> */
.L_x_239:
[----:B------:R-:W-:Y:S01]  /*0ad0*/  SHF.R.S32.HI R41, RZ, 0x1f, R22 ;  /* 0x0000001fff297819 */ /* 0x000fe20000011416 */
[----:B------:R-:W-:-:S03]  /*0ae0*/  UMOV UR4, 0xffffffff ;  /* 0xffffffff00047882 */ /* 0x000fc60000000000 */
[----:B------:R-:W-:-:S04]  /*0af0*/  LEA.HI R0, R41, R22, RZ, 0x7 ;  /* 0x0000001629007211 */ /* 0x000fc800078f38ff */
[----:B------:R-:W-:Y:S01]  /*0b00*/  SHF.R.S32.HI R16, RZ, 0x7, R0 ;  /* 0x00000007ff107819 */ /* 0x000fe20000011400 */
[----:B------:R-:W-:Y:S06]  /*0b10*/  BRA.DIV UR4, `(.L_x_241) ;  /* 0x0000007204c87947 */ /* 0x000fec000b800000 */
[----:B------:R1:W2:Y:S02]  /*0b20*/  SHFL.IDX PT, R14, R16, RZ, 0x1f ;  /* 0x00001fff100e7589 */ /* 0x0002a400000e0000 */
.L_x_311:
[----:B------:R-:W-:Y:S02]  /*0b30*/  SHF.L.U32 R5, RZ, 0x1f, RZ ;  /* 0x0000001fff057819 */ /* 0x000fe400000006ff */
[----:B------:R-:W-:Y:S02]  /*0b40*/  LOP3.LUT R3, R0, 0xffffff80, RZ, 0xc0, !PT ;  /* 0xffffff8000037812 */ /* 0x000fe400078ec0ff */
[----:B------:R-:W3:Y:S01]  /*0b50*/  SYNCS.PHASECHK.TRANS64.TRYWAIT P1, [R18+URZ+0x26800], R5 ;  /* 0x02680005120075a7 */ /* 0x000ee2000802017f */
[----:B--2---:R-:W-:Y:S02]  /*0b60*/  LEA.HI R0, R14, R14, RZ, 0x1 ;  /* 0x0000000e0e007211 */ /* 0x004fe400078f08ff */
[----:B------:R-:W-:Y:S02]  /*0b70*/  IMAD.IADD R40, R22, 0x1, -R3 ;  /* 0x0000000116287824 */ /* 0x000fe400078e0a03 */
[----:B------:R-:W-:Y:S01]  /*0b80*/  VIADD R3, R18, 0x6000 ;  /* 0x0000600012037836 */ /* 0x000fe20000000000 */
[----:B------:R-:W-:-:S02]  /*0b90*/  LOP3.LUT R209, R0, 0xfffffffe, RZ, 0xc0, !PT ;  /* 0xfffffffe00d17812 */ /* 0x000fc400078ec0ff */
[----:B------:R-:W-:Y:S02]  /*0ba0*/  SHF.R.S32.HI R43, RZ, 0x1f, R40 ;  /* 0x0000001fff2b7819 */ /* 0x000fe40000011428 */
[----:B------:R-:W-:Y:S01]  /*0bb0*/  LOP3.LUT P0, RZ, R3, 0x1bf, RZ, 0xc0, !PT ;  /* 0x000001bf03ff7812 */ /* 0x000fe2000780c0ff */
[----:B------:R-:W-:Y:S01]  /*0bc0*/  IMAD.IADD R209, R14, 0x1, -R209 ;  /* 0x000000010ed17824 */ /* 0x000fe200078e0ad1 */
[----:B------:R-:W-:-:S04]  /*0bd0*/  LEA.HI R42, R43, R40, RZ, 0x2 ;  /* 0x000000282b2a7211 */ /* 0x000fc800078f10ff */
[----:B------:R-:W-:Y:S01]  /*0be0*/  LOP3.LUT R17, R42, 0x7ffffffc, RZ, 0xc0, !PT ;  /* 0x7ffffffc2a117812 */ /* 0x000fe200078ec0ff */
[----:B---3--:R-:W-:Y:S06]  /*0bf0*/  @P1 BRA `(.L_x_242) ;  /* 0x0000000000081947 */ /* 0x008fec0003800000 */
[----:B------:R-:W2:Y:S02]  /*0c00*/  SYNCS.PHASECHK.TRANS64.TRYWAIT P1, [R18+URZ+0x26800], R5 ;  /* 0x02680005120075a7 */ /* 0x000ea4000802017f */
[----:B--2---:R-:W-:Y:S05]  /*0c10*/  @!P1 BRA `(.L_x_243) ;  /* 0x0000007000a89947 */ /* 0x004fea0003800000 */
.L_x_242:
[C---:B------:R-:W-:Y:S02]  /*0c20*/  IMAD.SHL.U32 R23, R40.reuse, 0x4, RZ ;  /* 0x0000000428177824 */ /* 0x040fe400078e00ff */
[----:B------:R-:W-:Y:S01]  /*0c30*/  IMAD.IADD R17, R40, 0x1, -R17 ;  /* 0x0000000128117824 */ /* 0x000fe200078e0a11 */
[----:B------:R-:W-:Y:S06]  /*0c40*/  @!P0 BRA `(.L_x_244) ;  /* 0x0000000000408947 */ /* 0x000fec0003800000 */
[----:B------:R-:W-:Y:S01]  /*0c50*/  MOV R0, 0x0 ;  /* 0x0000000000007802 */ /* 0x000fe20000000f00 */
[----:B------:R-:W-:Y:S01]  /*0c60*/  ULDC.64 UR4, c[0x4][0x88] ;  /* 0x0100220000047ab9 */ /* 0x000fe20000000a00 */
[----:B------:R-:W-:Y:S01]  /*0c70*/  ULDC.64 UR6, c[0x4][0x90] ;  /* 0x0100240000067ab9 */ /* 0x000fe20000000a00 */
[----:B------:R-:W-:Y:S01]  /*0c80*/  IMAD.U32 R4, RZ, RZ, UR4 ;  /* 0x00000004ff047e24 */ /* 0x000fe2000f8e00ff */
[----:B------:R3:W4:Y:S01]  /*0c90*/  LDC.64 R14, c[0x4][R0] ;  /* 0x01000000000e7b82 */ /* 0x0007220000000a00 */
[----:B--2---:R-:W-:Y:S01]  /*0ca0*/  IMAD.U32 R5, RZ, RZ, UR5 ;  /* 0x00000005ff057e24 */ /* 0x004fe2000f8e00ff */
[----:B------:R-:W-:Y:S01]  /*0cb0*/  ULDC.64 UR4, c[0x4][0x18] ;  /* 0x0100060000047ab9 */ /* 0x000fe20000000a00 */
[----:B------:R-:W-:Y:S02]  /*0cc0*/  IMAD.U32 R6, RZ, RZ, UR6 ;  /* 0x00000006ff067e24 */ /* 0x000fe4000f8e00ff */
[----:B------:R-:W-:Y:S02]  /*0cd0*/  IMAD.U32 R7, RZ, RZ, UR7 ;  /* 0x00000007ff077e24 */ /* 0x000fe4000f8e00ff */
[----:B------:R-:W-:-:S02]  /*0ce0*/  IMAD.U32 R10, RZ, RZ, UR4 ;  /* 0x00000004ff0a7e24 */ /* 0x000fc4000f8e00ff */
[----:B------:R-:W-:Y:S02]  /*0cf0*/  IMAD.U32 R11, RZ, RZ, UR5 ;  /* 0x00000005ff0b7e24 */ /* 0x000fe4000f8e00ff */
[----:B------:R-:W-:Y:S02]  /*0d00*/  IMAD.MOV.U32 R8, RZ, RZ, 0x70 ;  /* 0x00000070ff087424 */ /* 0x000fe400078e00ff */
[----:B------:R-:W-:Y:S02]  /*0d10*/  IMAD.MOV.U32 R12, RZ, RZ, 0x1 ;  /* 0x00000001ff0c7424 */ /* 0x000fe400078e00ff */
[----:B---3--:R-:W-:-:S07]  /*0d20*/  IMAD.MOV.U32 R13, RZ, RZ, RZ ;  /* 0x000000ffff0d7224 */ /* 0x008fce00078e00ff */
[----:B------:R-:W-:-:S07]  /*0d30*/  LEPC R20, `(.L_x_244) ;  /* 0x000000001014794e */ /* 0x000fce0000000000 */
[----:B-1--4-:R-:W-:Y:S05]  /*0d40*/  CALL.ABS.NOINC R14 ;  /* 0x000000000e007343 */ /* 0x012fea0003c00000 */
.L_x_244:
[----:B------:R-:W-:Y:S01]  /*0d50*/  LEA.HI R0, R41, R22, RZ, 0x4 ;  /* 0x0000001629007211 */ /* 0x000fe200078f20ff */
[----:B------:R-:W-:Y:S05]  /*0d60*/  WARPSYNC.ALL ;  /* 0x0000000000007948 */ /* 0x000fea0003800000 */
[----:B------:R-:W-:Y:S01]  /*0d70*/  LOP3.LUT R3, R0, 0xfffffff0, RZ, 0xc0, !PT ;  /* 0xfffffff000037812 */ /* 0x000fe200078ec0ff */
[----:B------:R-:W-:Y:S01]  /*0d80*/  ULDC UR7, c[0x0][0x280] ;  /* 0x0000a00000077ab9 */ /* 0x000fe20000000800 */
[----:B------:R-:W-:Y:S01]  /*0d90*/  CS2R R24, SRZ ;  /* 0x0000000000187805 */ /* 0x000fe2000001ff00 */
[----:B------:R-:W-:Y:S01]  /*0da0*/  UISETP.GE.AND UP0, UPT, UR7, 0x1, UPT ;  /* 0x000000010700788c */ /* 0x000fe2000bf06270 */
[----:B------:R-:W-:Y:S01]  /*0db0*/  CS2R R72, SRZ ;  /* 0x0000000000487805 */ /* 0x000fe2000001ff00 */
[----:B--2---:R-:W-:Y:S01]  /*0dc0*/  IMAD.IADD R5, R22, 0x1, -R3 ;  /* 0x0000000116057824 */ /* 0x004fe200078e0a03 */
[----:B------:R-:W-:-:S02]  /*0dd0*/  SHF.R.S32.HI R3, RZ, 0x4, R0 ;  /* 0x00000004ff037819 */ /* 0x000fc40000011400 */
[----:B------:R-:W-:Y:S02]  /*0de0*/  CS2R R74, SRZ ;  /* 0x00000000004a7805 */ /* 0x000fe4000001ff00 */
[----:B------:R-:W-:Y:S02]  /*0df0*/  CS2R R76, SRZ ;  /* 0x00000000004c7805 */ /* 0x000fe4000001ff00 */
[----:B------:R-:W-:Y:S02]  /*0e00*/  CS2R R78, SRZ ;  /* 0x00000000004e7805 */ /* 0x000fe4000001ff00 */
[----:B------:R-:W-:Y:S02]  /*0e10*/  LEA.HI R6, R5, R5, RZ, 0x1 ;  /* 0x0000000505067211 */ /* 0x000fe400078f08ff */
[----:B------:R-:W-:Y:S02]  /*0e20*/  CS2R R80, SRZ ;  /* 0x0000000000507805 */ /* 0x000fe4000001ff00 */
[----:B------:R-:W-:-:S02]  /*0e30*/  LEA.HI R0, R0, R3, RZ, 0x1 ;  /* 0x0000000300007211 */ /* 0x000fc400078f08ff */
[----:B------:R-:W-:Y:S02]  /*0e40*/  CS2R R82, SRZ ;  /* 0x0000000000527805 */ /* 0x000fe4000001ff00 */
[--C-:B------:R-:W-:Y:S02]  /*0e50*/  SHF.R.S32.HI R7, RZ, 0x1, R6.reuse ;  /* 0x00000001ff077819 */ /* 0x100fe40000011406 */
[----:B------:R-:W-:Y:S02]  /*0e60*/  CS2R R84, SRZ ;  /* 0x0000000000547805 */ /* 0x000fe4000001ff00 */
[----:B------:R-:W-:Y:S02]  /*0e70*/  SHF.R.S32.HI R4, RZ, 0x1f, R6 ;  /* 0x0000001fff047819 */ /* 0x000fe40000011406 */
[----:B------:R-:W-:Y:S02]  /*0e80*/  CS2R R86, SRZ ;  /* 0x0000000000567805 */ /* 0x000fe4000001ff00 */
[----:B------:R-:W-:-:S02]  /*0e90*/  SHF.R.S32.HI R10, RZ, 0x1f, R5 ;  /* 0x0000001fff0a7819 */ /* 0x000fc40000011405 */
[----:B------:R-:W-:Y:S02]  /*0ea0*/  CS2R R88, SRZ ;  /* 0x0000000000587805 */ /* 0x000fe4000001ff00 */
[----:B------:R-:W-:Y:S02]  /*0eb0*/  LEA.HI R4, R4, R7, RZ, 0x2 ;  /* 0x0000000704047211 */ /* 0x000fe400078f10ff */
[----:B------:R-:W-:Y:S02]  /*0ec0*/  CS2R R90, SRZ ;  /* 0x00000000005a7805 */ /* 0x000fe4000001ff00 */
[----:B------:R-:W-:Y:S02]  /*0ed0*/  LEA.HI R10, R10, R5, RZ, 0x3 ;  /* 0x000000050a0a7211 */ /* 0x000fe400078f18ff */
[----:B------:R-:W-:Y:S02]  /*0ee0*/  CS2R R92, SRZ ;  /* 0x00000000005c7805 */ /* 0x000fe4000001ff00 */
[----:B------:R-:W-:-:S02]  /*0ef0*/  LOP3.LUT R8, R4, 0xfffffffc, RZ, 0xc0, !PT ;  /* 0xfffffffc04087812 */ /* 0x000fc400078ec0ff */
[----:B------:R-:W-:Y:S02]  /*0f00*/  CS2R R94, SRZ ;  /* 0x00000000005e7805 */ /* 0x000fe4000001ff00 */
[----:B------:R-:W-:Y:S01]  /*0f10*/  LOP3.LUT R4, R0, 0xfffffffe, RZ, 0xc0, !PT ;  /* 0xfffffffe00047812 */ /* 0x000fe200078ec0ff */
[----:B------:R-:W-:Y:S01]  /*0f20*/  IMAD.SHL.U32 R10, R10, 0x20, RZ ;  /* 0x000000200a0a7824 */ /* 0x000fe200078e00ff */
[----:B------:R-:W-:Y:S01]  /*0f30*/  LEA.HI R0, R41, R22, RZ, 0x5 ;  /* 0x0000001629007211 */ /* 0x000fe200078f28ff */
[----:B------:R-:W-:Y:S01]  /*0f40*/  IMAD.IADD R8, R7, 0x1, -R8 ;  /* 0x0000000107087824 */ /* 0x000fe200078e0a08 */
[----:B------:R-:W-:Y:S01]  /*0f50*/  LOP3.LUT R6, R6, 0x3fffffe, RZ, 0xc0, !PT ;  /* 0x03fffffe06067812 */ /* 0x000fe200078ec0ff */
[----:B------:R-:W-:Y:S01]  /*0f60*/  IMAD.IADD R3, R3, 0x1, -R4 ;  /* 0x0000000103037824 */ /* 0x000fe200078e0a04 */
[----:B------:R-:W-:Y:S01]  /*0f70*/  SHF.R.S32.HI R0, RZ, 0x5, R0 ;  /* 0x00000005ff007819 */ /* 0x000fe20000011400 */
[----:B------:R-:W-:Y:S01]  /*0f80*/  IMAD.SHL.U32 R4, R8, 0x40, RZ ;  /* 0x0000004008047824 */ /* 0x000fe200078e00ff */
[----:B------:R-:W-:Y:S01]  /*0f90*/  LOP3.LUT R9, R10, 0x7fffff00, RZ, 0xc0, !PT ;  /* 0x7fffff000a097812 */ /* 0x000fe200078ec0ff */
[----:B------:R-:W-:Y:S01]  /*0fa0*/  IMAD.SHL.U32 R7, R3, 0x8, RZ ;  /* 0x0000000803077824 */ /* 0x000fe200078e00ff */
[----:B------:R-:W-:Y:S01]  /*0fb0*/  LOP3.LUT P0, RZ, R8, 0x2, RZ, 0xc0, !PT ;  /* 0x0000000208ff7812 */ /* 0x000fe2000780c0ff */
[----:B------:R-:W-:Y:S01]  /*0fc0*/  IMAD.IADD R6, R5, 0x1, -R6 ;  /* 0x0000000105067824 */ /* 0x000fe200078e0a06 */
[----:B------:R-:W-:Y:S01]  /*0fd0*/  LOP3.LUT R4, R4, 0xc0, RZ, 0xc0, !PT ;  /* 0x000000c004047812 */ /* 0x000fe200078ec0ff */
[----:B------:R-:W-:Y:S01]  /*0fe0*/  IMAD R9, R0, 0x200, R9 ;  /* 0x0000020000097824 */ /* 0x000fe200078e0209 */
[----:B------:R-:W-:-:S02]  /*0ff0*/  CS2R R96, SRZ ;  /* 0x0000000000607805 */ /* 0x000fc4000001ff00 */
[----:B------:R-:W-:Y:S02]  /*1000*/  CS2R R98, SRZ ;  /* 0x0000000000627805 */ /* 0x000fe4000001ff00 */
[----:B------:R-:W-:Y:S01]  /*1010*/  LOP3.LUT R7, R4, 0x8, R7, 0xf8, !PT ;  /* 0x0000000804077812 */ /* 0x000fe200078ef807 */
[----:B------:R-:W-:Y:S01]  /*1020*/  IMAD R9, R6, 0x20, R9 ;  /* 0x0000002006097824 */ /* 0x000fe200078e0209 */
[----:B------:R-:W-:Y:S02]  /*1030*/  SHF.R.U32.HI R4, RZ, 0x3, R4 ;  /* 0x00000003ff047819 */ /* 0x000fe40000011604 */
[----:B------:R-:W-:Y:S02]  /*1040*/  CS2R R100, SRZ ;  /* 0x0000000000647805 */ /* 0x000fe4000001ff00 */
[----:B------:R-:W-:Y:S02]  /*1050*/  CS2R R102, SRZ ;  /* 0x0000000000667805 */ /* 0x000fe4000001ff00 */
[----:B------:R-:W-:-:S02]  /*1060*/  CS2R R104, SRZ ;  /* 0x0000000000687805 */ /* 0x000fc4000001ff00 */
[----:B------:R-:W-:Y:S02]  /*1070*/  LOP3.LUT R4, R7, R4, RZ, 0x3c, !PT ;  /* 0x0000000407047212 */ /* 0x000fe400078e3cff */
[----:B------:R-:W-:Y:S02]  /*1080*/  CS2R R106, SRZ ;  /* 0x00000000006a7805 */ /* 0x000fe4000001ff00 */
[----:B------:R-:W-:Y:S02]  /*1090*/  CS2R R108, SRZ ;  /* 0x00000000006c7805 */ /* 0x000fe4000001ff00 */
[----:B------:R-:W-:Y:S02]  /*10a0*/  CS2R R110, SRZ ;  /* 0x00000000006e7805 */ /* 0x000fe4000001ff00 */
[----:B------:R-:W-:Y:S01]  /*10b0*/  CS2R R112, SRZ ;  /* 0x0000000000707805 */ /* 0x000fe2000001ff00 */
[----:B------:R-:W-:Y:S01]  /*10c0*/  IMAD.IADD R9, R4, 0x1, R9 ;  /* 0x0000000104097824 */ /* 0x000fe200078e0209 */
[----:B------:R-:W-:Y:S01]  /*10d0*/  CS2R R114, SRZ ;  /* 0x0000000000727805 */ /* 0x000fe2000001ff00 */
[----:B------:R-:W-:Y:S01]  /*10e0*/  IMAD.MOV.U32 R4, RZ, RZ, 0x20 ;  /* 0x00000020ff047424 */ /* 0x000fe200078e00ff */
[----:B------:R-:W-:Y:S01]  /*10f0*/  CS2R R116, SRZ ;  /* 0x0000000000747805 */ /* 0x000fe2000001ff00 */
[----:B------:R-:W-:Y:S01]  /*1100*/  IMAD R9, R9, 0x2, R18 ;  /* 0x0000000209097824 */ /* 0x000fe200078e0212 */
[----:B------:R-:W-:-:S02]  /*1110*/  CS2R R118, SRZ ;  /* 0x0000000000767805 */ /* 0x000fc4000001ff00 */
[----:B------:R-:W-:Y:S02]  /*1120*/  CS2R R26, SRZ ;  /* 0x00000000001a7805 */ /* 0x000fe4000001ff00 */
[----:B------:R-:W-:Y:S02]  /*1130*/  SEL R4, R4, 0xffffffe0, !P0 ;  /* 0xffffffe004047807 */ /* 0x000fe40004000000 */
[----:B------:R-:W-:Y:S02]  /*1140*/  CS2R R28, SRZ ;  /* 0x00000000001c7805 */ /* 0x000fe4000001ff00 */
[----:B------:R-:W-:Y:S01]  /*1150*/  PLOP3.LUT P0, PT, PT, PT, UP0, 0x80, 0x0 ;  /* 0x000000000000781c */ /* 0x000fe20003f0f008 */
[----:B------:R2:W3:Y:S01]  /*1160*/  LDSM.16.M88.4 R184, [R9+0x6000] ;  /* 0x0060000009b8783b */ /* 0x0004e20000000200 */
[----:B------:R-:W-:Y:S01]  /*1170*/  CS2R R30, SRZ ;  /* 0x00000000001e7805 */ /* 0x000fe2000001ff00 */
[----:B------:R-:W-:Y:S01]  /*1180*/  IMAD.IADD R8, R9, 0x1, R4 ;  /* 0x0000000109087824 */ /* 0x000fe200078e0204 */
        /* <DEDUP_REMOVED lines=22> */
[----:B------:R-:W-:Y:S02]  /*12f0*/  CS2R R66, SRZ ;  /* 0x0000000000427805 */ /* 0x000fe4000001ff00 */
[----:B------:R-:W-:Y:S02]  /*1300*/  CS2R R68, SRZ ;  /* 0x0000000000447805 */ /* 0x000fe4000001ff00 */
[----:B------:R-:W-:Y:S01]  /*1310*/  CS2R R70, SRZ ;  /* 0x0000000000467805 */ /* 0x000fe2000001ff00 */
[----:B--23--:R-:W-:Y:S06]  /*1320*/  @!P0 BRA `(.L_x_245) ;  /* 0x00000030009c8947 */ /* 0x00cfec0003800000 */
[----:B------:R-:W2:Y:S01]  /*1330*/  S2R R7, SR_CTAID.X ;  /* 0x0000000000077919 */ /* 0x000ea20000002500 */
[----:B------:R-:W2:Y:S01]  /*1340*/  LDC R8, c[0x0][0x290] ;  /* 0x0000a400ff087b82 */ /* 0x000ea20000000800 */
[----:B------:R-:W-:Y:S01]  /*1350*/  LEA.HI R6, R41, R22, RZ, 0x3 ;  /* 0x0000001629067211 */ /* 0x000fe200078f18ff */
[----:B------:R-:W-:Y:S01]  /*1360*/  IMAD.SHL.U32 R22, R22, 0x40, RZ ;  /* 0x0000004016167824 */ /* 0x000fe200078e00ff */
[----:B------:R-:W-:Y:S01]  /*1370*/  LEA.HI R40, R43, R40, RZ, 0x5 ;  /* 0x000000282b287211 */ /* 0x000fe200078f28ff */
[----:B------:R-:W-:Y:S01]  /*1380*/  IMAD.SHL.U32 R9, R0, 0x10, RZ ;  /* 0x0000001000097824 */ /* 0x000fe200078e00ff */
[--C-:B------:R-:W-:Y:S01]  /*1390*/  SHF.R.S32.HI R4, RZ, 0x2, R42.reuse ;  /* 0x00000002ff047819 */ /* 0x100fe2000001142a */
[----:B------:R-:W-:Y:S01]  /*13a0*/  UIADD3 UR7, UR7, 0x3f, URZ ;  /* 0x0000003f07077890 */ /* 0x000fe2000fffe03f */
[----:B------:R-:W-:Y:S02]  /*13b0*/  SHF.R.S32.HI R5, RZ, 0x1f, R42 ;  /* 0x0000001fff057819 */ /* 0x000fe4000001142a */
[----:B------:R-:W-:-:S02]  /*13c0*/  CS2R R118, SRZ ;  /* 0x0000000000767805 */ /* 0x000fc4000001ff00 */
[----:B------:R-:W-:Y:S01]  /*13d0*/  LOP3.LUT R22, R22, 0x1c0, RZ, 0xc0, !PT ;  /* 0x000001c016167812 */ /* 0x000fe200078ec0ff */
[----:B------:R-:W-:Y:S01]  /*13e0*/  USHF.R.S32.HI UR8, URZ, 0x1f, UR7 ;  /* 0x0000001f3f087899 */ /* 0x000fe20008011407 */
[----:B------:R-:W-:Y:S02]  /*13f0*/  SHF.R.S32.HI R40, RZ, 0x5, R40 ;  /* 0x00000005ff287819 */ /* 0x000fe40000011428 */
[----:B------:R-:W-:Y:S02]  /*1400*/  CS2R R116, SRZ ;  /* 0x0000000000747805 */ /* 0x000fe4000001ff00 */
[----:B------:R-:W-:Y:S01]  /*1410*/  LEA.HI R5, R5, R4, RZ, 0x3 ;  /* 0x0000000405057211 */ /* 0x000fe200078f18ff */
[----:B------:R-:W-:Y:S01]  /*1420*/  ULEA.HI UR7, UR8, UR7, URZ, 0x6 ;  /* 0x0000000708077291 */ /* 0x000fe2000f8f303f */
[----:B------:R-:W-:Y:S02]  /*1430*/  LEA.HI R0, R16, R16, RZ, 0x1 ;  /* 0x0000001010007211 */ /* 0x000fe400078f08ff */
[----:B------:R-:W-:-:S02]  /*1440*/  CS2R R114, SRZ ;  /* 0x0000000000727805 */ /* 0x000fc4000001ff00 */
[----:B------:R-:W-:Y:S02]  /*1450*/  LOP3.LUT R9, R22, 0x30, R9, 0xf8, !PT ;  /* 0x0000003016097812 */ /* 0x000fe400078ef809 */
[----:B------:R-:W-:Y:S02]  /*1460*/  CS2R R112, SRZ ;  /* 0x0000000000707805 */ /* 0x000fe4000001ff00 */
[----:B------:R-:W-:Y:S02]  /*1470*/  LOP3.LUT R5, R5, 0xfffffff8, RZ, 0xc0, !PT ;  /* 0xfffffff805057812 */ /* 0x000fe400078ec0ff */
[----:B------:R-:W-:Y:S02]  /*1480*/  CS2R R110, SRZ ;  /* 0x00000000006e7805 */ /* 0x000fe4000001ff00 */
[----:B------:R-:W-:Y:S02]  /*1490*/  LOP3.LUT R9, R9, 0x8, R6, 0xf8, !PT ;  /* 0x0000000809097812 */ /* 0x000fe400078ef806 */
[----:B------:R-:W-:-:S02]  /*14a0*/  CS2R R108, SRZ ;  /* 0x00000000006c7805 */ /* 0x000fc4000001ff00 */
[----:B------:R-:W-:Y:S02]  /*14b0*/  SHF.R.U32.HI R22, RZ, 0x3, R22 ;  /* 0x00000003ff167819 */ /* 0x000fe40000011616 */
[----:B------:R-:W-:Y:S02]  /*14c0*/  CS2R R106, SRZ ;  /* 0x00000000006a7805 */ /* 0x000fe4000001ff00 */
[----:B------:R-:W-:Y:S02]  /*14d0*/  CS2R R104, SRZ ;  /* 0x0000000000687805 */ /* 0x000fe4000001ff00 */
[----:B------:R-:W-:Y:S02]  /*14e0*/  CS2R R102, SRZ ;  /* 0x0000000000667805 */ /* 0x000fe4000001ff00 */
[----:B------:R-:W-:Y:S02]  /*14f0*/  CS2R R100, SRZ ;  /* 0x0000000000647805 */ /* 0x000fe4000001ff00 */
[----:B------:R-:W-:-:S02]  /*1500*/  CS2R R98, SRZ ;  /* 0x0000000000627805 */ /* 0x000fc4000001ff00 */
[----:B------:R-:W-:Y:S02]  /*1510*/  CS2R R96, SRZ ;  /* 0x0000000000607805 */ /* 0x000fe4000001ff00 */
[----:B------:R-:W-:Y:S01]  /*1520*/  CS2R R94, SRZ ;  /* 0x00000000005e7805 */ /* 0x000fe2000001ff00 */
[----:B--2---:R-:W-:Y:S01]  /*1530*/  IMAD R7, R7, -0x80, R8 ;  /* 0xffffff8007077824 */ /* 0x004fe200078e0208 */
[----:B------:R-:W-:Y:S02]  /*1540*/  CS2R R92, SRZ ;  /* 0x00000000005c7805 */ /* 0x000fe4000001ff00 */
[----:B------:R-:W-:Y:S02]  /*1550*/  CS2R R90, SRZ ;  /* 0x00000000005a7805 */ /* 0x000fe4000001ff00 */
[----:B------:R-:W-:Y:S01]  /*1560*/  CS2R R88, SRZ ;  /* 0x0000000000587805 */ /* 0x000fe2000001ff00 */
[----:B------:R-:W-:Y:S01]  /*1570*/  IMAD R40, R40, -0x10, R7 ;  /* 0xfffffff028287824 */ /* 0x000fe200078e0207 */
[----:B------:R-:W-:-:S02]  /*1580*/  LOP3.LUT R7, R0, 0xfffffffe, RZ, 0xc0, !PT ;  /* 0xfffffffe00077812 */ /* 0x000fc400078ec0ff */
[----:B------:R-:W-:Y:S02]  /*1590*/  CS2R R86, SRZ ;  /* 0x0000000000567805 */ /* 0x000fe4000001ff00 */
[----:B------:R-:W-:Y:S02]  /*15a0*/  LOP3.LUT R0, R9, R22, RZ, 0x3c, !PT ;  /* 0x0000001609007212 */ /* 0x000fe400078e3cff */
[----:B------:R-:W-:Y:S02]  /*15b0*/  CS2R R84, SRZ ;  /* 0x0000000000547805 */ /* 0x000fe4000001ff00 */
[----:B------:R-:W-:Y:S01]  /*15c0*/  IADD3 R40, R40, R5, -R4 ;  /* 0x0000000528287210 */ /* 0x000fe20007ffe804 */
[C---:B------:R-:W-:Y:S01]  /*15d0*/  IMAD.IADD R7, R16.reuse, 0x1, -R7 ;  /* 0x0000000110077824 */ /* 0x040fe200078e0a07 */
[----:B------:R-:W-:Y:S01]  /*15e0*/  CS2R R82, SRZ ;  /* 0x0000000000527805 */ /* 0x000fe2000001ff00 */
[----:B------:R-:W-:Y:S01]  /*15f0*/  IMAD R5, R16, 0x8, R3 ;  /* 0x0000000810057824 */ /* 0x000fe200078e0203 */
[----:B------:R-:W-:Y:S01]  /*1600*/  CS2R R80, SRZ ;  /* 0x0000000000507805 */ /* 0x000fe2000001ff00 */
[----:B------:R-:W-:Y:S01]  /*1610*/  IMAD R3, R7, -0x40, R40 ;  /* 0xffffffc007037824 */ /* 0x000fe200078e0228 */
[----:B------:R-:W-:Y:S01]  /*1620*/  CS2R R78, SRZ ;  /* 0x00000000004e7805 */ /* 0x000fe2000001ff00 */
[----:B------:R-:W-:Y:S01]  /*1630*/  IMAD.U32 R0, R5, 0x200, R0 ;  /* 0x0000020005007824 */ /* 0x000fe200078e0000 */
[----:B------:R-:W-:-:S02]  /*1640*/  CS2R R76, SRZ ;  /* 0x00000000004c7805 */ /* 0x000fc4000001ff00 */
[----:B------:R-:W-:Y:S02]  /*1650*/  CS2R R74, SRZ ;  /* 0x00000000004a7805 */ /* 0x000fe4000001ff00 */
[----:B------:R-:W-:Y:S02]  /*1660*/  CS2R R72, SRZ ;  /* 0x0000000000487805 */ /* 0x000fe4000001ff00 */
[----:B------:R-:W-:Y:S02]  /*1670*/  CS2R R70, SRZ ;  /* 0x0000000000467805 */ /* 0x000fe4000001ff00 */
[----:B------:R-:W-:Y:S02]  /*1680*/  CS2R R68, SRZ ;  /* 0x0000000000447805 */ /* 0x000fe4000001ff00 */
[----:B------:R-:W-:Y:S02]  /*1690*/  CS2R R66, SRZ ;  /* 0x0000000000427805 */ /* 0x000fe4000001ff00 */
        /* <DEDUP_REMOVED lines=20> */
[----:B------:R-:W-:Y:S01]  /*17e0*/  CS2R R24, SRZ ;  /* 0x0000000000187805 */ /* 0x000fe2000001ff00 */
[----:B------:R-:W-:Y:S01]  /*17f0*/  ULOP3.LUT UR11, UR38, 0x1, URZ, 0xfc, !UPT ;  /* 0x00000001260b7892 */ /* 0x000fe2000f8efc3f */
[----:B------:R-:W-:Y:S01]  /*1800*/  UMOV UR4, URZ ;  /* 0x0000003f00047c82 */ /* 0x000fe20008000000 */
[----:B------:R-:W-:Y:S01]  /*1810*/  UMOV UR5, URZ ;  /* 0x0000003f00057c82 */ /* 0x000fe20008000000 */
[----:B------:R-:W-:Y:S01]  /*1820*/  UMOV UR6, URZ ;  /* 0x0000003f00067c82 */ /* 0x000fe20008000000 */
[----:B------:R-:W-:Y:S01]  /*1830*/  USHF.R.S32.HI UR7, URZ, 0x6, UR7 ;  /* 0x000000063f077899 */ /* 0x000fe20008011407 */
[----:B------:R-:W-:Y:S01]  /*1840*/  ULDC UR13, c[0x0][0x75c] ;  /* 0x0001d700000d7ab9 */ /* 0x000fe20000000800 */
[----:B------:R-:W-:-:S10]  /*1850*/  ULDC UR14, c[0x0][0x744] ;  /* 0x0001d100000e7ab9 */ /* 0x000fd40000000800 */
.L_x_256:
[----:B------:R-:W-:-:S06]  /*1860*/  UISETP.NE.AND UP0, UPT, UR11, 0x3, UPT ;  /* 0x000000030b00788c */ /* 0x000fcc000bf05270 */
[----:B------:R-:W-:-:S13]  /*1870*/  PLOP3.LUT P0, PT, PT, PT, UP0, 0x80, 0x0 ;  /* 0x000000000000781c */ /* 0x000fda0003f0f008 */
[----:B-1----:R-:W-:Y:S05]  /*1880*/  @!P0 BRA `(.L_x_246) ;  /* 0x0000000000048947 */ /* 0x002fea0003800000 */
[----:B------:R-:W-:Y:S01]  /*1890*/  BPT.TRAP 0x1 ;  /* 0x000000040000795c */ /* 0x000fe20000300000 */
.L_x_246:
[----:B------:R-:W-:Y:S01]  /*18a0*/  R2UR UR8, R18 ;  /* 0x00000000120872ca */ /* 0x000fe200000e0000 */
[----:B------:R-:W-:-:S05]  /*18b0*/  IMAD.U32 R120, RZ, RZ, UR5 ;  /* 0x00000005ff787e24 */ /* 0x000fca000f8e00ff */
[----:B------:R-:W-:-:S07]  /*18c0*/  SHF.L.U32 R120, R120, 0x1f, RZ ;  /* 0x0000001f78787819 */ /* 0x000fce00000006ff */
[----:B------:R-:W-:-:S09]  /*18d0*/  ULEA UR8, UR6, UR8, 0x3 ;  /* 0x0000000806087291 */ /* 0x000fd2000f8e183f */
[----:B------:R2:W3:Y:S01]  /*18e0*/  SYNCS.PHASECHK.TRANS64.TRYWAIT P1, [UR8+0x26810], R120 ;  /* 0x02681078ff0075a7 */ /* 0x0004e20008020148 */
[----:B------:R-:W-:Y:S05]  /*18f0*/  @!P0 BRA `(.L_x_247) ;  /* 0x0000000000048947 */ /* 0x000fea0003800000 */
[----:B------:R-:W-:Y:S01]  /*1900*/  BPT.TRAP 0x1 ;  /* 0x000000040000795c */ /* 0x000fe20000300000 */
.L_x_247:
[----:B---3--:R-:W-:Y:S05]  /*1910*/  @P1 BRA `(.L_x_248) ;  /* 0x0000000000081947 */ /* 0x008fea0003800000 */
[----:B------:R-:W3:Y:S02]  /*1920*/  SYNCS.PHASECHK.TRANS64.TRYWAIT P1, [UR8+0x26810], R120 ;  /* 0x02681078ff0075a7 */ /* 0x000ee40008020148 */
[----:B---3--:R-:W-:Y:S05]  /*1930*/  @!P1 BRA `(.L_x_249) ;  /* 0x0000006400749947 */ /* 0x008fea0003800000 */
.L_x_248:
[----:B------:R-:W-:Y:S01]  /*1940*/  R2UR UR9, R18 ;  /* 0x00000000120972ca */ /* 0x000fe200000e0000 */
[----:B------:R-:W-:Y:S01]  /*1950*/  IMAD R4, R209, 0x800, R18 ;  /* 0x00000800d1047824 */ /* 0x000fe200078e0212 */
[----:B------:R-:W-:Y:S01]  /*1960*/  WARPGROUP.ARRIVE ;  /* 0x00000000000079c5 */ /* 0x000fe20000000000 */
[----:B------:R-:W-:Y:S01]  /*1970*/  UMOV UR17, 0xc0000010 ;  /* 0xc000001000117882 */ /* 0x000fe20000000000 */
[----:B------:R-:W-:Y:S02]  /*1980*/  UMOV UR19, 0x80000020 ;  /* 0x8000002000137882 */ /* 0x000fe40000000000 */
[----:B------:R-:W-:Y:S01]  /*1990*/  R2UR UR10, R4 ;  /* 0x00000000040a72ca */ /* 0x000fe200000e0000 */
[----:B------:R-:W-:-:S04]  /*19a0*/  IMAD.U32 R4, RZ, RZ, UR6 ;  /* 0x00000006ff047e24 */ /* 0x000fc8000f8e00ff */
[----:B---3--:R-:W-:Y:S02]  /*19b0*/  IMAD R5, R4, 0x20, R17 ;  /* 0x0000002004057824 */ /* 0x008fe400078e0211 */
[----:B------:R-:W-:Y:S02]  /*19c0*/  UIADD3 UR9, UR9, 0x12000, URZ ;  /* 0x0001200009097890 */ /* 0x000fe4000fffe03f */
[----:B------:R-:W-:Y:S02]  /*19d0*/  IMAD.SHL.U32 R5, R5, 0x2, RZ ;  /* 0x0000000205057824 */ /* 0x000fe400078e00ff */
[----:B------:R-:W-:Y:S02]  /*19e0*/  USHF.R.U32.HI UR9, URZ, 0x4, UR9 ;  /* 0x000000043f097899 */ /* 0x000fe40008011609 */
[----:B------:R-:W-:Y:S01]  /*19f0*/  USHF.R.U32.HI UR10, URZ, 0x4, UR10 ;  /* 0x000000043f0a7899 */ /* 0x000fe2000801160a */
[----:B------:R-:W-:Y:S01]  /*1a00*/  IMAD R22, R5, 0x4, R18 ;  /* 0x0000000405167824 */ /* 0x000fe200078e0212 */
[----:B------:R-:W-:-:S02]  /*1a10*/  ULOP3.LUT UR9, UR9, 0x3fff, URZ, 0xc0, !UPT ;  /* 0x00003fff09097892 */ /* 0x000fc4000f8ec03f */
[----:B------:R-:W-:Y:S02]  /*1a20*/  ULOP3.LUT UR10, UR10, 0x3fff, URZ, 0xc0, !UPT ;  /* 0x00003fff0a0a7892 */ /* 0x000fe4000f8ec03f */
[----:B------:R-:W-:Y:S02]  /*1a30*/  ULOP3.LUT UR15, UR9, 0x10000, URZ, 0xfc, !UPT ;  /* 0x00010000090f7892 */ /* 0x000fe4000f8efc3f */
[----:B------:R-:W-:Y:S02]  /*1a40*/  ULOP3.LUT UR12, UR10, 0x10000, URZ, 0xfc, !UPT ;  /* 0x000100000a0c7892 */ /* 0x000fe4000f8efc3f */
        /* <DEDUP_REMOVED lines=50> */
.L_x_250:
[----:B------:R1:W1:Y:S01]  /*1d70*/  SYNCS.PHASECHK.TRANS64.TRYWAIT P1, [UR8+0x26830], R120 ;  /* 0x02683078ff0075a7 */ /* 0x0002620008020148 */
[----:B------:R-:W-:Y:S05]  /*1d80*/  @!P0 BRA `(.L_x_251) ;  /* 0x0000000000048947 */ /* 0x000fea0003800000 */
[----:B------:R-:W-:Y:S01]  /*1d90*/  BPT.TRAP 0x1 ;  /* 0x000000040000795c */ /* 0x000fe20000300000 */
.L_x_251:
[----:B-1----:R-:W-:Y:S05]  /*1da0*/  @P1 BRA `(.L_x_252) ;  /* 0x0000000000081947 */ /* 0x002fea0003800000 */
[----:B------:R-:W1:Y:S02]  /*1db0*/  SYNCS.PHASECHK.TRANS64.TRYWAIT P1, [UR8+0x26830], R120 ;  /* 0x02683078ff0075a7 */ /* 0x000e640008020148 */
[----:B-1----:R-:W-:Y:S05]  /*1dc0*/  @!P1 BRA `(.L_x_253) ;  /* 0x0000006000689947 */ /* 0x002fea0003800000 */
.L_x_252:
[----:B------:R-:W-:Y:S01]  /*1dd0*/  R2UR UR10, R18 ;  /* 0x00000000120a72ca */ /* 0x000fe200000e0000 */
[----:B--2---:R-:W-:Y:S01]  /*1de0*/  WARPGROUP.ARRIVE ;  /* 0x00000000000079c5 */ /* 0x004fe20000000000 */
[----:B------:R-:W-:Y:S01]  /*1df0*/  UMOV UR19, 0x80000020 ;  /* 0x8000002000137882 */ /* 0x000fe20000000000 */
[----:B------:R-:W-:Y:S01]  /*1e00*/  FMUL.FTZ R208, R152, UR13 ;  /* 0x0000000d98d07c20 */ /* 0x000fe20008410000 */
[----:B------:R-:W-:Y:S01]  /*1e10*/  FMUL.FTZ R213, R154, UR13 ;  /* 0x0000000d9ad57c20 */ /* 0x000fe20008410000 */
[----:B------:R-:W-:Y:S01]  /*1e20*/  FMUL.FTZ R212, R153, UR13 ;  /* 0x0000000d99d47c20 */ /* 0x000fe20008410000 */
[----:B------:R-:W-:Y:S01]  /*1e30*/  FMUL.FTZ R154, R156, UR13 ;  /* 0x0000000d9c9a7c20 */ /* 0x000fe20008410000 */
[----:B------:R-:W-:Y:S01]  /*1e40*/  ISETP.GT.AND P2, PT, R3, RZ, PT ;  /* 0x000000ff0300720c */ /* 0x000fe20003f44270 */
[----:B------:R-:W-:Y:S01]  /*1e50*/  FMUL.FTZ R214, R155, UR13 ;  /* 0x0000000d9bd67c20 */ /* 0x000fe20008410000 */
[----:B------:R-:W1:Y:S01]  /*1e60*/  MUFU.TANH R208, R208 ;  /* 0x000000d000d07308 */ /* 0x000e620000002400 */
[----:B------:R-:W-:Y:S01]  /*1e70*/  FMUL.FTZ R155, R157, UR13 ;  /* 0x0000000d9d9b7c20 */ /* 0x000fe20008410000 */
[----:B------:R-:W-:Y:S01]  /*1e80*/  FMUL.FTZ R157, R158, UR13 ;  /* 0x0000000d9e9d7c20 */ /* 0x000fe20008410000 */
[----:B------:R-:W-:Y:S01]  /*1e90*/  FMUL.FTZ R156, R160, UR13 ;  /* 0x0000000da09c7c20 */ /* 0x000fe20008410000 */
[----:B------:R-:W-:Y:S01]  /*1ea0*/  UIADD3 UR10, UR10, 0x18000, URZ ;  /* 0x000180000a0a7890 */ /* 0x000fe2000fffe03f */
[----:B------:R-:W-:Y:S01]  /*1eb0*/  FMUL.FTZ R160, R162, UR13 ;  /* 0x0000000da2a07c20 */ /* 0x000fe20008410000 */
[----:B------:R-:W-:Y:S01]  /*1ec0*/  FMUL.FTZ R158, R159, UR13 ;  /* 0x0000000d9f9e7c20 */ /* 0x000fe20008410000 */
[----:B------:R-:W-:Y:S01]  /*1ed0*/  FMUL.FTZ R162, R164, UR13 ;  /* 0x0000000da4a27c20 */ /* 0x000fe20008410000 */
[----:B------:R-:W-:Y:S01]  /*1ee0*/  USHF.R.U32.HI UR10, URZ, 0x4, UR10 ;  /* 0x000000043f0a7899 */ /* 0x000fe2000801160a */
[----:B------:R-:W2:Y:S01]  /*1ef0*/  MUFU.TANH R212, R212 ;  /* 0x000000d400d47308 */ /* 0x000ea20000002400 */
[----:B------:R-:W-:Y:S01]  /*1f00*/  FMUL.FTZ R223, R183, UR13 ;  /* 0x0000000db7df7c20 */ /* 0x000fe20008410000 */
[----:B------:R-:W-:Y:S01]  /*1f10*/  ISETP.GT.AND P1, PT, R3, 0x8, PT ;  /* 0x000000080300780c */ /* 0x000fe20003f24270 */
        /* <DEDUP_REMOVED lines=23> */
[--C-:B------:R-:W-:Y:S01]  /*2090*/  FFMA.FTZ R183, R152, UR14, -R21.reuse ;  /* 0x0000000e98b77c23 */ /* 0x100fe20008010815 */
[----:B------:R-:W-:Y:S01]  /*20a0*/  FMUL.FTZ R219, R172, UR13 ;  /* 0x0000000dacdb7c20 */ /* 0x000fe20008410000 */
[----:B------:R-:W-:Y:S01]  /*20b0*/  FMUL.FTZ R166, R166, UR13 ;  /* 0x0000000da6a67c20 */ /* 0x000fe20008410000 */
[----:B------:R-:W-:Y:S01]  /*20c0*/  FMUL.FTZ R167, R167, UR13 ;  /* 0x0000000da7a77c20 */ /* 0x000fe20008410000 */
[----:B------:R-:W-:Y:S01]  /*20d0*/  FFMA.FTZ R164, R153, UR14, -R210 ;  /* 0x0000000e99a47c23 */ /* 0x000fe200080108d2 */
[----:B------:R-:W-:Y:S01]  /*20e0*/  FFMA.FTZ R208, -R208, R208, 1 ;  /* 0x3f800000d0d07423 */ /* 0x000fe200000101d0 */
[----:B------:R-:W3:Y:S01]  /*20f0*/  MUFU.TANH R157, R157 ;  /* 0x0000009d009d7308 */ /* 0x000ee20000002400 */
[----:B-1----:R-:W-:Y:S01]  /*2100*/  FSEL R169, R213, -INF , P1 ;  /* 0xff800000d5a97808 */ /* 0x002fe20000800000 */
[----:B------:R-:W-:Y:S01]  /*2110*/  FMUL.FTZ R220, R177, UR13 ;  /* 0x0000000db1dc7c20 */ /* 0x000fe20008410000 */
[----:B------:R-:W-:Y:S01]  /*2120*/  FMUL.FTZ R174, R174, UR13 ;  /* 0x0000000daeae7c20 */ /* 0x000fe20008410000 */
[----:B------:R-:W-:Y:S01]  /*2130*/  FMUL.FTZ R221, R178, UR13 ;  /* 0x0000000db2dd7c20 */ /* 0x000fe20008410000 */
[----:B------:R-:W-:Y:S01]  /*2140*/  FMUL.FTZ R222, R182, UR13 ;  /* 0x0000000db6de7c20 */ /* 0x000fe20008410000 */
[----:B------:R-:W-:Y:S01]  /*2150*/  FFMA.FTZ R170, R169, UR14, -R20 ;  /* 0x0000000ea9aa7c23 */ /* 0x000fe20008010814 */
[----:B------:R-:W-:Y:S01]  /*2160*/  FMUL.FTZ R173, R173, UR13 ;  /* 0x0000000dadad7c20 */ /* 0x000fe20008410000 */
[----:B------:R-:W1:Y:S01]  /*2170*/  MUFU.TANH R155, R155 ;  /* 0x0000009b009b7308 */ /* 0x000e620000002400 */
[----:B--2---:R-:W-:Y:S01]  /*2180*/  FSEL R20, R214, -INF , P1 ;  /* 0xff800000d6147808 */ /* 0x004fe20000800000 */
[----:B------:R-:W-:Y:S01]  /*2190*/  FMUL.FTZ R175, R175, UR13 ;  /* 0x0000000dafaf7c20 */ /* 0x000fe20008410000 */
[----:B------:R-:W-:Y:S01]  /*21a0*/  FMUL.FTZ R176, R176, UR13 ;  /* 0x0000000db0b07c20 */ /* 0x000fe20008410000 */
[----:B------:R-:W-:Y:S01]  /*21b0*/  FFMA.FTZ R154, -R154, R154, 1 ;  /* 0x3f8000009a9a7423 */ /* 0x000fe2000001019a */
[----:B------:R-:W-:Y:S01]  /*21c0*/  FMUL.FTZ R179, R179, UR13 ;  /* 0x0000000db3b37c20 */ /* 0x000fe20008410000 */
[----:B------:R-:W-:Y:S01]  /*21d0*/  FFMA.FTZ R171, R20, UR14, -R21 ;  /* 0x0000000e14ab7c23 */ /* 0x000fe20008010815 */
[----:B------:R-:W-:Y:S01]  /*21e0*/  FMUL.FTZ R180, R180, UR13 ;  /* 0x0000000db4b47c20 */ /* 0x000fe20008410000 */
[----:B------:R-:W2:Y:S01]  /*21f0*/  MUFU.TANH R158, R158 ;  /* 0x0000009e009e7308 */ /* 0x000ea20000002400 */
[C---:B---3--:R-:W-:Y:S01]  /*2200*/  FSEL R21, R157.reuse, -INF , P1 ;  /* 0xff8000009d157808 */ /* 0x048fe20000800000 */
[----:B------:R-:W-:Y:S01]  /*2210*/  FFMA.FTZ R157, -R157, R157, 1 ;  /* 0x3f8000009d9d7423 */ /* 0x000fe2000001019d */
[----:B------:R-:W-:Y:S01]  /*2220*/  FMUL.FTZ R181, R181, UR13 ;  /* 0x0000000db5b57c20 */ /* 0x000fe20008410000 */
[----:B------:R-:W-:-:S02]  /*2230*/  ULOP3.LUT UR10, UR10, 0x1000000, URZ, 0xfc, !UPT ;  /* 0x010000000a0a7892 */ /* 0x000fc4000f8efc3f */
[----:B------:R-:W-:Y:S02]  /*2240*/  FFMA.FTZ R169, R21, UR14, -R210 ;  /* 0x0000000e15a97c23 */ /* 0x000fe400080108d2 */
[----:B------:R-:W3:Y:S01]  /*2250*/  MUFU.TANH R156, R156 ;  /* 0x0000009c009c7308 */ /* 0x000ee20000002400 */
[----:B-1----:R-:W-:Y:S01]  /*2260*/  FSEL R168, R155, -INF , P2 ;  /* 0xff8000009ba87808 */ /* 0x002fe20001000000 */
[----:B------:R-:W-:-:S04]  /*2270*/  UIMAD UR10, UR6, 0x300, UR10 ;  /* 0x00000300060a78a4 */ /* 0x000fc8000f8e020a */
[----:B------:R-:W-:Y:S02]  /*2280*/  FFMA.FTZ R165, R168, UR14, -R211 ;  /* 0x0000000ea8a57c23 */ /* 0x000fe400080108d3 */
[----:B------:R-:W-:Y:S01]  /*2290*/  MUFU.TANH R159, R159 ;  /* 0x0000009f009f7308 */ /* 0x000fe20000002400 */
[----:B--2---:R-:W-:-:S05]  /*22a0*/  FSEL R20, R158, -INF , P1 ;  /* 0xff8000009e147808 */ /* 0x004fca0000800000 */
[----:B------:R-:W-:Y:S02]  /*22b0*/  FFMA.FTZ R172, R20, UR14, -R211 ;  /* 0x0000000e14ac7c23 */ /* 0x000fe400080108d3 */
[----:B------:R-:W-:Y:S01]  /*22c0*/  MUFU.EX2 R224, R224 ;  /* 0x000000e000e07308 */ /* 0x000fe20000000800 */
[----:B---3--:R-:W-:-:S05]  /*22d0*/  FSEL R21, R156, -INF , P2 ;  /* 0xff8000009c157808 */ /* 0x008fca0001000000 */
[----:B------:R-:W-:Y:S02]  /*22e0*/  FFMA.FTZ R168, R21, UR14, -R14 ;  /* 0x0000000e15a87c23 */ /* 0x000fe4000801080e */
[----:B------:R-:W1:Y:S08]  /*22f0*/  MUFU.TANH R160, R160 ;  /* 0x000000a000a07308 */ /* 0x000e700000002400 */
[----:B------:R-:W2:Y:S08]  /*2300*/  MUFU.TANH R161, R161 ;  /* 0x000000a100a17308 */ /* 0x000eb00000002400 */
[----:B------:R-:W3:Y:S01]  /*2310*/  MUFU.TANH R162, R162 ;  /* 0x000000a200a27308 */ /* 0x000ee20000002400 */
[----:B-1----:R-:W-:Y:S01]  /*2320*/  FSEL R177, R160, -INF , P1 ;  /* 0xff800000a0b17808 */ /* 0x002fe20000800000 */
[----:B------:R-:W-:-:S02]  /*2330*/  WARPGROUP.DEPBAR.LE gsb0, 0x0 ;  /* 0x00008000000079c5 */ /* 0x000fc40000010000 */
[----:B------:R-:W-:Y:S01]  /*2340*/  WARPGROUP.ARRIVE ;  /* 0x00000000000079c5 */ /* 0x000fe20000000000 */
[----:B------:R-:W-:Y:S01]  /*2350*/  FFMA.FTZ R160, -R160, R160, 1 ;  /* 0x3f800000a0a07423 */ /* 0x000fe200000101a0 */
[----:B------:R-:W-:Y:S02]  /*2360*/  FFMA.FTZ R14, R177, UR14, -R14 ;  /* 0x0000000eb10e7c23 */ /* 0x000fe4000801080e */
[----:B------:R-:W-:Y:S02]  /*2370*/  MUFU.TANH R163, R163 ;  /* 0x000000a300a37308 */ /* 0x000fe40000002400 */
[----:B------:R-:W-:Y:S01]  /*2380*/  HGMMA.64x64x16.F32.BF16 R120, R196, gdesc[UR16], R120, gsb0 ;  /* 0x00e00010c4787df0 */ /* 0x000fe20008001878 */
[----:B------:R-:W-:Y:S01]  /*2390*/  UMOV UR18, UR16 ;  /* 0x0000001000127c82 */ /* 0x000fe20008000000 */
[----:B------:R-:W-:Y:S01]  /*23a0*/  UMOV UR19, 0x80000020 ;  /* 0x8000002000137882 */ /* 0x000fe20000000000 */
[----:B------:R-:W-:-:S03]  /*23b0*/  UIADD3 UR16, UR12, 0x102, URZ ;  /* 0x000001020c107890 */ /* 0x000fc6000fffe03f */
[----:B------:R-:W1:Y:S08]  /*23c0*/  MUFU.TANH R166, R166 ;  /* 0x000000a600a67308 */ /* 0x000e700000002400 */
[----:B------:R-:W1:Y:S08]  /*23d0*/  MUFU.TANH R167, R167 ;  /* 0x000000a700a77308 */ /* 0x000e700000002400 */
[----:B------:R-:W-:Y:S08]  /*23e0*/  MUFU.EX2 R183, R183 ;  /* 0x000000b700b77308 */ /* 0x000ff00000000800 */
[----:B------:R-:W1:Y:S08]  /*23f0*/  MUFU.EX2 R170, R170 ;  /* 0x000000aa00aa7308 */ /* 0x000e700000000800 */
[----:B------:R-:W1:Y:S08]  /*2400*/  MUFU.EX2 R171, R171 ;  /* 0x000000ab00ab7308 */ /* 0x000e700000000800 */
[----:B------:R-:W1:Y:S08]  /*2410*/  MUFU.TANH R216, R216 ;  /* 0x000000d800d87308 */ /* 0x000e700000002400 */
[----:B------:R-:W1:Y:S08]  /*2420*/  MUFU.TANH R218, R218 ;  /* 0x000000da00da7308 */ /* 0x000e700000002400 */
[----:B------:R-:W1:Y:S08]  /*2430*/  MUFU.TANH R215, R215 ;  /* 0x000000d700d77308 */ /* 0x000e700000002400 */
[----:B------:R-:W1:Y:S01]  /*2440*/  MUFU.TANH R217, R217 ;  /* 0x000000d900d97308 */ /* 0x000e620000002400 */
[----:B------:R-:W-:-:S02]  /*2450*/  WARPGROUP.DEPBAR.LE gsb0, 0x0 ;  /* 0x00008000000079c5 */ /* 0x000fc40000010000 */
[----:B----4-:R-:W-:-:S05]  /*2460*/  WARPGROUP.ARRIVE ;  /* 0x00000000000079c5 */ /* 0x010fca0000000000 */
[----:B------:R-:W-:Y:S01]  /*2470*/  MUFU.TANH R174, R174 ;  /* 0x000000ae00ae7308 */ /* 0x000fe20000002400 */
[----:B------:R-:W-:Y:S01]  /*2480*/  HGMMA.64x64x16.F32.BF16 R120, R188, gdesc[UR16], R120, gsb0 ;  /* 0x00e00010bc787df0 */ /* 0x000fe20008001878 */
[----:B------:R-:W-:Y:S01]  /*2490*/  UMOV UR18, UR16 ;  /* 0x0000001000127c82 */ /* 0x000fe20008000000 */
[----:B------:R-:W-:Y:S01]  /*24a0*/  UMOV UR19, 0x80000020 ;  /* 0x8000002000137882 */ /* 0x000fe20000000000 */
[----:B------:R-:W-:-:S04]  /*24b0*/  UIADD3 UR16, UR12, 0x200, URZ ;  /* 0x000002000c107890 */ /* 0x000fc8000fffe03f */
[----:B------:R-:W4:Y:S01]  /*24c0*/  MUFU.EX2 R164, R164 ;  /* 0x000000a400a47308 */ /* 0x000f220000000800 */
[----:B------:R-:W-:-:S07]  /*24d0*/  UIADD3 UR12, UR12, 0x202, URZ ;  /* 0x000002020c0c7890 */ /* 0x000fce000fffe03f */
[----:B------:R-:W-:Y:S08]  /*24e0*/  MUFU.EX2 R165, R165 ;  /* 0x000000a500a57308 */ /* 0x000ff00000000800 */
[----:B------:R-:W4:Y:S08]  /*24f0*/  MUFU.EX2 R169, R169 ;  /* 0x000000a900a97308 */ /* 0x000f300000000800 */
[----:B------:R-:W-:Y:S08]  /*2500*/  MUFU.EX2 R172, R172 ;  /* 0x000000ac00ac7308 */ /* 0x000ff00000000800 */
[----:B------:R-:W-:Y:S08]  /*2510*/  MUFU.TANH R173, R173 ;  /* 0x000000ad00ad7308 */ /* 0x000ff00000002400 */
[----:B------:R-:W4:Y:S08]  /*2520*/  MUFU.TANH R175, R175 ;  /* 0x000000af00af7308 */ /* 0x000f300000002400 */
[----:B------:R-:W4:Y:S08]  /*2530*/  MUFU.TANH R176, R176 ;  /* 0x000000b000b07308 */ /* 0x000f300000002400 */
        /* <DEDUP_REMOVED lines=11> */
[----:B------:R-:W4:Y:S08]  /*25f0*/  MUFU.EX2 R168, R168 ;  /* 0x000000a800a87308 */ /* 0x000f300000000800 */
[----:B------:R-:W-:Y:S08]  /*2600*/  MUFU.TANH R180, R180 ;  /* 0x000000b400b47308 */ /* 0x000ff00000002400 */
[----:B------:R-:W-:Y:S08]  /*2610*/  MUFU.TANH R222, R222 ;  /* 0x000000de00de7308 */ /* 0x000ff00000002400 */
[----:B------:R-:W-:Y:S08]  /*2620*/  MUFU.TANH R181, R181 ;  /* 0x000000b500b57308 */ /* 0x000ff00000002400 */
[----:B------:R-:W-:Y:S01]  /*2630*/  MUFU.TANH R223, R223 ;  /* 0x000000df00df7308 */ /* 0x000fe20000002400 */
        /* <DEDUP_REMOVED lines=13> */
[----:B------:R-:W1:Y:S01]  /*2710*/  LDS.64 R20, [R22+0x1e220] ;  /* 0x01e2200016147984 */ /* 0x000e620000000a00 */
[--C-:B-----5:R-:W-:Y:S01]  /*2720*/  FADD.FTZ R225, R120, -R152.reuse ;  /* 0x8000009878e17221 */ /* 0x120fe20000010000 */
[----:B------:R-:W-:Y:S01]  /*2730*/  FSEL R120, R159, -INF , P2 ;  /* 0xff8000009f787808 */ /* 0x000fe20001000000 */
[----:B------:R-:W-:Y:S01]  /*2740*/  FADD.FTZ R211, R122, -R152 ;  /* 0x800000987ad37221 */ /* 0x000fe20000010000 */
[--C-:B------:R-:W-:Y:S01]  /*2750*/  FADD.FTZ R210, R121, -R153.reuse ;  /* 0x8000009979d27221 */ /* 0x100fe20000010000 */
[----:B------:R-:W-:Y:S01]  /*2760*/  FMUL.FTZ R225, R224, R225 ;  /* 0x000000e1e0e17220 */ /* 0x000fe20000410000 */
[----:B------:R-:W-:Y:S01]  /*2770*/  FADD.FTZ R226, R123, -R153 ;  /* 0x800000997be27221 */ /* 0x000fe20000010000 */
[--C-:B------:R-:W-:Y:S01]  /*2780*/  FFMA.FTZ R152, R120, UR14, -R15.reuse ;  /* 0x0000000e78987c23 */ /* 0x100fe2000801080f */
[----:B--2---:R-:W-:Y:S01]  /*2790*/  FSEL R122, R161, -INF , P1 ;  /* 0xff800000a17a7808 */ /* 0x004fe20000800000 */
[----:B------:R-:W-:Y:S01]  /*27a0*/  FMUL.FTZ R121, R208, R225 ;  /* 0x000000e1d0797220 */ /* 0x000fe20000410000 */
[----:B---3--:R-:W-:Y:S01]  /*27b0*/  FSEL R123, R162, -INF , P2 ;  /* 0xff800000a27b7808 */ /* 0x008fe20001000000 */
[----:B-1----:R-:W-:Y:S01]  /*27c0*/  FADD.FTZ R126, R126, -R20 ;  /* 0x800000147e7e7221 */ /* 0x002fe20000010000 */
[----:B------:R-:W-:Y:S01]  /*27d0*/  FSEL R153, R166, -INF , P1 ;  /* 0xff800000a6997808 */ /* 0x000fe20000800000 */
[----:B------:R-:W-:Y:S01]  /*27e0*/  FFMA.FTZ R177, R122, UR14, -R15 ;  /* 0x0000000e7ab17c23 */ /* 0x000fe2000801080f */
[----:B------:R-:W-:Y:S01]  /*27f0*/  FSEL R120, R163, -INF , P2 ;  /* 0xff800000a3787808 */ /* 0x000fe20001000000 */
[--C-:B------:R-:W-:Y:S01]  /*2800*/  FFMA.FTZ R178, R123, UR14, -R12.reuse ;  /* 0x0000000e7bb27c23 */ /* 0x100fe2000801080c */
[----:B------:R-:W-:Y:S01]  /*2810*/  FSEL R208, R167, -INF , P1 ;  /* 0xff800000a7d07808 */ /* 0x000fe20000800000 */
[----:B------:R-:W-:Y:S01]  /*2820*/  FFMA.FTZ R182, R153, UR14, -R12 ;  /* 0x0000000e99b67c23 */ /* 0x000fe2000801080c */
[----:B------:R1:W2:Y:S01]  /*2830*/  MUFU.EX2 R15, R152 ;  /* 0x00000098000f7308 */ /* 0x0002a20000000800 */
[--C-:B------:R-:W-:Y:S01]  /*2840*/  FFMA.FTZ R120, R120, UR14, -R13.reuse ;  /* 0x0000000e78787c23 */ /* 0x100fe2000801080d */
[----:B------:R-:W-:Y:S01]  /*2850*/  FMUL.FTZ R12, R170, R211 ;  /* 0x000000d3aa0c7220 */ /* 0x000fe20000410000 */
[----:B------:R-:W-:Y:S01]  /*2860*/  FFMA.FTZ R208, R208, UR14, -R13 ;  /* 0x0000000ed0d07c23 */ /* 0x000fe2000801080d */
[----:B------:R-:W-:Y:S01]  /*2870*/  FMUL.FTZ R13, R183, R210 ;  /* 0x000000d2b70d7220 */ /* 0x000fe20000410000 */
[----:B------:R-:W-:Y:S01]  /*2880*/  FFMA.FTZ R123, -R213, R213, 1 ;  /* 0x3f800000d57b7423 */ /* 0x000fe200000101d5 */
[----:B------:R-:W-:Y:S01]  /*2890*/  FFMA.FTZ R122, -R214, R214, 1 ;  /* 0x3f800000d67a7423 */ /* 0x000fe200000101d6 */
[----:B------:R-:W-:Y:S01]  /*28a0*/  FMUL.FTZ R153, R171, R226 ;  /* 0x000000e2ab997220 */ /* 0x000fe20000410000 */
[----:B------:R-:W-:Y:S01]  /*28b0*/  FSEL R210, R216, -INF , P2 ;  /* 0xff800000d8d27808 */ /* 0x000fe20001000000 */
[----:B-1----:R-:W-:Y:S01]  /*28c0*/  FFMA.FTZ R152, -R212, R212, 1 ;  /* 0x3f800000d4987423 */ /* 0x002fe200000101d4 */
[----:B------:R-:W-:Y:S01]  /*28d0*/  FMUL.FTZ R123, R123, R12 ;  /* 0x0000000c7b7b7220 */ /* 0x000fe20000410000 */
[----:B------:R-:W-:Y:S01]  /*28e0*/  FMUL.FTZ R122, R122, R153 ;  /* 0x000000997a7a7220 */ /* 0x000fe20000410000 */
[----:B------:R-:W-:Y:S01]  /*28f0*/  FADD.FTZ R153, R124, -R20 ;  /* 0x800000147c997221 */ /* 0x000fe20000010000 */
[----:B------:R-:W-:Y:S01]  /*2900*/  FMUL.FTZ R152, R152, R13 ;  /* 0x0000000d98987220 */ /* 0x000fe20000410000 */
[----:B------:R-:W-:Y:S01]  /*2910*/  FSEL R20, R218, -INF , P1 ;  /* 0xff800000da147808 */ /* 0x000fe20000800000 */
[----:B------:R-:W1:Y:S01]  /*2920*/  LDS.64 R12, [R22+0x1e240] ;  /* 0x01e24000160c7984 */ /* 0x000e620000000a00 */
[--C-:B------:R-:W-:Y:S01]  /*2930*/  FADD.FTZ R226, R125, -R21.reuse ;  /* 0x800000157de27221 */ /* 0x100fe20000010000 */
[----:B------:R-:W-:Y:S01]  /*2940*/  FADD.FTZ R125, R127, -R21 ;  /* 0x800000157f7d7221 */ /* 0x000fe20000010000 */
[--C-:B------:R-:W-:Y:S01]  /*2950*/  FFMA.FTZ R210, R210, UR14, -R7.reuse ;  /* 0x0000000ed2d27c23 */ /* 0x100fe20008010807 */
[----:B------:R-:W-:Y:S01]  /*2960*/  FFMA.FTZ R127, R20, UR14, -R7 ;  /* 0x0000000e147f7c23 */ /* 0x000fe20008010807 */
[----:B------:R-:W-:Y:S01]  /*2970*/  FSEL R213, R215, -INF , P2 ;  /* 0xff800000d7d57808 */ /* 0x000fe20001000000 */
[----:B------:R3:W-:Y:S01]  /*2980*/  MUFU.EX2 R211, R120 ;  /* 0x0000007800d37308 */ /* 0x0007e20000000800 */
[----:B------:R-:W-:Y:S01]  /*2990*/  FSEL R225, R217, -INF , P1 ;  /* 0xff800000d9e17808 */ /* 0x000fe20000800000 */
[----:B----4-:R-:W-:Y:S01]  /*29a0*/  FMUL.FTZ R153, R164, R153 ;  /* 0x00000099a4997220 */ /* 0x010fe20000410000 */
[----:B------:R-:W-:Y:S01]  /*29b0*/  FSEL R7, R174, -INF , P1 ;  /* 0xff800000ae077808 */ /* 0x000fe20000800000 */
[--C-:B------:R-:W-:Y:S01]  /*29c0*/  FFMA.FTZ R214, R213, UR14, -R6.reuse ;  /* 0x0000000ed5d67c23 */ /* 0x100fe20008010806 */
[----:B------:R-:W-:Y:S01]  /*29d0*/  FMUL.FTZ R126, R169, R126 ;  /* 0x0000007ea97e7220 */ /* 0x000fe20000410000 */
[----:B------:R-:W-:Y:S01]  /*29e0*/  FFMA.FTZ R124, R225, UR14, -R6 ;  /* 0x0000000ee17c7c23 */ /* 0x000fe20008010806 */
[----:B------:R-:W-:Y:S01]  /*29f0*/  FFMA.FTZ R6, -R155, R155, 1 ;  /* 0x3f8000009b067423 */ /* 0x000fe2000001019b */
[----:B------:R-:W-:Y:S01]  /*2a00*/  FMUL.FTZ R155, R154, R153 ;  /* 0x000000999a9b7220 */ /* 0x000fe20000410000 */
[----:B---3--:R-:W-:Y:S01]  /*2a10*/  FFMA.FTZ R120, R7, UR14, -R8 ;  /* 0x0000000e07787c23 */ /* 0x008fe20008010808 */
[----:B------:R-:W-:Y:S01]  /*2a20*/  FMUL.FTZ R7, R165, R226 ;  /* 0x000000e2a5077220 */ /* 0x000fe20000410000 */
[----:B------:R3:W-:Y:S01]  /*2a30*/  MUFU.EX2 R21, R208 ;  /* 0x000000d000157308 */ /* 0x0007e20000000800 */
[----:B------:R-:W-:Y:S01]  /*2a40*/  FMUL.FTZ R153, R157, R126 ;  /* 0x0000007e9d997220 */ /* 0x000fe20000410000 */
[----:B------:R-:W-:Y:S01]  /*2a50*/  FSEL R126, R175, -INF , P1 ;  /* 0xff800000af7e7808 */ /* 0x000fe20000800000 */
[----:B------:R-:W-:Y:S01]  /*2a60*/  FMUL.FTZ R154, R6, R7 ;  /* 0x00000007069a7220 */ /* 0x000fe20000410000 */
[----:B------:R-:W-:Y:S01]  /*2a70*/  FMUL.FTZ R7, R172, R125 ;  /* 0x0000007dac077220 */ /* 0x000fe20000410000 */
[----:B------:R-:W-:Y:S01]  /*2a80*/  FSEL R157, R176, -INF , P2 ;  /* 0xff800000b09d7808 */ /* 0x000fe20001000000 */
[----:B------:R-:W-:Y:S01]  /*2a90*/  FFMA.FTZ R161, -R161, R161, 1 ;  /* 0x3f800000a1a17423 */ /* 0x000fe200000101a1 */
[----:B------:R-:W-:Y:S01]  /*2aa0*/  FFMA.FTZ R126, R126, UR14, -R9 ;  /* 0x0000000e7e7e7c23 */ /* 0x000fe20008010809 */
[----:B------:R4:W-:Y:S01]  /*2ab0*/  MUFU.EX2 R20, R214 ;  /* 0x000000d600147308 */ /* 0x0009e20000000800 */
[----:B---3--:R-:W-:Y:S01]  /*2ac0*/  FFMA.FTZ R208, -R158, R158, 1 ;  /* 0x3f8000009ed07423 */ /* 0x008fe2000001019e */
[----:B------:R-:W-:Y:S01]  /*2ad0*/  FFMA.FTZ R158, R157, UR14, -R10 ;  /* 0x0000000e9d9e7c23 */ /* 0x000fe2000801080a */
[----:B------:R-:W-:Y:S01]  /*2ae0*/  FSEL R213, R219, -INF , P2 ;  /* 0xff800000dbd57808 */ /* 0x000fe20001000000 */
[----:B------:R-:W-:Y:S01]  /*2af0*/  FFMA.FTZ R162, -R162, R162, 1 ;  /* 0x3f800000a2a27423 */ /* 0x000fe200000101a2 */
[----:B------:R-:W-:Y:S01]  /*2b00*/  FMUL.FTZ R208, R208, R7 ;  /* 0x00000007d0d07220 */ /* 0x000fe20000410000 */
[----:B------:R-:W-:Y:S01]  /*2b10*/  FFMA.FTZ R176, -R176, R176, 1 ;  /* 0x3f800000b0b07423 */ /* 0x000fe200000101b0 */
[----:B------:R-:W3:Y:S01]  /*2b20*/  LDS.64 R6, [R22+0x1e260] ;  /* 0x01e2600016067984 */ /* 0x000ee20000000a00 */
[----:B------:R-:W-:Y:S01]  /*2b30*/  FFMA.FTZ R212, R213, UR14, -R8 ;  /* 0x0000000ed5d47c23 */ /* 0x000fe20008010808 */
[----:B----4-:R-:W-:Y:S01]  /*2b40*/  FSEL R214, R173, -INF , P2 ;  /* 0xff800000add67808 */ /* 0x010fe20001000000 */
[----:B------:R-:W4:Y:S01]  /*2b50*/  MUFU.EX2 R177, R177 ;  /* 0x000000b100b17308 */ /* 0x000f220000000800 */
[----:B------:R-:W-:-:S03]  /*2b60*/  FFMA.FTZ R219, -R219, R219, 1 ;  /* 0x3f800000dbdb7423 */ /* 0x000fc600000101db */
[----:B------:R-:W-:Y:S01]  /*2b70*/  FFMA.FTZ R214, R214, UR14, -R9 ;  /* 0x0000000ed6d67c23 */ /* 0x000fe20008010809 */
[----:B------:R-:W-:Y:S01]  /*2b80*/  FSEL R9, R221, -INF , P1 ;  /* 0xff800000dd097808 */ /* 0x000fe20000800000 */
[----:B-1----:R-:W-:Y:S01]  /*2b90*/  FADD.FTZ R213, R128, -R12 ;  /* 0x8000000c80d57221 */ /* 0x002fe20000010000 */
[----:B------:R-:W-:Y:S01]  /*2ba0*/  FSEL R128, R179, -INF , P1 ;  /* 0xff800000b3807808 */ /* 0x000fe20000800000 */
[----:B------:R1:W-:Y:S01]  /*2bb0*/  MUFU.EX2 R125, R210 ;  /* 0x000000d2007d7308 */ /* 0x0003e20000000800 */
[----:B------:R-:W-:Y:S01]  /*2bc0*/  FFMA.FTZ R221, -R221, R221, 1 ;  /* 0x3f800000dddd7423 */ /* 0x000fe200000101dd */
[----:B------:R-:W-:Y:S01]  /*2bd0*/  FFMA.FTZ R157, R9, UR14, -R10 ;  /* 0x0000000e099d7c23 */ /* 0x000fe2000801080a */
[----:B------:R-:W-:Y:S01]  /*2be0*/  FADD.FTZ R9, R130, -R12 ;  /* 0x8000000c82097221 */ /* 0x000fe20000010000 */
[--C-:B------:R-:W-:Y:S01]  /*2bf0*/  FADD.FTZ R130, R129, -R13.reuse ;  /* 0x8000000d81827221 */ /* 0x100fe20000010000 */
[----:B------:R-:W-:Y:S01]  /*2c00*/  FMUL.FTZ R213, R168, R213 ;  /* 0x000000d5a8d57220 */ /* 0x000fe20000410000 */
[----:B------:R-:W-:Y:S01]  /*2c10*/  FSEL R10, R220, -INF , P2 ;  /* 0xff800000dc0a7808 */ /* 0x000fe20001000000 */
[----:B------:R-:W-:Y:S01]  /*2c20*/  FMUL.FTZ R129, R14, R9 ;  /* 0x000000090e817220 */ /* 0x000fe20000410000 */
[----:B------:R-:W5:Y:S01]  /*2c30*/  MUFU.EX2 R178, R178 ;  /* 0x000000b200b27308 */ /* 0x000f620000000800 */
[----:B------:R-:W5:Y:S01]  /*2c40*/  LDS.64 R8, [R22+0x1e280] ;  /* 0x01e2800016087984 */ /* 0x000f620000000a00 */
[----:B-1----:R-:W-:Y:S01]  /*2c50*/  FFMA.FTZ R210, -R156, R156, 1 ;  /* 0x3f8000009cd27423 */ /* 0x002fe2000001019c */
[----:B------:R-:W-:Y:S01]  /*2c60*/  FADD.FTZ R156, R131, -R13 ;  /* 0x8000000d839c7221 */ /* 0x000fe20000010000 */
[--C-:B------:R-:W-:Y:S01]  /*2c70*/  FFMA.FTZ R131, R10, UR14, -R11.reuse ;  /* 0x0000000e0a837c23 */ /* 0x100fe2000801080b */
[----:B--2---:R-:W-:Y:S01]  /*2c80*/  FMUL.FTZ R130, R15, R130 ;  /* 0x000000820f827220 */ /* 0x004fe20000410000 */
[----:B------:R-:W-:Y:S01]  /*2c90*/  FMUL.FTZ R210, R210, R213 ;  /* 0x000000d5d2d27220 */ /* 0x000fe20000410000 */
[----:B------:R-:W-:Y:S01]  /*2ca0*/  FFMA.FTZ R213, -R159, R159, 1 ;  /* 0x3f8000009fd57423 */ /* 0x000fe2000001019f */
[----:B------:R1:W-:Y:S01]  /*2cb0*/  MUFU.EX2 R12, R212 ;  /* 0x000000d4000c7308 */ /* 0x0003e20000000800 */
[----:B------:R-:W-:Y:S01]  /*2cc0*/  FSEL R159, R222, -INF , P1 ;  /* 0xff800000de9f7808 */ /* 0x000fe20000800000 */
[----:B----4-:R-:W-:Y:S01]  /*2cd0*/  FMUL.FTZ R10, R177, R156 ;  /* 0x0000009cb10a7220 */ /* 0x010fe20000410000 */
[----:B------:R-:W-:Y:S01]  /*2ce0*/  FMUL.FTZ R213, R213, R130 ;  /* 0x00000082d5d57220 */ /* 0x000fe20000410000 */
[----:B------:R-:W-:Y:S01]  /*2cf0*/  FMUL.FTZ R160, R160, R129 ;  /* 0x00000081a0a07220 */ /* 0x000fe20000410000 */
[----:B------:R-:W-:Y:S01]  /*2d00*/  FFMA.FTZ R220, -R220, R220, 1 ;  /* 0x3f800000dcdc7423 */ /* 0x000fe200000101dc */
[----:B------:R-:W-:Y:S01]  /*2d10*/  FFMA.FTZ R156, R159, UR14, -R4 ;  /* 0x0000000e9f9c7c23 */ /* 0x000fe20008010804 */
[----:B------:R-:W-:Y:S01]  /*2d20*/  FMUL.FTZ R161, R161, R10 ;  /* 0x0000000aa1a17220 */ /* 0x000fe20000410000 */
[----:B------:R2:W-:Y:S01]  /*2d30*/  MUFU.EX2 R13, R120 ;  /* 0x00000078000d7308 */ /* 0x0005e20000000800 */
[----:B-1----:R-:W-:Y:S01]  /*2d40*/  FFMA.FTZ R212, R128, UR14, -R11 ;  /* 0x0000000e80d47c23 */ /* 0x002fe2000801080b */
[C---:B------:R-:W-:Y:S01]  /*2d50*/  FSEL R11, R180.reuse, -INF , P2 ;  /* 0xff800000b40b7808 */ /* 0x040fe20001000000 */
[----:B------:R-:W-:Y:S01]  /*2d60*/  FFMA.FTZ R180, -R180, R180, 1 ;  /* 0x3f800000b4b47423 */ /* 0x000fe200000101b4 */
[----:B------:R-:W-:Y:S01]  /*2d70*/  FSEL R128, R223, -INF , P1 ;  /* 0xff800000df807808 */ /* 0x000fe20000800000 */
[--C-:B---3--:R-:W-:Y:S01]  /*2d80*/  FADD.FTZ R225, R132, -R6.reuse ;  /* 0x8000000684e17221 */ /* 0x108fe20000010000 */
[----:B------:R-:W-:Y:S01]  /*2d90*/  FADD.FTZ R227, R134, -R6 ;  /* 0x8000000686e37221 */ /* 0x000fe20000010000 */
[----:B------:R-:W-:Y:S01]  /*2da0*/  FADD.FTZ R6, R135, -R7 ;  /* 0x8000000787067221 */ /* 0x000fe20000010000 */
[----:B------:R-:W-:Y:S01]  /*2db0*/  FFMA.FTZ R135, -R167, R167, 1 ;  /* 0x3f800000a7877423 */ /* 0x000fe200000101a7 */
[----:B--2---:R-:W-:Y:S01]  /*2dc0*/  FFMA.FTZ R120, R11, UR14, -R4 ;  /* 0x0000000e0b787c23 */ /* 0x004fe20008010804 */
[----:B------:R-:W-:Y:S01]  /*2dd0*/  FSEL R4, R181, -INF , P2 ;  /* 0xff800000b5047808 */ /* 0x000fe20001000000 */
[----:B------:R-:W1:Y:S01]  /*2de0*/  LDS.64 R10, [R22+0x1e2a0] ;  /* 0x01e2a000160a7984 */ /* 0x000e620000000a00 */
[----:B-----5:R-:W-:Y:S01]  /*2df0*/  FMUL.FTZ R225, R178, R225 ;  /* 0x000000e1b2e17220 */ /* 0x020fe20000410000 */
[--C-:B------:R-:W-:Y:S01]  /*2e00*/  FFMA.FTZ R159, R128, UR14, -R5.reuse ;  /* 0x0000000e809f7c23 */ /* 0x100fe20008010805 */
[----:B------:R-:W-:Y:S01]  /*2e10*/  FMUL.FTZ R6, R21, R6 ;  /* 0x0000000615067220 */ /* 0x000fe20000410000 */
[----:B------:R-:W-:Y:S01]  /*2e20*/  FFMA.FTZ R134, R4, UR14, -R5 ;  /* 0x0000000e04867c23 */ /* 0x000fe20008010805 */
[----:B------:R-:W-:Y:S01]  /*2e30*/  FADD.FTZ R4, R133, -R7 ;  /* 0x8000000785047221 */ /* 0x000fe20000010000 */
[----:B------:R-:W-:Y:S01]  /*2e40*/  FMUL.FTZ R133, R162, R225 ;  /* 0x000000e1a2857220 */ /* 0x000fe20000410000 */
[----:B------:R-:W-:Y:S01]  /*2e50*/  FFMA.FTZ R162, -R163, R163, 1 ;  /* 0x3f800000a3a27423 */ /* 0x000fe200000101a3 */
[----:B------:R-:W-:Y:S01]  /*2e60*/  FMUL.FTZ R135, R135, R6 ;  /* 0x0000000687877220 */ /* 0x000fe20000410000 */
[----:B------:R-:W-:Y:S01]  /*2e70*/  FMUL.FTZ R5, R211, R4 ;  /* 0x00000004d3057220 */ /* 0x000fe20000410000 */
[----:B------:R2:W-:Y:S01]  /*2e80*/  MUFU.EX2 R128, R158 ;  /* 0x0000009e00807308 */ /* 0x0005e20000000800 */
[----:B------:R-:W-:Y:S01]  /*2e90*/  FFMA.FTZ R132, -R166, R166, 1 ;  /* 0x3f800000a6847423 */ /* 0x000fe200000101a6 */
[----:B------:R-:W-:Y:S01]  /*2ea0*/  FFMA.FTZ R181, -R181, R181, 1 ;  /* 0x3f800000b5b57423 */ /* 0x000fe200000101b5 */
[----:B------:R-:W-:Y:S01]  /*2eb0*/  FMUL.FTZ R162, R162, R5 ;  /* 0x00000005a2a27220 */ /* 0x000fe20000410000 */
[--C-:B------:R-:W-:Y:S01]  /*2ec0*/  FADD.FTZ R7, R136, -R8.reuse ;  /* 0x8000000888077221 */ /* 0x100fe20000010000 */
[----:B------:R-:W3:Y:S01]  /*2ed0*/  LDS.64 R4, [R22+0x1e2c0] ;  /* 0x01e2c00016047984 */ /* 0x000ee20000000a00 */
[--C-:B------:R-:W-:Y:S01]  /*2ee0*/  FADD.FTZ R6, R137, -R9.reuse ;  /* 0x8000000989067221 */ /* 0x100fe20000010000 */
[----:B------:R-:W-:Y:S01]  /*2ef0*/  FFMA.FTZ R136, -R215, R215, 1 ;  /* 0x3f800000d7887423 */ /* 0x000fe200000101d7 */
[----:B------:R-:W-:Y:S01]  /*2f00*/  FMUL.FTZ R7, R20, R7 ;  /* 0x0000000714077220 */ /* 0x000fe20000410000 */
[----:B------:R-:W4:Y:S01]  /*2f10*/  MUFU.EX2 R124, R124 ;  /* 0x0000007c007c7308 */ /* 0x000f220000000800 */
[----:B--2---:R-:W-:Y:S01]  /*2f20*/  FMUL.FTZ R158, R125, R6 ;  /* 0x000000067d9e7220 */ /* 0x004fe20000410000 */
[----:B------:R-:W-:Y:S01]  /*2f30*/  FADD.FTZ R163, R138, -R8 ;  /* 0x800000088aa37221 */ /* 0x000fe20000010000 */
[----:B------:R-:W-:Y:S01]  /*2f40*/  FMUL.FTZ R136, R136, R7 ;  /* 0x0000000788887220 */ /* 0x000fe20000410000 */
[----:B------:R-:W-:Y:S01]  /*2f50*/  FADD.FTZ R166, R139, -R9 ;  /* 0x800000098ba67221 */ /* 0x000fe20000010000 */
[----:B------:R2:W5:Y:S01]  /*2f60*/  LDS.64 R6, [R22+0x1e2e0] ;  /* 0x01e2e00016067984 */ /* 0x0005620000000a00 */
[----:B------:R-:W-:Y:S01]  /*2f70*/  FFMA.FTZ R139, -R216, R216, 1 ;  /* 0x3f800000d88b7423 */ /* 0x000fe200000101d8 */
[----:B------:R-:W-:Y:S01]  /*2f80*/  FFMA.FTZ R137, -R217, R217, 1 ;  /* 0x3f800000d9897423 */ /* 0x000fe200000101d9 */
[----:B------:R-:W2:Y:S01]  /*2f90*/  MUFU.EX2 R127, R127 ;  /* 0x0000007f007f7308 */ /* 0x000ea20000000800 */
[----:B------:R-:W-:Y:S01]  /*2fa0*/  FFMA.FTZ R138, -R218, R218, 1 ;  /* 0x3f800000da8a7423 */ /* 0x000fe200000101da */
[----:B------:R-:W-:Y:S01]  /*2fb0*/  FMUL.FTZ R139, R139, R158 ;  /* 0x0000009e8b8b7220 */ /* 0x000fe20000410000 */
[----:B------:R-:W-:Y:S01]  /*2fc0*/  FFMA.FTZ R179, -R179, R179, 1 ;  /* 0x3f800000b3b37423 */ /* 0x000fe200000101b3 */
[----:B------:R-:W-:Y:S01]  /*2fd0*/  FFMA.FTZ R222, -R222, R222, 1 ;  /* 0x3f800000dede7423 */ /* 0x000fe200000101de */
[----:B------:R-:W-:Y:S01]  /*2fe0*/  FFMA.FTZ R223, -R223, R223, 1 ;  /* 0x3f800000dfdf7423 */ /* 0x000fe200000101df */
[----:B------:R-:W-:-:S02]  /*2ff0*/  F2FP.BF16.F32.PACK_AB R177, R177, R14 ;  /* 0x0000000eb1b1723e */ /* 0x000fc400000010ff */
[----:B------:R-:W3:Y:S01]  /*3000*/  MUFU.EX2 R126, R126 ;  /* 0x0000007e007e7308 */ /* 0x000ee20000000800 */
[----:B----4-:R-:W-:Y:S01]  /*3010*/  FMUL.FTZ R8, R124, R163 ;  /* 0x000000a37c087220 */ /* 0x010fe20000410000 */
[----:B------:R-:W-:Y:S01]  /*3020*/  F2FP.BF16.F32.PACK_AB R178, R211, R178 ;  /* 0x000000b2d3b2723e */ /* 0x000fe200000010ff */
[----:B-1----:R-:W-:Y:S01]  /*3030*/  FADD.FTZ R142, R142, -R10 ;  /* 0x8000000a8e8e7221 */ /* 0x002fe20000010000 */
[----:B------:R-:W-:Y:S01]  /*3040*/  FADD.FTZ R163, R143, -R11 ;  /* 0x8000000b8fa37221 */ /* 0x000fe20000010000 */
[----:B------:R-:W-:-:S03]  /*3050*/  FMUL.FTZ R137, R137, R8 ;  /* 0x0000000889897220 */ /* 0x000fc60000410000 */
[----:B------:R2:W-:Y:S01]  /*3060*/  MUFU.EX2 R130, R157 ;  /* 0x0000009d00827308 */ /* 0x0005e20000000800 */
[----:B------:R-:W-:Y:S01]  /*3070*/  FADD.FTZ R158, R141, -R11 ;  /* 0x8000000b8d9e7221 */ /* 0x000fe20000010000 */
[----:B------:R-:W-:Y:S01]  /*3080*/  FMUL.FTZ R11, R13, R142 ;  /* 0x0000008e0d0b7220 */ /* 0x000fe20000410000 */
[----:B------:R-:W-:Y:S01]  /*3090*/  FFMA.FTZ R143, -R175, R175, 1 ;  /* 0x3f800000af8f7423 */ /* 0x000fe200000101af */
[----:B------:R-:W-:-:S04]  /*30a0*/  FFMA.FTZ R141, -R173, R173, 1 ;  /* 0x3f800000ad8d7423 */ /* 0x000fc800000101ad */
[----:B------:R1:W4:Y:S01]  /*30b0*/  MUFU.EX2 R8, R120 ;  /* 0x0000007800087308 */ /* 0x0003220000000800 */
[----:B--2---:R-:W-:Y:S01]  /*30c0*/  FMUL.FTZ R157, R127, R166 ;  /* 0x000000a67f9d7220 */ /* 0x004fe20000410000 */
[----:B---3--:R-:W-:-:S03]  /*30d0*/  FADD.FTZ R142, R147, -R5 ;  /* 0x80000005938e7221 */ /* 0x008fc60000010000 */
[----:B------:R-:W-:Y:S01]  /*30e0*/  FMUL.FTZ R138, R138, R157 ;  /* 0x0000009d8a8a7220 */ /* 0x000fe20000410000 */
[----:B------:R-:W-:Y:S01]  /*30f0*/  FADD.FTZ R157, R140, -R10 ;  /* 0x8000000a8c9d7221 */ /* 0x000fe20000010000 */
[----:B------:R-:W-:Y:S01]  /*3100*/  FFMA.FTZ R140, -R174, R174, 1 ;  /* 0x3f800000ae8c7423 */ /* 0x000fe200000101ae */
[----:B------:R-:W2:Y:S01]  /*3110*/  MUFU.EX2 R131, R131 ;  /* 0x0000008300837308 */ /* 0x000ea20000000800 */
[----:B-1----:R-:W-:Y:S01]  /*3120*/  FMUL.FTZ R120, R126, R163 ;  /* 0x000000a37e787220 */ /* 0x002fe20000410000 */
[----:B------:R-:W-:Y:S01]  /*3130*/  FMUL.FTZ R22, R12, R157 ;  /* 0x0000009d0c167220 */ /* 0x000fe20000410000 */
[----:B------:R-:W-:Y:S01]  /*3140*/  FMUL.FTZ R140, R140, R11 ;  /* 0x0000000b8c8c7220 */ /* 0x000fe20000410000 */
[----:B------:R-:W-:Y:S01]  /*3150*/  FADD.FTZ R157, R144, -R4 ;  /* 0x80000004909d7221 */ /* 0x000fe20000010000 */
[----:B------:R-:W-:Y:S01]  /*3160*/  FMUL.FTZ R143, R143, R120 ;  /* 0x000000788f8f7220 */ /* 0x000fe20000410000 */
[----:B------:R-:W-:Y:S01]  /*3170*/  FADD.FTZ R120, R145, -R5 ;  /* 0x8000000591787221 */ /* 0x000fe20000010000 */
[----:B-----5:R-:W-:Y:S01]  /*3180*/  FADD.FTZ R147, R148, -R6 ;  /* 0x8000000694937221 */ /* 0x020fe20000010000 */
[----:B------:R-:W1:Y:S01]  /*3190*/  MUFU.EX2 R182, R182 ;  /* 0x000000b600b67308 */ /* 0x000e620000000800 */
[----:B------:R-:W-:Y:S01]  /*31a0*/  FMUL.FTZ R157, R128, R157 ;  /* 0x0000009d809d7220 */ /* 0x000fe20000410000 */
[----:B------:R-:W-:Y:S01]  /*31b0*/  FADD.FTZ R163, R146, -R4 ;  /* 0x8000000492a37221 */ /* 0x000fe20000010000 */
[----:B----4-:R-:W-:Y:S01]  /*31c0*/  FMUL.FTZ R147, R8, R147 ;  /* 0x0000009308937220 */ /* 0x010fe20000410000 */
[----:B------:R-:W-:Y:S01]  /*31d0*/  FMUL.FTZ R22, R219, R22 ;  /* 0x00000016db167220 */ /* 0x000fe20000410000 */
[----:B------:R-:W-:Y:S01]  /*31e0*/  FMUL.FTZ R144, R176, R157 ;  /* 0x0000009db0907220 */ /* 0x000fe20000410000 */
[----:B------:R-:W-:Y:S01]  /*31f0*/  FADD.FTZ R157, R150, -R6 ;  /* 0x80000006969d7221 */ /* 0x000fe20000010000 */
[--C-:B------:R-:W-:Y:S01]  /*3200*/  FADD.FTZ R6, R149, -R7.reuse ;  /* 0x8000000795067221 */ /* 0x100fe20000010000 */
[----:B------:R-:W3:Y:S01]  /*3210*/  MUFU.EX2 R129, R214 ;  /* 0x000000d600817308 */ /* 0x000ee20000000800 */
[----:B--2---:R-:W-:Y:S01]  /*3220*/  FMUL.FTZ R145, R131, R120 ;  /* 0x0000007883917220 */ /* 0x004fe20000410000 */
[----:B------:R-:W-:Y:S01]  /*3230*/  FADD.FTZ R120, R151, -R7 ;  /* 0x8000000797787221 */ /* 0x000fe20000010000 */
[----:B------:R-:W-:-:S02]  /*3240*/  IMAD.U32 R7, RZ, RZ, UR6 ;  /* 0x00000006ff077e24 */ /* 0x000fc4000f8e00ff */
[----:B------:R-:W-:Y:S01]  /*3250*/  FMUL.FTZ R4, R130, R163 ;  /* 0x000000a382047220 */ /* 0x000fe20000410000 */
[----:B------:R-:W-:Y:S01]  /*3260*/  FMUL.FTZ R145, R220, R145 ;  /* 0x00000091dc917220 */ /* 0x000fe20000410000 */
[----:B------:R-:W-:Y:S01]  /*3270*/  FMUL.FTZ R146, R180, R147 ;  /* 0x00000093b4927220 */ /* 0x000fe20000410000 */
[----:B------:R-:W-:Y:S01]  /*3280*/  F2FP.BF16.F32.PACK_AB R148, R139, R136 ;  /* 0x000000888b94723e */ /* 0x000fe200000010ff */
[----:B------:R-:W2:Y:S01]  /*3290*/  MUFU.EX2 R11, R134 ;  /* 0x00000086000b7308 */ /* 0x000ea20000000800 */
[----:B-1----:R-:W-:Y:S01]  /*32a0*/  FMUL.FTZ R227, R182, R227 ;  /* 0x000000e3b6e37220 */ /* 0x002fe20000410000 */
[----:B------:R-:W-:Y:S01]  /*32b0*/  LEA R7, R7, R0, 0xd ;  /* 0x0000000007077211 */ /* 0x000fe200078e68ff */
[----:B------:R-:W-:Y:S01]  /*32c0*/  FMUL.FTZ R4, R221, R4 ;  /* 0x00000004dd047220 */ /* 0x000fe20000410000 */
[----:B------:R-:W-:Y:S01]  /*32d0*/  F2FP.BF16.F32.PACK_AB R149, R138, R137 ;  /* 0x000000898a95723e */ /* 0x000fe200000010ff */
[----:B------:R-:W-:Y:S01]  /*32e0*/  FMUL.FTZ R132, R132, R227 ;  /* 0x000000e384847220 */ /* 0x000fe20000410000 */
[----:B------:R-:W-:Y:S01]  /*32f0*/  F2FP.BF16.F32.PACK_AB R151, R143, R140 ;  /* 0x0000008c8f97723e */ /* 0x000fe200000010ff */
[----:B------:R-:W-:Y:S01]  /*3300*/  IMAD R7, R7, 0x2, R18 ;  /* 0x0000000207077824 */ /* 0x000fe200078e0212 */
[----:B------:R-:W1:Y:S01]  /*3310*/  MUFU.EX2 R9, R212 ;  /* 0x000000d400097308 */ /* 0x000e620000000800 */
[----:B---3--:R-:W-:Y:S01]  /*3320*/  FMUL.FTZ R158, R129, R158 ;  /* 0x0000009e819e7220 */ /* 0x008fe20000410000 */
[----:B------:R-:W-:-:S02]  /*3330*/  F2FP.BF16.F32.PACK_AB R144, R145, R144 ;  /* 0x000000909190723e */ /* 0x000fc400000010ff */
[----:B------:R-:W-:Y:S01]  /*3340*/  F2FP.BF16.F32.PACK_AB R176, R15, R168 ;  /* 0x000000a80fb0723e */ /* 0x000fe200000010ff */
[----:B------:R-:W-:Y:S01]  /*3350*/  FMUL.FTZ R141, R141, R158 ;  /* 0x0000009e8d8d7220 */ /* 0x000fe20000410000 */
[----:B------:R-:W-:Y:S02]  /*3360*/  F2FP.BF16.F32.PACK_AB R158, R154, R155 ;  /* 0x0000009b9a9e723e */ /* 0x000fe400000010ff */
[----:B------:R3:W4:Y:S01]  /*3370*/  MUFU.EX2 R10, R156 ;  /* 0x0000009c000a7308 */ /* 0x0007220000000800 */
[----:B--2---:R-:W-:Y:S01]  /*3380*/  FMUL.FTZ R6, R11, R6 ;  /* 0x000000060b067220 */ /* 0x004fe20000410000 */
[----:B------:R-:W-:Y:S02]  /*3390*/  F2FP.BF16.F32.PACK_AB R154, R162, R133 ;  /* 0x00000085a29a723e */ /* 0x000fe400000010ff */
[----:B------:R-:W-:Y:S01]  /*33a0*/  F2FP.BF16.F32.PACK_AB R155, R135, R132 ;  /* 0x00000084879b723e */ /* 0x000fe200000010ff */
[----:B------:R-:W-:Y:S01]  /*33b0*/  FMUL.FTZ R181, R181, R6 ;  /* 0x00000006b5b57220 */ /* 0x000fe20000410000 */
[----:B------:R-:W-:-:S02]  /*33c0*/  F2FP.BF16.F32.PACK_AB R150, R141, R22 ;  /* 0x000000168d96723e */ /* 0x000fc400000010ff */
[----:B------:R2:W5:Y:S01]  /*33d0*/  MUFU.EX2 R5, R159 ;  /* 0x0000009f00057308 */ /* 0x0005620000000800 */
[----:B-1----:R-:W-:Y:S01]  /*33e0*/  FMUL.FTZ R142, R9, R142 ;  /* 0x0000008e098e7220 */ /* 0x002fe20000410000 */
[----:B---3--:R-:W-:Y:S02]  /*33f0*/  F2FP.BF16.F32.PACK_AB R156, R152, R121 ;  /* 0x00000079989c723e */ /* 0x008fe400000010ff */
[----:B------:R-:W-:Y:S01]  /*3400*/  F2FP.BF16.F32.PACK_AB R152, R213, R210 ;  /* 0x000000d2d598723e */ /* 0x000fe200000010ff */
[----:B------:R-:W-:Y:S01]  /*3410*/  FMUL.FTZ R179, R179, R142 ;  /* 0x0000008eb3b37220 */ /* 0x000fe20000410000 */
[----:B------:R-:W-:Y:S02]  /*3420*/  F2FP.BF16.F32.PACK_AB R146, R181, R146 ;  /* 0x00000092b592723e */ /* 0x000fe400000010ff */
[----:B------:R-:W-:Y:S01]  /*3430*/  F2FP.BF16.F32.PACK_AB R121, R171, R170 ;  /* 0x000000aaab79723e */ /* 0x000fe200000010ff */
[----:B----4-:R-:W-:Y:S01]  /*3440*/  FMUL.FTZ R157, R10, R157 ;  /* 0x0000009d0a9d7220 */ /* 0x010fe20000410000 */
[----:B--2---:R-:W-:-:S02]  /*3450*/  F2FP.BF16.F32.PACK_AB R159, R208, R153 ;  /* 0x00000099d09f723e */ /* 0x004fc400000010ff */
[----:B------:R-:W-:Y:S01]  /*3460*/  F2FP.BF16.F32.PACK_AB R153, R161, R160 ;  /* 0x000000a0a199723e */ /* 0x000fe200000010ff */
[----:B------:R-:W-:Y:S01]  /*3470*/  FMUL.FTZ R147, R222, R157 ;  /* 0x0000009dde937220 */ /* 0x000fe20000410000 */
[----:B------:R-:W-:Y:S02]  /*3480*/  F2FP.BF16.F32.PACK_AB R157, R122, R123 ;  /* 0x0000007b7a9d723e */ /* 0x000fe400000010ff */
[----:B------:R-:W-:Y:S01]  /*3490*/  F2FP.BF16.F32.PACK_AB R145, R179, R4 ;  /* 0x00000004b391723e */ /* 0x000fe200000010ff */
[----:B-----5:R-:W-:Y:S01]  /*34a0*/  FMUL.FTZ R120, R5, R120 ;  /* 0x0000007805787220 */ /* 0x020fe20000410000 */
[----:B------:R-:W-:Y:S01]  /*34b0*/  F2FP.BF16.F32.PACK_AB R122, R165, R164 ;  /* 0x000000a4a57a723e */ /* 0x000fe200000010ff */
[----:B------:R1:W-:Y:S01]  /*34c0*/  STSM.16.MT88.4 [R7+0x1e800], R156 ;  /* 0x01e8009c07007844 */ /* 0x0003e20000004200 */
[----:B------:R-:W-:Y:S01]  /*34d0*/  F2FP.BF16.F32.PACK_AB R123, R172, R169 ;  /* 0x000000a9ac7b723e */ /* 0x000fe200000010ff */
[----:B------:R-:W-:Y:S01]  /*34e0*/  FMUL.FTZ R6, R223, R120 ;  /* 0x00000078df067220 */ /* 0x000fe20000410000 */
[----:B------:R-:W-:Y:S01]  /*34f0*/  F2FP.BF16.F32.PACK_AB R120, R183, R224 ;  /* 0x000000e0b778723e */ /* 0x000fe200000010ff */
[----:B------:R1:W-:Y:S01]  /*3500*/  STSM.16.MT88.4 [R7+0x1f000], R152 ;  /* 0x01f0009807007844 */ /* 0x0003e20000004200 */
[----:B------:R-:W-:Y:S01]  /*3510*/  F2FP.BF16.F32.PACK_AB R179, R21, R182 ;  /* 0x000000b615b3723e */ /* 0x000fe200000010ff */
[----:B------:R-:W-:Y:S01]  /*3520*/  IMAD R4, R209, 0x1000, R18 ;  /* 0x00001000d1047824 */ /* 0x000fe200078e0212 */
[----:B------:R-:W-:Y:S01]  /*3530*/  F2FP.BF16.F32.PACK_AB R147, R6, R147 ;  /* 0x000000930693723e */ /* 0x000fe200000010ff */
[----:B------:R1:W-:Y:S01]  /*3540*/  STSM.16.MT88.4 [R7+0x1f800], R148 ;  /* 0x01f8009407007844 */ /* 0x0003e20000004200 */
[----:B------:R-:W-:-:S02]  /*3550*/  F2FP.BF16.F32.PACK_AB R128, R131, R128 ;  /* 0x000000808380723e */ /* 0x000fc400000010ff */
[----:B------:R-:W-:Y:S01]  /*3560*/  F2FP.BF16.F32.PACK_AB R131, R5, R10 ;  /* 0x0000000a0583723e */ /* 0x000fe200000010ff */
[----:B------:R1:W-:Y:S01]  /*3570*/  STSM.16.MT88.4 [R7+0x20000], R144 ;  /* 0x0200009007007844 */ /* 0x0003e20000004200 */
[----:B------:R-:W-:Y:S01]  /*3580*/  WARPGROUP.ARRIVE ;  /* 0x00000000000079c5 */ /* 0x000fe20000000000 */
[----:B------:R-:W-:-:S05]  /*3590*/  R2UR UR15, R4 ;  /* 0x00000000040f72ca */ /* 0x000fca00000e0000 */
[----:B------:R-:W-:Y:S01]  /*35a0*/  HGMMA.64x96x16.F32.BF16 R24, R120, gdesc[UR16].tnspB, R24, gsb0 ;  /* 0x4160001078187df0 */ /* 0x000fe20008001818 */
[----:B------:R-:W-:Y:S01]  /*35b0*/  UMOV UR18, UR12 ;  /* 0x0000000c00127c82 */ /* 0x000fe20008000000 */
[----:B------:R-:W-:Y:S01]  /*35c0*/  UMOV UR19, 0x80000020 ;  /* 0x8000002000137882 */ /* 0x000fe20000000000 */
[----:B------:R-:W-:-:S05]  /*35d0*/  UIADD3 UR12, UR10, 0x80, URZ ;  /* 0x000000800a0c7890 */ /* 0x000fca000fffe03f */
        /* <DEDUP_REMOVED lines=10> */
[----:B------:R-:W-:-:S02]  /*3680*/  F2FP.BF16.F32.PACK_AB R129, R9, R130 ;  /* 0x000000820981723e */ /* 0x000fc400000010ff */
[----:B------:R-:W-:Y:S02]  /*3690*/  F2FP.BF16.F32.PACK_AB R130, R11, R8 ;  /* 0x000000080b82723e */ /* 0x000fe400000010ff */
        /* <DEDUP_REMOVED lines=26> */
[----:B--2---:R-:W2:Y:S02]  /*3840*/  FENCE.VIEW.ASYNC.S ;  /* 0x00000000000073c6 */ /* 0x004ea40000000000 */
[----:B--2---:R-:W-:Y:S06]  /*3850*/  BAR.SYNC.DEFER_BLOCKING 0x9, 0x100 ;  /* 0x0244000000007b1d */ /* 0x004fec0000010000 */
        /* <DEDUP_REMOVED lines=146> */
[----:B-1----:R-:W-:Y:S05]  /*4180*/  @!P0 BRA `(.L_x_254) ;  /* 0x0000000000048947 */ /* 0x002fea0003800000 */
[----:B------:R-:W-:Y:S01]  /*4190*/  BPT.TRAP 0x1 ;  /* 0x000000040000795c */ /* 0x000fe20000300000 */
.L_x_254:
[----:B------:R-:W-:Y:S01]  /*41a0*/  UIADD3 UR10, UR8, 0x26840, URZ ;  /* 0x00026840080a7890 */ /* 0x000fe2000fffe03f */
[----:B------:R-:W-:Y:S01]  /*41b0*/  VIADD R6, R2, 0x9 ;  /* 0x0000000902067836 */ /* 0x000fe20000000000 */
[----:B------:R-:W-:Y:S01]  /*41c0*/  ULOP3.LUT UR12, UR9, 0x1000000, URZ, 0xfc, !UPT ;  /* 0x01000000090c7892 */ /* 0x000fe2000f8efc3f */
[----:B------:R-:W-:Y:S01]  /*41d0*/  IMAD R5, R16, 0xc00, R23 ;  /* 0x00000c0010057824 */ /* 0x000fe200078e0217 */
[----:B------:R-:W-:Y:S01]  /*41e0*/  UPRMT UR10, URZ, 0x654, UR10 ;  /* 0x000006543f0a7896 */ /* 0x000fe2000800000a */
[----:B------:R-:W-:Y:S01]  /*41f0*/  VIADD R4, R2, 0xc ;  /* 0x0000000c02047836 */ /* 0x000fe20000000000 */
[----:B------:R-:W-:Y:S01]  /*4200*/  UIMAD UR12, UR6, 0x300, UR12 ;  /* 0x00000300060c78a4 */ /* 0x000fe2000f8e020c */
[----:B------:R-:W-:Y:S01]  /*4210*/  IMAD R5, R5, 0x4, R18 ;  /* 0x0000000405057824 */ /* 0x000fe200078e0212 */
[----:B------:R-:W-:-:S05]  /*4220*/  UMOV UR19, 0x80000020 ;  /* 0x8000002000137882 */ /* 0x000fca0000000000 */
        /* <DEDUP_REMOVED lines=39> */
.L_x_255:
        /* <DEDUP_REMOVED lines=12> */
[----:B-1----:R-:W-:Y:S02]  /*4560*/  IMAD.MOV.U32 R4, RZ, RZ, R40 ;  /* 0x000000ffff047224 */ /* 0x002fe400078e0028 */
[----:B------:R-:W-:Y:S02]  /*4570*/  IMAD.MOV.U32 R5, RZ, RZ, R41 ;  /* 0x000000ffff057224 */ /* 0x000fe400078e0029 */
[----:B------:R-:W-:Y:S02]  /*4580*/  IMAD.MOV.U32 R6, RZ, RZ, R42 ;  /* 0x000000ffff067224 */ /* 0x000fe400078e002a */
[----:B------:R-:W-:-:S07]  /*4590*/  IMAD.MOV.U32 R7, RZ, RZ, R43 ;  /* 0x000000ffff077224 */ /* 0x000fce00078e002b */
.L_x_245:
[----:B------:R-:W2:Y:S01]  /*45a0*/  S2UR UR8, SR_CTAID.Y ;  /* 0x00000000000879c3 */ /* 0x000ea20000002600 */
[----:B------:R-:W-:Y:S01]  /*45b0*/  ULDC UR4, c[0x0][0x850] ;  /* 0x0002140000047ab9 */ /* 0x000fe20000000800 */
[----:B------:R-:W3:Y:S01]  /*45c0*/  S2R R0, SR_TID.X ;  /* 0x0000000000007919 */ /* 0x000ee20000002100 */
[----:B------:R-:W-:Y:S01]  /*45d0*/  UISETP.NE.AND UP0, UPT, UR4, 0x1, UPT ;  /* 0x000000010400788c */ /* 0x000fe2000bf05270 */
[----:B------:R-:W-:Y:S01]  /*45e0*/  IMAD R23, R16, 0x1800, R23 ;  /* 0x0000180010177824 */ /* 0x000fe200078e0217 */
[----:B------:R-:W-:Y:S01]  /*45f0*/  ULDC.64 UR12, c[0x0][0x818] ;  /* 0x00020600000c7ab9 */ /* 0x000fe20000000a00 */
[----:B------:R-:W-:Y:S01]  /*4600*/  ULDC.64 UR14, c[0x0][0x848] ;  /* 0x00021200000e7ab9 */ /* 0x000fe20000000a00 */
[----:B------:R-:W-:Y:S01]  /*4610*/  BSSY B0, `(.L_x_257) ;  /* 0x0000078000007945 */ /* 0x000fe20003800000 */
[----:B------:R-:W4:Y:S01]  /*4620*/  S2UR UR6, SR_CTAID.X ;  /* 0x00000000000679c3 */ /* 0x000f220000002500 */
[----:B------:R-:W-:-:S07]  /*4630*/  IMAD R23, R23, 0x4, R18 ;  /* 0x0000000417177824 */ /* 0x000fce00078e0212 */
[----:B------:R-:W-:Y:S06]  /*4640*/  BAR.SYNC.DEFER_BLOCKING 0x1, 0x100 ;  /* 0x0044000000007b1d */ /* 0x000fec0000010000 */
[----:B------:R-:W-:Y:S02]  /*4650*/  @UP0 ULDC UR4, c[0x0][0x854] ;  /* 0x0002150000040ab9 */ /* 0x000fe40000000800 */
[----:B------:R-:W5:Y:S01]  /*4660*/  S2UR UR16, SR_CTAID.Z ;  /* 0x00000000001079c3 */ /* 0x000f620000002700 */
[----:B------:R-:W-:Y:S01]  /*4670*/  @UP0 ULDC UR7, c[0x0][0x858] ;  /* 0x0002160000070ab9 */ /* 0x000fe20000000800 */
[----:B--2---:R-:W-:-:S04]  /*4680*/  UIMAD.WIDE.U32 UR4, UR8, UR4, URZ ;  /* 0x00000004080472a5 */ /* 0x004fc8000f8e003f */
[----:B------:R-:W-:Y:S02]  /*4690*/  @UP0 USHF.R.U32.HI UR8, URZ, UR7, UR5 ;  /* 0x000000073f080299 */ /* 0x000fe40008011605 */
[----:B----4-:R-:W-:Y:S02]  /*46a0*/  UIMAD UR6, UR6, 0x3000, URZ ;  /* 0x00003000060678a4 */ /* 0x010fe4000f8e023f */
[----:B------:R-:W-:Y:S01]  /*46b0*/  USHF.R.S32.HI UR9, URZ, 0x1f, UR8 ;  /* 0x0000001f3f097899 */ /* 0x000fe20008011408 */
[----:B------:R2:W-:Y:S01]  /*46c0*/  STS.128 [R23], R24 ;  /* 0x0000001817007388 */ /* 0x0005e20000000c00 */
[----:B------:R-:W-:Y:S01]  /*46d0*/  USHF.R.S32.HI UR7, URZ, 0x1f, UR6 ;  /* 0x0000001f3f077899 */ /* 0x000fe20008011406 */
[----:B---3--:R-:W-:Y:S01]  /*46e0*/  ISETP.NE.AND P1, PT, R0, 0x80, PT ;  /* 0x000000800000780c */ /* 0x008fe20003f25270 */
[----:B------:R-:W-:Y:S01]  /*46f0*/  UIMAD UR10, UR9, UR12, URZ ;  /* 0x0000000c090a72a4 */ /* 0x000fe2000f8e023f */
[----:B------:R2:W-:Y:S01]  /*4700*/  STS.128 [R23+0x800], R28 ;  /* 0x0008001c17007388 */ /* 0x0005e20000000c00 */
[----:B------:R-:W-:-:S02]  /*4710*/  UIMAD.WIDE.U32 UR4, UR8, UR12, UR6 ;  /* 0x0000000c080472a5 */ /* 0x000fc4000f8e0006 */
[----:B------:R-:W-:Y:S01]  /*4720*/  UIMAD UR10, UR8, UR13, UR10 ;  /* 0x0000000d080a72a4 */ /* 0x000fe2000f8e020a */
[----:B------:R2:W-:Y:S02]  /*4730*/  STS.128 [R23+0x1000], R32 ;  /* 0x0010002017007388 */ /* 0x0005e40000000c00 */
[----:B------:R-:W-:Y:S01]  /*4740*/  ULDC.64 UR12, c[0x0][0x840] ;  /* 0x00021000000c7ab9 */ /* 0x000fe20000000a00 */
[----:B------:R-:W-:Y:S01]  /*4750*/  UIADD3 UR5, UR5, UR10, URZ ;  /* 0x0000000a05057290 */ /* 0x000fe2000fffe03f */
[----:B------:R2:W-:Y:S01]  /*4760*/  STS.128 [R23+0x1800], R36 ;  /* 0x0018002417007388 */ /* 0x0005e20000000c00 */
[----:B------:R-:W-:Y:S02]  /*4770*/  UIMAD UR9, UR9, UR12, URZ ;  /* 0x0000000c090972a4 */ /* 0x000fe4000f8e023f */
[----:B------:R-:W-:Y:S01]  /*4780*/  UIMAD.WIDE.U32 UR6, UR8, UR12, UR6 ;  /* 0x0000000c080672a5 */ /* 0x000fe2000f8e0006 */
[----:B------:R2:W-:Y:S01]  /*4790*/  STS.128 [R23+0x2000], R4 ;  /* 0x0020000417007388 */ /* 0x0005e20000000c00 */
[----:B------:R-:W-:-:S02]  /*47a0*/  UIMAD UR11, UR8, UR13, UR9 ;  /* 0x0000000d080b72a4 */ /* 0x000fc4000f8e0209 */
[----:B-----5:R-:W-:Y:S01]  /*47b0*/  USHF.R.S32.HI UR8, URZ, 0x1f, UR16 ;  /* 0x0000001f3f087899 */ /* 0x020fe20008011410 */
[----:B------:R2:W-:Y:S01]  /*47c0*/  STS.128 [R23+0x2800], R44 ;  /* 0x0028002c17007388 */ /* 0x0005e20000000c00 */
[----:B------:R-:W-:Y:S01]  /*47d0*/  ULDC.64 UR12, c[0x0][0x820] ;  /* 0x00020800000c7ab9 */ /* 0x000fe20000000a00 */
[----:B------:R-:W-:Y:S02]  /*47e0*/  UIADD3 UR7, UR7, UR11, URZ ;  /* 0x0000000b07077290 */ /* 0x000fe4000fffe03f */
[----:B------:R2:W-:Y:S01]  /*47f0*/  STS.128 [R23+0x3000], R48 ;  /* 0x0030003017007388 */ /* 0x0005e20000000c00 */
[----:B------:R-:W-:Y:S02]  /*4800*/  UIMAD UR9, UR8, UR12, URZ ;  /* 0x0000000c080972a4 */ /* 0x000fe4000f8e023f */
[----:B------:R-:W-:Y:S01]  /*4810*/  UIMAD UR10, UR8, UR14, URZ ;  /* 0x0000000e080a72a4 */ /* 0x000fe2000f8e023f */
[----:B------:R2:W-:Y:S01]  /*4820*/  STS.128 [R23+0x3800], R52 ;  /* 0x0038003417007388 */ /* 0x0005e20000000c00 */
[----:B------:R-:W-:-:S02]  /*4830*/  UIMAD UR8, UR16, UR13, UR9 ;  /* 0x0000000d100872a4 */ /* 0x000fc4000f8e0209 */
[----:B------:R-:W-:Y:S01]  /*4840*/  UIMAD.WIDE.U32 UR4, UR16, UR12, UR4 ;  /* 0x0000000c100472a5 */ /* 0x000fe2000f8e0004 */
[----:B------:R2:W-:Y:S01]  /*4850*/  STS.128 [R23+0x4000], R56 ;  /* 0x0040003817007388 */ /* 0x0005e20000000c00 */
[----:B------:R-:W-:Y:S01]  /*4860*/  UIMAD UR10, UR16, UR15, UR10 ;  /* 0x0000000f100a72a4 */ /* 0x000fe2000f8e020a */
[----:B------:R-:W-:Y:S02]  /*4870*/  ULDC.64 UR12, c[0x0][0x800] ;  /* 0x00020000000c7ab9 */ /* 0x000fe40000000a00 */
[----:B------:R2:W-:Y:S01]  /*4880*/  STS.128 [R23+0x4800], R60 ;  /* 0x0048003c17007388 */ /* 0x0005e20000000c00 */
[----:B------:R-:W-:Y:S02]  /*4890*/  UIMAD.WIDE.U32 UR6, UR16, UR14, UR6 ;  /* 0x0000000e100672a5 */ /* 0x000fe4000f8e0006 */
[----:B------:R-:W-:Y:S01]  /*48a0*/  UIADD3 UR8, UR5, UR8, URZ ;  /* 0x0000000805087290 */ /* 0x000fe2000fffe03f */
[----:B------:R2:W-:Y:S01]  /*48b0*/  STS.128 [R23+0x5000], R64 ;  /* 0x0050004017007388 */ /* 0x0005e20000000c00 */
[----:B------:R-:W-:Y:S01]  /*48c0*/  ULEA UR12, UP0, UR4, UR12, 0x2 ;  /* 0x0000000c040c7291 */ /* 0x000fe2000f80103f */
[----:B------:R-:W-:-:S02]  /*48d0*/  ULDC.64 UR14, c[0x0][0x828] ;  /* 0x00020a00000e7ab9 */ /* 0x000fc40000000a00 */
[----:B------:R2:W-:Y:S01]  /*48e0*/  STS.128 [R23+0x5800], R68 ;  /* 0x0058004417007388 */ /* 0x0005e20000000c00 */
[----:B------:R-:W-:Y:S02]  /*48f0*/  UIADD3 UR5, UR7, UR10, URZ ;  /* 0x0000000a07057290 */ /* 0x000fe4000fffe03f */
[----:B------:R-:W-:Y:S01]  /*4900*/  ULEA UR14, UP1, UR6, UR14, 0x2 ;  /* 0x0000000e060e7291 */ /* 0x000fe2000f82103f */
[----:B------:R-:W-:Y:S01]  /*4910*/  @!PT LDS RZ, [RZ] ;  /* 0x00000000fffff984 */ /* 0x000fe20000000800 */
[----:B------:R-:W-:Y:S01]  /*4920*/  @!PT LDS RZ, [RZ] ;  /* 0x00000000fffff984 */ /* 0x000fe20000000800 */
[----:B------:R-:W-:Y:S01]  /*4930*/  @!PT LDS RZ, [RZ] ;  /* 0x00000000fffff984 */ /* 0x000fe20000000800 */
[----:B------:R-:W-:Y:S01]  /*4940*/  @!PT LDS RZ, [RZ] ;  /* 0x00000000fffff984 */ /* 0x000fe20000000800 */
[----:B------:R3:W-:Y:S06]  /*4950*/  MEMBAR.ALL.CTA ;  /* 0x0000000000007992 */ /* 0x0007ec0000008000 */
[----:B---3--:R-:W3:Y:S01]  /*4960*/  FENCE.VIEW.ASYNC.S ;  /* 0x00000000000073c6 */ /* 0x008ee20000000000 */
[----:B------:R-:W-:-:S02]  /*4970*/  ULEA.HI.X UR13, UR4, UR13, UR8, 0x2, UP0 ;  /* 0x0000000d040d7291 */ /* 0x000fc400080f1408 */
[----:B------:R-:W-:Y:S01]  /*4980*/  ULEA.HI.X UR5, UR6, UR15, UR5, 0x2, UP1 ;  /* 0x0000000f06057291 */ /* 0x000fe200088f1405 */
        /* <DEDUP_REMOVED lines=49> */
[----:B---3--:R-:W-:Y:S06]  /*4ca0*/  BAR.SYNC.DEFER_BLOCKING 0x1, 0x100 ;  /* 0x0044000000007b1d */ /* 0x008fec0000010000 */
[----:B--2---:R-:W-:Y:S05]  /*4cb0*/  @P1 BRA `(.L_x_258) ;  /* 0x0000000000341947 */ /* 0x004fea0003800000 */
[----:B------:R-:W-:Y:S01]  /*4cc0*/  R2UR UR6, R18 ;  /* 0x00000000120672ca */ /* 0x000fe200000e0000 */
[----:B------:R-:W-:Y:S01]  /*4cd0*/  UMOV UR7, 0xc00 ;  /* 0x00000c0000077882 */ /* 0x000fe20000000000 */
[----:B------:R-:W-:Y:S01]  /*4ce0*/  PLOP3.LUT P0, PT, PT, PT, PT, 0x80, 0x0 ;  /* 0x000000000000781c */ /* 0x000fe20003f0f070 */
[----:B------:R-:W-:Y:S01]  /*4cf0*/  UMOV UR8, 0x0 ;  /* 0x0000000000087882 */ /* 0x000fe20000000000 */
[----:B------:R-:W-:Y:S01]  /*4d00*/  UMOV UR9, 0x14f00000 ;  /* 0x14f0000000097882 */ /* 0x000fe20000000000 */
[----:B------:R-:W-:-:S10]  /*4d10*/  UMOV UR4, UR14 ;  /* 0x0000000e00047c82 */ /* 0x000fd40008000000 */
.L_x_259:
[----:B------:R-:W-:Y:S01]  /*4d20*/  @P0 ELECT P2, URZ, PT ;  /* 0x00000000003f082f */ /* 0x000fe20003840000 */
[----:B------:R2:W-:-:S12]  /*4d30*/  UBLKRED.G.S.ADD.F32.RN [UR4], [UR6], UR7, desc[UR8] ;  /* 0x00000804060073bb */ /* 0x0005d800080a1407 */
[----:B------:R-:W-:Y:S02]  /*4d40*/  @P2 PLOP3.LUT P0, PT, P2, PT, PT, 0x8, 0x0 ;  /* 0x000000000000281c */ /* 0x000fe4000170e170 */
[----:B------:R-:W-:-:S11]  /*4d50*/  PLOP3.LUT P2, PT, PT, PT, PT, 0x8, 0x0 ;  /* 0x000000000000781c */ /* 0x000fd60003f4e170 */
[----:B--2---:R-:W-:Y:S05]  /*4d60*/  @P0 BRA.U.ANY `(.L_x_259) ;  /* 0xfffffffd00ec0947 */ /* 0x004fea000393ffff */
[----:B------:R0:W-:Y:S01]  /*4d70*/  UTMACMDFLUSH ;  /* 0x00000000000079b7 */ /* 0x0001e20000000000 */
[----:B------:R-:W-:-:S04]  /*4d80*/  DEPBAR.LE SB0, 0x0 ;  /* 0x000080000000791a */ /* 0x000fc80000000000 */
.L_x_258:
[----:B------:R-:W-:Y:S05]  /*4d90*/  BSYNC B0 ;  /* 0x0000000000007941 */ /* 0x000fea0003800000 */
.L_x_257:
[----:B------:R-:W-:Y:S06]  /*4da0*/  BAR.SYNC.DEFER_BLOCKING 0x1, 0x100 ;  /* 0x0044000000007b1d */ /* 0x000fec0000010000 */
[----:B------:R2:W-:Y:S04]  /*4db0*/  STS.128 [R23], R72 ;  /* 0x0000004817007388 */ /* 0x0005e80000000c00 */
[----:B------:R2:W-:Y:S04]  /*4dc0*/  STS.128 [R23+0x800], R76 ;  /* 0x0008004c17007388 */ /* 0x0005e80000000c00 */
        /* <DEDUP_REMOVED lines=15> */
[----:B---3--:R-:W3:Y:S02]  /*4ec0*/  FENCE.VIEW.ASYNC.S ;  /* 0x00000000000073c6 */ /* 0x008ee40000000000 */
[----:B---3--:R-:W-:Y:S06]  /*4ed0*/  BAR.SYNC.DEFER_BLOCKING 0x1, 0x100 ;  /* 0x0044000000007b1d */ /* 0x008fec0000010000 */
[----:B------:R-:W-:Y:S05]  /*4ee0*/  @P1 BRA `(.L_x_236) ;  /* 0x0000002c00cc1947 */ /* 0x000fea0003800000 */
[----:B------:R-:W-:Y:S01]  /*4ef0*/  R2UR UR6, R18 ;  /* 0x00000000120672ca */ /* 0x000fe200000e0000 */
[----:B------:R-:W-:Y:S01]  /*4f00*/  UMOV UR7, 0xc00 ;  /* 0x00000c0000077882 */ /* 0x000fe20000000000 */
[----:B------:R-:W-:Y:S01]  /*4f10*/  PLOP3.LUT P0, PT, PT, PT, PT, 0x80, 0x0 ;  /* 0x000000000000781c */ /* 0x000fe20003f0f070 */
[----:B------:R-:W-:Y:S01]  /*4f20*/  UMOV UR8, 0x0 ;  /* 0x0000000000087882 */ /* 0x000fe20000000000 */
[----:B------:R-:W-:Y:S01]  /*4f30*/  UMOV UR9, 0x14f00000 ;  /* 0x14f0000000097882 */ /* 0x000fe20000000000 */
[----:B------:R-:W-:Y:S01]  /*4f40*/  UMOV UR4, UR12 ;  /* 0x0000000c00047c82 */ /* 0x000fe20008000000 */
[----:B------:R-:W-:-:S09]  /*4f50*/  UMOV UR5, UR13 ;  /* 0x0000000d00057c82 */ /* 0x000fd20008000000 */
.L_x_260:
[----:B------:R-:W-:Y:S01]  /*4f60*/  @P0 ELECT P1, URZ, PT ;  /* 0x00000000003f082f */ /* 0x000fe20003820000 */
[----:B------:R3:W-:-:S12]  /*4f70*/  UBLKRED.G.S.ADD.F32.RN [UR4], [UR6], UR7, desc[UR8] ;  /* 0x00000804060073bb */ /* 0x0007d800080a1407 */
[----:B------:R-:W-:Y:S02]  /*4f80*/  @P1 PLOP3.LUT P0, PT, P1, PT, PT, 0x8, 0x0 ;  /* 0x000000000000181c */ /* 0x000fe40000f0e170 */
[----:B------:R-:W-:-:S11]  /*4f90*/  PLOP3.LUT P1, PT, PT, PT, PT, 0x8, 0x0 ;  /* 0x000000000000781c */ /* 0x000fd60003f2e170 */
[----:B---3--:R-:W-:Y:S05]  /*4fa0*/  @P0 BRA.U.ANY `(.L_x_260) ;  /* 0xfffffffd00ec0947 */ /* 0x008fea000393ffff */
[----:B------:R0:W-:Y:S01]  /*4fb0*/  UTMACMDFLUSH ;  /* 0x00000000000079b7 */ /* 0x0001e20000000000 */
[----:B------:R-:W-:-:S04]  /*4fc0*/  DEPBAR.LE SB0, 0x0 ;  /* 0x000080000000791a */ /* 0x000fc80000000000 */
[----:B------:R-:W-:Y:S05]  /*4fd0*/  BRA `(.L_x_236) ;  /* 0x0000002c00907947 */ /* 0x000fea0003800000 */
.L_x_234:
        /* <DEDUP_REMOVED lines=8> */
[----:B------:R-:W-:Y:S05]  /*5060*/  @P0 BRA `(.L_x_236) ;  /* 0x0000002c006c0947 */ /* 0x000fea0003800000 */
[----:B------:R-:W1:Y:S02]  /*5070*/  S2UR UR7, SR_CTAID.Z ;  /* 0x00000000000779c3 */ /* 0x000e640000002700 */
[----:B-1----:R-:W-:-:S13]  /*5080*/  ISETP.LE.AND P0, PT, RZ, UR7, PT ;  /* 0x00000007ff007c0c */ /* 0x002fda000bf03270 */
[----:B------:R-:W-:Y:S05]  /*5090*/  @!P0 BRA `(.L_x_236) ;  /* 0x0000002c00608947 */ /* 0x000fea0003800000 */
        /* <DEDUP_REMOVED lines=15> */
[----:B------:R-:W-:Y:S11]  /*5190*/  @!P1 BRA `(.L_x_236) ;  /* 0x0000002c00209947 */ /* 0x000ff60003800000 */
        /* <DEDUP_REMOVED lines=23> */
.L_x_275:
        /* <DEDUP_REMOVED lines=21> */
.L_x_264:
[----:B------:R-:W-:Y:S05]  /*5460*/  BSYNC B0 ;  /* 0x0000000000007941 */ /* 0x000fea0003800000 */
.L_x_263:
        /* <DEDUP_REMOVED lines=13> */
.L_x_266:
[----:B------:R-:W-:Y:S05]  /*5540*/  BSYNC B0 ;  /* 0x0000000000007941 */ /* 0x000fea0003800000 */
.L_x_265:
[----:B------:R-:W-:Y:S06]  /*5550*/  BAR.ARV 0xa, 0xa0 ;  /* 0x0282800000007b1d */ /* 0x000fec0000002000 */
[----:B------:R-:W-:Y:S04]  /*5560*/  BSSY B0, `(.L_x_267) ;  /* 0x0000003000007945 */ /* 0x000fe80003800000 */
[----:B------:R-:W-:Y:S05]  /*5570*/  @!P0 BRA `(.L_x_268) ;  /* 0x0000000000048947 */ /* 0x000fea0003800000 */
[----:B------:R-:W-:-:S04]  /*5580*/  DEPBAR.LE SB0, 0x0 ;  /* 0x000080000000791a */ /* 0x000fc80000000000 */
.L_x_268:
[----:B------:R-:W-:Y:S05]  /*5590*/  BSYNC B0 ;  /* 0x0000000000007941 */ /* 0x000fea0003800000 */
.L_x_267:
        /* <DEDUP_REMOVED lines=13> */
.L_x_270:
[----:B------:R-:W-:Y:S05]  /*5670*/  BSYNC B0 ;  /* 0x0000000000007941 */ /* 0x000fea0003800000 */
.L_x_269:
        /* <DEDUP_REMOVED lines=13> */
.L_x_272:
[----:B------:R-:W-:Y:S05]  /*5750*/  BSYNC B0 ;  /* 0x0000000000007941 */ /* 0x000fea0003800000 */
.L_x_271:
[----:B------:R-:W-:Y:S01]  /*5760*/  VIADD R0, R0, 0xfffffffe ;  /* 0xfffffffe00007836 */ /* 0x000fe20000000000 */
[----:B------:R-:W-:Y:S06]  /*5770*/  BAR.ARV 0xa, 0xa0 ;  /* 0x0282800000007b1d */ /* 0x000fec0000002000 */
[----:B------:R-:W-:Y:S01]  /*5780*/  BSSY B0, `(.L_x_273) ;  /* 0x0000004000007945 */ /* 0x000fe20003800000 */
[----:B------:R-:W-:-:S03]  /*5790*/  ISETP.NE.AND P1, PT, R0, RZ, PT ;  /* 0x000000ff0000720c */ /* 0x000fc60003f25270 */
[----:B------:R-:W-:Y:S10]  /*57a0*/  @!P0 BRA `(.L_x_274) ;  /* 0x0000000000048947 */ /* 0x000ff40003800000 */
[----:B------:R-:W-:-:S04]  /*57b0*/  DEPBAR.LE SB0, 0x0 ;  /* 0x000080000000791a */ /* 0x000fc80000000000 */
.L_x_274:
[----:B------:R-:W-:Y:S05]  /*57c0*/  BSYNC B0 ;  /* 0x0000000000007941 */ /* 0x000fea0003800000 */
.L_x_273:
[----:B------:R-:W-:Y:S06]  /*57d0*/  BAR.ARV 0xb, 0xa0 ;  /* 0x02c2800000007b1d */ /* 0x000fec0000002000 */
[----:B------:R-:W-:Y:S02]  /*57e0*/  UIADD3 UR5, UR5, 0x2, URZ ;  /* 0x0000000205057890 */ /* 0x000fe4000fffe03f */
[----:B------:R-:W-:Y:S01]  /*57f0*/  UIADD3 UR4, UR4, 0x1, URZ ;  /* 0x0000000104047890 */ /* 0x000fe2000fffe03f */
[----:B------:R-:W-:Y:S11]  /*5800*/  @P1 BRA `(.L_x_275) ;  /* 0xfffffff800c01947 */ /* 0x000ff6000383ffff */
[----:B------:R-:W-:-:S12]  /*5810*/  UIADD3 UR4, UR11, 0x3000, URZ ;  /* 0x000030000b047890 */ /* 0x000fd8000fffe03f */
.L_x_262:
[----:B------:R-:W-:-:S13]  /*5820*/  ISETP.NE.AND P1, PT, R3, RZ, PT ;  /* 0x000000ff0300720c */ /* 0x000fda0003f25270 */
[----:B------:R-:W-:Y:S05]  /*5830*/  @!P1 BRA `(.L_x_236) ;  /* 0x0000002400789947 */ /* 0x000fea0003800000 */
        /* <DEDUP_REMOVED lines=17> */
.L_x_277:
[----:B------:R-:W-:Y:S05]  /*5950*/  BSYNC B0 ;  /* 0x0000000000007941 */ /* 0x000fea0003800000 */
.L_x_276:
        /* <DEDUP_REMOVED lines=19> */
.L_x_279:
[----:B------:R-:W-:Y:S05]  /*5a90*/  BSYNC B0 ;  /* 0x0000000000007941 */ /* 0x000fea0003800000 */
.L_x_278:
[----:B------:R-:W-:Y:S06]  /*5aa0*/  BAR.ARV 0xa, 0xa0 ;  /* 0x0282800000007b1d */ /* 0x000fec0000002000 */
[----:B------:R-:W-:Y:S04]  /*5ab0*/  BSSY B0, `(.L_x_280) ;  /* 0x0000003000007945 */ /* 0x000fe80003800000 */
[----:B------:R-:W-:Y:S05]  /*5ac0*/  @!P0 BRA `(.L_x_281) ;  /* 0x0000000000048947 */ /* 0x000fea0003800000 */
[----:B------:R-:W-:-:S04]  /*5ad0*/  DEPBAR.LE SB0, 0x0 ;  /* 0x000080000000791a */ /* 0x000fc80000000000 */
.L_x_281:
[----:B------:R-:W-:Y:S05]  /*5ae0*/  BSYNC B0 ;  /* 0x0000000000007941 */ /* 0x000fea0003800000 */
.L_x_280:
[----:B------:R-:W-:Y:S06]  /*5af0*/  BAR.ARV 0xb, 0xa0 ;  /* 0x02c2800000007b1d */ /* 0x000fec0000002000 */
[----:B------:R-:W-:Y:S05]  /*5b00*/  BRA `(.L_x_236) ;  /* 0x0000002000c47947 */ /* 0x000fea0003800000 */
.L_x_261:
        /* <DEDUP_REMOVED lines=48> */
.L_x_312:
        /* <DEDUP_REMOVED lines=14> */
.L_x_285:
        /* <DEDUP_REMOVED lines=38> */
[--C-:B------:R-:W-:Y:S01]  /*6150*/  IMAD.X R2, RZ, RZ, R11.reuse, P1 ;  /* 0x000000ffff027224 */ /* 0x100fe200008e060b */
[----:B------:R-:W-:Y:S01]  /*6160*/  UMOV UR46, 0x0 ;  /* 0x00000000002e7882 */ /* 0x000fe20000000000 */
[----:B------:R-:W-:Y:S01]  /*6170*/  UMOV UR47, 0x10000000 ;  /* 0x10000000002f7882 */ /* 0x000fe20000000000 */
[----:B------:R-:W-:Y:S01]  /*6180*/  UIADD3 UR48, UR8, 0x2000, URZ ;  /* 0x0000200008307890 */ /* 0x000fe2000fffe03f */
[----:B------:R-:W-:Y:S01]  /*6190*/  MOV R14, UR53 ;  /* 0x00000035000e7c02 */ /* 0x000fe20008000f00 */
[----:B------:R-:W-:Y:S01]  /*61a0*/  UMOV UR50, 0x40 ;  /* 0x0000004000327882 */ /* 0x000fe20000000000 */
[----:B------:R-:W-:Y:S01]  /*61b0*/  R2UR UR31, R2 ;  /* 0x00000000021f72ca */ /* 0x000fe200000e0000 */
[----:B------:R-:W-:Y:S01]  /*61c0*/  IMAD.X R2, RZ, RZ, R11, P2 ;  /* 0x000000ffff027224 */ /* 0x000fe200010e060b */
[----:B------:R-:W-:Y:S01]  /*61d0*/  UMOV UR52, UR12 ;  /* 0x0000000c00347c82 */ /* 0x000fe20008000000 */
[----:B------:R-:W-:Y:S01]  /*61e0*/  MOV R16, UR50 ;  /* 0x0000003200107c02 */ /* 0x000fe20008000f00 */
[----:B------:R-:W-:Y:S01]  /*61f0*/  UMOV UR50, 0x20 ;  /* 0x0000002000327882 */ /* 0x000fe20000000000 */
[----:B------:R-:W-:Y:S01]  /*6200*/  MOV R15, UR52 ;  /* 0x00000034000f7c02 */ /* 0x000fe20008000f00 */
[----:B------:R-:W-:Y:S01]  /*6210*/  UMOV UR51, UR11 ;  /* 0x0000000b00337c82 */ /* 0x000fe20008000000 */
[----:B------:R-:W-:Y:S01]  /*6220*/  R2UR UR23, R2 ;  /* 0x00000000021772ca */ /* 0x000fe200000e0000 */
[----:B------:R-:W-:Y:S01]  /*6230*/  UMOV UR49, UR9 ;  /* 0x0000000900317c82 */ /* 0x000fe20008000000 */
[----:B------:R-:W-:Y:S01]  /*6240*/  IADD3 R2, P1, R10, 0xf0, RZ ;  /* 0x000000f00a027810 */ /* 0x000fe20007f3e0ff */
[----:B------:R-:W-:Y:S01]  /*6250*/  UIADD3 UR56, UR8, 0x3000, URZ ;  /* 0x0000300008387890 */ /* 0x000fe2000fffe03f */
[----:B------:R-:W-:-:S02]  /*6260*/  UMOV UR58, 0x30 ;  /* 0x00000030003a7882 */ /* 0x000fc40000000000 */
[----:B------:R-:W-:Y:S01]  /*6270*/  R2UR UR40, R2 ;  /* 0x00000000022872ca */ /* 0x000fe200000e0000 */
[----:B-1----:R-:W-:Y:S01]  /*6280*/  IMAD.X R3, RZ, RZ, R11, P1 ;  /* 0x000000ffff037224 */ /* 0x002fe200008e060b */
[----:B------:R-:W-:Y:S01]  /*6290*/  UMOV UR60, UR12 ;  /* 0x0000000c003c7c82 */ /* 0x000fe20008000000 */
[----:B------:R-:W-:Y:S01]  /*62a0*/  UMOV UR59, UR11 ;  /* 0x0000000b003b7c82 */ /* 0x000fe20008000000 */
[----:B------:R-:W-:Y:S02]  /*62b0*/  UMOV UR57, UR9 ;  /* 0x0000000900397c82 */ /* 0x000fe40008000000 */
        /* <DEDUP_REMOVED lines=35> */
[----:B------:R4:W-:Y:S01]  /*64f0*/  UTMALDG.4D [UR56], [UR30], desc[UR46] ;  /* 0x00002e381e0075b4 */ /* 0x0009e20008019000 */
[----:B-1----:R-:W-:Y:S01]  /*6500*/  UMOV UR10, 0x40 ;  /* 0x00000040000a7882 */ /* 0x002fe20000000000 */
[----:B--2---:R-:W-:-:S02]  /*6510*/  R2UR UR20, R13 ;  /* 0x000000000d1472ca */ /* 0x004fc400000e0000 */
[----:B------:R-:W1:Y:S01]  /*6520*/  LDC R13, c[0x0][0x280] ;  /* 0x0000a000ff0d7b82 */ /* 0x000e620000000800 */
[----:B------:R-:W-:Y:S01]  /*6530*/  R2UR UR21, R12 ;  /* 0x000000000c1572ca */ /* 0x000fe200000e0000 */
[----:B------:R-:W-:Y:S01]  /*6540*/  IMAD.MOV.U32 R12, RZ, RZ, RZ ;  /* 0x000000ffff0c7224 */ /* 0x000fe200078e00ff */
[----:B---3--:R-:W-:Y:S01]  /*6550*/  R2UR UR53, R14 ;  /* 0x000000000e3572ca */ /* 0x008fe200000e0000 */
[----:B------:R-:W-:Y:S01]  /*6560*/  UIADD3 UR48, UR8, 0x4000, URZ ;  /* 0x0000400008307890 */ /* 0x000fe2000fffe03f */
[----:B------:R-:W-:Y:S01]  /*6570*/  R2UR UR52, R15 ;  /* 0x000000000f3472ca */ /* 0x000fe200000e0000 */
[----:B------:R-:W-:Y:S01]  /*6580*/  UIADD3 UR8, UR8, 0xa000, URZ ;  /* 0x0000a00008087890 */ /* 0x000fe2000fffe03f */
[----:B------:R-:W-:-:S07]  /*6590*/  R2UR UR50, R16 ;  /* 0x00000000103272ca */ /* 0x000fce00000e0000 */
[----:B------:R-:W-:Y:S01]  /*65a0*/  UMOV UR37, UR21 ;  /* 0x0000001500257c82 */ /* 0x000fe20008000000 */
[----:B------:R-:W-:-:S05]  /*65b0*/  UMOV UR13, UR21 ;  /* 0x00000015000d7c82 */ /* 0x000fca0008000000 */
[----:B------:R4:W-:Y:S01]  /*65c0*/  UTMALDG.4D [UR48], [UR30], desc[UR46] ;  /* 0x00002e301e0075b4 */ /* 0x0009e20008019000 */
[----:B-1----:R-:W-:Y:S01]  /*65d0*/  ISETP.GE.AND P1, PT, R13, 0x41, PT ;  /* 0x000000410d00780c */ /* 0x002fe20003f26270 */
[----:B------:R4:W-:Y:S01]  /*65e0*/  UTMALDG.4D [UR40], [UR30], desc[UR46] ;  /* 0x00002e281e0075b4 */ /* 0x0009e20008019000 */
[----:B------:R4:W-:Y:S01]  /*65f0*/  UTMALDG.4D [UR24], [UR22], desc[UR46] ;  /* 0x00002e18160075b4 */ /* 0x0009e20008019000 */
[----:B------:R4:W-:Y:S01]  /*6600*/  UTMALDG.4D [UR32], [UR22], desc[UR46] ;  /* 0x00002e20160075b4 */ /* 0x0009e20008019000 */
[----:B------:R4:W-:Y:S09]  /*6610*/  UTMALDG.4D [UR8], [UR22], desc[UR46] ;  /* 0x00002e08160075b4 */ /* 0x0009f20008019000 */
[----:B----4-:R-:W-:Y:S05]  /*6620*/  @!P1 BRA `(.L_x_286) ;  /* 0x0000001000709947 */ /* 0x010fea0003800000 */
        /* <DEDUP_REMOVED lines=9> */
[----:B------:R-:W-:Y:S02]  /*66c0*/  VIMNMX R4, R4, 0x1, !PT ;  /* 0x0000000104047848 */ /* 0x000fe40007fe0100 */
[----:B-1----:R-:W-:Y:S02]  /*66d0*/  LOP3.LUT R13, R17, 0x1f, RZ, 0xc0, !PT ;  /* 0x0000001f110d7812 */ /* 0x002fe400078ec0ff */
[----:B------:R-:W-:Y:S01]  /*66e0*/  LOP3.LUT R17, R4, 0x1, RZ, 0xc0, !PT ;  /* 0x0000000104117812 */ /* 0x000fe200078ec0ff */
[----:B------:R-:W-:Y:S06]  /*66f0*/  @!P1 BRA `(.L_x_287) ;  /* 0x0000000800d49947 */ /* 0x000fec0003800000 */
[----:B------:R-:W-:Y:S02]  /*6700*/  IMAD.IADD R18, R4, 0x1, -R17 ;  /* 0x0000000104127824 */ /* 0x000fe400078e0a11 */
[----:B------:R-:W-:Y:S02]  /*6710*/  IMAD.MOV.U32 R9, RZ, RZ, 0x1 ;  /* 0x00000001ff097424 */ /* 0x000fe400078e00ff */
[----:B------:R-:W-:-:S07]  /*6720*/  IMAD.MOV.U32 R16, RZ, RZ, RZ ;  /* 0x000000ffff107224 */ /* 0x000fce00078e00ff */
.L_x_296:
[----:B------:R-:W-:-:S04]  /*6730*/  SHF.L.U32 R20, R9, 0x1f, RZ ;  /* 0x0000001f09147819 */ /* 0x000fc800000006ff */
[----:B-1----:R-:W1:Y:S02]  /*6740*/  SYNCS.PHASECHK.TRANS64.TRYWAIT P1, [R0+URZ+0x26840], R20 ;  /* 0x02684014000075a7 */ /* 0x002e64000802017f */
[----:B-123--:R-:W-:Y:S05]  /*6750*/  @!P1 BRA `(.L_x_288) ;  /* 0x0000001800309947 */ /* 0x00efea0003800000 */
.L_x_313:
[----:B------:R-:W-:Y:S05]  /*6760*/  @P0 BRA `(.L_x_289) ;  /* 0x0000000000140947 */ /* 0x000fea0003800000 */
[----:B------:R-:W-:Y:S01]  /*6770*/  ISETP.NE.AND P1, PT, R13, RZ, PT ;  /* 0x000000ff0d00720c */ /* 0x000fe20003f25270 */
[----:B------:R-:W-:-:S04]  /*6780*/  IMAD.MOV.U32 R3, RZ, RZ, 0x3100 ;  /* 0x00003100ff037424 */ /* 0x000fc800078e00ff */
[----:B------:R2:W-:Y:S08]  /*6790*/  SYNCS.ARRIVE.TRANS64 RZ, [R0+URZ+0x26830], R3 ;  /* 0x0268300300ff79a7 */ /* 0x0005f0000800003f */
[----:B------:R-:W-:Y:S05]  /*67a0*/  @!P1 BRA `(.L_x_289) ;  /* 0x0000000000049947 */ /* 0x000fea0003800000 */
[----:B------:R-:W-:Y:S01]  /*67b0*/  BPT.TRAP 0x1 ;  /* 0x000000040000795c */ /* 0x000fe20000300000 */
.L_x_289:
[----:B------:R-:W2:Y:S01]  /*67c0*/  LDC.64 R14, c[0x0][0x728] ;  /* 0x0001ca00ff0e7b82 */ /* 0x000ea20000000a00 */
[----:B------:R-:W-:Y:S01]  /*67d0*/  IMAD.SHL.U32 R19, R16, 0x40, RZ ;  /* 0x0000004010137824 */ /* 0x000fe200078e00ff */
[----:B------:R-:W-:Y:S01]  /*67e0*/  MOV R10, R6 ;  /* 0x00000006000a7202 */ /* 0x000fe20000000f00 */
[----:B------:R-:W-:Y:S01]  /*67f0*/  IMAD.MOV.U32 R11, RZ, RZ, R7 ;  /* 0x000000ffff0b7224 */ /* 0x000fe200078e0007 */
[----:B------:R-:W-:Y:S01]  /*6800*/  R2UR UR22, R0 ;  /* 0x00000000001672ca */ /* 0x000fe200000e0000 */
[----:B------:R-:W-:Y:S01]  /*6810*/  UMOV UR10, 0x0 ;  /* 0x00000000000a7882 */ /* 0x000fe20000000000 */
        /* <DEDUP_REMOVED lines=9> */
[----:B------:R-:W-:Y:S01]  /*68b0*/  UMOV UR29, UR21 ;  /* 0x00000015001d7c82 */ /* 0x000fe20008000000 */
[----:B------:R-:W-:Y:S01]  /*68c0*/  UMOV UR5, 0x10 ;  /* 0x0000001000057882 */ /* 0x000fe20000000000 */
        /* <DEDUP_REMOVED lines=25> */
.L_x_314:
[----:B------:R-:W-:Y:S05]  /*6a60*/  @P0 BRA `(.L_x_291) ;  /* 0x0000000000140947 */ /* 0x000fea0003800000 */
[----:B------:R-:W-:Y:S01]  /*6a70*/  ISETP.NE.AND P1, PT, R13, RZ, PT ;  /* 0x000000ff0d00720c */ /* 0x000fe20003f25270 */
[----:B------:R-:W-:-:S04]  /*6a80*/  IMAD.MOV.U32 R3, RZ, RZ, 0x3100 ;  /* 0x00003100ff037424 */ /* 0x000fc800078e00ff */
[----:B------:R3:W-:Y:S08]  /*6a90*/  SYNCS.ARRIVE.TRANS64 RZ, [R0+URZ+0x26818], R3 ;  /* 0x0268180300ff79a7 */ /* 0x0007f0000800003f */
[----:B------:R-:W-:Y:S05]  /*6aa0*/  @!P1 BRA `(.L_x_291) ;  /* 0x0000000000049947 */ /* 0x000fea0003800000 */
[----:B------:R-:W-:Y:S01]  /*6ab0*/  BPT.TRAP 0x1 ;  /* 0x000000040000795c */ /* 0x000fe20000300000 */
.L_x_291:
        /* <DEDUP_REMOVED lines=34> */
.L_x_315:
[----:B-123--:R-:W-:Y:S01]  /*6ce0*/  SHF.R.S32.HI R20, RZ, 0x1f, R19 ;  /* 0x0000001fff147819 */ /* 0x00efe20000011413 */
[----:B------:R-:W-:Y:S06]  /*6cf0*/  @P0 BRA `(.L_x_293) ;  /* 0x0000000000140947 */ /* 0x000fec0003800000 */
[----:B------:R-:W-:Y:S01]  /*6d00*/  ISETP.NE.AND P1, PT, R13, RZ, PT ;  /* 0x000000ff0d00720c */ /* 0x000fe20003f25270 */
[----:B------:R-:W-:-:S04]  /*6d10*/  IMAD.MOV.U32 R21, RZ, RZ, 0x3100 ;  /* 0x00003100ff157424 */ /* 0x000fc800078e00ff */
[----:B------:R1:W-:Y:S08]  /*6d20*/  SYNCS.ARRIVE.TRANS64 RZ, [R0+URZ+0x26838], R21 ;  /* 0x0268381500ff79a7 */ /* 0x0003f0000800003f */
[----:B------:R-:W-:Y:S05]  /*6d30*/  @!P1 BRA `(.L_x_293) ;  /* 0x0000000000049947 */ /* 0x000fea0003800000 */
[----:B------:R-:W-:Y:S01]  /*6d40*/  BPT.TRAP 0x1 ;  /* 0x000000040000795c */ /* 0x000fe20000300000 */
.L_x_293:
        /* <DEDUP_REMOVED lines=38> */
.L_x_317:
[----:B------:R-:W-:Y:S05]  /*6fb0*/  @P0 BRA `(.L_x_295) ;  /* 0x0000000000140947 */ /* 0x000fea0003800000 */
[----:B------:R-:W-:Y:S01]  /*6fc0*/  ISETP.NE.AND P1, PT, R13, RZ, PT ;  /* 0x000000ff0d00720c */ /* 0x000fe20003f25270 */
[----:B--2---:R-:W-:-:S04]  /*6fd0*/  IMAD.MOV.U32 R5, RZ, RZ, 0x3100 ;  /* 0x00003100ff057424 */ /* 0x004fc800078e00ff */
[----:B------:R3:W-:Y:S08]  /*6fe0*/  SYNCS.ARRIVE.TRANS64 RZ, [R0+URZ+0x26810], R5 ;  /* 0x0268100500ff79a7 */ /* 0x0007f0000800003f */
[----:B------:R-:W-:Y:S05]  /*6ff0*/  @!P1 BRA `(.L_x_295) ;  /* 0x0000000000049947 */ /* 0x000fea0003800000 */
[----:B------:R-:W-:Y:S01]  /*7000*/  BPT.TRAP 0x1 ;  /* 0x000000040000795c */ /* 0x000fe20000300000 */
.L_x_295:
        /* <DEDUP_REMOVED lines=36> */
.L_x_287:
[----:B------:R-:W-:-:S13]  /*7250*/  ISETP.NE.AND P1, PT, R17, RZ, PT ;  /* 0x000000ff1100720c */ /* 0x000fda0003f25270 */
[----:B------:R-:W-:Y:S05]  /*7260*/  @!P1 BRA `(.L_x_286) ;  /* 0x0000000400609947 */ /* 0x000fea0003800000 */
[----:B------:R-:W-:-:S04]  /*7270*/  SHF.L.U32 R7, R9, 0x1f, RZ ;  /* 0x0000001f09077819 */ /* 0x000fc800000006ff */
[----:B------:R-:W2:Y:S02]  /*7280*/  SYNCS.PHASECHK.TRANS64.TRYWAIT P1, [R0+URZ+0x26840], R7 ;  /* 0x02684007000075a7 */ /* 0x000ea4000802017f */
[----:B--2---:R-:W-:Y:S05]  /*7290*/  @!P1 BRA `(.L_x_297) ;  /* 0x0000000c00b49947 */ /* 0x004fea0003800000 */
.L_x_318:
[----:B------:R-:W-:Y:S05]  /*72a0*/  @P0 BRA `(.L_x_298) ;  /* 0x0000000000140947 */ /* 0x000fea0003800000 */
[----:B------:R-:W-:Y:S01]  /*72b0*/  ISETP.NE.AND P1, PT, R13, RZ, PT ;  /* 0x000000ff0d00720c */ /* 0x000fe20003f25270 */
[----:B------:R-:W-:-:S04]  /*72c0*/  IMAD.MOV.U32 R5, RZ, RZ, 0x3100 ;  /* 0x00003100ff057424 */ /* 0x000fc800078e00ff */
[----:B------:R3:W-:Y:S08]  /*72d0*/  SYNCS.ARRIVE.TRANS64 RZ, [R0+URZ+0x26830], R5 ;  /* 0x0268300500ff79a7 */ /* 0x0007f0000800003f */
[----:B------:R-:W-:Y:S05]  /*72e0*/  @!P1 BRA `(.L_x_298) ;  /* 0x0000000000049947 */ /* 0x000fea0003800000 */
[----:B------:R-:W-:Y:S01]  /*72f0*/  BPT.TRAP 0x1 ;  /* 0x000000040000795c */ /* 0x000fe20000300000 */
.L_x_298:
        /* <DEDUP_REMOVED lines=40> */
.L_x_319:
[----:B------:R-:W-:Y:S05]  /*7580*/  @P0 BRA `(.L_x_300) ;  /* 0x0000000000140947 */ /* 0x000fea0003800000 */
[----:B------:R-:W-:Y:S01]  /*7590*/  ISETP.NE.AND P0, PT, R13, RZ, PT ;  /* 0x000000ff0d00720c */ /* 0x000fe20003f05270 */
[----:B------:R-:W-:-:S04]  /*75a0*/  IMAD.MOV.U32 R5, RZ, RZ, 0x3100 ;  /* 0x00003100ff057424 */ /* 0x000fc800078e00ff */
[----:B------:R4:W-:Y:S08]  /*75b0*/  SYNCS.ARRIVE.TRANS64 RZ, [R0+URZ+0x26818], R5 ;  /* 0x0268180500ff79a7 */ /* 0x0009f0000800003f */
[----:B------:R-:W-:Y:S05]  /*75c0*/  @!P0 BRA `(.L_x_300) ;  /* 0x0000000000048947 */ /* 0x000fea0003800000 */
[----:B------:R-:W-:Y:S01]  /*75d0*/  BPT.TRAP 0x1 ;  /* 0x000000040000795c */ /* 0x000fe20000300000 */
.L_x_300:
        /* <DEDUP_REMOVED lines=33> */
.L_x_286:
[----:B------:R-:W4:Y:S01]  /*77f0*/  S2R R2, SR_TID.X ;  /* 0x0000000000027919 */ /* 0x000f220000002100 */
[----:B------:R-:W-:Y:S01]  /*7800*/  IMAD R3, R12, 0x8, R0 ;  /* 0x000000080c037824 */ /* 0x000fe200078e0200 */
[----:B----4-:R-:W-:Y:S02]  /*7810*/  LOP3.LUT R4, R2, 0x7f, RZ, 0xc0, !PT ;  /* 0x0000007f02047812 */ /* 0x010fe400078ec0ff */
[----:B------:R-:W-:Y:S02]  /*7820*/  SHF.L.U32 R2, R9, 0x1f, RZ ;  /* 0x0000001f09027819 */ /* 0x000fe400000006ff */
[----:B------:R-:W-:Y:S02]  /*7830*/  ISETP.NE.AND P1, PT, R4, RZ, PT ;  /* 0x000000ff0400720c */ /* 0x000fe40003f25270 */
[----:B------:R-:W4:Y:S02]  /*7840*/  SYNCS.PHASECHK.TRANS64.TRYWAIT P0, [R3+URZ+0x26840], R2 ;  /* 0x02684002030075a7 */ /* 0x000f24000800017f */
[----:B----4-:R-:W-:Y:S09]  /*7850*/  @!P0 BRA `(.L_x_301) ;  /* 0x00000008006c8947 */ /* 0x010ff20003800000 */
.L_x_320:
[----:B------:R-:W-:Y:S05]  /*7860*/  @P1 BRA `(.L_x_302) ;  /* 0x0000000000181947 */ /* 0x000fea0003800000 */
[----:B------:R-:W5:Y:S01]  /*7870*/  S2R R4, SR_TID.X ;  /* 0x0000000000047919 */ /* 0x000f620000002100 */
[----:B----4-:R-:W-:-:S04]  /*7880*/  IMAD.MOV.U32 R2, RZ, RZ, 0x3100 ;  /* 0x00003100ff027424 */ /* 0x010fc800078e00ff */
[----:B------:R4:W-:Y:S01]  /*7890*/  SYNCS.ARRIVE.TRANS64 RZ, [R3+URZ+0x26830], R2 ;  /* 0x0268300203ff79a7 */ /* 0x0009e2000800003f */
[----:B-----5:R-:W-:-:S13]  /*78a0*/  LOP3.LUT P0, RZ, R4, 0x1f, RZ, 0xc0, !PT ;  /* 0x0000001f04ff7812 */ /* 0x020fda000780c0ff */
[----:B----4-:R-:W-:Y:S05]  /*78b0*/  @!P0 BRA `(.L_x_302) ;  /* 0x0000000000048947 */ /* 0x010fea0003800000 */
[----:B------:R-:W-:Y:S01]  /*78c0*/  BPT.TRAP 0x1 ;  /* 0x000000040000795c */ /* 0x000fe20000300000 */
.L_x_302:
        /* <DEDUP_REMOVED lines=47> */
.L_x_283:
[----:B------:R-:W-:Y:S05]  /*7bc0*/  BSYNC B0 ;  /* 0x0000000000007941 */ /* 0x000fea0003800000 */
.L_x_282:
[----:B------:R-:W-:-:S03]  /*7bd0*/  UMOV UR5, 0xffffffff ;  /* 0xffffffff00057882 */ /* 0x000fc60000000000 */
[----:B------:R-:W-:Y:S05]  /*7be0*/  BRA.DIV UR5, `(.L_x_303) ;  /* 0x00000006059c7947 */ /* 0x000fea000b800000 */
[----:B------:R-:W-:-:S13]  /*7bf0*/  ELECT P0, URZ, PT ;  /* 0x00000000003f782f */ /* 0x000fda0003800000 */
.L_x_323:
[----:B------:R-:W-:Y:S05]  /*7c00*/  @!P0 BRA `(.L_x_236) ;  /* 0x0000000000848947 */ /* 0x000fea0003800000 */
[----:B------:R-:W-:-:S06]  /*7c10*/  ULOP3.LUT UR5, UR38, 0x2, URZ, 0xfc, !UPT ;  /* 0x0000000226057892 */ /* 0x000fcc000f8efc3f */
[----:B------:R-:W-:-:S05]  /*7c20*/  IMAD.U32 R2, RZ, RZ, UR5 ;  /* 0x00000005ff027e24 */ /* 0x000fca000f8e00ff */
[----:B------:R-:W-:-:S13]  /*7c30*/  ISETP.NE.AND P0, PT, R2, 0x3, PT ;  /* 0x000000030200780c */ /* 0x000fda0003f05270 */
[----:B------:R-:W-:Y:S05]  /*7c40*/  @!P0 BRA `(.L_x_304) ;  /* 0x0000000000048947 */ /* 0x000fea0003800000 */
[----:B------:R-:W-:Y:S01]  /*7c50*/  BPT.TRAP 0x1 ;  /* 0x000000040000795c */ /* 0x000fe20000300000 */
.L_x_304:
        /* <DEDUP_REMOVED lines=15> */
.L_x_324:
[----:B------:R-:W2:Y:S02]  /*7d50*/  SYNCS.PHASECHK.TRANS64.TRYWAIT P1, [R3+URZ], R2 ;  /* 0x00000002030075a7 */ /* 0x000ea4000802017f */
[----:B--2---:R-:W-:Y:S05]  /*7d60*/  @!P1 BRA `(.L_x_306) ;  /* 0x0000000400749947 */ /* 0x004fea0003800000 */
.L_x_325:
[----:B------:R-:W-:Y:S05]  /*7d70*/  @!P0 BRA `(.L_x_307) ;  /* 0x0000000000048947 */ /* 0x000fea0003800000 */
[----:B------:R-:W-:Y:S01]  /*7d80*/  BPT.TRAP 0x1 ;  /* 0x000000040000795c */ /* 0x000fe20000300000 */
.L_x_307:
[----:B--2---:R-:W-:-:S04]  /*7d90*/  VIADD R3, R7, 0x26840 ;  /* 0x0002684007037836 */ /* 0x004fc80000000000 */
[----:B------:R-:W-:-:S04]  /*7da0*/  IMAD R0, R0, 0x8, R3 ;  /* 0x0000000800007824 */ /* 0x000fc800078e0203 */
[----:B------:R-:W2:Y:S02]  /*7db0*/  SYNCS.PHASECHK.TRANS64.TRYWAIT P0, [R0+URZ], R5 ;  /* 0x00000005000075a7 */ /* 0x000ea4000800017f */
[----:B--2---:R-:W-:Y:S05]  /*7dc0*/  @!P0 BRA `(.L_x_308) ;  /* 0x0000000400708947 */ /* 0x004fea0003800000 */
.L_x_326:
[----:B------:R-:W-:-:S07]  /*7dd0*/  IMAD R3, R4, 0x8, R3 ;  /* 0x0000000804037824 */ /* 0x000fce00078e0203 */
.L_x_309:
[----:B---3--:R3:W4:Y:S02]  /*7de0*/  SYNCS.PHASECHK.TRANS64.TRYWAIT P0, [R3+URZ], R2 ;  /* 0x00000002030075a7 */ /* 0x008724000800017f */
[----:B----4-:R-:W-:Y:S05]  /*7df0*/  @!P0 NANOSLEEP.SYNCS 0x989680 ;  /* 0x009896800000895d */ /* 0x010fea0003900000 */
[----:B------:R-:W4:Y:S02]  /*7e00*/  @!P0 SYNCS.PHASECHK.TRANS64 P0, [R3+URZ], R2 ;  /* 0x00000002030085a7 */ /* 0x000f24000800007f */
[----:B----4-:R-:W-:Y:S05]  /*7e10*/  @!P0 BRA `(.L_x_309) ;  /* 0xfffffffc00f08947 */ /* 0x010fea000383ffff */
.L_x_236:
[----:B------:R-:W-:Y:S05]  /*7e20*/  BSYNC B6 ;  /* 0x0000000000067941 */ /* 0x000fea0003800000 */
.L_x_233:
[----:B------:R-:W-:Y:S05]  /*7e30*/  EXIT ;  /* 0x000000000000794d */ /* 0x000fea0003800000 */
.L_x_241:
[----:B------:R-:W-:Y:S02]  /*7e40*/  IMAD.MOV.U32 R13, RZ, RZ, R16 ;  /* 0x000000ffff0d7224 */ /* 0x000fe400078e0010 */
[----:B------:R-:W-:Y:S02]  /*7e50*/  IMAD.MOV.U32 R12, RZ, RZ, RZ ;  /* 0x000000ffff0c7224 */ /* 0x000fe400078e00ff */
[----:B------:R-:W-:Y:S02]  /*7e60*/  IMAD.MOV.U32 R11, RZ, RZ, 0x1f ;  /* 0x0000001fff0b7424 */ /* 0x000fe400078e00ff */
[----:B------:R-:W-:-:S07]  /*7e70*/  IMAD.MOV.U32 R15, RZ, RZ, -0x1 ;  /* 0xffffffffff0f7424 */ /* 0x000fce00078e00ff */
[----:B------:R-:W-:Y:S05]  /*7e80*/  WARPSYNC.COLLECTIVE R15, `(.L_x_310) ;  /* 0x000000000f087348 */ /* 0x000fea0003c00000 */
[----:B------:R1:W2:Y:S02]  /*7e90*/  SHFL.IDX P6, R14, R13, R12, R11 ;  /* 0x0000000c0d0e7389 */ /* 0x0002a400000c000b */
[----:B-12---:R-:W-:Y:S01]  /*7ea0*/  ENDCOLLECTIVE ;  /* 0x000000000000791b */ /* 0x006fe20003800000 */
.L_x_310:
[----:B------:R-:W-:Y:S05]  /*7eb0*/  BRA `(.L_x_311) ;  /* 0xffffff8c001c7947 */ /* 0x000fea000383ffff */
.L_x_243:
[----:B--2---:R2:W3:Y:S02]  /*7ec0*/  SYNCS.PHASECHK.TRANS64.TRYWAIT P1, [R18+URZ+0x26800], R5 ;  /* 0x02680005120075a7 */ /* 0x0044e4000802017f */
[----:B---3--:R-:W-:Y:S05]  /*7ed0*/  @!P1 NANOSLEEP.SYNCS 0x989680 ;  /* 0x009896800000995d */ /* 0x008fea0003900000 */
[----:B------:R-:W3:Y:S02]  /*7ee0*/  @!P1 SYNCS.PHASECHK.TRANS64 P1, [R18+URZ+0x26800], R5 ;  /* 0x02680005120095a7 */ /* 0x000ee4000802007f */
[----:B---3--:R-:W-:Y:S05]  /*7ef0*/  @!P1 BRA `(.L_x_243) ;  /* 0xfffffffc00f09947 */ /* 0x008fea000383ffff */
[----:B------:R-:W-:Y:S05]  /*7f00*/  BRA `(.L_x_242) ;  /* 0xffffff8c00447947 */ /* 0x000fea000383ffff */
.L_x_249:
[----:B---3--:R-:W-:-:S04]  /*7f10*/  IMAD.U32 R5, RZ, RZ, UR8 ;  /* 0x00000008ff057e24 */ /* 0x008fc8000f8e00ff */
[----:B------:R3:W1:Y:S03]  /*7f20*/  SYNCS.PHASECHK.TRANS64.TRYWAIT P1, [R5+URZ+0x26810], R120 ;  /* 0x02681078050075a7 */ /* 0x000666000802017f */
[----:B-1----:R-:W-:Y:S05]  /*7f30*/  @!P1 NANOSLEEP.SYNCS 0x989680 ;  /* 0x009896800000995d */ /* 0x002fea0003900000 */
[----:B------:R-:W1:Y:S02]  /*7f40*/  @!P1 SYNCS.PHASECHK.TRANS64 P1, [R5+URZ+0x26810], R120 ;  /* 0x02681078050095a7 */ /* 0x000e64000802007f */
[----:B-1----:R-:W-:Y:S05]  /*7f50*/  @!P1 BRA `(.L_x_249) ;  /* 0xfffffffc00ec9947 */ /* 0x002fea000383ffff */
[----:B------:R-:W-:Y:S05]  /*7f60*/  BRA `(.L_x_248) ;  /* 0xffffff9800747947 */ /* 0x000fea000383ffff */
.L_x_253:
[----:B------:R-:W-:-:S04]  /*7f70*/  IMAD.U32 R121, RZ, RZ, UR8 ;  /* 0x00000008ff797e24 */ /* 0x000fc8000f8e00ff */
[----:B------:R1:W1:Y:S03]  /*7f80*/  SYNCS.PHASECHK.TRANS64.TRYWAIT P1, [R121+URZ+0x26830], R120 ;  /* 0x02683078790075a7 */ /* 0x000266000802017f */
[----:B-1----:R-:W-:Y:S05]  /*7f90*/  @!P1 NANOSLEEP.SYNCS 0x989680 ;  /* 0x009896800000995d */ /* 0x002fea0003900000 */
[----:B------:R-:W1:Y:S02]  /*7fa0*/  @!P1 SYNCS.PHASECHK.TRANS64 P1, [R121+URZ+0x26830], R120 ;  /* 0x02683078790095a7 */ /* 0x000e64000802007f */
[----:B-1----:R-:W-:Y:S05]  /*7fb0*/  @!P1 BRA `(.L_x_253) ;  /* 0xfffffffc00ec9947 */ /* 0x002fea000383ffff */
[----:B------:R-:W-:Y:S05]  /*7fc0*/  BRA `(.L_x_252) ;  /* 0xffffff9c00807947 */ /* 0x000fea000383ffff */
.L_x_284:
[----:B-1----:R1:W2:Y:S02]  /*7fd0*/  SYNCS.PHASECHK.TRANS64.TRYWAIT P0, [R0+URZ+0x26820], R3 ;  /* 0x02682003000075a7 */ /* 0x0022a4000800017f */
[----:B--2---:R-:W-:Y:S05]  /*7fe0*/  @!P0 NANOSLEEP.SYNCS 0x989680 ;  /* 0x009896800000895d */ /* 0x004fea0003900000 */
[----:B------:R-:W2:Y:S02]  /*7ff0*/  @!P0 SYNCS.PHASECHK.TRANS64 P0, [R0+URZ+0x26820], R3 ;  /* 0x02682003000085a7 */ /* 0x000ea4000800007f */
[----:B--2---:R-:W-:Y:S05]  /*8000*/  @!P0 BRA `(.L_x_284) ;  /* 0xfffffffc00f08947 */ /* 0x004fea000383ffff */
[----:B------:R-:W-:Y:S05]  /*8010*/  BRA `(.L_x_312) ;  /* 0xffffffdc007c7947 */ /* 0x000fea000383ffff */
.L_x_288:
[----:B-1----:R1:W2:Y:S02]  /*8020*/  SYNCS.PHASECHK.TRANS64.TRYWAIT P1, [R0+URZ+0x26840], R20 ;  /* 0x02684014000075a7 */ /* 0x0022a4000802017f */
[----:B--2---:R-:W-:Y:S05]  /*8030*/  @!P1 NANOSLEEP.SYNCS 0x989680 ;  /* 0x009896800000995d */ /* 0x004fea0003900000 */
[----:B------:R-:W2:Y:S02]  /*8040*/  @!P1 SYNCS.PHASECHK.TRANS64 P1, [R0+URZ+0x26840], R20 ;  /* 0x02684014000095a7 */ /* 0x000ea4000802007f */
[----:B--2---:R-:W-:Y:S05]  /*8050*/  @!P1 BRA `(.L_x_288) ;  /* 0xfffffffc00f09947 */ /* 0x004fea000383ffff */
[----:B------:R-:W-:Y:S05]  /*8060*/  BRA `(.L_x_313) ;  /* 0xffffffe400bc7947 */ /* 0x000fea000383ffff */
.L_x_290:
[----:B--2---:R2:W3:Y:S02]  /*8070*/  SYNCS.PHASECHK.TRANS64.TRYWAIT P1, [R0+URZ+0x26828], R20 ;  /* 0x02682814000075a7 */ /* 0x0044e4000802017f */
[----:B---3--:R-:W-:Y:S05]  /*8080*/  @!P1 NANOSLEEP.SYNCS 0x989680 ;  /* 0x009896800000995d */ /* 0x008fea0003900000 */
[----:B------:R-:W3:Y:S02]  /*8090*/  @!P1 SYNCS.PHASECHK.TRANS64 P1, [R0+URZ+0x26828], R20 ;  /* 0x02682814000095a7 */ /* 0x000ee4000802007f */
[----:B---3--:R-:W-:Y:S05]  /*80a0*/  @!P1 BRA `(.L_x_290) ;  /* 0xfffffffc00f09947 */ /* 0x008fea000383ffff */
[----:B------:R-:W-:Y:S05]  /*80b0*/  BRA `(.L_x_314) ;  /* 0xffffffe800687947 */ /* 0x000fea000383ffff */
.L_x_292:
[----:B---3--:R3:W4:Y:S02]  /*80c0*/  SYNCS.PHASECHK.TRANS64.TRYWAIT P1, [R0+URZ+0x26848], R20 ;  /* 0x02684814000075a7 */ /* 0x008724000802017f */
[----:B----4-:R-:W-:Y:S05]  /*80d0*/  @!P1 NANOSLEEP.SYNCS 0x989680 ;  /* 0x009896800000995d */ /* 0x010fea0003900000 */
[----:B------:R-:W4:Y:S02]  /*80e0*/  @!P1 SYNCS.PHASECHK.TRANS64 P1, [R0+URZ+0x26848], R20 ;  /* 0x02684814000095a7 */ /* 0x000f24000802007f */
[----:B----4-:R-:W-:Y:S05]  /*80f0*/  @!P1 BRA `(.L_x_292) ;  /* 0xfffffffc00f09947 */ /* 0x010fea000383ffff */
[----:B------:R-:W-:Y:S05]  /*8100*/  BRA `(.L_x_315) ;  /* 0xffffffe800f47947 */ /* 0x000fea000383ffff */
.L_x_294:
[----:B------:R-:W-:-:S07]  /*8110*/  SHF.L.U32 R5, R9, 0x1f, RZ ;  /* 0x0000001f09057819 */ /* 0x000fce00000006ff */
.L_x_316:
[----:B--2---:R2:W3:Y:S02]  /*8120*/  SYNCS.PHASECHK.TRANS64.TRYWAIT P1, [R0+URZ+0x26820], R5 ;  /* 0x02682005000075a7 */ /* 0x0044e4000802017f */
[----:B---3--:R-:W-:Y:S05]  /*8130*/  @!P1 NANOSLEEP.SYNCS 0x989680 ;  /* 0x009896800000995d */ /* 0x008fea0003900000 */
[----:B------:R-:W3:Y:S02]  /*8140*/  @!P1 SYNCS.PHASECHK.TRANS64 P1, [R0+URZ+0x26820], R5 ;  /* 0x02682005000095a7 */ /* 0x000ee4000802007f */
[----:B---3--:R-:W-:Y:S05]  /*8150*/  @!P1 BRA `(.L_x_316) ;  /* 0xfffffffc00f09947 */ /* 0x008fea000383ffff */
[----:B------:R-:W-:Y:S05]  /*8160*/  BRA `(.L_x_317) ;  /* 0xffffffec00907947 */ /* 0x000fea000383ffff */
.L_x_297:
[----:B--2---:R2:W3:Y:S02]  /*8170*/  SYNCS.PHASECHK.TRANS64.TRYWAIT P1, [R0+URZ+0x26840], R7 ;  /* 0x02684007000075a7 */ /* 0x0044e4000802017f */
[----:B---3--:R-:W-:Y:S05]  /*8180*/  @!P1 NANOSLEEP.SYNCS 0x989680 ;  /* 0x009896800000995d */ /* 0x008fea0003900000 */
[----:B------:R-:W3:Y:S02]  /*8190*/  @!P1 SYNCS.PHASECHK.TRANS64 P1, [R0+URZ+0x26840], R7 ;  /* 0x02684007000095a7 */ /* 0x000ee4000802007f */
[----:B---3--:R-:W-:Y:S05]  /*81a0*/  @!P1 BRA `(.L_x_297) ;  /* 0xfffffffc00f09947 */ /* 0x008fea000383ffff */
[----:B------:R-:W-:Y:S05]  /*81b0*/  BRA `(.L_x_318) ;  /* 0xfffffff000387947 */ /* 0x000fea000383ffff */
.L_x_299:
[----:B---3--:R3:W4:Y:S02]  /*81c0*/  SYNCS.PHASECHK.TRANS64.TRYWAIT P1, [R0+URZ+0x26828], R7 ;  /* 0x02682807000075a7 */ /* 0x008724000802017f */
[----:B----4-:R-:W-:Y:S05]  /*81d0*/  @!P1 NANOSLEEP.SYNCS 0x989680 ;  /* 0x009896800000995d */ /* 0x010fea0003900000 */
[----:B------:R-:W4:Y:S02]  /*81e0*/  @!P1 SYNCS.PHASECHK.TRANS64 P1, [R0+URZ+0x26828], R7 ;  /* 0x02682807000095a7 */ /* 0x000f24000802007f */
[----:B----4-:R-:W-:Y:S05]  /*81f0*/  @!P1 BRA `(.L_x_299) ;  /* 0xfffffffc00f09947 */ /* 0x010fea000383ffff */
[----:B------:R-:W-:Y:S05]  /*8200*/  BRA `(.L_x_319) ;  /* 0xfffffff000dc7947 */ /* 0x000fea000383ffff */
.L_x_301:
[----:B----4-:R4:W5:Y:S02]  /*8210*/  SYNCS.PHASECHK.TRANS64.TRYWAIT P0, [R3+URZ+0x26840], R2 ;  /* 0x02684002030075a7 */ /* 0x010964000800017f */
[----:B-----5:R-:W-:Y:S05]  /*8220*/  @!P0 NANOSLEEP.SYNCS 0x989680 ;  /* 0x009896800000895d */ /* 0x020fea0003900000 */
[----:B------:R-:W5:Y:S02]  /*8230*/  @!P0 SYNCS.PHASECHK.TRANS64 P0, [R3+URZ+0x26840], R2 ;  /* 0x02684002030085a7 */ /* 0x000f64000800007f */
[----:B-----5:R-:W-:Y:S05]  /*8240*/  @!P0 BRA `(.L_x_301) ;  /* 0xfffffffc00f08947 */ /* 0x020fea000383ffff */
[----:B------:R-:W-:Y:S05]  /*8250*/  BRA `(.L_x_320) ;  /* 0xfffffff400807947 */ /* 0x000fea000383ffff */
.L_x_303:
[----:B------:R-:W-:Y:S01]  /*8260*/  BSSY B0, `(.L_x_321) ;  /* 0x0000006000007945 */ /* 0x000fe20003800000 */
[----:B------:R-:W-:-:S07]  /*8270*/  IMAD.MOV.U32 R15, RZ, RZ, -0x1 ;  /* 0xffffffffff0f7424 */ /* 0x000fce00078e00ff */
[----:B------:R-:W-:Y:S05]  /*8280*/  WARPSYNC.COLLECTIVE R15, `(.L_x_322) ;  /* 0x000000000f0c7348 */ /* 0x000fea0003c00000 */
[----:B------:R-:W-:Y:S02]  /*8290*/  ELECT P6, UR62, PT ;  /* 0x00000000003e782f */ /* 0x000fe400038c0000 */
[----:B------:R-:W-:Y:S01]  /*82a0*/  MOV R14, UR62 ;  /* 0x0000003e000e7c02 */ /* 0x000fe20008000f00 */
[----:B------:R-:W-:Y:S10]  /*82b0*/  ENDCOLLECTIVE ;  /* 0x000000000000791b */ /* 0x000ff40003800000 */
.L_x_322:
[----:B------:R-:W-:Y:S05]  /*82c0*/  BSYNC B0 ;  /* 0x0000000000007941 */ /* 0x000fea0003800000 */
.L_x_321:
[----:B------:R-:W-:Y:S01]  /*82d0*/  PLOP3.LUT P0, PT, P6, PT, PT, 0x80, 0x0 ;  /* 0x000000000000781c */ /* 0x000fe2000370f070 */
[----:B------:R-:W-:-:S12]  /*82e0*/  BRA `(.L_x_323) ;  /* 0xfffffff800447947 */ /* 0x000fd8000383ffff */
.L_x_305:
[----:B-1----:R1:W2:Y:S02]  /*82f0*/  SYNCS.PHASECHK.TRANS64.TRYWAIT P1, [R6+URZ], R5 ;  /* 0x00000005060075a7 */ /* 0x0022a4000802017f */
[----:B--2---:R-:W-:Y:S05]  /*8300*/  @!P1 NANOSLEEP.SYNCS 0x989680 ;  /* 0x009896800000995d */ /* 0x004fea0003900000 */
[----:B------:R-:W2:Y:S02]  /*8310*/  @!P1 SYNCS.PHASECHK.TRANS64 P1, [R6+URZ], R5 ;  /* 0x00000005060095a7 */ /* 0x000ea4000802007f */
[----:B--2---:R-:W-:Y:S05]  /*8320*/  @!P1 BRA `(.L_x_305) ;  /* 0xfffffffc00f09947 */ /* 0x004fea000383ffff */
[----:B------:R-:W-:Y:S05]  /*8330*/  BRA `(.L_x_324) ;  /* 0xfffffff800847947 */ /* 0x000fea000383ffff */
.L_x_306:
[----:B--2---:R2:W3:Y:S02]  /*8340*/  SYNCS.PHASECHK.TRANS64.TRYWAIT P1, [R3+URZ], R2 ;  /* 0x00000002030075a7 */ /* 0x0044e4000802017f */
[----:B---3--:R-:W-:Y:S05]  /*8350*/  @!P1 NANOSLEEP.SYNCS 0x989680 ;  /* 0x009896800000995d */ /* 0x008fea0003900000 */
[----:B------:R-:W3:Y:S02]  /*8360*/  @!P1 SYNCS.PHASECHK.TRANS64 P1, [R3+URZ], R2 ;  /* 0x00000002030095a7 */ /* 0x000ee4000802007f */
[----:B---3--:R-:W-:Y:S05]  /*8370*/  @!P1 BRA `(.L_x_306) ;  /* 0xfffffffc00f09947 */ /* 0x008fea000383ffff */
[----:B------:R-:W-:Y:S05]  /*8380*/  BRA `(.L_x_325) ;  /* 0xfffffff800787947 */ /* 0x000fea000383ffff */
.L_x_308:
[----:B--2---:R2:W3:Y:S02]  /*8390*/  SYNCS.PHASECHK.TRANS64.TRYWAIT P0, [R0+URZ], R5 ;  /* 0x00000005000075a7 */ /* 0x0044e4000800017f */
[----:B---3--:R-:W-:Y:S05]  /*83a0*/  @!P0 NANOSLEEP.SYNCS 0x989680 ;  /* 0x009896800000895d */ /* 0x008fea0003900000 */
[----:B------:R-:W3:Y:S02]  /*83b0*/  @!P0 SYNCS.PHASECHK.TRANS64 P0, [R0+URZ], R5 ;  /* 0x00000005000085a7 */ /* 0x000ee4000800007f */
[----:B---3--:R-:W-:Y:S05]  /*83c0*/  @!P0 BRA `(.L_x_308) ;  /* 0xfffffffc00f08947 */ /* 0x008fea000383ffff */
[----:B------:R-:W-:Y:S05]  /*83d0*/  BRA `(.L_x_326) ;  /* 0xfffffff8007c7947 */ /* 0x000fea000383ffff */
.L_x_327:
        /* <DEDUP_REMOVED lines=10> */
.L_x_6553:


//--------------------- .text._ZN7cutlass13device_kernelIN5flash11enable_sm90INS1_16FlashAttnBwdSm90INS1_25CollectiveMainloopBwdSm90ILi2ELi2ELi2EN4cute5tupleIJNS5_1CILi1EEES8_S8_EEENS6_IJNS7_ILi64EEENS7_ILi128EEENS7_ILi96EEEEEENS_10bfloat16_tEfNS_4arch4Sm90ELb0ELb0ELb1ELb0ELb1ELb1ELb0ELb0ELi2ELi1ELi2ELi1ELb1EEENS1_24CollectiveEpilogueBwdGQAISD_fSG_Li256ELb0ELb1EEENS1_19SingleTileSchedulerILb0ELb0ELb0ELi128EEEEEEEEEvNT_6ParamsE --------------------------
	.section	.text._ZN7cutlass13device_kernelIN5flash11enable_sm90INS1_16FlashAttnBwdSm90INS1_25CollectiveMainloopBwdSm90ILi2ELi2ELi2EN4cute5tupleIJNS5_1CILi1EEES8_S8_EEENS6_IJNS7_ILi64EEENS7_ILi128EEENS7_ILi96EEEEEENS_10bfloat16_tEfNS_4arch4Sm90ELb0ELb0ELb1ELb0ELb1ELb1ELb0ELb0ELi2ELi1ELi2ELi1ELb1EEENS1_24CollectiveEpilogueBwdGQAISD_fSG_Li256ELb0ELb1EEENS1_19SingleTileSchedulerILb0ELb0ELb0ELi128EEEEEEEEEvNT_6ParamsE,"ax",@progbits
	.align	128
.text._ZN7cutlass13device_kernelIN5flash11enable_sm90INS1_16FlashAttnBwdSm90INS1_25CollectiveMainloopBwdSm90ILi2ELi2ELi2EN4cute5tupleIJNS5_1CILi1EEES8_S8_EEENS6_IJNS7_ILi64EEENS7_ILi128EEENS7_ILi96EEEEEENS_10bfloat16_tEfNS_4arch4Sm90ELb0ELb0ELb1ELb0ELb1ELb1ELb0ELb0ELi2ELi1ELi2ELi1ELb1EEENS1_24CollectiveEpilogueBwdGQAISD_fSG_Li256ELb0ELb1EEENS1_19SingleTileSchedulerILb0ELb0ELb0ELi128EEEEEEEEEvNT_6ParamsE:
        .type           _ZN7cutlass13device_kernelIN5flash11enable_sm90INS1_16FlashAttnBwdSm90INS1_25CollectiveMainloopBwdSm90ILi2ELi2ELi2EN4cute5tupleIJNS5_1CILi1EEES8_S8_EEENS6_IJNS7_ILi64EEENS7_ILi128EEENS7_ILi96EEEEEENS_10bfloat16_tEfNS_4arch4Sm90ELb0ELb0ELb1ELb0ELb1ELb1ELb0ELb0ELi2ELi1ELi2ELi1ELb1EEENS1_24CollectiveEpilogueBwdGQAISD_fSG_Li256ELb0ELb1EEENS1_19SingleTileSchedulerILb0ELb0ELb0ELi128EEEEEEEEEvNT_6ParamsE,@function
        .size           _ZN7cutlass13device_kernelIN5flash11enable_sm90INS1_16FlashAttnBwdSm90INS1_25CollectiveMainloopBwdSm90ILi2ELi2ELi2EN4cute5tupleIJNS5_1CILi1EEES8_S8_EEENS6_IJNS7_ILi64EEENS7_ILi128EEENS7_ILi96EEEEEENS_10bfloat16_tEfNS_4arch4Sm90ELb0ELb0ELb1ELb0ELb1ELb1ELb0ELb0ELi2ELi1ELi2ELi1ELb1EEENS1_24CollectiveEpilogueBwdGQAISD_fSG_Li256ELb0ELb1EEENS1_19SingleTileSchedulerILb0ELb0ELb0ELi128EEEEEEEEEvNT_6ParamsE,(.L_x_6554 - _ZN7cutlass13device_kernelIN5flash11enable_sm90INS1_16FlashAttnBwdSm90INS1_25CollectiveMainloopBwdSm90ILi2ELi2ELi2EN4cute5tupleIJNS5_1CILi1EEES8_S8_EEENS6_IJNS7_ILi64EEENS7_ILi128EEENS7_ILi96EEEEEENS_10bfloat16_tEfNS_4arch4Sm90ELb0ELb0ELb1ELb0ELb1ELb1ELb0ELb0ELi2ELi1ELi2ELi1ELb1EEENS1_24CollectiveEpilogueBwdGQAISD_fSG_Li256ELb0ELb1EEENS1_19SingleTileSchedulerILb0ELb0ELb0ELi128EEEEEEEEEvNT_6ParamsE)
        .other          _ZN7cutlass13device_kernelIN5flash11enable_sm90INS1_16FlashAttnBwdSm90INS1_25CollectiveMainloopBwdSm90ILi2ELi2ELi2EN4cute5tupleIJNS5_1CILi1EEES8_S8_EEENS6_IJNS7_ILi64EEENS7_ILi128EEENS7_ILi96EEEEEENS_10bfloat16_tEfNS_4arch4Sm90ELb0ELb0ELb1ELb0ELb1ELb1ELb0ELb0ELi2ELi1ELi2ELi1ELb1EEENS1_24CollectiveEpilogueBwdGQAISD_fSG_Li256ELb0ELb1EEENS1_19SingleTileSchedulerILb0ELb0ELb0ELi128EEEEEEEEEvNT_6ParamsE,@"STO_CUDA_ENTRY STV_DEFAULT"
_ZN7cutlass13device_kernelIN5flash11enable_sm90INS1_16FlashAttnBwdSm90INS1_25CollectiveMainloopBwdSm90ILi2ELi2ELi2EN4cute5tupleIJNS5_1CILi1EEES8_S8_EEENS6_IJNS7_ILi64EEENS7_ILi128EEENS7_ILi96EEEEEENS_10bfloat16_tEfNS_4arch4Sm90ELb0ELb0ELb1ELb0ELb1ELb1ELb0ELb0ELi2ELi1ELi2ELi1ELb1EEENS1_24CollectiveEpilogueBwdGQAISD_fSG_Li256ELb0ELb1EEENS1_19SingleTileSchedulerILb0ELb0ELb0ELi128EEEEEEEEEvNT_6ParamsE:
        /* <DEDUP_REMOVED lines=23> */
.L_x_329:
[----:B------:R-:W-:Y:S05]  /*0170*/  BSYNC B0 ;  /* 0x0000000000007941 */ /* 0x000fea0003800000 */
.L_x_328:
        /* <DEDUP_REMOVED lines=37> */
.L_x_330:
        /* <DEDUP_REMOVED lines=22> */
.L_x_331:
[----:B------:R-:W-:Y:S01]  /*0530*/  PLOP3.LUT P0, PT, PT, PT, UP0, 0x80, 0x0 ;  /* 0x000000000000781c */ /* 0x000fe20003f0f008 */
[----:B------:R-:W-:Y:S01]  /*0540*/  NOP ;  /* 0x0000000000007918 */ /* 0x000fe20000000000 */
[----:B------:R-:W-:Y:S01]  /*0550*/  ULDC.64 UR46, c[0x0][0x208] ;  /* 0x00008200002e7ab9 */ /* 0x000fe20000000a00 */
[----:B------:R-:W-:Y:S01]  /*0560*/  BSSY B6, `(.L_x_332) ;  /* 0x0000863000067945 */ /* 0x000fe20003800000 */
[----:B-12-4-:R-:W-:Y:S09]  /*0570*/  BAR.SYNC.DEFER_BLOCKING 0x0 ;  /* 0x0000000000007b1d */ /* 0x016ff20000010000 */
[----:B------:R-:W-:Y:S05]  /*0580*/  @!P0 BRA `(.L_x_333) ;  /* 0x0000004c00d08947 */ /* 0x000fea0003800000 */
.L_x_334:
        /* <DEDUP_REMOVED lines=33> */
.L_x_337:
        /* <DEDUP_REMOVED lines=15> */
.L_x_336:
        /* <DEDUP_REMOVED lines=22> */
.L_x_339:
        /* <DEDUP_REMOVED lines=15> */
.L_x_338:
[----:B------:R-:W-:Y:S01]  /*0ae0*/  SHF.R.S32.HI R41, RZ, 0x1f, R22 ;  /* 0x0000001fff297819 */ /* 0x000fe20000011416 */
[----:B------:R-:W-:-:S03]  /*0af0*/  UMOV UR4, 0xffffffff ;  /* 0xffffffff00047882 */ /* 0x000fc60000000000 */
[----:B------:R-:W-:-:S04]  /*0b00*/  LEA.HI R0, R41, R22, RZ, 0x7 ;  /* 0x0000001629007211 */ /* 0x000fc800078f38ff */
[----:B------:R-:W-:Y:S01]  /*0b10*/  SHF.R.S32.HI R16, RZ, 0x7, R0 ;  /* 0x00000007ff107819 */ /* 0x000fe20000011400 */
[----:B------:R-:W-:Y:S06]  /*0b20*/  BRA.DIV UR4, `(.L_x_340) ;  /* 0x0000008204207947 */ /* 0x000fec000b800000 */
[----:B------:R1:W2:Y:S02]  /*0b30*/  SHFL.IDX PT, R14, R16, RZ, 0x1f ;  /* 0x00001fff100e7589 */ /* 0x0002a400000e0000 */
.L_x_438:
        /* <DEDUP_REMOVED lines=15> */
.L_x_341:
        /* <DEDUP_REMOVED lines=19> */
.L_x_343:
        /* <DEDUP_REMOVED lines=177> */
.L_x_355:
[----:B------:R-:W-:-:S06]  /*1870*/  UISETP.NE.AND UP0, UPT, UR11, 0x3, UPT ;  /* 0x000000030b00788c */ /* 0x000fcc000bf05270 */
[----:B------:R-:W-:-:S13]  /*1880*/  PLOP3.LUT P0, PT, PT, PT, UP0, 0x80, 0x0 ;  /* 0x000000000000781c */ /* 0x000fda0003f0f008 */
[----:B-1----:R-:W-:Y:S05]  /*1890*/  @!P0 BRA `(.L_x_345) ;  /* 0x0000000000048947 */ /* 0x002fea0003800000 */
[----:B------:R-:W-:Y:S01]  /*18a0*/  BPT.TRAP 0x1 ;  /* 0x000000040000795c */ /* 0x000fe20000300000 */
.L_x_345:
[----:B------:R-:W-:Y:S01]  /*18b0*/  R2UR UR8, R18 ;  /* 0x00000000120872ca */ /* 0x000fe200000e0000 */
[----:B------:R-:W-:-:S05]  /*18c0*/  IMAD.U32 R120, RZ, RZ, UR5 ;  /* 0x00000005ff787e24 */ /* 0x000fca000f8e00ff */
[----:B------:R-:W-:-:S07]  /*18d0*/  SHF.L.U32 R120, R120, 0x1f, RZ ;  /* 0x0000001f78787819 */ /* 0x000fce00000006ff */
[----:B------:R-:W-:-:S09]  /*18e0*/  ULEA UR8, UR6, UR8, 0x3 ;  /* 0x0000000806087291 */ /* 0x000fd2000f8e183f */
[----:B------:R2:W3:Y:S01]  /*18f0*/  SYNCS.PHASECHK.TRANS64.TRYWAIT P1, [UR8+0x26810], R120 ;  /* 0x02681078ff0075a7 */ /* 0x0004e20008020148 */
[----:B------:R-:W-:Y:S05]  /*1900*/  @!P0 BRA `(.L_x_346) ;  /* 0x0000000000048947 */ /* 0x000fea0003800000 */
[----:B------:R-:W-:Y:S01]  /*1910*/  BPT.TRAP 0x1 ;  /* 0x000000040000795c */ /* 0x000fe20000300000 */
.L_x_346:
[----:B---3--:R-:W-:Y:S05]  /*1920*/  @P1 BRA `(.L_x_347) ;  /* 0x0000000000081947 */ /* 0x008fea0003800000 */
[----:B------:R-:W3:Y:S02]  /*1930*/  SYNCS.PHASECHK.TRANS64.TRYWAIT P1, [UR8+0x26810], R120 ;  /* 0x02681078ff0075a7 */ /* 0x000ee40008020148 */
[----:B---3--:R-:W-:Y:S05]  /*1940*/  @!P1 BRA `(.L_x_348) ;  /* 0x0000007000cc9947 */ /* 0x008fea0003800000 */
.L_x_347:
        /* <DEDUP_REMOVED lines=67> */
.L_x_349:
[----:B------:R1:W1:Y:S01]  /*1d80*/  SYNCS.PHASECHK.TRANS64.TRYWAIT P1, [UR8+0x26830], R120 ;  /* 0x02683078ff0075a7 */ /* 0x0002620008020148 */
[----:B------:R-:W-:Y:S05]  /*1d90*/  @!P0 BRA `(.L_x_350) ;  /* 0x0000000000048947 */ /* 0x000fea0003800000 */
[----:B------:R-:W-:Y:S01]  /*1da0*/  BPT.TRAP 0x1 ;  /* 0x000000040000795c */ /* 0x000fe20000300000 */
.L_x_350:
[----:B-1----:R-:W-:Y:S05]  /*1db0*/  @P1 BRA `(.L_x_351) ;  /* 0x0000000000081947 */ /* 0x002fea0003800000 */
[----:B------:R-:W1:Y:S02]  /*1dc0*/  SYNCS.PHASECHK.TRANS64.TRYWAIT P1, [UR8+0x26830], R120 ;  /* 0x02683078ff0075a7 */ /* 0x000e640008020148 */
[----:B-1----:R-:W-:Y:S05]  /*1dd0*/  @!P1 BRA `(.L_x_352) ;  /* 0x0000006c00c09947 */ /* 0x002fea0003800000 */
.L_x_351:
[----:B------:R-:W-:Y:S01]  /*1de0*/  R2UR UR10, R18 ;  /* 0x00000000120a72ca */ /* 0x000fe200000e0000 */
[----:B--2---:R-:W-:Y:S01]  /*1df0*/  WARPGROUP.ARRIVE ;  /* 0x00000000000079c5 */ /* 0x004fe20000000000 */
[----:B------:R-:W-:Y:S01]  /*1e00*/  UMOV UR19, 0x80000020 ;  /* 0x8000002000137882 */ /* 0x000fe20000000000 */
[----:B------:R-:W-:Y:S01]  /*1e10*/  FMUL.FTZ R208, R152, UR13 ;  /* 0x0000000d98d07c20 */ /* 0x000fe20008410000 */
[----:B------:R-:W-:Y:S01]  /*1e20*/  FMUL.FTZ R212, R153, UR13 ;  /* 0x0000000d99d47c20 */ /* 0x000fe20008410000 */
[----:B------:R-:W-:Y:S01]  /*1e30*/  FMUL.FTZ R213, R154, UR13 ;  /* 0x0000000d9ad57c20 */ /* 0x000fe20008410000 */
[----:B------:R-:W-:Y:S01]  /*1e40*/  FMUL.FTZ R214, R155, UR13 ;  /* 0x0000000d9bd67c20 */ /* 0x000fe20008410000 */
[----:B------:R-:W-:Y:S01]  /*1e50*/  FMUL.FTZ R154, R156, UR13 ;  /* 0x0000000d9c9a7c20 */ /* 0x000fe20008410000 */
[----:B------:R-:W-:Y:S01]  /*1e60*/  FMUL.FTZ R155, R157, UR13 ;  /* 0x0000000d9d9b7c20 */ /* 0x000fe20008410000 */
[----:B------:R-:W1:Y:S01]  /*1e70*/  MUFU.TANH R208, R208 ;  /* 0x000000d000d07308 */ /* 0x000e620000002400 */
[----:B------:R-:W-:Y:S01]  /*1e80*/  ISETP.GT.AND P2, PT, R3, RZ, PT ;  /* 0x000000ff0300720c */ /* 0x000fe20003f44270 */
        /* <DEDUP_REMOVED lines=9> */
[----:B------:R-:W-:Y:S01]  /*1f20*/  FMUL.FTZ R216, R167, UR13 ;  /* 0x0000000da7d87c20 */ /* 0x000fe20008410000 */
[----:B------:R-:W-:Y:S01]  /*1f30*/  ULOP3.LUT UR10, UR10, 0x3fff, URZ, 0xc0, !UPT ;  /* 0x00003fff0a0a7892 */ /* 0x000fe2000f8ec03f */
[----:B------:R-:W-:Y:S01]  /*1f40*/  ISETP.GT.AND P1, PT, R3, 0x8, PT ;  /* 0x000000080300780c */ /* 0x000fe20003f24270 */
        /* <DEDUP_REMOVED lines=20> */
[----:B------:R-:W-:Y:S01]  /*2090*/  FFMA.FTZ R183, R152, UR14, -R21 ;  /* 0x0000000e98b77c23 */ /* 0x000fe20008010815 */
[----:B-----5:R-:W-:Y:S01]  /*20a0*/  FSEL R153, R154, -INF , P2 ;  /* 0xff8000009a997808 */ /* 0x020fe20001000000 */
[----:B------:R-:W-:Y:S01]  /*20b0*/  FMUL.FTZ R165, R165, UR13 ;  /* 0x0000000da5a57c20 */ /* 0x000fe20008410000 */
[----:B------:R-:W-:Y:S01]  /*20c0*/  FMUL.FTZ R220, R171, UR13 ;  /* 0x0000000dabdc7c20 */ /* 0x000fe20008410000 */
[----:B------:R-:W-:Y:S01]  /*20d0*/  FMUL.FTZ R221, R174, UR13 ;  /* 0x0000000daedd7c20 */ /* 0x000fe20008410000 */
[----:B------:R-:W-:Y:S01]  /*20e0*/  FMUL.FTZ R222, R177, UR13 ;  /* 0x0000000db1de7c20 */ /* 0x000fe20008410000 */
[----:B------:R-:W-:Y:S01]  /*20f0*/  FFMA.FTZ R166, R153, UR14, -R210 ;  /* 0x0000000e99a67c23 */ /* 0x000fe200080108d2 */
[----:B------:R-:W5:Y:S01]  /*2100*/  MUFU.TANH R214, R214 ;  /* 0x000000d600d67308 */ /* 0x000f620000002400 */
[----:B-1----:R-:W-:Y:S01]  /*2110*/  FSEL R152, R155, -INF , P2 ;  /* 0xff8000009b987808 */ /* 0x002fe20001000000 */
[----:B------:R-:W-:Y:S01]  /*2120*/  FMUL.FTZ R172, R172, UR13 ;  /* 0x0000000dacac7c20 */ /* 0x000fe20008410000 */
[----:B------:R-:W-:Y:S01]  /*2130*/  FMUL.FTZ R173, R173, UR13 ;  /* 0x0000000dadad7c20 */ /* 0x000fe20008410000 */
[----:B------:R-:W-:Y:S01]  /*2140*/  FMUL.FTZ R175, R175, UR13 ;  /* 0x0000000dafaf7c20 */ /* 0x000fe20008410000 */
[----:B------:R-:W-:Y:S01]  /*2150*/  FFMA.FTZ R208, -R208, R208, 1 ;  /* 0x3f800000d0d07423 */ /* 0x000fe200000101d0 */
[----:B------:R-:W-:Y:S01]  /*2160*/  FFMA.FTZ R167, R152, UR14, -R211 ;  /* 0x0000000e98a77c23 */ /* 0x000fe200080108d3 */
[----:B------:R-:W-:Y:S01]  /*2170*/  FFMA.FTZ R154, -R154, R154, 1 ;  /* 0x3f8000009a9a7423 */ /* 0x000fe2000001019a */
        /* <DEDUP_REMOVED lines=11> */
[----:B------:R-:W-:Y:S01]  /*2230*/  FMUL.FTZ R181, R181, UR13 ;  /* 0x0000000db5b57c20 */ /* 0x000fe20008410000 */
[----:B------:R-:W-:-:S02]  /*2240*/  ULOP3.LUT UR10, UR10, 0x1000000, URZ, 0xfc, !UPT ;  /* 0x010000000a0a7892 */ /* 0x000fc4000f8efc3f */
[----:B------:R-:W-:Y:S02]  /*2250*/  FFMA.FTZ R170, R20, UR14, -R21 ;  /* 0x0000000e14aa7c23 */ /* 0x000fe40008010815 */
[----:B------:R-:W5:Y:S01]  /*2260*/  MUFU.TANH R157, R157 ;  /* 0x0000009d009d7308 */ /* 0x000f620000002400 */
[C---:B-1----:R-:W-:Y:S01]  /*2270*/  FSEL R163, R156.reuse, -INF , P2 ;  /* 0xff8000009ca37808 */ /* 0x042fe20001000000 */
[----:B------:R-:W-:Y:S01]  /*2280*/  FFMA.FTZ R156, -R156, R156, 1 ;  /* 0x3f8000009c9c7423 */ /* 0x000fe2000001019c */
[----:B------:R-:W-:-:S03]  /*2290*/  UIMAD UR10, UR6, 0x300, UR10 ;  /* 0x00000300060a78a4 */ /* 0x000fc6000f8e020a */
[----:B------:R-:W-:Y:S02]  /*22a0*/  FFMA.FTZ R162, R163, UR14, -R12 ;  /* 0x0000000ea3a27c23 */ /* 0x000fe4000801080c */
[----:B------:R-:W1:Y:S01]  /*22b0*/  MUFU.TANH R159, R159 ;  /* 0x0000009f009f7308 */ /* 0x000e620000002400 */
[----:B--2---:R-:W-:-:S05]  /*22c0*/  FSEL R168, R158, -INF , P2 ;  /* 0xff8000009ea87808 */ /* 0x004fca0001000000 */
[----:B------:R-:W-:Y:S02]  /*22d0*/  FFMA.FTZ R163, R168, UR14, -R13 ;  /* 0x0000000ea8a37c23 */ /* 0x000fe4000801080d */
[----:B------:R-:W2:Y:S01]  /*22e0*/  MUFU.TANH R160, R160 ;  /* 0x000000a000a07308 */ /* 0x000ea20000002400 */
[C---:B-----5:R-:W-:Y:S01]  /*22f0*/  FSEL R21, R157.reuse, -INF , P1 ;  /* 0xff8000009d157808 */ /* 0x060fe20000800000 */
[----:B------:R-:W-:-:S04]  /*2300*/  FFMA.FTZ R157, -R157, R157, 1 ;  /* 0x3f8000009d9d7423 */ /* 0x000fc8000001019d */
[----:B------:R-:W-:Y:S02]  /*2310*/  FFMA.FTZ R168, R21, UR14, -R210 ;  /* 0x0000000e15a87c23 */ /* 0x000fe400080108d2 */
[----:B------:R-:W5:Y:S01]  /*2320*/  MUFU.TANH R161, R161 ;  /* 0x000000a100a17308 */ /* 0x000f620000002400 */
[----:B-1----:R-:W-:-:S05]  /*2330*/  FSEL R20, R159, -INF , P1 ;  /* 0xff8000009f147808 */ /* 0x002fca0000800000 */
[----:B------:R-:W-:Y:S02]  /*2340*/  FFMA.FTZ R211, R20, UR14, -R211 ;  /* 0x0000000e14d37c23 */ /* 0x000fe400080108d3 */
[----:B------:R-:W1:Y:S01]  /*2350*/  MUFU.TANH R164, R164 ;  /* 0x000000a400a47308 */ /* 0x000e620000002400 */
[C---:B--2---:R-:W-:Y:S01]  /*2360*/  FSEL R171, R160.reuse, -INF , P1 ;  /* 0xff800000a0ab7808 */ /* 0x044fe20000800000 */
[----:B------:R-:W-:-:S04]  /*2370*/  FFMA.FTZ R160, -R160, R160, 1 ;  /* 0x3f800000a0a07423 */ /* 0x000fc800000101a0 */
[----:B------:R-:W-:Y:S02]  /*2380*/  FFMA.FTZ R174, R171, UR14, -R12 ;  /* 0x0000000eabae7c23 */ /* 0x000fe4000801080c */
[----:B------:R-:W-:Y:S01]  /*2390*/  MUFU.TANH R215, R215 ;  /* 0x000000d700d77308 */ /* 0x000fe20000002400 */
[----:B-----5:R-:W-:Y:S01]  /*23a0*/  FSEL R12, R161, -INF , P1 ;  /* 0xff800000a10c7808 */ /* 0x020fe20000800000 */
[----:B------:R-:W-:Y:S02]  /*23b0*/  WARPGROUP.DEPBAR.LE gsb0, 0x0 ;  /* 0x00008000000079c5 */ /* 0x000fe40000010000 */
[----:B------:R-:W-:Y:S02]  /*23c0*/  WARPGROUP.ARRIVE ;  /* 0x00000000000079c5 */ /* 0x000fe40000000000 */
[----:B------:R-:W-:Y:S02]  /*23d0*/  FFMA.FTZ R177, R12, UR14, -R13 ;  /* 0x0000000e0cb17c23 */ /* 0x000fe4000801080d */
[----:B------:R-:W2:Y:S01]  /*23e0*/  MUFU.TANH R165, R165 ;  /* 0x000000a500a57308 */ /* 0x000ea20000002400 */
[----:B-1----:R-:W-:Y:S01]  /*23f0*/  FSEL R13, R164, -INF , P2 ;  /* 0xff800000a40d7808 */ /* 0x002fe20001000000 */
[----:B------:R-:W-:Y:S01]  /*2400*/  HGMMA.64x64x16.F32.BF16 R120, R196, gdesc[UR16], R120, gsb0 ;  /* 0x00e00010c4787df0 */ /* 0x000fe20008001878 */
[----:B------:R-:W-:Y:S01]  /*2410*/  UMOV UR18, UR16 ;  /* 0x0000001000127c82 */ /* 0x000fe20008000000 */
[----:B------:R-:W-:Y:S01]  /*2420*/  UMOV UR19, 0x80000020 ;  /* 0x8000002000137882 */ /* 0x000fe20000000000 */
[----:B------:R-:W-:Y:S01]  /*2430*/  UIADD3 UR16, UR12, 0x102, URZ ;  /* 0x000001020c107890 */ /* 0x000fe2000fffe03f */
[----:B------:R-:W-:-:S02]  /*2440*/  FFMA.FTZ R13, R13, UR14, -R14 ;  /* 0x0000000e0d0d7c23 */ /* 0x000fc4000801080e */
[----:B------:R-:W1:Y:S08]  /*2450*/  MUFU.EX2 R183, R183 ;  /* 0x000000b700b77308 */ /* 0x000e700000000800 */
[----:B------:R-:W5:Y:S01]  /*2460*/  MUFU.EX2 R224, R224 ;  /* 0x000000e000e07308 */ /* 0x000f620000000800 */
[----:B--2---:R-:W-:-:S07]  /*2470*/  FSEL R12, R165, -INF , P2 ;  /* 0xff800000a50c7808 */ /* 0x004fce0001000000 */
[----:B------:R-:W-:Y:S08]  /*2480*/  MUFU.TANH R218, R218 ;  /* 0x000000da00da7308 */ /* 0x000ff00000002400 */
[----:B------:R-:W-:Y:S08]  /*2490*/  MUFU.TANH R220, R220 ;  /* 0x000000dc00dc7308 */ /* 0x000ff00000002400 */
[----:B------:R-:W2:Y:S08]  /*24a0*/  MUFU.EX2 R169, R169 ;  /* 0x000000a900a97308 */ /* 0x000eb00000000800 */
[----:B------:R-:W3:Y:S08]  /*24b0*/  MUFU.EX2 R170, R170 ;  /* 0x000000aa00aa7308 */ /* 0x000ef00000000800 */
[----:B------:R4:W-:Y:S08]  /*24c0*/  MUFU.EX2 R171, R211 ;  /* 0x000000d300ab7308 */ /* 0x0009f00000000800 */
[----:B------:R-:W3:Y:S01]  /*24d0*/  MUFU.TANH R216, R216 ;  /* 0x000000d800d87308 */ /* 0x000ee20000002400 */
[----:B----4-:R-:W-:-:S07]  /*24e0*/  FFMA.FTZ R211, R12, UR14, -R15 ;  /* 0x0000000e0cd37c23 */ /* 0x010fce000801080f */
[----:B------:R-:W4:Y:S01]  /*24f0*/  MUFU.TANH R217, R217 ;  /* 0x000000d900d97308 */ /* 0x000f220000002400 */
[----:B------:R-:W-:Y:S02]  /*2500*/  WARPGROUP.DEPBAR.LE gsb0, 0x0 ;  /* 0x00008000000079c5 */ /* 0x000fe40000010000 */
[----:B------:R-:W-:-:S05]  /*2510*/  WARPGROUP.ARRIVE ;  /* 0x00000000000079c5 */ /* 0x000fca0000000000 */
[----:B------:R-:W4:Y:S01]  /*2520*/  MUFU.TANH R219, R219 ;  /* 0x000000db00db7308 */ /* 0x000f220000002400 */
[----:B------:R-:W-:Y:S01]  /*2530*/  HGMMA.64x64x16.F32.BF16 R120, R188, gdesc[UR16], R120, gsb0 ;  /* 0x00e00010bc787df0 */ /* 0x000fe20008001878 */
[----:B------:R-:W-:Y:S01]  /*2540*/  UMOV UR18, UR16 ;  /* 0x0000001000127c82 */ /* 0x000fe20008000000 */
[----:B------:R-:W-:Y:S01]  /*2550*/  UMOV UR19, 0x80000020 ;  /* 0x8000002000137882 */ /* 0x000fe20000000000 */
[----:B------:R-:W-:-:S04]  /*2560*/  UIADD3 UR16, UR12, 0x200, URZ ;  /* 0x000002000c107890 */ /* 0x000fc8000fffe03f */
[----:B------:R-:W4:Y:S01]  /*2570*/  MUFU.TANH R221, R221 ;  /* 0x000000dd00dd7308 */ /* 0x000f220000002400 */
[----:B------:R-:W-:-:S07]  /*2580*/  UIADD3 UR12, UR12, 0x202, URZ ;  /* 0x000002020c0c7890 */ /* 0x000fce000fffe03f */
[----:B------:R-:W4:Y:S08]  /*2590*/  MUFU.TANH R172, R172 ;  /* 0x000000ac00ac7308 */ /* 0x000f300000002400 */
[----:B------:R-:W4:Y:S08]  /*25a0*/  MUFU.EX2 R166, R166 ;  /* 0x000000a600a67308 */ /* 0x000f300000000800 */
[----:B------:R-:W-:Y:S08]  /*25b0*/  MUFU.EX2 R167, R167 ;  /* 0x000000a700a77308 */ /* 0x000ff00000000800 */
[----:B------:R-:W-:Y:S08]  /*25c0*/  MUFU.EX2 R168, R168 ;  /* 0x000000a800a87308 */ /* 0x000ff00000000800 */
[----:B------:R-:W-:Y:S08]  /*25d0*/  MUFU.TANH R173, R173 ;  /* 0x000000ad00ad7308 */ /* 0x000ff00000002400 */
[----:B------:R-:W-:Y:S08]  /*25e0*/  MUFU.TANH R175, R175 ;  /* 0x000000af00af7308 */ /* 0x000ff00000002400 */
[----:B------:R-:W-:Y:S08]  /*25f0*/  MUFU.EX2 R162, R162 ;  /* 0x000000a200a27308 */ /* 0x000ff00000000800 */
[----:B------:R-:W-:Y:S08]  /*2600*/  MUFU.EX2 R163, R163 ;  /* 0x000000a300a37308 */ /* 0x000ff00000000800 */
[----:B------:R-:W-:Y:S01]  /*2610*/  MUFU.TANH R176, R176 ;  /* 0x000000b000b07308 */ /* 0x000fe20000002400 */
        /* <DEDUP_REMOVED lines=9> */
[----:B------:R-:W4:Y:S08]  /*26b0*/  MUFU.TANH R180, R180 ;  /* 0x000000b400b47308 */ /* 0x000f300000002400 */
[----:B------:R-:W4:Y:S08]  /*26c0*/  MUFU.TANH R182, R182 ;  /* 0x000000b600b67308 */ /* 0x000f300000002400 */
[----:B------:R-:W-:Y:S08]  /*26d0*/  MUFU.TANH R223, R223 ;  /* 0x000000df00df7308 */ /* 0x000ff00000002400 */
[----:B------:R-:W4:Y:S08]  /*26e0*/  MUFU.EX2 R174, R174 ;  /* 0x000000ae00ae7308 */ /* 0x000f300000000800 */
[----:B------:R-:W4:Y:S08]  /*26f0*/  MUFU.EX2 R177, R177 ;  /* 0x000000b100b17308 */ /* 0x000f300000000800 */
[----:B------:R-:W4:Y:S08]  /*2700*/  MUFU.TANH R181, R181 ;  /* 0x000000b500b57308 */ /* 0x000f300000002400 */
        /* <DEDUP_REMOVED lines=14> */
[----:B------:R-:W2:Y:S01]  /*27f0*/  LDS.64 R20, [R22+0x1e220] ;  /* 0x01e2200016147984 */ /* 0x000ea20000000a00 */
[--C-:B-1----:R-:W-:Y:S01]  /*2800*/  FADD.FTZ R227, R123, -R153.reuse ;  /* 0x800000997be37221 */ /* 0x102fe20000010000 */
[----:B------:R-:W-:Y:S01]  /*2810*/  FSEL R123, R215, -INF , P1 ;  /* 0xff800000d77b7808 */ /* 0x000fe20000800000 */
[--C-:B------:R-:W-:Y:S01]  /*2820*/  FADD.FTZ R225, R120, -R152.reuse ;  /* 0x8000009878e17221 */ /* 0x100fe20000010000 */
[----:B------:R-:W-:Y:S01]  /*2830*/  FADD.FTZ R210, R121, -R153 ;  /* 0x8000009979d27221 */ /* 0x000fe20000010000 */
[----:B------:R-:W-:Y:S01]  /*2840*/  FADD.FTZ R122, R122, -R152 ;  /* 0x800000987a7a7221 */ /* 0x000fe20000010000 */
[----:B------:R-:W-:Y:S01]  /*2850*/  FFMA.FTZ R152, -R212, R212, 1 ;  /* 0x3f800000d4987423 */ /* 0x000fe200000101d4 */
[----:B------:R-:W-:Y:S01]  /*2860*/  FFMA.FTZ R120, R123, UR14, -R14 ;  /* 0x0000000e7b787c23 */ /* 0x000fe2000801080e */
[----:B------:R-:W-:Y:S01]  /*2870*/  FMUL.FTZ R153, R183, R210 ;  /* 0x000000d2b7997220 */ /* 0x000fe20000410000 */
[----:B------:R1:W-:Y:S01]  /*2880*/  MUFU.EX2 R14, R13 ;  /* 0x0000000d000e7308 */ /* 0x0003e20000000800 */
[----:B------:R-:W-:Y:S01]  /*2890*/  FFMA.FTZ R123, -R213, R213, 1 ;  /* 0x3f800000d57b7423 */ /* 0x000fe200000101d5 */
[----:B-----5:R-:W-:Y:S01]  /*28a0*/  FMUL.FTZ R225, R224, R225 ;  /* 0x000000e1e0e17220 */ /* 0x020fe20000410000 */
[----:B------:R-:W-:Y:S01]  /*28b0*/  FMUL.FTZ R152, R152, R153 ;  /* 0x0000009998987220 */ /* 0x000fe20000410000 */
[--C-:B--2---:R-:W-:Y:S01]  /*28c0*/  FADD.FTZ R153, R124, -R20.reuse ;  /* 0x800000147c997221 */ /* 0x104fe20000010000 */
[----:B------:R-:W-:Y:S01]  /*28d0*/  FADD.FTZ R213, R126, -R20 ;  /* 0x800000147ed57221 */ /* 0x000fe20000010000 */
[----:B------:R-:W-:Y:S01]  /*28e0*/  FMUL.FTZ R122, R169, R122 ;  /* 0x0000007aa97a7220 */ /* 0x000fe20000410000 */
[----:B------:R-:W-:Y:S01]  /*28f0*/  FSEL R20, R218, -INF , P2 ;  /* 0xff800000da147808 */ /* 0x000fe20001000000 */
[----:B---3--:R-:W-:Y:S01]  /*2900*/  FMUL.FTZ R227, R170, R227 ;  /* 0x000000e3aae37220 */ /* 0x008fe20000410000 */
[----:B-1----:R-:W1:Y:S01]  /*2910*/  LDS.64 R12, [R22+0x1e240] ;  /* 0x01e24000160c7984 */ /* 0x002e620000000a00 */
[----:B------:R-:W-:Y:S01]  /*2920*/  FSEL R126, R220, -INF , P1 ;  /* 0xff800000dc7e7808 */ /* 0x000fe20000800000 */
[----:B------:R-:W-:Y:S01]  /*2930*/  FMUL.FTZ R121, R208, R225 ;  /* 0x000000e1d0797220 */ /* 0x000fe20000410000 */
[----:B------:R-:W-:Y:S01]  /*2940*/  FSEL R208, R216, -INF , P1 ;  /* 0xff800000d8d07808 */ /* 0x000fe20000800000 */
[----:B------:R-:W-:Y:S01]  /*2950*/  FMUL.FTZ R123, R123, R122 ;  /* 0x0000007a7b7b7220 */ /* 0x000fe20000410000 */
[----:B------:R-:W-:Y:S01]  /*2960*/  FADD.FTZ R212, R125, -R21 ;  /* 0x800000157dd47221 */ /* 0x000fe20000010000 */
[----:B------:R-:W-:Y:S01]  /*2970*/  FMUL.FTZ R122, R214, R227 ;  /* 0x000000e3d67a7220 */ /* 0x000fe20000410000 */
[--C-:B------:R-:W-:Y:S01]  /*2980*/  FFMA.FTZ R125, R20, UR14, -R7.reuse ;  /* 0x0000000e147d7c23 */ /* 0x100fe20008010807 */
[----:B------:R-:W-:Y:S01]  /*2990*/  FFMA.FTZ R126, R126, UR14, -R7 ;  /* 0x0000000e7e7e7c23 */ /* 0x000fe20008010807 */
[----:B----4-:R-:W-:Y:S01]  /*29a0*/  FSEL R225, R217, -INF , P2 ;  /* 0xff800000d9e17808 */ /* 0x010fe20001000000 */
[----:B------:R-:W-:Y:S01]  /*29b0*/  FFMA.FTZ R208, R208, UR14, -R15 ;  /* 0x0000000ed0d07c23 */ /* 0x000fe2000801080f */
[----:B------:R-:W-:Y:S01]  /*29c0*/  FSEL R227, R219, -INF , P1 ;  /* 0xff800000dbe37808 */ /* 0x000fe20000800000 */
[----:B------:R-:W-:Y:S01]  /*29d0*/  FADD.FTZ R210, R127, -R21 ;  /* 0x800000157fd27221 */ /* 0x000fe20000010000 */
[----:B------:R-:W-:Y:S01]  /*29e0*/  FSEL R7, R221, -INF , P1 ;  /* 0xff800000dd077808 */ /* 0x000fe20000800000 */
[----:B------:R2:W-:Y:S01]  /*29f0*/  MUFU.EX2 R15, R120 ;  /* 0x00000078000f7308 */ /* 0x0005e20000000800 */
[----:B------:R-:W-:Y:S01]  /*2a00*/  FSEL R127, R172, -INF , P2 ;  /* 0xff800000ac7f7808 */ /* 0x000fe20001000000 */
[--C-:B------:R-:W-:Y:S01]  /*2a10*/  FFMA.FTZ R225, R225, UR14, -R6.reuse ;  /* 0x0000000ee1e17c23 */ /* 0x100fe20008010806 */
[----:B------:R-:W-:Y:S01]  /*2a20*/  FFMA.FTZ R21, R227, UR14, -R6 ;  /* 0x0000000ee3157c23 */ /* 0x000fe20008010806 */
[----:B------:R-:W-:Y:S01]  /*2a30*/  FMUL.FTZ R153, R166, R153 ;  /* 0x00000099a6997220 */ /* 0x000fe20000410000 */
[----:B------:R-:W-:Y:S01]  /*2a40*/  FFMA.FTZ R6, -R155, R155, 1 ;  /* 0x3f8000009b067423 */ /* 0x000fe2000001019b */
[--C-:B------:R-:W-:Y:S01]  /*2a50*/  FFMA.FTZ R127, R127, UR14, -R10.reuse ;  /* 0x0000000e7f7f7c23 */ /* 0x100fe2000801080a */
[----:B------:R-:W-:Y:S01]  /*2a60*/  FSEL R214, R222, -INF , P2 ;  /* 0xff800000ded67808 */ /* 0x000fe20001000000 */
[----:B------:R-:W-:Y:S01]  /*2a70*/  FMUL.FTZ R155, R154, R153 ;  /* 0x000000999a9b7220 */ /* 0x000fe20000410000 */
[----:B--2---:R-:W-:Y:S01]  /*2a80*/  FFMA.FTZ R120, R7, UR14, -R10 ;  /* 0x0000000e07787c23 */ /* 0x004fe2000801080a */
[----:B------:R-:W-:Y:S01]  /*2a90*/  FMUL.FTZ R7, R167, R212 ;  /* 0x000000d4a7077220 */ /* 0x000fe20000410000 */
[----:B------:R-:W-:Y:S01]  /*2aa0*/  FMUL.FTZ R10, R168, R213 ;  /* 0x000000d5a80a7220 */ /* 0x000fe20000410000 */
[----:B------:R2:W3:Y:S01]  /*2ab0*/  MUFU.EX2 R124, R208 ;  /* 0x000000d0007c7308 */ /* 0x0004e20000000800 */
[----:B------:R-:W-:Y:S01]  /*2ac0*/  FSEL R212, R173, -INF , P2 ;  /* 0xff800000add47808 */ /* 0x000fe20001000000 */
[----:B------:R-:W-:Y:S01]  /*2ad0*/  FMUL.FTZ R154, R6, R7 ;  /* 0x00000007069a7220 */ /* 0x000fe20000410000 */
[----:B------:R-:W-:Y:S01]  /*2ae0*/  FMUL.FTZ R7, R171, R210 ;  /* 0x000000d2ab077220 */ /* 0x000fe20000410000 */
[----:B------:R-:W-:Y:S01]  /*2af0*/  FMUL.FTZ R153, R157, R10 ;  /* 0x0000000a9d997220 */ /* 0x000fe20000410000 */
[----:B------:R-:W-:Y:S01]  /*2b00*/  FSEL R10, R175, -INF , P1 ;  /* 0xff800000af0a7808 */ /* 0x000fe20000800000 */
[----:B------:R-:W-:Y:S01]  /*2b10*/  FFMA.FTZ R212, R212, UR14, -R11 ;  /* 0x0000000ed4d47c23 */ /* 0x000fe2000801080b */
[----:B------:R-:W-:Y:S01]  /*2b20*/  FSEL R157, R178, -INF , P1 ;  /* 0xff800000b29d7808 */ /* 0x000fe20000800000 */
[----:B------:R4:W5:Y:S01]  /*2b30*/  MUFU.EX2 R20, R225 ;  /* 0x000000e100147308 */ /* 0x0009620000000800 */
[----:B--2---:R-:W-:Y:S01]  /*2b40*/  FFMA.FTZ R208, -R159, R159, 1 ;  /* 0x3f8000009fd07423 */ /* 0x004fe2000001019f */
[----:B------:R-:W-:Y:S01]  /*2b50*/  FSEL R159, R176, -INF , P2 ;  /* 0xff800000b09f7808 */ /* 0x000fe20001000000 */
[----:B------:R-:W-:Y:S01]  /*2b60*/  FFMA.FTZ R210, -R158, R158, 1 ;  /* 0x3f8000009ed27423 */ /* 0x000fe2000001019e */
[--C-:B------:R-:W-:Y:S01]  /*2b70*/  FFMA.FTZ R157, R157, UR14, -R8.reuse ;  /* 0x0000000e9d9d7c23 */ /* 0x100fe20008010808 */
[----:B------:R-:W-:Y:S01]  /*2b80*/  FMUL.FTZ R208, R208, R7 ;  /* 0x00000007d0d07220 */ /* 0x000fe20000410000 */
[----:B------:R-:W-:Y:S01]  /*2b90*/  FFMA.FTZ R214, R214, UR14, -R9 ;  /* 0x0000000ed6d67c23 */ /* 0x000fe20008010809 */
[----:B------:R-:W2:Y:S01]  /*2ba0*/  LDS.64 R6, [R22+0x1e260] ;  /* 0x01e2600016067984 */ /* 0x000ea20000000a00 */
[----:B------:R-:W-:Y:S01]  /*2bb0*/  FFMA.FTZ R159, R159, UR14, -R8 ;  /* 0x0000000e9f9f7c23 */ /* 0x000fe20008010808 */
[----:B----4-:R-:W-:Y:S01]  /*2bc0*/  FFMA.FTZ R225, R10, UR14, -R11 ;  /* 0x0000000e0ae17c23 */ /* 0x010fe2000801080b */
[--C-:B-1----:R-:W-:Y:S01]  /*2bd0*/  FADD.FTZ R11, R128, -R12.reuse ;  /* 0x8000000c800b7221 */ /* 0x102fe20000010000 */
[--C-:B------:R-:W-:Y:S01]  /*2be0*/  FADD.FTZ R10, R129, -R13.reuse ;  /* 0x8000000d810a7221 */ /* 0x100fe20000010000 */
[----:B------:R-:W-:Y:S01]  /*2bf0*/  FADD.FTZ R128, R131, -R13 ;  /* 0x8000000d83807221 */ /* 0x000fe20000010000 */
[----:B------:R-:W-:Y:S01]  /*2c00*/  FSEL R8, R179, -INF , P1 ;  /* 0xff800000b3087808 */ /* 0x000fe20000800000 */
[----:B------:R-:W-:Y:S01]  /*2c10*/  FMUL.FTZ R11, R162, R11 ;  /* 0x0000000ba20b7220 */ /* 0x000fe20000410000 */
[----:B------:R-:W-:Y:S01]  /*2c20*/  FMUL.FTZ R129, R163, R10 ;  /* 0x0000000aa3817220 */ /* 0x000fe20000410000 */
[----:B------:R-:W-:Y:S01]  /*2c30*/  FADD.FTZ R227, R130, -R12 ;  /* 0x8000000c82e37221 */ /* 0x000fe20000010000 */
[----:B------:R1:W-:Y:S01]  /*2c40*/  MUFU.EX2 R13, R120 ;  /* 0x00000078000d7308 */ /* 0x0003e20000000800 */
[----:B------:R-:W-:Y:S01]  /*2c50*/  FMUL.FTZ R131, R156, R11 ;  /* 0x0000000b9c837220 */ /* 0x000fe20000410000 */
[----:B------:R-:W-:Y:S01]  /*2c60*/  FFMA.FTZ R213, R8, UR14, -R9 ;  /* 0x0000000e08d57c23 */ /* 0x000fe20008010809 */
[----:B------:R-:W4:Y:S01]  /*2c70*/  LDS.64 R10, [R22+0x1e280] ;  /* 0x01e28000160a7984 */ /* 0x000f220000000a00 */
[----:B------:R-:W-:Y:S01]  /*2c80*/  FMUL.FTZ R210, R210, R129 ;  /* 0x00000081d2d27220 */ /* 0x000fe20000410000 */
[----:B------:R-:W-:Y:S01]  /*2c90*/  FSEL R9, R180, -INF , P2 ;  /* 0xff800000b4097808 */ /* 0x000fe20001000000 */
[----:B------:R-:W-:Y:S01]  /*2ca0*/  FFMA.FTZ R8, -R161, R161, 1 ;  /* 0x3f800000a1087423 */ /* 0x000fe200000101a1 */
[----:B------:R-:W-:Y:S01]  /*2cb0*/  FSEL R129, R182, -INF , P1 ;  /* 0xff800000b6817808 */ /* 0x000fe20000800000 */
[----:B------:R-:W-:Y:S01]  /*2cc0*/  FMUL.FTZ R161, R174, R227 ;  /* 0x000000e3aea17220 */ /* 0x000fe20000410000 */
[----:B------:R-:W-:Y:S01]  /*2cd0*/  FMUL.FTZ R227, R177, R128 ;  /* 0x00000080b1e37220 */ /* 0x000fe20000410000 */
[--C-:B-1----:R-:W-:Y:S01]  /*2ce0*/  FFMA.FTZ R120, R9, UR14, -R4.reuse ;  /* 0x0000000e09787c23 */ /* 0x102fe20008010804 */
[----:B------:R-:W-:Y:S01]  /*2cf0*/  MUFU.EX2 R12, R127 ;  /* 0x0000007f000c7308 */ /* 0x000fe20000000800 */
[----:B------:R-:W-:Y:S01]  /*2d00*/  FFMA.FTZ R156, R129, UR14, -R4 ;  /* 0x0000000e819c7c23 */ /* 0x000fe20008010804 */
[----:B------:R-:W-:Y:S01]  /*2d10*/  FSEL R4, R223, -INF , P1 ;  /* 0xff800000df047808 */ /* 0x000fe20000800000 */
[----:B------:R-:W-:Y:S01]  /*2d20*/  FMUL.FTZ R161, R160, R161 ;  /* 0x000000a1a0a17220 */ /* 0x000fe20000410000 */
[----:B------:R-:W-:Y:S01]  /*2d30*/  FMUL.FTZ R160, R8, R227 ;  /* 0x000000e308a07220 */ /* 0x000fe20000410000 */
[----:B------:R-:W-:Y:S01]  /*2d40*/  FSEL R158, R181, -INF , P2 ;  /* 0xff800000b59e7808 */ /* 0x000fe20001000000 */
[----:B------:R-:W1:Y:S01]  /*2d50*/  LDS.64 R8, [R22+0x1e2a0] ;  /* 0x01e2a00016087984 */ /* 0x000e620000000a00 */
[----:B------:R-:W-:Y:S01]  /*2d60*/  FFMA.FTZ R215, -R215, R215, 1 ;  /* 0x3f800000d7d77423 */ /* 0x000fe200000101d7 */
[----:B------:R3:W-:Y:S01]  /*2d70*/  MUFU.EX2 R127, R212 ;  /* 0x000000d4007f7308 */ /* 0x0007e20000000800 */
[----:B------:R-:W-:Y:S01]  /*2d80*/  FFMA.FTZ R216, -R216, R216, 1 ;  /* 0x3f800000d8d87423 */ /* 0x000fe200000101d8 */
[--C-:B------:R-:W-:Y:S01]  /*2d90*/  FFMA.FTZ R158, R158, UR14, -R5.reuse ;  /* 0x0000000e9e9e7c23 */ /* 0x100fe20008010805 */
[----:B------:R-:W-:Y:S01]  /*2da0*/  FFMA.FTZ R217, -R217, R217, 1 ;  /* 0x3f800000d9d97423 */ /* 0x000fe200000101d9 */
[----:B------:R-:W-:Y:S01]  /*2db0*/  FFMA.FTZ R172, -R172, R172, 1 ;  /* 0x3f800000acac7423 */ /* 0x000fe200000101ac */
[----:B------:R-:W-:Y:S01]  /*2dc0*/  FFMA.FTZ R176, -R176, R176, 1 ;  /* 0x3f800000b0b07423 */ /* 0x000fe200000101b0 */
[----:B------:R-:W-:Y:S01]  /*2dd0*/  FFMA.FTZ R178, -R178, R178, 1 ;  /* 0x3f800000b2b27423 */ /* 0x000fe200000101b2 */
[----:B------:R-:W-:Y:S01]  /*2de0*/  FFMA.FTZ R222, -R222, R222, 1 ;  /* 0x3f800000dede7423 */ /* 0x000fe200000101de */
[----:B------:R-:W5:Y:S01]  /*2df0*/  MUFU.EX2 R21, R21 ;  /* 0x0000001500157308 */ /* 0x000f620000000800 */
[----:B---3--:R-:W-:Y:S01]  /*2e00*/  FFMA.FTZ R212, R4, UR14, -R5 ;  /* 0x0000000e04d47c23 */ /* 0x008fe20008010805 */
[----:B------:R-:W-:Y:S01]  /*2e10*/  FFMA.FTZ R179, -R179, R179, 1 ;  /* 0x3f800000b3b37423 */ /* 0x000fe200000101b3 */
[--C-:B--2---:R-:W-:Y:S01]  /*2e20*/  FADD.FTZ R4, R133, -R7.reuse ;  /* 0x8000000785047221 */ /* 0x104fe20000010000 */
[----:B------:R-:W-:Y:S01]  /*2e30*/  FADD.FTZ R7, R135, -R7 ;  /* 0x8000000787077221 */ /* 0x000fe20000010000 */
[----:B------:R-:W-:Y:S01]  /*2e40*/  FFMA.FTZ R135, -R165, R165, 1 ;  /* 0x3f800000a5877423 */ /* 0x000fe200000101a5 */
[--C-:B------:R-:W-:Y:S01]  /*2e50*/  FADD.FTZ R227, R132, -R6.reuse ;  /* 0x8000000684e37221 */ /* 0x100fe20000010000 */
[----:B------:R-:W-:Y:S01]  /*2e60*/  FMUL.FTZ R4, R211, R4 ;  /* 0x00000004d3047220 */ /* 0x000fe20000410000 */
[----:B------:R-:W2:Y:S01]  /*2e70*/  MUFU.EX2 R126, R126 ;  /* 0x0000007e007e7308 */ /* 0x000ea20000000800 */
[----:B------:R-:W-:Y:S01]  /*2e80*/  FADD.FTZ R6, R134, -R6 ;  /* 0x8000000686067221 */ /* 0x000fe20000010000 */
[----:B------:R-:W-:Y:S01]  /*2e90*/  FMUL.FTZ R7, R124, R7 ;  /* 0x000000077c077220 */ /* 0x000fe20000410000 */
[----:B------:R-:W-:Y:S01]  /*2ea0*/  FMUL.FTZ R135, R135, R4 ;  /* 0x0000000487877220 */ /* 0x000fe20000410000 */
[----:B------:R-:W-:Y:S01]  /*2eb0*/  FFMA.FTZ R134, -R164, R164, 1 ;  /* 0x3f800000a4867423 */ /* 0x000fe200000101a4 */
[----:B------:R-:W3:Y:S01]  /*2ec0*/  LDS.64 R4, [R22+0x1e2c0] ;  /* 0x01e2c00016047984 */ /* 0x000ee20000000a00 */
[----:B------:R-:W-:Y:S01]  /*2ed0*/  FMUL.FTZ R6, R15, R6 ;  /* 0x000000060f067220 */ /* 0x000fe20000410000 */
[----:B------:R-:W-:Y:S01]  /*2ee0*/  FFMA.FTZ R164, -R218, R218, 1 ;  /* 0x3f800000daa47423 */ /* 0x000fe200000101da */
[----:B------:R4:W-:Y:S01]  /*2ef0*/  MUFU.EX2 R129, R159 ;  /* 0x0000009f00817308 */ /* 0x0009e20000000800 */
[----:B------:R-:W-:Y:S01]  /*2f00*/  FMUL.FTZ R227, R14, R227 ;  /* 0x000000e30ee37220 */ /* 0x000fe20000410000 */
[----:B------:R-:W-:Y:S01]  /*2f10*/  FMUL.FTZ R133, R215, R6 ;  /* 0x00000006d7857220 */ /* 0x000fe20000410000 */
[----:B------:R-:W-:Y:S01]  /*2f20*/  FFMA.FTZ R180, -R180, R180, 1 ;  /* 0x3f800000b4b47423 */ /* 0x000fe200000101b4 */
[----:B------:R-:W-:Y:S01]  /*2f30*/  FFMA.FTZ R182, -R182, R182, 1 ;  /* 0x3f800000b6b67423 */ /* 0x000fe200000101b6 */
[----:B------:R-:W-:Y:S01]  /*2f40*/  FFMA.FTZ R181, -R181, R181, 1 ;  /* 0x3f800000b5b57423 */ /* 0x000fe200000101b5 */
[----:B------:R-:W-:Y:S01]  /*2f50*/  FFMA.FTZ R223, -R223, R223, 1 ;  /* 0x3f800000dfdf7423 */ /* 0x000fe200000101df */
[----:B------:R-:W-:Y:S01]  /*2f60*/  FMUL.FTZ R134, R134, R227 ;  /* 0x000000e386867220 */ /* 0x000fe20000410000 */
[----:B------:R2:W-:Y:S01]  /*2f70*/  MUFU.EX2 R130, R157 ;  /* 0x0000009d00827308 */ /* 0x0005e20000000800 */
[--C-:B----4-:R-:W-:Y:S01]  /*2f80*/  FADD.FTZ R159, R136, -R10.reuse ;  /* 0x8000000a889f7221 */ /* 0x110fe20000010000 */
[----:B------:R-:W-:Y:S01]  /*2f90*/  FMUL.FTZ R136, R216, R7 ;  /* 0x00000007d8887220 */ /* 0x000fe20000410000 */
[----:B------:R-:W-:Y:S01]  /*2fa0*/  FADD.FTZ R10, R138, -R10 ;  /* 0x8000000a8a0a7221 */ /* 0x000fe20000010000 */
[--C-:B------:R-:W-:Y:S01]  /*2fb0*/  FADD.FTZ R7, R139, -R11.reuse ;  /* 0x8000000b8b077221 */ /* 0x100fe20000010000 */
[----:B-----5:R-:W-:Y:S01]  /*2fc0*/  FMUL.FTZ R6, R20, R159 ;  /* 0x0000009f14067220 */ /* 0x020fe20000410000 */
[----:B------:R-:W-:Y:S01]  /*2fd0*/  FADD.FTZ R216, R137, -R11 ;  /* 0x8000000b89d87221 */ /* 0x000fe20000010000 */
[----:B------:R-:W-:Y:S01]  /*2fe0*/  FFMA.FTZ R138, -R219, R219, 1 ;  /* 0x3f800000db8a7423 */ /* 0x000fe200000101db */
[----:B------:R-:W4:Y:S01]  /*2ff0*/  MUFU.EX2 R125, R125 ;  /* 0x0000007d007d7308 */ /* 0x000f220000000800 */
[----:B--2---:R-:W-:Y:S01]  /*3000*/  FMUL.FTZ R157, R21, R10 ;  /* 0x0000000a159d7220 */ /* 0x004fe20000410000 */
[----:B------:R-:W-:Y:S01]  /*3010*/  FMUL.FTZ R137, R217, R6 ;  /* 0x00000006d9897220 */ /* 0x000fe20000410000 */
[----:B------:R-:W-:Y:S01]  /*3020*/  FMUL.FTZ R10, R126, R7 ;  /* 0x000000077e0a7220 */ /* 0x000fe20000410000 */
[--C-:B-1----:R-:W-:Y:S01]  /*3030*/  FADD.FTZ R142, R142, -R8.reuse ;  /* 0x800000088e8e7221 */ /* 0x102fe20000010000 */
[----:B------:R1:W2:Y:S01]  /*3040*/  LDS.64 R6, [R22+0x1e2e0] ;  /* 0x01e2e00016067984 */ /* 0x0002a20000000a00 */
[----:B------:R-:W-:Y:S01]  /*3050*/  FMUL.FTZ R138, R138, R157 ;  /* 0x0000009d8a8a7220 */ /* 0x000fe20000410000 */
[----:B------:R-:W-:Y:S01]  /*3060*/  FADD.FTZ R157, R140, -R8 ;  /* 0x800000088c9d7221 */ /* 0x000fe20000010000 */
[----:B------:R-:W5:Y:S01]  /*3070*/  MUFU.EX2 R128, R225 ;  /* 0x000000e100807308 */ /* 0x000f620000000800 */
[----:B------:R-:W-:Y:S01]  /*3080*/  FFMA.FTZ R139, -R220, R220, 1 ;  /* 0x3f800000dc8b7423 */ /* 0x000fe200000101dc */
[----:B------:R-:W-:Y:S01]  /*3090*/  FFMA.FTZ R140, -R221, R221, 1 ;  /* 0x3f800000dd8c7423 */ /* 0x000fe200000101dd */
[----:B------:R-:W-:Y:S01]  /*30a0*/  FMUL.FTZ R157, R12, R157 ;  /* 0x0000009d0c9d7220 */ /* 0x000fe20000410000 */
[----:B------:R-:W-:Y:S01]  /*30b0*/  F2FP.BF16.F32.PACK_AB R177, R177, R174 ;  /* 0x000000aeb1b1723e */ /* 0x000fe200000010ff */
[----:B------:R-:W-:-:S02]  /*30c0*/  FMUL.FTZ R139, R139, R10 ;  /* 0x0000000a8b8b7220 */ /* 0x000fc40000410000 */
[----:B-1----:R-:W-:Y:S01]  /*30d0*/  FMUL.FTZ R22, R172, R157 ;  /* 0x0000009dac167220 */ /* 0x002fe20000410000 */
[----:B------:R1:W5:Y:S01]  /*30e0*/  MUFU.EX2 R132, R214 ;  /* 0x000000d600847308 */ /* 0x0003620000000800 */
[----:B----4-:R-:W-:-:S04]  /*30f0*/  FMUL.FTZ R159, R125, R216 ;  /* 0x000000d87d9f7220 */ /* 0x010fc80000410000 */
[----:B------:R-:W-:Y:S01]  /*3100*/  FMUL.FTZ R164, R164, R159 ;  /* 0x0000009fa4a47220 */ /* 0x000fe20000410000 */
[--C-:B------:R-:W-:Y:S01]  /*3110*/  FADD.FTZ R159, R143, -R9.reuse ;  /* 0x800000098f9f7221 */ /* 0x100fe20000010000 */
[--C-:B---3--:R-:W-:Y:S01]  /*3120*/  FADD.FTZ R144, R144, -R4.reuse ;  /* 0x8000000490907221 */ /* 0x108fe20000010000 */
[----:B------:R5:W-:Y:S01]  /*3130*/  MUFU.EX2 R10, R120 ;  /* 0x00000078000a7308 */ /* 0x000be20000000800 */
[----:B-1----:R-:W-:Y:S01]  /*3140*/  FADD.FTZ R214, R141, -R9 ;  /* 0x800000098dd67221 */ /* 0x002fe20000010000 */
[----:B------:R-:W-:Y:S01]  /*3150*/  FMUL.FTZ R9, R13, R142 ;  /* 0x0000008e0d097220 */ /* 0x000fe20000410000 */
[----:B------:R-:W-:Y:S01]  /*3160*/  FADD.FTZ R157, R146, -R4 ;  /* 0x80000004929d7221 */ /* 0x000fe20000010000 */
[--C-:B------:R-:W-:Y:S01]  /*3170*/  FADD.FTZ R4, R147, -R5.reuse ;  /* 0x8000000593047221 */ /* 0x100fe20000010000 */
[----:B------:R-:W-:Y:S01]  /*3180*/  FFMA.FTZ R143, -R175, R175, 1 ;  /* 0x3f800000af8f7423 */ /* 0x000fe200000101af */
[----:B------:R-:W-:Y:S01]  /*3190*/  FMUL.FTZ R140, R140, R9 ;  /* 0x000000098c8c7220 */ /* 0x000fe20000410000 */
[----:B------:R-:W-:Y:S01]  /*31a0*/  FMUL.FTZ R157, R130, R157 ;  /* 0x0000009d829d7220 */ /* 0x000fe20000410000 */
[----:B------:R-:W1:Y:S01]  /*31b0*/  MUFU.EX2 R11, R213 ;  /* 0x000000d5000b7308 */ /* 0x000e620000000800 */
[----:B-----5:R-:W-:Y:S01]  /*31c0*/  FMUL.FTZ R120, R128, R159 ;  /* 0x0000009f80787220 */ /* 0x020fe20000410000 */
[----:B------:R-:W-:Y:S01]  /*31d0*/  FADD.FTZ R159, R145, -R5 ;  /* 0x80000005919f7221 */ /* 0x000fe20000010000 */
[----:B------:R-:W-:Y:S01]  /*31e0*/  FMUL.FTZ R145, R129, R144 ;  /* 0x0000009081917220 */ /* 0x000fe20000410000 */
[----:B------:R-:W-:Y:S01]  /*31f0*/  FFMA.FTZ R141, -R173, R173, 1 ;  /* 0x3f800000ad8d7423 */ /* 0x000fe200000101ad */
[----:B------:R-:W-:Y:S01]  /*3200*/  FMUL.FTZ R143, R143, R120 ;  /* 0x000000788f8f7220 */ /* 0x000fe20000410000 */
[----:B------:R-:W-:Y:S01]  /*3210*/  FMUL.FTZ R159, R132, R159 ;  /* 0x0000009f849f7220 */ /* 0x000fe20000410000 */
[----:B------:R-:W-:Y:S01]  /*3220*/  FMUL.FTZ R144, R176, R145 ;  /* 0x00000091b0907220 */ /* 0x000fe20000410000 */
[----:B------:R-:W3:Y:S01]  /*3230*/  MUFU.EX2 R8, R156 ;  /* 0x0000009c00087308 */ /* 0x000ee20000000800 */
[----:B------:R-:W-:Y:S01]  /*3240*/  FMUL.FTZ R145, R178, R157 ;  /* 0x0000009db2917220 */ /* 0x000fe20000410000 */
[----:B------:R-:W-:Y:S01]  /*3250*/  FMUL.FTZ R147, R222, R159 ;  /* 0x0000009fde937220 */ /* 0x000fe20000410000 */
[----:B------:R-:W-:Y:S01]  /*3260*/  FMUL.FTZ R214, R127, R214 ;  /* 0x000000d67fd67220 */ /* 0x000fe20000410000 */
[----:B------:R-:W-:Y:S01]  /*3270*/  F2FP.BF16.F32.PACK_AB R176, R163, R162 ;  /* 0x000000a2a3b0723e */ /* 0x000fe200000010ff */
[--C-:B--2---:R-:W-:Y:S01]  /*3280*/  FADD.FTZ R157, R148, -R6.reuse ;  /* 0x80000006949d7221 */ /* 0x104fe20000010000 */
[----:B------:R-:W-:Y:S01]  /*3290*/  FADD.FTZ R159, R150, -R6 ;  /* 0x80000006969f7221 */ /* 0x000fe20000010000 */
[--C-:B------:R-:W-:Y:S01]  /*32a0*/  FADD.FTZ R6, R149, -R7.reuse ;  /* 0x8000000795067221 */ /* 0x100fe20000010000 */
[----:B------:R2:W4:Y:S01]  /*32b0*/  MUFU.EX2 R9, R158 ;  /* 0x0000009e00097308 */ /* 0x0005220000000800 */
[----:B------:R-:W-:Y:S01]  /*32c0*/  FADD.FTZ R120, R151, -R7 ;  /* 0x8000000797787221 */ /* 0x000fe20000010000 */
[----:B------:R-:W-:-:S02]  /*32d0*/  IMAD.U32 R7, RZ, RZ, UR6 ;  /* 0x00000006ff077e24 */ /* 0x000fc4000f8e00ff */
[----:B-1----:R-:W-:Y:S01]  /*32e0*/  FMUL.FTZ R4, R11, R4 ;  /* 0x000000040b047220 */ /* 0x002fe20000410000 */
[----:B------:R-:W-:Y:S01]  /*32f0*/  FMUL.FTZ R157, R10, R157 ;  /* 0x0000009d0a9d7220 */ /* 0x000fe20000410000 */
[----:B------:R-:W-:Y:S01]  /*3300*/  FMUL.FTZ R141, R141, R214 ;  /* 0x000000d68d8d7220 */ /* 0x000fe20000410000 */
[----:B------:R-:W-:Y:S02]  /*3310*/  IMAD R7, R7, 0x2000, R0 ;  /* 0x0000200007077824 */ /* 0x000fe400078e0200 */
[----:B------:R-:W-:Y:S01]  /*3320*/  FMUL.FTZ R4, R179, R4 ;  /* 0x00000004b3047220 */ /* 0x000fe20000410000 */
[----:B------:R-:W1:Y:S01]  /*3330*/  MUFU.EX2 R5, R212 ;  /* 0x000000d400057308 */ /* 0x000e620000000800 */
[----:B---3--:R-:W-:Y:S01]  /*3340*/  FMUL.FTZ R159, R8, R159 ;  /* 0x0000009f089f7220 */ /* 0x008fe20000410000 */
[----:B------:R-:W-:Y:S01]  /*3350*/  FMUL.FTZ R146, R180, R157 ;  /* 0x0000009db4927220 */ /* 0x000fe20000410000 */
[----:B------:R-:W-:Y:S01]  /*3360*/  F2FP.BF16.F32.PACK_AB R156, R152, R121 ;  /* 0x00000079989c723e */ /* 0x000fe200000010ff */
[----:B------:R-:W-:-:S02]  /*3370*/  IMAD R7, R7, 0x2, R18 ;  /* 0x0000000207077824 */ /* 0x000fc400078e0212 */
[----:B------:R-:W-:Y:S01]  /*3380*/  FMUL.FTZ R182, R182, R159 ;  /* 0x0000009fb6b67220 */ /* 0x000fe20000410000 */
[----:B------:R-:W-:Y:S02]  /*3390*/  F2FP.BF16.F32.PACK_AB R157, R122, R123 ;  /* 0x0000007b7a9d723e */ /* 0x000fe400000010ff */
[----:B--2---:R-:W-:Y:S01]  /*33a0*/  F2FP.BF16.F32.PACK_AB R158, R154, R155 ;  /* 0x0000009b9a9e723e */ /* 0x004fe200000010ff */
[----:B----4-:R-:W-:Y:S01]  /*33b0*/  FMUL.FTZ R6, R9, R6 ;  /* 0x0000000609067220 */ /* 0x010fe20000410000 */
[----:B------:R-:W-:Y:S02]  /*33c0*/  F2FP.BF16.F32.PACK_AB R159, R208, R153 ;  /* 0x00000099d09f723e */ /* 0x000fe400000010ff */
[----:B------:R-:W-:Y:S01]  /*33d0*/  F2FP.BF16.F32.PACK_AB R152, R210, R131 ;  /* 0x00000083d298723e */ /* 0x000fe200000010ff */
[----:B------:R-:W-:Y:S01]  /*33e0*/  FMUL.FTZ R181, R181, R6 ;  /* 0x00000006b5b57220 */ /* 0x000fe20000410000 */
[----:B------:R-:W-:Y:S01]  /*33f0*/  F2FP.BF16.F32.PACK_AB R153, R160, R161 ;  /* 0x000000a1a099723e */ /* 0x000fe200000010ff */
[----:B------:R2:W-:Y:S01]  /*3400*/  STSM.16.MT88.4 [R7+0x1e800], R156 ;  /* 0x01e8009c07007844 */ /* 0x0005e20000004200 */
[----:B------:R-:W-:Y:S01]  /*3410*/  F2FP.BF16.F32.PACK_AB R154, R135, R134 ;  /* 0x00000086879a723e */ /* 0x000fe200000010ff */
[----:B-1----:R-:W-:Y:S01]  /*3420*/  FMUL.FTZ R120, R5, R120 ;  /* 0x0000007805787220 */ /* 0x002fe20000410000 */
[----:B------:R-:W-:-:S02]  /*3430*/  F2FP.BF16.F32.PACK_AB R155, R136, R133 ;  /* 0x00000085889b723e */ /* 0x000fc400000010ff */
[----:B------:R-:W-:Y:S01]  /*3440*/  F2FP.BF16.F32.PACK_AB R148, R164, R137 ;  /* 0x00000089a494723e */ /* 0x000fe200000010ff */
[----:B------:R-:W-:Y:S01]  /*3450*/  FMUL.FTZ R223, R223, R120 ;  /* 0x00000078dfdf7220 */ /* 0x000fe20000410000 */
[----:B------:R-:W-:Y:S01]  /*3460*/  F2FP.BF16.F32.PACK_AB R149, R139, R138 ;  /* 0x0000008a8b95723e */ /* 0x000fe200000010ff */
[----:B------:R2:W-:Y:S01]  /*3470*/  STSM.16.MT88.4 [R7+0x1f000], R152 ;  /* 0x01f0009807007844 */ /* 0x0005e20000004200 */
[----:B------:R-:W-:Y:S02]  /*3480*/  F2FP.BF16.F32.PACK_AB R150, R141, R22 ;  /* 0x000000168d96723e */ /* 0x000fe400000010ff */
[----:B------:R-:W-:Y:S02]  /*3490*/  F2FP.BF16.F32.PACK_AB R151, R143, R140 ;  /* 0x0000008c8f97723e */ /* 0x000fe400000010ff */
[----:B------:R-:W-:Y:S02]  /*34a0*/  F2FP.BF16.F32.PACK_AB R144, R147, R144 ;  /* 0x000000909390723e */ /* 0x000fe400000010ff */
[----:B------:R-:W-:Y:S01]  /*34b0*/  F2FP.BF16.F32.PACK_AB R145, R4, R145 ;  /* 0x000000910491723e */ /* 0x000fe200000010ff */
[----:B------:R2:W-:Y:S01]  /*34c0*/  STSM.16.MT88.4 [R7+0x1f800], R148 ;  /* 0x01f8009407007844 */ /* 0x0005e20000004200 */
[----:B------:R-:W-:Y:S01]  /*34d0*/  F2FP.BF16.F32.PACK_AB R146, R181, R146 ;  /* 0x00000092b592723e */ /* 0x000fe200000010ff */
[----:B------:R-:W-:Y:S01]  /*34e0*/  IMAD R4, R209, 0x1000, R18 ;  /* 0x00001000d1047824 */ /* 0x000fe200078e0212 */
[----:B------:R-:W-:-:S02]  /*34f0*/  F2FP.BF16.F32.PACK_AB R147, R223, R182 ;  /* 0x000000b6df93723e */ /* 0x000fc400000010ff */
[----:B------:R-:W-:Y:S02]  /*3500*/  F2FP.BF16.F32.PACK_AB R120, R183, R224 ;  /* 0x000000e0b778723e */ /* 0x000fe400000010ff */
[----:B------:R-:W-:Y:S01]  /*3510*/  F2FP.BF16.F32.PACK_AB R121, R170, R169 ;  /* 0x000000a9aa79723e */ /* 0x000fe200000010ff */
[----:B------:R2:W-:Y:S01]  /*3520*/  STSM.16.MT88.4 [R7+0x20000], R144 ;  /* 0x0200009007007844 */ /* 0x0005e20000004200 */
[----:B------:R-:W-:Y:S02]  /*3530*/  F2FP.BF16.F32.PACK_AB R122, R167, R166 ;  /* 0x000000a6a77a723e */ /* 0x000fe400000010ff */
[----:B------:R-:W-:Y:S02]  /*3540*/  F2FP.BF16.F32.PACK_AB R123, R171, R168 ;  /* 0x000000a8ab7b723e */ /* 0x000fe400000010ff */
[----:B------:R-:W-:Y:S02]  /*3550*/  F2FP.BF16.F32.PACK_AB R178, R211, R14 ;  /* 0x0000000ed3b2723e */ /* 0x000fe400000010ff */
[----:B------:R-:W-:Y:S01]  /*3560*/  WARPGROUP.ARRIVE ;  /* 0x00000000000079c5 */ /* 0x000fe20000000000 */
[----:B------:R-:W-:-:S02]  /*3570*/  F2FP.BF16.F32.PACK_AB R179, R124, R15 ;  /* 0x0000000f7cb3723e */ /* 0x000fc400000010ff */
[----:B------:R-:W-:Y:S02]  /*3580*/  F2FP.BF16.F32.PACK_AB R132, R132, R129 ;  /* 0x000000818484723e */ /* 0x000fe400000010ff */
[----:B------:R-:W-:Y:S01]  /*3590*/  F2FP.BF16.F32.PACK_AB R133, R11, R130 ;  /* 0x000000820b85723e */ /* 0x000fe200000010ff */
[----:B------:R-:W-:Y:S01]  /*35a0*/  HGMMA.64x96x16.F32.BF16 R24, R120, gdesc[UR16].tnspB, R24, gsb0 ;  /* 0x4160001078187df0 */ /* 0x000fe20008001818 */
[----:B------:R-:W-:Y:S01]  /*35b0*/  UMOV UR18, UR12 ;  /* 0x0000000c00127c82 */ /* 0x000fe20008000000 */
[----:B------:R-:W-:Y:S01]  /*35c0*/  UMOV UR19, 0x80000020 ;  /* 0x8000002000137882 */ /* 0x000fe20000000000 */
[----:B------:R-:W-:Y:S01]  /*35d0*/  UIADD3 UR12, UR10, 0x80, URZ ;  /* 0x000000800a0c7890 */ /* 0x000fe2000fffe03f */
[----:B------:R-:W-:Y:S02]  /*35e0*/  F2FP.BF16.F32.PACK_AB R134, R9, R10 ;  /* 0x0000000a0986723e */ /* 0x000fe400000010ff */
[----:B------:R-:W-:Y:S02]  /*35f0*/  F2FP.BF16.F32.PACK_AB R135, R5, R8 ;  /* 0x000000080587723e */ /* 0x000fe400000010ff */
        /* <DEDUP_REMOVED lines=185> */
[----:B--2---:R-:W-:Y:S05]  /*4190*/  @!P0 BRA `(.L_x_353) ;  /* 0x0000000000048947 */ /* 0x004fea0003800000 */
[----:B------:R-:W-:Y:S01]  /*41a0*/  BPT.TRAP 0x1 ;  /* 0x000000040000795c */ /* 0x000fe20000300000 */
.L_x_353:
        /* <DEDUP_REMOVED lines=48> */
.L_x_354:
        /* <DEDUP_REMOVED lines=16> */
.L_x_344:
[----:B------:R-:W2:Y:S01]  /*45b0*/  S2UR UR7, SR_CTAID.Y ;  /* 0x00000000000779c3 */ /* 0x000ea20000002600 */
[----:B------:R-:W-:Y:S01]  /*45c0*/  ULDC UR6, c[0x0][0x850] ;  /* 0x0002140000067ab9 */ /* 0x000fe20000000800 */
[----:B------:R-:W3:Y:S01]  /*45d0*/  S2R R0, SR_TID.X ;  /* 0x0000000000007919 */ /* 0x000ee20000002100 */
[----:B------:R-:W-:Y:S01]  /*45e0*/  UISETP.NE.AND UP0, UPT, UR6, 0x1, UPT ;  /* 0x000000010600788c */ /* 0x000fe2000bf05270 */
[----:B------:R-:W-:Y:S01]  /*45f0*/  IMAD R23, R16, 0x1800, R23 ;  /* 0x0000180010177824 */ /* 0x000fe200078e0217 */
[----:B------:R-:W-:Y:S01]  /*4600*/  ULDC.64 UR14, c[0x0][0x818] ;  /* 0x00020600000e7ab9 */ /* 0x000fe20000000a00 */
[----:B------:R-:W-:Y:S01]  /*4610*/  ULDC UR12, c[0x0][0x870] ;  /* 0x00021c00000c7ab9 */ /* 0x000fe20000000800 */
[----:B------:R-:W-:Y:S01]  /*4620*/  ULDC.64 UR18, c[0x0][0x840] ;  /* 0x0002100000127ab9 */ /* 0x000fe20000000a00 */
[----:B------:R-:W5:Y:S01]  /*4630*/  S2UR UR17, SR_CTAID.X ;  /* 0x00000000001179c3 */ /* 0x000f620000002500 */
[----:B------:R-:W-:Y:S01]  /*4640*/  ULDC.64 UR20, c[0x0][0x868] ;  /* 0x00021a0000147ab9 */ /* 0x000fe20000000a00 */
[----:B------:R-:W-:-:S06]  /*4650*/  IMAD R23, R23, 0x4, R18 ;  /* 0x0000000417177824 */ /* 0x000fcc00078e0212 */
[----:B------:R-:W-:Y:S08]  /*4660*/  BAR.SYNC.DEFER_BLOCKING 0x1, 0x100 ;  /* 0x0044000000007b1d */ /* 0x000ff00000010000 */
[----:B------:R-:W4:Y:S01]  /*4670*/  S2UR UR24, SR_CTAID.Z ;  /* 0x00000000001879c3 */ /* 0x000f220000002700 */
[----:B------:R-:W-:Y:S01]  /*4680*/  @UP0 ULDC UR4, c[0x0][0x854] ;  /* 0x0002150000040ab9 */ /* 0x000fe20000000800 */
[----:B------:R-:W-:Y:S01]  /*4690*/  @UP0 ULDC UR9, c[0x0][0x858] ;  /* 0x0002160000090ab9 */ /* 0x000fe20000000800 */
[----:B------:R-:W-:Y:S01]  /*46a0*/  ULDC.64 UR22, c[0x0][0x848] ;  /* 0x0002120000167ab9 */ /* 0x000fe20000000a00 */
[----:B------:R-:W-:Y:S01]  /*46b0*/  BSSY B0, `(.L_x_356) ;  /* 0x0000073000007945 */ /* 0x000fe20003800000 */
[----:B--2---:R-:W-:-:S02]  /*46c0*/  UIMAD.WIDE.U32 UR4, UR7, UR4, URZ ;  /* 0x00000004070472a5 */ /* 0x004fc4000f8e003f */
[----:B------:R-:W-:Y:S02]  /*46d0*/  UMOV UR8, UR7 ;  /* 0x0000000700087c82 */ /* 0x000fe40008000000 */
[----:B------:R-:W-:Y:S02]  /*46e0*/  @UP0 USHF.R.U32.HI UR8, URZ, UR9, UR5 ;  /* 0x000000093f080299 */ /* 0x000fe40008011605 */
[----:B-----5:R-:W-:Y:S02]  /*46f0*/  UIMAD UR10, UR17, 0x3000, URZ ;  /* 0x00003000110a78a4 */ /* 0x020fe4000f8e023f */
[----:B------:R-:W-:Y:S01]  /*4700*/  USHF.R.S32.HI UR13, URZ, 0x1f, UR8 ;  /* 0x0000001f3f0d7899 */ /* 0x000fe20008011408 */
[----:B------:R2:W-:Y:S01]  /*4710*/  STS.128 [R23], R24 ;  /* 0x0000001817007388 */ /* 0x0005e20000000c00 */
[----:B------:R-:W-:Y:S01]  /*4720*/  USHF.R.S32.HI UR11, URZ, 0x1f, UR10 ;  /* 0x0000001f3f0b7899 */ /* 0x000fe2000801140a */
[----:B---3--:R-:W-:Y:S01]  /*4730*/  ISETP.NE.AND P1, PT, R0, 0x80, PT ;  /* 0x000000800000780c */ /* 0x008fe20003f25270 */
[----:B------:R-:W-:Y:S01]  /*4740*/  UIMAD UR9, UR13, UR14, URZ ;  /* 0x0000000e0d0972a4 */ /* 0x000fe2000f8e023f */
[----:B------:R2:W-:Y:S01]  /*4750*/  STS.128 [R23+0x800], R28 ;  /* 0x0008001c17007388 */ /* 0x0005e20000000c00 */
[----:B------:R-:W-:-:S02]  /*4760*/  UIMAD UR12, UR17, UR12, URZ ;  /* 0x0000000c110c72a4 */ /* 0x000fc4000f8e023f */
[----:B------:R-:W-:Y:S01]  /*4770*/  UIMAD.WIDE.U32 UR4, UR8, UR14, UR10 ;  /* 0x0000000e080472a5 */ /* 0x000fe2000f8e000a */
[----:B------:R2:W-:Y:S01]  /*4780*/  STS.128 [R23+0x1000], R32 ;  /* 0x0010002017007388 */ /* 0x0005e20000000c00 */
[----:B------:R-:W-:Y:S01]  /*4790*/  UIMAD UR16, UR8, UR15, UR9 ;  /* 0x0000000f081072a4 */ /* 0x000fe2000f8e0209 */
[----:B------:R-:W-:Y:S01]  /*47a0*/  ULDC UR14, c[0x0][0x80c] ;  /* 0x00020300000e7ab9 */ /* 0x000fe20000000800 */
[----:B------:R-:W-:Y:S01]  /*47b0*/  UIMAD.WIDE.U32 UR10, UR8, UR18, UR10 ;  /* 0x00000012080a72a5 */ /* 0x000fe2000f8e000a */
[----:B------:R2:W-:Y:S01]  /*47c0*/  STS.128 [R23+0x1800], R36 ;  /* 0x0018002417007388 */ /* 0x0005e20000000c00 */
[----:B------:R-:W-:Y:S02]  /*47d0*/  UIMAD UR12, UR12, UR14, URZ ;  /* 0x0000000e0c0c72a4 */ /* 0x000fe4000f8e023f */
[----:B----4-:R-:W-:Y:S01]  /*47e0*/  UIMAD UR9, UR24, UR14, URZ ;  /* 0x0000000e180972a4 */ /* 0x010fe2000f8e023f */
[----:B------:R2:W-:Y:S01]  /*47f0*/  STS.128 [R23+0x2000], R4 ;  /* 0x0020000417007388 */ /* 0x0005e20000000c00 */
[----:B------:R-:W-:-:S02]  /*4800*/  USHF.R.S32.HI UR15, URZ, 0x1f, UR12 ;  /* 0x0000001f3f0f7899 */ /* 0x000fc4000801140c */
[----:B------:R-:W-:Y:S01]  /*4810*/  USHF.R.S32.HI UR14, URZ, 0x1f, UR9 ;  /* 0x0000001f3f0e7899 */ /* 0x000fe20008011409 */
[----:B------:R2:W-:Y:S01]  /*4820*/  STS.128 [R23+0x2800], R44 ;  /* 0x0028002c17007388 */ /* 0x0005e20000000c00 */
[----:B------:R-:W-:Y:S02]  /*4830*/  UIADD3 UR12, UP0, UP1, UR12, UR9, UR8 ;  /* 0x000000090c0c7290 */ /* 0x000fe4000f91e008 */
[----:B------:R-:W-:Y:S01]  /*4840*/  UIMAD UR17, UR13, UR18, URZ ;  /* 0x000000120d1172a4 */ /* 0x000fe2000f8e023f */
[----:B------:R2:W-:Y:S01]  /*4850*/  STS.128 [R23+0x3000], R48 ;  /* 0x0030003017007388 */ /* 0x0005e20000000c00 */
[----:B------:R-:W-:Y:S02]  /*4860*/  UIADD3.X UR14, UR15, UR14, UR13, UP0, UP1 ;  /* 0x0000000e0f0e7290 */ /* 0x000fe400087e240d */
[----:B------:R-:W-:Y:S01]  /*4870*/  USHF.L.U32 UR9, UR12, 0x2, URZ ;  /* 0x000000020c097899 */ /* 0x000fe2000800063f */
[----:B------:R2:W-:Y:S01]  /*4880*/  STS.128 [R23+0x3800], R52 ;  /* 0x0038003417007388 */ /* 0x0005e20000000c00 */
[----:B------:R-:W-:-:S02]  /*4890*/  USHF.L.U64.HI UR12, UR12, 0x2, UR14 ;  /* 0x000000020c0c7899 */ /* 0x000fc4000801020e */
[----:B------:R-:W-:Y:S01]  /*48a0*/  UIADD3 UR18, UP0, UR9, UR20, URZ ;  /* 0x0000001409127290 */ /* 0x000fe2000ff1e03f */
[----:B------:R2:W-:Y:S01]  /*48b0*/  STS.128 [R23+0x4000], R56 ;  /* 0x0040003817007388 */ /* 0x0005e20000000c00 */
[----:B------:R-:W-:Y:S02]  /*48c0*/  UIMAD UR17, UR8, UR19, UR17 ;  /* 0x00000013081172a4 */ /* 0x000fe4000f8e0211 */
[----:B------:R-:W-:Y:S01]  /*48d0*/  USHF.R.S32.HI UR13, URZ, 0x1f, UR24 ;  /* 0x0000001f3f0d7899 */ /* 0x000fe20008011418 */
[----:B------:R2:W-:Y:S01]  /*48e0*/  STS.128 [R23+0x4800], R60 ;  /* 0x0048003c17007388 */ /* 0x0005e20000000c00 */
[----:B------:R-:W-:Y:S01]  /*48f0*/  UIADD3.X UR19, UR12, UR21, URZ, UP0, !UPT ;  /* 0x000000150c137290 */ /* 0x000fe200087fe43f */
[----:B------:R-:W-:Y:S01]  /*4900*/  IMAD.U32 R2, RZ, RZ, UR18 ;  /* 0x00000012ff027e24 */ /* 0x000fe2000f8e00ff */
[----:B------:R-:W-:Y:S01]  /*4910*/  UIADD3 UR5, UR5, UR16, URZ ;  /* 0x0000001005057290 */ /* 0x000fe2000fffe03f */
[----:B------:R2:W-:Y:S01]  /*4920*/  STS.128 [R23+0x5000], R64 ;  /* 0x0050004017007388 */ /* 0x0005e20000000c00 */
[----:B------:R-:W-:Y:S01]  /*4930*/  ULDC.64 UR20, c[0x0][0x820] ;  /* 0x0002080000147ab9 */ /* 0x000fe20000000a00 */
[----:B------:R-:W-:Y:S01]  /*4940*/  UIMAD UR15, UR13, UR22, URZ ;  /* 0x000000160d0f72a4 */ /* 0x000fe2000f8e023f */
[----:B------:R-:W-:Y:S01]  /*4950*/  IMAD.U32 R3, RZ, RZ, UR19 ;  /* 0x00000013ff037e24 */ /* 0x000fe2000f8e00ff */
[----:B------:R-:W-:Y:S01]  /*4960*/  UIMAD UR14, UR13, UR20, URZ ;  /* 0x000000140d0e72a4 */ /* 0x000fe2000f8e023f */
[----:B------:R2:W-:Y:S01]  /*4970*/  STS.128 [R23+0x5800], R68 ;  /* 0x0058004417007388 */ /* 0x0005e20000000c00 */
[----:B------:R-:W-:-:S02]  /*4980*/  UIADD3 UR11, UR11, UR17, URZ ;  /* 0x000000110b0b7290 */ /* 0x000fc4000fffe03f */
[----:B------:R-:W-:Y:S02]  /*4990*/  UIMAD UR13, UR24, UR21, UR14 ;  /* 0x00000015180d72a4 */ /* 0x000fe4000f8e020e */
[----:B------:R-:W-:Y:S01]  /*49a0*/  UIMAD.WIDE.U32 UR4, UR24, UR20, UR4 ;  /* 0x00000014180472a5 */ /* 0x000fe2000f8e0004 */
[----:B------:R-:W-:Y:S01]  /*49b0*/  ULDC.64 UR16, c[0x0][0x800] ;  /* 0x0002000000107ab9 */ /* 0x000fe20000000a00 */
[----:B------:R-:W-:Y:S02]  /*49c0*/  UIMAD.WIDE.U32 UR10, UR24, UR22, UR10 ;  /* 0x00000016180a72a5 */ /* 0x000fe4000f8e000a */
[----:B------:R-:W-:Y:S02]  /*49d0*/  UIADD3 UR13, UR5, UR13, URZ ;  /* 0x0000000d050d7290 */ /* 0x000fe4000fffe03f */
[----:B------:R-:W-:Y:S02]  /*49e0*/  ULEA UR16, UP0, UR4, UR16, 0x2 ;  /* 0x0000001004107291 */ /* 0x000fe4000f80103f */
[----:B------:R-:W-:Y:S01]  /*49f0*/  UIMAD UR15, UR24, UR23, UR15 ;  /* 0x00000017180f72a4 */ /* 0x000fe2000f8e020f */
[----:B------:R-:W-:Y:S01]  /*4a00*/  ULDC.64 UR20, c[0x0][0x828] ;  /* 0x00020a0000147ab9 */ /* 0x000fe20000000a00 */
[----:B------:R-:W-:-:S02]  /*4a10*/  ULEA.HI.X UR17, UR4, UR17, UR13, 0x2, UP0 ;  /* 0x0000001104117291 */ /* 0x000fc400080f140d */
[----:B------:R-:W-:Y:S02]  /*4a20*/  UIADD3 UR5, UR11, UR15, URZ ;  /* 0x0000000f0b057290 */ /* 0x000fe4000fffe03f */
[----:B------:R-:W-:Y:S02]  /*4a30*/  ULEA UR20, UP1, UR10, UR20, 0x2 ;  /* 0x000000140a147291 */ /* 0x000fe4000f82103f */
[----:B------:R-:W-:Y:S01]  /*4a40*/  UIADD3 UR4, -UR8, URZ, URZ ;  /* 0x0000003f08047290 */ /* 0x000fe2000fffe13f */
[----:B------:R-:W-:Y:S01]  /*4a50*/  ULDC UR11, c[0x0][0x740] ;  /* 0x0001d000000b7ab9 */ /* 0x000fe20000000800 */
[----:B------:R-:W-:Y:S01]  /*4a60*/  ULEA.HI.X UR5, UR10, UR21, UR5, 0x2, UP1 ;  /* 0x000000150a057291 */ /* 0x000fe200088f1405 */
        /* <DEDUP_REMOVED lines=48> */
[----:B------:R-:W-:Y:S01]  /*4d70*/  UIMAD UR6, UR6, UR4, UR7 ;  /* 0x00000004060672a4 */ /* 0x000fe2000f8e0207 */
[----:B--2---:R-:W-:Y:S11]  /*4d80*/  @P1 BRA `(.L_x_357) ;  /* 0x0000000000141947 */ /* 0x004ff60003800000 */
.L_x_358:
[----:B------:R-:W2:Y:S04]  /*4d90*/  LDG.E.STRONG.GPU R0, desc[UR46][R2.64] ;  /* 0x0000002e02007981 */ /* 0x000ea8000c1ef900 */
[----:B--2---:R-:W-:Y:S01]  /*4da0*/  CCTL.IVALL ;  /* 0x00000000ff00798f */ /* 0x004fe20002000000 */
[----:B------:R-:W-:Y:S05]  /*4db0*/  YIELD ;  /* 0x0000000000007946 */ /* 0x000fea0003800000 */
[----:B------:R-:W-:-:S13]  /*4dc0*/  ISETP.NE.AND P0, PT, R0, UR6, PT ;  /* 0x0000000600007c0c */ /* 0x000fda000bf05270 */
[----:B------:R-:W-:Y:S05]  /*4dd0*/  @P0 BRA `(.L_x_358) ;  /* 0xfffffffc00ec0947 */ /* 0x000fea000383ffff */
.L_x_357:
[----:B------:R-:W-:Y:S05]  /*4de0*/  BSYNC B0 ;  /* 0x0000000000007941 */ /* 0x000fea0003800000 */
.L_x_356:
[----:B------:R-:W-:-:S03]  /*4df0*/  UMOV UR4, 0xffffffff ;  /* 0xffffffff00047882 */ /* 0x000fc60000000000 */
[----:B------:R-:W-:Y:S05]  /*4e00*/  BRA.DIV UR4, `(.L_x_359) ;  /* 0x0000003e04cc7947 */ /* 0x000fea000b800000 */
[----:B------:R-:W-:Y:S01]  /*4e10*/  NOP ;  /* 0x0000000000007918 */ /* 0x000fe20000000000 */
.L_x_441:
[----:B------:R-:W-:Y:S01]  /*4e20*/  @!PT LDS RZ, [RZ] ;  /* 0x00000000fffff984 */ /* 0x000fe20000000800 */
[----:B------:R-:W-:Y:S01]  /*4e30*/  @!PT LDS RZ, [RZ] ;  /* 0x00000000fffff984 */ /* 0x000fe20000000800 */
[----:B------:R-:W-:Y:S01]  /*4e40*/  @!PT LDS RZ, [RZ] ;  /* 0x00000000fffff984 */ /* 0x000fe20000000800 */
[----:B------:R-:W-:Y:S01]  /*4e50*/  @!PT LDS RZ, [RZ] ;  /* 0x00000000fffff984 */ /* 0x000fe20000000800 */
[----:B------:R2:W-:Y:S06]  /*4e60*/  MEMBAR.ALL.CTA ;  /* 0x0000000000007992 */ /* 0x0005ec0000008000 */
[----:B--2---:R-:W2:Y:S01]  /*4e70*/  FENCE.VIEW.ASYNC.S ;  /* 0x00000000000073c6 */ /* 0x004ea20000000000 */
[----:B------:R-:W-:Y:S05]  /*4e80*/  WARPSYNC.ALL ;  /* 0x0000000000007948 */ /* 0x000fea0003800000 */
[----:B------:R-:W-:Y:S01]  /*4e90*/  BSSY B0, `(.L_x_360) ;  /* 0x0000010000007945 */ /* 0x000fe20003800000 */
[----:B--2---:R-:W-:Y:S06]  /*4ea0*/  BAR.SYNC.DEFER_BLOCKING 0x1, 0x100 ;  /* 0x0044000000007b1d */ /* 0x004fec0000010000 */
[----:B------:R-:W-:Y:S05]  /*4eb0*/  @P1 BRA `(.L_x_361) ;  /* 0x0000000000341947 */ /* 0x000fea0003800000 */
[----:B------:R-:W-:Y:S01]  /*4ec0*/  R2UR UR7, R18 ;  /* 0x00000000120772ca */ /* 0x000fe200000e0000 */
[----:B------:R-:W-:Y:S01]  /*4ed0*/  UMOV UR8, 0xc00 ;  /* 0x00000c0000087882 */ /* 0x000fe20000000000 */
[----:B------:R-:W-:Y:S01]  /*4ee0*/  PLOP3.LUT P0, PT, PT, PT, PT, 0x80, 0x0 ;  /* 0x000000000000781c */ /* 0x000fe20003f0f070 */
[----:B------:R-:W-:Y:S01]  /*4ef0*/  UMOV UR10, 0x0 ;  /* 0x00000000000a7882 */ /* 0x000fe20000000000 */
[----:B------:R-:W-:Y:S01]  /*4f00*/  UMOV UR11, 0x14f00000 ;  /* 0x14f00000000b7882 */ /* 0x000fe20000000000 */
[----:B------:R-:W-:-:S10]  /*4f10*/  UMOV UR4, UR20 ;  /* 0x0000001400047c82 */ /* 0x000fd40008000000 */
.L_x_362:
[----:B------:R-:W-:Y:S01]  /*4f20*/  @P0 ELECT P2, URZ, PT ;  /* 0x00000000003f082f */ /* 0x000fe20003840000 */
[----:B------:R2:W-:-:S12]  /*4f30*/  UBLKRED.G.S.ADD.F32.RN [UR4], [UR7], UR8, desc[UR10] ;  /* 0x00000a04070073bb */ /* 0x0005d800080a1408 */
[----:B------:R-:W-:Y:S02]  /*4f40*/  @P2 PLOP3.LUT P0, PT, P2, PT, PT, 0x8, 0x0 ;  /* 0x000000000000281c */ /* 0x000fe4000170e170 */
[----:B------:R-:W-:-:S11]  /*4f50*/  PLOP3.LUT P2, PT, PT, PT, PT, 0x8, 0x0 ;  /* 0x000000000000781c */ /* 0x000fd60003f4e170 */
[----:B--2---:R-:W-:Y:S05]  /*4f60*/  @P0 BRA.U.ANY `(.L_x_362) ;  /* 0xfffffffd00ec0947 */ /* 0x004fea000393ffff */
[----:B------:R0:W-:Y:S01]  /*4f70*/  UTMACMDFLUSH ;  /* 0x00000000000079b7 */ /* 0x0001e20000000000 */
[----:B------:R-:W-:-:S04]  /*4f80*/  DEPBAR.LE SB0, 0x0 ;  /* 0x000080000000791a */ /* 0x000fc80000000000 */
.L_x_361:
[----:B------:R-:W-:Y:S05]  /*4f90*/  BSYNC B0 ;  /* 0x0000000000007941 */ /* 0x000fea0003800000 */
.L_x_360:
        /* <DEDUP_REMOVED lines=12> */
[----:B------:R-:W-:-:S05]  /*5060*/  IMAD.MOV.U32 R5, RZ, RZ, 0x1 ;  /* 0x00000001ff057424 */ /* 0x000fca00078e00ff */
[----:B------:R2:W-:Y:S02]  /*5070*/  REDG.E.ADD.S32.STRONG.GPU desc[UR46][R2.64], R5 ;  /* 0x000000050200798e */ /* 0x0005e4000c10e3ae */
.L_x_364:
[----:B------:R-:W-:Y:S05]  /*5080*/  BSYNC B0 ;  /* 0x0000000000007941 */ /* 0x000fea0003800000 */
.L_x_363:
[----:B------:R-:W-:Y:S06]  /*5090*/  BAR.SYNC.DEFER_BLOCKING 0x1, 0x100 ;  /* 0x0044000000007b1d */ /* 0x000fec0000010000 */
[----:B------:R-:W-:Y:S01]  /*50a0*/  ULDC.64 UR4, c[0x0][0x860] ;  /* 0x0002180000047ab9 */ /* 0x000fe20000000a00 */
[----:B------:R-:W-:Y:S01]  /*50b0*/  BSSY B0, `(.L_x_365) ;  /* 0x0000017000007945 */ /* 0x000fe20003800000 */
[----:B------:R-:W-:-:S04]  /*50c0*/  UIADD3 UR9, UP0, UR9, UR4, URZ ;  /* 0x0000000409097290 */ /* 0x000fc8000ff1e03f */
[----:B------:R-:W-:Y:S02]  /*50d0*/  UIADD3.X UR12, UR12, UR5, URZ, UP0, !UPT ;  /* 0x000000050c0c7290 */ /* 0x000fe400087fe43f */
[----:B--2---:R-:W-:-:S04]  /*50e0*/  IMAD.U32 R2, RZ, RZ, UR9 ;  /* 0x00000009ff027e24 */ /* 0x004fc8000f8e00ff */
[----:B------:R-:W-:Y:S01]  /*50f0*/  IMAD.U32 R3, RZ, RZ, UR12 ;  /* 0x0000000cff037e24 */ /* 0x000fe2000f8e00ff */
        /* <DEDUP_REMOVED lines=12> */
[----:B------:R-:W-:Y:S05]  /*51c0*/  @P1 BRA `(.L_x_366) ;  /* 0x0000000000141947 */ /* 0x000fea0003800000 */
.L_x_367:
[----:B------:R-:W3:Y:S04]  /*51d0*/  LDG.E.STRONG.GPU R0, desc[UR46][R2.64] ;  /* 0x0000002e02007981 */ /* 0x000ee8000c1ef900 */
[----:B---3--:R-:W-:Y:S01]  /*51e0*/  CCTL.IVALL ;  /* 0x00000000ff00798f */ /* 0x008fe20002000000 */
[----:B------:R-:W-:Y:S05]  /*51f0*/  YIELD ;  /* 0x0000000000007946 */ /* 0x000fea0003800000 */
[----:B------:R-:W-:-:S13]  /*5200*/  ISETP.NE.AND P0, PT, R0, UR6, PT ;  /* 0x0000000600007c0c */ /* 0x000fda000bf05270 */
[----:B------:R-:W-:Y:S05]  /*5210*/  @P0 BRA `(.L_x_367) ;  /* 0xfffffffc00ec0947 */ /* 0x000fea000383ffff */
.L_x_366:
[----:B------:R-:W-:Y:S05]  /*5220*/  BSYNC B0 ;  /* 0x0000000000007941 */ /* 0x000fea0003800000 */
.L_x_365:
[----:B------:R-:W-:-:S03]  /*5230*/  UMOV UR4, 0xffffffff ;  /* 0xffffffff00047882 */ /* 0x000fc60000000000 */
[----:B------:R-:W-:Y:S05]  /*5240*/  BRA.DIV UR4, `(.L_x_368) ;  /* 0x0000003a04d87947 */ /* 0x000fea000b800000 */
[----:B------:R-:W-:Y:S01]  /*5250*/  NOP ;  /* 0x0000000000007918 */ /* 0x000fe20000000000 */
.L_x_444:
[----:B------:R-:W-:Y:S01]  /*5260*/  @!PT LDS RZ, [RZ] ;  /* 0x00000000fffff984 */ /* 0x000fe20000000800 */
[----:B------:R-:W-:Y:S01]  /*5270*/  @!PT LDS RZ, [RZ] ;  /* 0x00000000fffff984 */ /* 0x000fe20000000800 */
[----:B------:R-:W-:Y:S01]  /*5280*/  @!PT LDS RZ, [RZ] ;  /* 0x00000000fffff984 */ /* 0x000fe20000000800 */
[----:B------:R-:W-:Y:S01]  /*5290*/  @!PT LDS RZ, [RZ] ;  /* 0x00000000fffff984 */ /* 0x000fe20000000800 */
[----:B------:R3:W-:Y:S06]  /*52a0*/  MEMBAR.ALL.CTA ;  /* 0x0000000000007992 */ /* 0x0007ec0000008000 */
[----:B---3--:R-:W3:Y:S01]  /*52b0*/  FENCE.VIEW.ASYNC.S ;  /* 0x00000000000073c6 */ /* 0x008ee20000000000 */
[----:B------:R-:W-:Y:S05]  /*52c0*/  WARPSYNC.ALL ;  /* 0x0000000000007948 */ /* 0x000fea0003800000 */
[----:B------:R-:W-:Y:S01]  /*52d0*/  BSSY B0, `(.L_x_369) ;  /* 0x0000011000007945 */ /* 0x000fe20003800000 */
        /* <DEDUP_REMOVED lines=9> */
.L_x_371:
[----:B------:R-:W-:Y:S01]  /*5370*/  @P0 ELECT P2, URZ, PT ;  /* 0x00000000003f082f */ /* 0x000fe20003840000 */
[----:B------:R3:W-:-:S12]  /*5380*/  UBLKRED.G.S.ADD.F32.RN [UR4], [UR7], UR8, desc[UR10] ;  /* 0x00000a04070073bb */ /* 0x0007d800080a1408 */
[----:B------:R-:W-:Y:S02]  /*5390*/  @P2 PLOP3.LUT P0, PT, P2, PT, PT, 0x8, 0x0 ;  /* 0x000000000000281c */ /* 0x000fe4000170e170 */
[----:B------:R-:W-:-:S11]  /*53a0*/  PLOP3.LUT P2, PT, PT, PT, PT, 0x8, 0x0 ;  /* 0x000000000000781c */ /* 0x000fd60003f4e170 */
[----:B---3--:R-:W-:Y:S05]  /*53b0*/  @P0 BRA.U.ANY `(.L_x_371) ;  /* 0xfffffffd00ec0947 */ /* 0x008fea000393ffff */
[----:B------:R0:W-:Y:S01]  /*53c0*/  UTMACMDFLUSH ;  /* 0x00000000000079b7 */ /* 0x0001e20000000000 */
[----:B------:R-:W-:-:S04]  /*53d0*/  DEPBAR.LE SB0, 0x0 ;  /* 0x000080000000791a */ /* 0x000fc80000000000 */
.L_x_370:
[----:B------:R-:W-:Y:S05]  /*53e0*/  BSYNC B0 ;  /* 0x0000000000007941 */ /* 0x000fea0003800000 */
.L_x_369:
[----:B------:R-:W-:Y:S01]  /*53f0*/  NOP ;  /* 0x0000000000007918 */ /* 0x000fe20000000000 */
[----:B------:R-:W-:Y:S05]  /*5400*/  @P1 BRA `(.L_x_335) ;  /* 0x0000003400e01947 */ /* 0x000fea0003800000 */
[----:B------:R-:W-:Y:S01]  /*5410*/  IMAD.MOV.U32 R5, RZ, RZ, 0x1 ;  /* 0x00000001ff057424 */ /* 0x000fe200078e00ff */
[----:B------:R-:W-:Y:S01]  /*5420*/  @!PT LDS RZ, [RZ] ;  /* 0x00000000fffff984 */ /* 0x000fe20000000800 */
[----:B------:R-:W-:Y:S01]  /*5430*/  @!PT LDS RZ, [RZ] ;  /* 0x00000000fffff984 */ /* 0x000fe20000000800 */
[----:B------:R-:W-:Y:S01]  /*5440*/  @!PT LDS RZ, [RZ] ;  /* 0x00000000fffff984 */ /* 0x000fe20000000800 */
[----:B------:R-:W-:Y:S01]  /*5450*/  @!PT LDS RZ, [RZ] ;  /* 0x00000000fffff984 */ /* 0x000fe20000000800 */
[----:B------:R3:W-:Y:S06]  /*5460*/  MEMBAR.ALL.CTA ;  /* 0x0000000000007992 */ /* 0x0007ec0000008000 */
[----:B---3--:R-:W-:Y:S06]  /*5470*/  MEMBAR.ALL.GPU ;  /* 0x0000000000007992 */ /* 0x008fec000000a000 */
[----:B------:R-:W-:-:S00]  /*5480*/  ERRBAR ;  /* 0x00000000000079ab */ /* 0x000fc00000000000 */
[----:B------:R-:W-:Y:S06]  /*5490*/  CGAERRBAR ;  /* 0x00000000000075ab */ /* 0x000fec0000000000 */
[----:B012345:R-:W-:Y:S04]  /*54a0*/  CCTL.IVALL ;  /* 0x00000000ff00798f */ /* 0x03ffe80002000000 */
[----:B------:R3:W-:Y:S01]  /*54b0*/  REDG.E.ADD.S32.STRONG.GPU desc[UR46][R2.64], R5 ;  /* 0x000000050200798e */ /* 0x0007e2000c10e3ae */
[----:B------:R-:W-:Y:S05]  /*54c0*/  BRA `(.L_x_335) ;  /* 0x0000003400b07947 */ /* 0x000fea0003800000 */
.L_x_333:
        /* <DEDUP_REMOVED lines=13> */
[----:B------:R-:W-:Y:S01]  /*55a0*/  ULDC UR16, c[0x0][0x280] ;  /* 0x0000a00000107ab9 */ /* 0x000fe20000000800 */
[----:B------:R-:W-:Y:S01]  /*55b0*/  ULDC.64 UR10, c[0x0][0x2d8] ;  /* 0x0000b600000a7ab9 */ /* 0x000fe20000000a00 */
[----:B------:R-:W-:Y:S01]  /*55c0*/  UISETP.GE.AND UP1, UPT, UR16, 0x1, UPT ;  /* 0x000000011000788c */ /* 0x000fe2000bf26270 */
[----:B------:R-:W-:Y:S01]  /*55d0*/  ULDC UR15, c[0x0][0x288] ;  /* 0x0000a200000f7ab9 */ /* 0x000fe20000000800 */
[----:B------:R-:W-:Y:S01]  /*55e0*/  USHF.R.S32.HI UR14, URZ, 0x1f, UR7 ;  /* 0x0000001f3f0e7899 */ /* 0x000fe20008011407 */
[----:B------:R-:W-:-:S03]  /*55f0*/  ULDC.64 UR12, c[0x0][0x2e0] ;  /* 0x0000b800000c7ab9 */ /* 0x000fc60000000a00 */
[----:B------:R-:W-:Y:S02]  /*5600*/  PLOP3.LUT P1, PT, PT, PT, UP1, 0x80, 0x0 ;  /* 0x000000000000781c */ /* 0x000fe40003f2f018 */
[----:B------:R-:W-:Y:S01]  /*5610*/  ELECT P0, URZ, PT ;  /* 0x00000000003f782f */ /* 0x000fe20003800000 */
[----:B-1----:R-:W-:Y:S02]  /*5620*/  USHF.R.S32.HI UR8, URZ, 0x1f, UR9 ;  /* 0x0000001f3f087899 */ /* 0x002fe40008011409 */
[----:B------:R-:W-:Y:S02]  /*5630*/  UIMAD.WIDE.U32 UR4, UR9, UR10, URZ ;  /* 0x0000000a090472a5 */ /* 0x000fe4000f8e003f */
[----:B------:R-:W-:-:S04]  /*5640*/  UIMAD UR6, UR8, UR10, URZ ;  /* 0x0000000a080672a4 */ /* 0x000fc8000f8e023f */
[----:B------:R-:W-:Y:S02]  /*5650*/  UIMAD UR6, UR9, UR11, UR6 ;  /* 0x0000000b090672a4 */ /* 0x000fe4000f8e0206 */
[----:B------:R-:W-:Y:S02]  /*5660*/  UIMAD UR11, UR7, UR15, URZ ;  /* 0x0000000f070b72a4 */ /* 0x000fe4000f8e023f */
[----:B------:R-:W-:Y:S02]  /*5670*/  UIADD3 UR5, UR5, UR6, URZ ;  /* 0x0000000605057290 */ /* 0x000fe4000fffe03f */
[----:B------:R-:W-:Y:S02]  /*5680*/  UIMAD UR6, UR14, UR12, URZ ;  /* 0x0000000c0e0672a4 */ /* 0x000fe4000f8e023f */
[----:B------:R-:W-:Y:S02]  /*5690*/  UIADD3 UR10, UP0, UR11, UR9, URZ ;  /* 0x000000090b0a7290 */ /* 0x000fe4000ff1e03f */
[----:B------:R-:W-:-:S02]  /*56a0*/  UIMAD UR14, UR7, UR13, UR6 ;  /* 0x0000000d070e72a4 */ /* 0x000fc4000f8e0206 */
[----:B------:R-:W-:Y:S02]  /*56b0*/  UIMAD.WIDE.U32 UR6, UR7, UR12, UR4 ;  /* 0x0000000c070672a5 */ /* 0x000fe4000f8e0004 */
[----:B------:R-:W-:Y:S01]  /*56c0*/  ULEA.HI.X.SX32 UR11, UR11, UR8, 0x1, UP0 ;  /* 0x000000080b0b7291 */ /* 0x000fe200080f0e3f */
[----:B------:R-:W-:Y:S11]  /*56d0*/  @!P1 BRA `(.L_x_335) ;  /* 0x00000034002c9947 */ /* 0x000ff60003800000 */
[----:B------:R-:W1:Y:S01]  /*56e0*/  S2R R3, SR_TID.X ;  /* 0x0000000000037919 */ /* 0x000e620000002100 */
[----:B------:R-:W-:Y:S01]  /*56f0*/  UIADD3 UR4, UR16, 0x3f, URZ ;  /* 0x0000003f10047890 */ /* 0x000fe2000fffe03f */
[----:B------:R-:W2:Y:S01]  /*5700*/  S2UR UR27, SR_CTAID.X ;  /* 0x00000000001b79c3 */ /* 0x000ea20000002500 */
[----:B------:R-:W-:Y:S02]  /*5710*/  UISETP.GE.AND UP0, UPT, UR16, 0x41, UPT ;  /* 0x000000411000788c */ /* 0x000fe4000bf06270 */
[----:B------:R-:W-:Y:S02]  /*5720*/  USHF.R.S32.HI UR5, URZ, 0x1f, UR4 ;  /* 0x0000001f3f057899 */ /* 0x000fe40008011404 */
[----:B------:R-:W-:Y:S02]  /*5730*/  UIADD3 UR14, UR7, UR14, URZ ;  /* 0x0000000e070e7290 */ /* 0x000fe4000fffe03f */
[----:B------:R-:W-:Y:S01]  /*5740*/  ULEA.HI UR5, UR5, UR4, URZ, 0x6 ;  /* 0x0000000405057291 */ /* 0x000fe2000f8f303f */
[----:B------:R-:W-:-:S02]  /*5750*/  PLOP3.LUT P1, PT, PT, PT, UP0, 0x80, 0x0 ;  /* 0x000000000000781c */ /* 0x000fc40003f2f008 */
[----:B------:R-:W-:Y:S01]  /*5760*/  ULDC UR4, c[0x0][0x760] ;  /* 0x0001d80000047ab9 */ /* 0x000fe20000000800 */
[----:B------:R-:W-:Y:S02]  /*5770*/  USHF.R.S32.HI UR5, URZ, 0x6, UR5 ;  /* 0x000000063f057899 */ /* 0x000fe40008011405 */
        /* <DEDUP_REMOVED lines=19> */
.L_x_398:
        /* <DEDUP_REMOVED lines=17> */
.L_x_376:
[----:B------:R-:W2:Y:S04]  /*59c0*/  LDG.E.STRONG.GPU R4, desc[UR46][R2.64] ;  /* 0x0000002e02047981 */ /* 0x000ea8000c1ef900 */
[----:B--2---:R-:W-:Y:S01]  /*59d0*/  CCTL.IVALL ;  /* 0x00000000ff00798f */ /* 0x004fe20002000000 */
[----:B------:R-:W-:Y:S05]  /*59e0*/  YIELD ;  /* 0x0000000000007946 */ /* 0x000fea0003800000 */
[----:B------:R-:W-:-:S13]  /*59f0*/  ISETP.NE.AND P3, PT, R4, UR27, PT ;  /* 0x0000001b04007c0c */ /* 0x000fda000bf65270 */
[----:B------:R-:W-:Y:S05]  /*5a00*/  @P3 BRA `(.L_x_376) ;  /* 0xfffffffc00ec3947 */ /* 0x000fea000383ffff */
.L_x_375:
[----:B------:R-:W-:Y:S05]  /*5a10*/  BSYNC B0 ;  /* 0x0000000000007941 */ /* 0x000fea0003800000 */
.L_x_374:
[----:B------:R-:W-:-:S03]  /*5a20*/  UMOV UR16, 0xffffffff ;  /* 0xffffffff00107882 */ /* 0x000fc60000000000 */
[----:B------:R-:W-:Y:S05]  /*5a30*/  BRA.DIV UR16, `(.L_x_377) ;  /* 0x0000003210f87947 */ /* 0x000fea000b800000 */
[----:B------:R-:W-:Y:S01]  /*5a40*/  NOP ;  /* 0x0000000000007918 */ /* 0x000fe20000000000 */
.L_x_447:
        /* <DEDUP_REMOVED lines=19> */
.L_x_379:
[----:B------:R-:W-:Y:S05]  /*5b80*/  BSYNC B0 ;  /* 0x0000000000007941 */ /* 0x000fea0003800000 */
.L_x_378:
        /* <DEDUP_REMOVED lines=13> */
.L_x_381:
[----:B------:R-:W-:Y:S05]  /*5c60*/  BSYNC B0 ;  /* 0x0000000000007941 */ /* 0x000fea0003800000 */
.L_x_380:
[----:B------:R-:W-:Y:S06]  /*5c70*/  BAR.ARV 0xa, 0xa0 ;  /* 0x0282800000007b1d */ /* 0x000fec0000002000 */
[----:B------:R-:W-:Y:S04]  /*5c80*/  BSSY B0, `(.L_x_382) ;  /* 0x0000003000007945 */ /* 0x000fe80003800000 */
[----:B------:R-:W-:Y:S05]  /*5c90*/  @!P0 BRA `(.L_x_383) ;  /* 0x0000000000048947 */ /* 0x000fea0003800000 */
[----:B------:R-:W-:-:S04]  /*5ca0*/  DEPBAR.LE SB0, 0x0 ;  /* 0x000080000000791a */ /* 0x000fc80000000000 */
.L_x_383:
[----:B------:R-:W-:Y:S05]  /*5cb0*/  BSYNC B0 ;  /* 0x0000000000007941 */ /* 0x000fea0003800000 */
.L_x_382:
        /* <DEDUP_REMOVED lines=19> */
.L_x_385:
[----:B------:R-:W-:Y:S05]  /*5df0*/  BSYNC B0 ;  /* 0x0000000000007941 */ /* 0x000fea0003800000 */
.L_x_384:
[----:B------:R-:W-:Y:S01]  /*5e00*/  UIADD3 UR19, UR15, UR19, URZ ;  /* 0x000000130f137290 */ /* 0x000fe2000fffe03f */
[----:B------:R-:W-:Y:S03]  /*5e10*/  BSSY B0, `(.L_x_386) ;  /* 0x000000d000007945 */ /* 0x000fe60003800000 */
[----:B------:R-:W-:-:S04]  /*5e20*/  UIADD3 UR16, UP0, UR19, UR10, URZ ;  /* 0x0000000a13107290 */ /* 0x000fc8000ff1e03f */
[----:B------:R-:W-:Y:S02]  /*5e30*/  ULEA.HI.X.SX32 UR19, UR19, UR11, 0x1, UP0 ;  /* 0x0000000b13137291 */ /* 0x000fe400080f0e3f */
[----:B------:R-:W-:-:S04]  /*5e40*/  ULEA UR8, UP0, UR16, UR8, 0x2 ;  /* 0x0000000810087291 */ /* 0x000fc8000f80103f */
[----:B------:R-:W-:Y:S02]  /*5e50*/  ULEA.HI.X UR19, UR16, UR9, UR19, 0x2, UP0 ;  /* 0x0000000910137291 */ /* 0x000fe400080f1413 */
[----:B-1----:R-:W-:-:S04]  /*5e60*/  IMAD.U32 R2, RZ, RZ, UR8 ;  /* 0x00000008ff027e24 */ /* 0x002fc8000f8e00ff */
[----:B------:R-:W-:Y:S01]  /*5e70*/  IMAD.U32 R3, RZ, RZ, UR19 ;  /* 0x00000013ff037e24 */ /* 0x000fe2000f8e00ff */
[----:B------:R-:W-:Y:S06]  /*5e80*/  @P1 BRA `(.L_x_387) ;  /* 0x0000000000141947 */ /* 0x000fec0003800000 */
.L_x_388:
[----:B------:R-:W2:Y:S04]  /*5e90*/  LDG.E.STRONG.GPU R4, desc[UR46][R2.64] ;  /* 0x0000002e02047981 */ /* 0x000ea8000c1ef900 */
[----:B--2---:R-:W-:Y:S01]  /*5ea0*/  CCTL.IVALL ;  /* 0x00000000ff00798f */ /* 0x004fe20002000000 */
[----:B------:R-:W-:Y:S05]  /*5eb0*/  YIELD ;  /* 0x0000000000007946 */ /* 0x000fea0003800000 */
[----:B------:R-:W-:-:S13]  /*5ec0*/  ISETP.NE.AND P3, PT, R4, UR27, PT ;  /* 0x0000001b04007c0c */ /* 0x000fda000bf65270 */
[----:B------:R-:W-:Y:S05]  /*5ed0*/  @P3 BRA `(.L_x_388) ;  /* 0xfffffffc00ec3947 */ /* 0x000fea000383ffff */
.L_x_387:
[----:B------:R-:W-:Y:S05]  /*5ee0*/  BSYNC B0 ;  /* 0x0000000000007941 */ /* 0x000fea0003800000 */
.L_x_386:
[----:B------:R-:W-:-:S03]  /*5ef0*/  UMOV UR8, 0xffffffff ;  /* 0xffffffff00087882 */ /* 0x000fc60000000000 */
[----:B------:R-:W-:Y:S05]  /*5f00*/  BRA.DIV UR8, `(.L_x_389) ;  /* 0x0000002e08e07947 */ /* 0x000fea000b800000 */
[----:B------:R-:W-:Y:S01]  /*5f10*/  NOP ;  /* 0x0000000000007918 */ /* 0x000fe20000000000 */
.L_x_450:
        /* <DEDUP_REMOVED lines=13> */
.L_x_391:
[----:B------:R-:W-:Y:S05]  /*5ff0*/  BSYNC B0 ;  /* 0x0000000000007941 */ /* 0x000fea0003800000 */
.L_x_390:
        /* <DEDUP_REMOVED lines=13> */
.L_x_393:
[----:B------:R-:W-:Y:S05]  /*60d0*/  BSYNC B0 ;  /* 0x0000000000007941 */ /* 0x000fea0003800000 */
.L_x_392:
[----:B------:R-:W-:Y:S06]  /*60e0*/  BAR.ARV 0xa, 0xa0 ;  /* 0x0282800000007b1d */ /* 0x000fec0000002000 */
[----:B------:R-:W-:Y:S04]  /*60f0*/  BSSY B0, `(.L_x_394) ;  /* 0x0000003000007945 */ /* 0x000fe80003800000 */
[----:B------:R-:W-:Y:S05]  /*6100*/  @!P0 BRA `(.L_x_395) ;  /* 0x0000000000048947 */ /* 0x000fea0003800000 */
[----:B------:R-:W-:-:S04]  /*6110*/  DEPBAR.LE SB0, 0x0 ;  /* 0x000080000000791a */ /* 0x000fc80000000000 */
.L_x_395:
[----:B------:R-:W-:Y:S05]  /*6120*/  BSYNC B0 ;  /* 0x0000000000007941 */ /* 0x000fea0003800000 */
.L_x_394:
        /* <DEDUP_REMOVED lines=19> */
.L_x_397:
[----:B------:R-:W-:Y:S05]  /*6260*/  BSYNC B0 ;  /* 0x0000000000007941 */ /* 0x000fea0003800000 */
.L_x_396:
[----:B------:R-:W-:Y:S02]  /*6270*/  UIADD3 UR4, UR4, 0x2, URZ ;  /* 0x0000000204047890 */ /* 0x000fe4000fffe03f */
[----:B------:R-:W-:Y:S01]  /*6280*/  UIADD3 UR5, UR5, 0x1, URZ ;  /* 0x0000000105057890 */ /* 0x000fe2000fffe03f */
[----:B------:R-:W-:Y:S11]  /*6290*/  @P2 BRA `(.L_x_398) ;  /* 0xfffffff400842947 */ /* 0x000ff6000383ffff */
.L_x_373:
[----:B------:R-:W-:-:S13]  /*62a0*/  ISETP.NE.AND P1, PT, RZ, UR33, PT ;  /* 0x00000021ff007c0c */ /* 0x000fda000bf25270 */
[----:B------:R-:W-:Y:S05]  /*62b0*/  @!P1 BRA `(.L_x_335) ;  /* 0x0000002800349947 */ /* 0x000fea0003800000 */
        /* <DEDUP_REMOVED lines=11> */
.L_x_401:
[----:B------:R-:W2:Y:S04]  /*6370*/  LDG.E.STRONG.GPU R0, desc[UR46][R2.64] ;  /* 0x0000002e02007981 */ /* 0x000ea8000c1ef900 */
[----:B--2---:R-:W-:Y:S01]  /*6380*/  CCTL.IVALL ;  /* 0x00000000ff00798f */ /* 0x004fe20002000000 */
[----:B------:R-:W-:Y:S05]  /*6390*/  YIELD ;  /* 0x0000000000007946 */ /* 0x000fea0003800000 */
[----:B------:R-:W-:-:S13]  /*63a0*/  ISETP.NE.AND P2, PT, R0, UR27, PT ;  /* 0x0000001b00007c0c */ /* 0x000fda000bf45270 */
[----:B------:R-:W-:Y:S05]  /*63b0*/  @P2 BRA `(.L_x_401) ;  /* 0xfffffffc00ec2947 */ /* 0x000fea000383ffff */
.L_x_400:
[----:B------:R-:W-:Y:S05]  /*63c0*/  BSYNC B0 ;  /* 0x0000000000007941 */ /* 0x000fea0003800000 */
.L_x_399:
[----:B------:R-:W-:-:S03]  /*63d0*/  UMOV UR5, 0xffffffff ;  /* 0xffffffff00057882 */ /* 0x000fc60000000000 */
[----:B------:R-:W-:Y:S05]  /*63e0*/  BRA.DIV UR5, `(.L_x_402) ;  /* 0x0000002a05c47947 */ /* 0x000fea000b800000 */
[----:B------:R-:W-:Y:S01]  /*63f0*/  NOP ;  /* 0x0000000000007918 */ /* 0x000fe20000000000 */
.L_x_453:
        /* <DEDUP_REMOVED lines=22> */
.L_x_404:
[----:B------:R-:W-:Y:S05]  /*6560*/  BSYNC B0 ;  /* 0x0000000000007941 */ /* 0x000fea0003800000 */
.L_x_403:
        /* <DEDUP_REMOVED lines=20> */
.L_x_406:
[----:B------:R-:W-:Y:S05]  /*66b0*/  BSYNC B0 ;  /* 0x0000000000007941 */ /* 0x000fea0003800000 */
.L_x_405:
[----:B------:R-:W-:Y:S06]  /*66c0*/  BAR.ARV 0xa, 0xa0 ;  /* 0x0282800000007b1d */ /* 0x000fec0000002000 */
[----:B------:R-:W-:Y:S04]  /*66d0*/  BSSY B0, `(.L_x_407) ;  /* 0x0000003000007945 */ /* 0x000fe80003800000 */
[----:B------:R-:W-:Y:S05]  /*66e0*/  @!P0 BRA `(.L_x_408) ;  /* 0x0000000000048947 */ /* 0x000fea0003800000 */
[----:B------:R-:W-:-:S04]  /*66f0*/  DEPBAR.LE SB0, 0x0 ;  /* 0x000080000000791a */ /* 0x000fc80000000000 */
.L_x_408:
[----:B------:R-:W-:Y:S05]  /*6700*/  BSYNC B0 ;  /* 0x0000000000007941 */ /* 0x000fea0003800000 */
.L_x_407:
[----:B------:R-:W-:Y:S06]  /*6710*/  BAR.ARV 0xb, 0xa0 ;  /* 0x02c2800000007b1d */ /* 0x000fec0000002000 */
[----:B------:R-:W-:Y:S01]  /*6720*/  NOP ;  /* 0x0000000000007918 */ /* 0x000fe20000000000 */
        /* <DEDUP_REMOVED lines=15> */
[----:B--2---:R4:W-:Y:S01]  /*6820*/  @P0 REDG.E.ADD.S32.STRONG.GPU desc[UR46][R2.64], R5 ;  /* 0x000000050200098e */ /* 0x0049e2000c10e3ae */
[----:B------:R-:W-:Y:S05]  /*6830*/  BRA `(.L_x_335) ;  /* 0x0000002000d47947 */ /* 0x000fea0003800000 */
.L_x_372:
        /* <DEDUP_REMOVED lines=48> */
.L_x_454:
        /* <DEDUP_REMOVED lines=14> */
.L_x_412:
        /* <DEDUP_REMOVED lines=23> */
[----:B------:R-:W-:Y:S01]  /*6d90*/  MOV R14, UR47 ;  /* 0x0000002f000e7c02 */ /* 0x000fe20008000f00 */
[----:B--2---:R-:W-:Y:S01]  /*6da0*/  IMAD.MOV.U32 R10, RZ, RZ, R6 ;  /* 0x000000ffff0a7224 */ /* 0x004fe200078e0006 */
[----:B------:R-:W-:Y:S01]  /*6db0*/  UIADD3 UR44, UR8, 0x1e000, URZ ;  /* 0x0001e000082c7890 */ /* 0x000fe2000fffe03f */
[----:B------:R-:W-:Y:S01]  /*6dc0*/  IMAD.MOV.U32 R11, RZ, RZ, R7 ;  /* 0x000000ffff0b7224 */ /* 0x000fe200078e0007 */
[----:B------:R-:W-:Y:S01]  /*6dd0*/  UMOV UR33, UR25 ;  /* 0x0000001900217c82 */ /* 0x000fe20008000000 */
[----:B------:R-:W-:Y:S01]  /*6de0*/  UMOV UR17, UR25 ;  /* 0x0000001900117c82 */ /* 0x000fe20008000000 */
[----:B------:R-:W-:Y:S01]  /*6df0*/  IADD3 R2, P1, R10, 0x2f0, RZ ;  /* 0x000002f00a027810 */ /* 0x000fe20007f3e0ff */
[----:B------:R-:W-:Y:S01]  /*6e00*/  UIADD3 UR9, UR8, 0x26800, URZ ;  /* 0x0002680008097890 */ /* 0x000fe2000fffe03f */
[----:B------:R-:W-:Y:S01]  /*6e10*/  MOV R15, UR46 ;  /* 0x0000002e000f7c02 */ /* 0x000fe20008000f00 */
[----:B------:R-:W-:Y:S01]  /*6e20*/  UMOV UR45, UR25 ;  /* 0x00000019002d7c82 */ /* 0x000fe20008000000 */
        /* <DEDUP_REMOVED lines=11> */
[----:B------:R-:W-:Y:S01]  /*6ee0*/  R2UR UR47, R14 ;  /* 0x000000000e2f72ca */ /* 0x000fe200000e0000 */
[----:B------:R-:W-:Y:S01]  /*6ef0*/  UIADD3 UR48, UR8, 0x4000, URZ ;  /* 0x0000400008307890 */ /* 0x000fe2000fffe03f */
[----:B------:R-:W-:Y:S01]  /*6f00*/  R2UR UR31, R2 ;  /* 0x00000000021f72ca */ /* 0x000fe200000e0000 */
[--C-:B------:R-:W-:Y:S01]  /*6f10*/  IMAD.X R2, RZ, RZ, R11.reuse, P2 ;  /* 0x000000ffff027224 */ /* 0x100fe200010e060b */
[----:B------:R-:W-:Y:S01]  /*6f20*/  UMOV UR58, 0x30 ;  /* 0x00000030003a7882 */ /* 0x000fe20000000000 */
[----:B------:R-:W-:Y:S01]  /*6f30*/  UMOV UR60, UR12 ;  /* 0x0000000c003c7c82 */ /* 0x000fe20008000000 */
[----:B------:R-:W-:Y:S01]  /*6f40*/  UMOV UR59, UR11 ;  /* 0x0000000b003b7c82 */ /* 0x000fe20008000000 */
[----:B------:R-:W-:Y:S01]  /*6f50*/  UMOV UR57, UR9 ;  /* 0x0000000900397c82 */ /* 0x000fe20008000000 */
[----:B------:R-:W-:Y:S01]  /*6f60*/  R2UR UR23, R2 ;  /* 0x00000000021772ca */ /* 0x000fe200000e0000 */
[----:B------:R-:W-:Y:S01]  /*6f70*/  UMOV UR50, 0x40 ;  /* 0x0000004000327882 */ /* 0x000fe20000000000 */
[----:B------:R-:W-:Y:S01]  /*6f80*/  IADD3 R2, P1, R10, 0xf0, RZ ;  /* 0x000000f00a027810 */ /* 0x000fe20007f3e0ff */
[----:B------:R-:W-:Y:S01]  /*6f90*/  UMOV UR52, UR12 ;  /* 0x0000000c00347c82 */ /* 0x000fe20008000000 */
[----:B------:R-:W-:Y:S01]  /*6fa0*/  UMOV UR51, UR11 ;  /* 0x0000000b00337c82 */ /* 0x000fe20008000000 */
[----:B------:R-:W-:Y:S01]  /*6fb0*/  UMOV UR49, UR9 ;  /* 0x0000000900317c82 */ /* 0x000fe20008000000 */
[----:B------:R-:W-:Y:S01]  /*6fc0*/  R2UR UR40, R2 ;  /* 0x00000000022872ca */ /* 0x000fe200000e0000 */
[----:B-1----:R-:W-:Y:S01]  /*6fd0*/  IMAD.X R3, RZ, RZ, R11, P1 ;  /* 0x000000ffff037224 */ /* 0x002fe200008e060b */
[----:B------:R-:W-:-:S04]  /*6fe0*/  R2UR UR46, R15 ;  /* 0x000000000f2e72ca */ /* 0x000fc800000e0000 */
        /* <DEDUP_REMOVED lines=21> */
[----:B------:R-:W-:Y:S01]  /*7140*/  MOV R16, UR45 ;  /* 0x0000002d00107c02 */ /* 0x000fe20008000f00 */
        /* <DEDUP_REMOVED lines=8> */
[----:B------:R-:W-:Y:S01]  /*71d0*/  MOV R17, UR44 ;  /* 0x0000002c00117c02 */ /* 0x000fe20008000f00 */
[----:B------:R-:W-:Y:S01]  /*71e0*/  UMOV UR42, 0x50 ;  /* 0x00000050002a7882 */ /* 0x000fe20000000000 */
[----:B------:R-:W-:Y:S01]  /*71f0*/  UMOV UR43, UR11 ;  /* 0x0000000b002b7c82 */ /* 0x000fe20008000000 */
[----:B------:R-:W-:Y:S01]  /*7200*/  MOV R18, UR42 ;  /* 0x0000002a00127c02 */ /* 0x000fe20008000f00 */
[----:B------:R-:W-:Y:S01]  /*7210*/  UMOV UR42, 0x20 ;  /* 0x00000020002a7882 */ /* 0x000fe20000000000 */
[----:B------:R-:W-:Y:S01]  /*7220*/  UMOV UR41, UR9 ;  /* 0x0000000900297c82 */ /* 0x000fe20008000000 */
[----:B------:R2:W-:Y:S01]  /*7230*/  UTMALDG.4D [UR16], [UR30], desc[UR54] ;  /* 0x000036101e0075b4 */ /* 0x0005e20008019000 */
[----:B------:R-:W-:Y:S01]  /*7240*/  IMAD.MOV.U32 R5, RZ, RZ, RZ ;  /* 0x000000ffff057224 */ /* 0x000fe200078e00ff */
[----:B------:R3:W-:Y:S01]  /*7250*/  UTMALDG.4D [UR40], [UR30], desc[UR54] ;  /* 0x000036281e0075b4 */ /* 0x0007e20008019000 */
[----:B------:R4:W-:Y:S01]  /*7260*/  UTMALDG.4D [UR56], [UR30], desc[UR54] ;  /* 0x000036381e0075b4 */ /* 0x0009e20008019000 */
[----:B-1----:R-:W-:Y:S01]  /*7270*/  UMOV UR10, 0x40 ;  /* 0x00000040000a7882 */ /* 0x002fe20000000000 */
[----:B------:R4:W-:Y:S01]  /*7280*/  UTMALDG.4D [UR48], [UR30], desc[UR54] ;  /* 0x000036301e0075b4 */ /* 0x0009e20008019000 */
        /* <DEDUP_REMOVED lines=15> */
[----:B------:R4:W-:Y:S10]  /*7380*/  UTMALDG.4D [UR8], [UR22], desc[UR54] ;  /* 0x00003608160075b4 */ /* 0x0009f40008019000 */
        /* <DEDUP_REMOVED lines=17> */
.L_x_423:
[----:B------:R-:W-:-:S04]  /*74a0*/  SHF.L.U32 R20, R9, 0x1f, RZ ;  /* 0x0000001f09147819 */ /* 0x000fc800000006ff */
[----:B-1----:R-:W1:Y:S02]  /*74b0*/  SYNCS.PHASECHK.TRANS64.TRYWAIT P1, [R0+URZ+0x26840], R20 ;  /* 0x02684014000075a7 */ /* 0x002e64000802017f */
[----:B-123--:R-:W-:Y:S05]  /*74c0*/  @!P1 BRA `(.L_x_415) ;  /* 0x0000001800bc9947 */ /* 0x00efea0003800000 */
.L_x_455:
[----:B------:R-:W-:Y:S05]  /*74d0*/  @P0 BRA `(.L_x_416) ;  /* 0x0000000000140947 */ /* 0x000fea0003800000 */
[----:B------:R-:W-:Y:S01]  /*74e0*/  ISETP.NE.AND P1, PT, R13, RZ, PT ;  /* 0x000000ff0d00720c */ /* 0x000fe20003f25270 */
[----:B------:R-:W-:-:S04]  /*74f0*/  IMAD.MOV.U32 R3, RZ, RZ, 0x3100 ;  /* 0x00003100ff037424 */ /* 0x000fc800078e00ff */
[----:B------:R2:W-:Y:S08]  /*7500*/  SYNCS.ARRIVE.TRANS64 RZ, [R0+URZ+0x26830], R3 ;  /* 0x0268300300ff79a7 */ /* 0x0005f0000800003f */
[----:B------:R-:W-:Y:S05]  /*7510*/  @!P1 BRA `(.L_x_416) ;  /* 0x0000000000049947 */ /* 0x000fea0003800000 */
[----:B------:R-:W-:Y:S01]  /*7520*/  BPT.TRAP 0x1 ;  /* 0x000000040000795c */ /* 0x000fe20000300000 */
.L_x_416:
        /* <DEDUP_REMOVED lines=42> */
.L_x_456:
[----:B------:R-:W-:Y:S05]  /*77d0*/  @P0 BRA `(.L_x_418) ;  /* 0x0000000000140947 */ /* 0x000fea0003800000 */
[----:B------:R-:W-:Y:S01]  /*77e0*/  ISETP.NE.AND P1, PT, R13, RZ, PT ;  /* 0x000000ff0d00720c */ /* 0x000fe20003f25270 */
[----:B------:R-:W-:-:S04]  /*77f0*/  IMAD.MOV.U32 R3, RZ, RZ, 0x3100 ;  /* 0x00003100ff037424 */ /* 0x000fc800078e00ff */
[----:B------:R3:W-:Y:S08]  /*7800*/  SYNCS.ARRIVE.TRANS64 RZ, [R0+URZ+0x26818], R3 ;  /* 0x0268180300ff79a7 */ /* 0x0007f0000800003f */
[----:B------:R-:W-:Y:S05]  /*7810*/  @!P1 BRA `(.L_x_418) ;  /* 0x0000000000049947 */ /* 0x000fea0003800000 */
[----:B------:R-:W-:Y:S01]  /*7820*/  BPT.TRAP 0x1 ;  /* 0x000000040000795c */ /* 0x000fe20000300000 */
.L_x_418:
        /* <DEDUP_REMOVED lines=34> */
.L_x_457:
[----:B-123--:R-:W-:Y:S01]  /*7a50*/  SHF.R.S32.HI R20, RZ, 0x1f, R19 ;  /* 0x0000001fff147819 */ /* 0x00efe20000011413 */
[----:B------:R-:W-:Y:S06]  /*7a60*/  @P0 BRA `(.L_x_420) ;  /* 0x0000000000140947 */ /* 0x000fec0003800000 */
[----:B------:R-:W-:Y:S01]  /*7a70*/  ISETP.NE.AND P1, PT, R13, RZ, PT ;  /* 0x000000ff0d00720c */ /* 0x000fe20003f25270 */
[----:B------:R-:W-:-:S04]  /*7a80*/  IMAD.MOV.U32 R21, RZ, RZ, 0x3100 ;  /* 0x00003100ff157424 */ /* 0x000fc800078e00ff */
[----:B------:R1:W-:Y:S08]  /*7a90*/  SYNCS.ARRIVE.TRANS64 RZ, [R0+URZ+0x26838], R21 ;  /* 0x0268381500ff79a7 */ /* 0x0003f0000800003f */
[----:B------:R-:W-:Y:S05]  /*7aa0*/  @!P1 BRA `(.L_x_420) ;  /* 0x0000000000049947 */ /* 0x000fea0003800000 */
[----:B------:R-:W-:Y:S01]  /*7ab0*/  BPT.TRAP 0x1 ;  /* 0x000000040000795c */ /* 0x000fe20000300000 */
.L_x_420:
        /* <DEDUP_REMOVED lines=38> */
.L_x_459:
[----:B------:R-:W-:Y:S05]  /*7d20*/  @P0 BRA `(.L_x_422) ;  /* 0x0000000000140947 */ /* 0x000fea0003800000 */
[----:B------:R-:W-:Y:S01]  /*7d30*/  ISETP.NE.AND P1, PT, R13, RZ, PT ;  /* 0x000000ff0d00720c */ /* 0x000fe20003f25270 */
[----:B--2---:R-:W-:-:S04]  /*7d40*/  IMAD.MOV.U32 R5, RZ, RZ, 0x3100 ;  /* 0x00003100ff057424 */ /* 0x004fc800078e00ff */
[----:B------:R3:W-:Y:S08]  /*7d50*/  SYNCS.ARRIVE.TRANS64 RZ, [R0+URZ+0x26810], R5 ;  /* 0x0268100500ff79a7 */ /* 0x0007f0000800003f */
[----:B------:R-:W-:Y:S05]  /*7d60*/  @!P1 BRA `(.L_x_422) ;  /* 0x0000000000049947 */ /* 0x000fea0003800000 */
[----:B------:R-:W-:Y:S01]  /*7d70*/  BPT.TRAP 0x1 ;  /* 0x000000040000795c */ /* 0x000fe20000300000 */
.L_x_422:
        /* <DEDUP_REMOVED lines=36> */
.L_x_414:
[----:B------:R-:W-:-:S13]  /*7fc0*/  ISETP.NE.AND P1, PT, R17, RZ, PT ;  /* 0x000000ff1100720c */ /* 0x000fda0003f25270 */
[----:B------:R-:W-:Y:S05]  /*7fd0*/  @!P1 BRA `(.L_x_413) ;  /* 0x0000000400609947 */ /* 0x000fea0003800000 */
[----:B------:R-:W-:-:S04]  /*7fe0*/  SHF.L.U32 R7, R9, 0x1f, RZ ;  /* 0x0000001f09077819 */ /* 0x000fc800000006ff */
[----:B------:R-:W2:Y:S02]  /*7ff0*/  SYNCS.PHASECHK.TRANS64.TRYWAIT P1, [R0+URZ+0x26840], R7 ;  /* 0x02684007000075a7 */ /* 0x000ea4000802017f */
[----:B--2---:R-:W-:Y:S05]  /*8000*/  @!P1 BRA `(.L_x_424) ;  /* 0x0000001000409947 */ /* 0x004fea0003800000 */
.L_x_460:
[----:B------:R-:W-:Y:S05]  /*8010*/  @P0 BRA `(.L_x_425) ;  /* 0x0000000000140947 */ /* 0x000fea0003800000 */
[----:B------:R-:W-:Y:S01]  /*8020*/  ISETP.NE.AND P1, PT, R13, RZ, PT ;  /* 0x000000ff0d00720c */ /* 0x000fe20003f25270 */
[----:B------:R-:W-:-:S04]  /*8030*/  IMAD.MOV.U32 R5, RZ, RZ, 0x3100 ;  /* 0x00003100ff057424 */ /* 0x000fc800078e00ff */
[----:B------:R3:W-:Y:S08]  /*8040*/  SYNCS.ARRIVE.TRANS64 RZ, [R0+URZ+0x26830], R5 ;  /* 0x0268300500ff79a7 */ /* 0x0007f0000800003f */
[----:B------:R-:W-:Y:S05]  /*8050*/  @!P1 BRA `(.L_x_425) ;  /* 0x0000000000049947 */ /* 0x000fea0003800000 */
[----:B------:R-:W-:Y:S01]  /*8060*/  BPT.TRAP 0x1 ;  /* 0x000000040000795c */ /* 0x000fe20000300000 */
.L_x_425:
        /* <DEDUP_REMOVED lines=40> */
.L_x_461:
[----:B------:R-:W-:Y:S05]  /*82f0*/  @P0 BRA `(.L_x_427) ;  /* 0x0000000000140947 */ /* 0x000fea0003800000 */
[----:B------:R-:W-:Y:S01]  /*8300*/  ISETP.NE.AND P0, PT, R13, RZ, PT ;  /* 0x000000ff0d00720c */ /* 0x000fe20003f05270 */
[----:B------:R-:W-:-:S04]  /*8310*/  IMAD.MOV.U32 R5, RZ, RZ, 0x3100 ;  /* 0x00003100ff057424 */ /* 0x000fc800078e00ff */
[----:B------:R4:W-:Y:S08]  /*8320*/  SYNCS.ARRIVE.TRANS64 RZ, [R0+URZ+0x26818], R5 ;  /* 0x0268180500ff79a7 */ /* 0x0009f0000800003f */
[----:B------:R-:W-:Y:S05]  /*8330*/  @!P0 BRA `(.L_x_427) ;  /* 0x0000000000048947 */ /* 0x000fea0003800000 */
[----:B------:R-:W-:Y:S01]  /*8340*/  BPT.TRAP 0x1 ;  /* 0x000000040000795c */ /* 0x000fe20000300000 */
.L_x_427:
        /* <DEDUP_REMOVED lines=33> */
.L_x_413:
[----:B------:R-:W4:Y:S01]  /*8560*/  S2R R2, SR_TID.X ;  /* 0x0000000000027919 */ /* 0x000f220000002100 */
[----:B------:R-:W-:Y:S01]  /*8570*/  IMAD R3, R12, 0x8, R0 ;  /* 0x000000080c037824 */ /* 0x000fe200078e0200 */
[----:B----4-:R-:W-:Y:S02]  /*8580*/  LOP3.LUT R4, R2, 0x7f, RZ, 0xc0, !PT ;  /* 0x0000007f02047812 */ /* 0x010fe400078ec0ff */
[----:B------:R-:W-:Y:S02]  /*8590*/  SHF.L.U32 R2, R9, 0x1f, RZ ;  /* 0x0000001f09027819 */ /* 0x000fe400000006ff */
[----:B------:R-:W-:Y:S02]  /*85a0*/  ISETP.NE.AND P1, PT, R4, RZ, PT ;  /* 0x000000ff0400720c */ /* 0x000fe40003f25270 */
[----:B------:R-:W4:Y:S02]  /*85b0*/  SYNCS.PHASECHK.TRANS64.TRYWAIT P0, [R3+URZ+0x26840], R2 ;  /* 0x02684002030075a7 */ /* 0x000f24000800017f */
[----:B----4-:R-:W-:Y:S09]  /*85c0*/  @!P0 BRA `(.L_x_428) ;  /* 0x0000000800f88947 */ /* 0x010ff20003800000 */
.L_x_462:
[----:B------:R-:W-:Y:S05]  /*85d0*/  @P1 BRA `(.L_x_429) ;  /* 0x0000000000181947 */ /* 0x000fea0003800000 */
[----:B------:R-:W5:Y:S01]  /*85e0*/  S2R R4, SR_TID.X ;  /* 0x0000000000047919 */ /* 0x000f620000002100 */
[----:B----4-:R-:W-:-:S04]  /*85f0*/  IMAD.MOV.U32 R2, RZ, RZ, 0x3100 ;  /* 0x00003100ff027424 */ /* 0x010fc800078e00ff */
[----:B------:R4:W-:Y:S01]  /*8600*/  SYNCS.ARRIVE.TRANS64 RZ, [R3+URZ+0x26830], R2 ;  /* 0x0268300203ff79a7 */ /* 0x0009e2000800003f */
[----:B-----5:R-:W-:-:S13]  /*8610*/  LOP3.LUT P0, RZ, R4, 0x1f, RZ, 0xc0, !PT ;  /* 0x0000001f04ff7812 */ /* 0x020fda000780c0ff */
[----:B----4-:R-:W-:Y:S05]  /*8620*/  @!P0 BRA `(.L_x_429) ;  /* 0x0000000000048947 */ /* 0x010fea0003800000 */
[----:B------:R-:W-:Y:S01]  /*8630*/  BPT.TRAP 0x1 ;  /* 0x000000040000795c */ /* 0x000fe20000300000 */
.L_x_429:
        /* <DEDUP_REMOVED lines=47> */
.L_x_410:
[----:B------:R-:W-:Y:S05]  /*8930*/  BSYNC B0 ;  /* 0x0000000000007941 */ /* 0x000fea0003800000 */
.L_x_409:
[----:B------:R-:W-:-:S03]  /*8940*/  UMOV UR5, 0xffffffff ;  /* 0xffffffff00057882 */ /* 0x000fc60000000000 */
[----:B------:R-:W-:Y:S05]  /*8950*/  BRA.DIV UR5, `(.L_x_430) ;  /* 0x0000000a05287947 */ /* 0x000fea000b800000 */
[----:B------:R-:W-:-:S13]  /*8960*/  ELECT P0, URZ, PT ;  /* 0x00000000003f782f */ /* 0x000fda0003800000 */
.L_x_465:
[----:B------:R-:W-:Y:S05]  /*8970*/  @!P0 BRA `(.L_x_335) ;  /* 0x0000000000848947 */ /* 0x000fea0003800000 */
[----:B------:R-:W-:-:S06]  /*8980*/  ULOP3.LUT UR5, UR38, 0x2, URZ, 0xfc, !UPT ;  /* 0x0000000226057892 */ /* 0x000fcc000f8efc3f */
[----:B------:R-:W-:-:S05]  /*8990*/  IMAD.U32 R2, RZ, RZ, UR5 ;  /* 0x00000005ff027e24 */ /* 0x000fca000f8e00ff */
[----:B------:R-:W-:-:S13]  /*89a0*/  ISETP.NE.AND P0, PT, R2, 0x3, PT ;  /* 0x000000030200780c */ /* 0x000fda0003f05270 */
[----:B------:R-:W-:Y:S05]  /*89b0*/  @!P0 BRA `(.L_x_431) ;  /* 0x0000000000048947 */ /* 0x000fea0003800000 */
[----:B------:R-:W-:Y:S01]  /*89c0*/  BPT.TRAP 0x1 ;  /* 0x000000040000795c */ /* 0x000fe20000300000 */
.L_x_431:
        /* <DEDUP_REMOVED lines=15> */
.L_x_466:
[----:B------:R-:W2:Y:S02]  /*8ac0*/  SYNCS.PHASECHK.TRANS64.TRYWAIT P1, [R3+URZ], R2 ;  /* 0x00000002030075a7 */ /* 0x000ea4000802017f */
[----:B--2---:R-:W-:Y:S05]  /*8ad0*/  @!P1 BRA `(.L_x_433) ;  /* 0x0000000800009947 */ /* 0x004fea0003800000 */
.L_x_467:
[----:B------:R-:W-:Y:S05]  /*8ae0*/  @!P0 BRA `(.L_x_434) ;  /* 0x0000000000048947 */ /* 0x000fea0003800000 */
[----:B------:R-:W-:Y:S01]  /*8af0*/  BPT.TRAP 0x1 ;  /* 0x000000040000795c */ /* 0x000fe20000300000 */
.L_x_434:
[----:B--2---:R-:W-:-:S04]  /*8b00*/  VIADD R3, R7, 0x26840 ;  /* 0x0002684007037836 */ /* 0x004fc80000000000 */
[----:B------:R-:W-:-:S04]  /*8b10*/  IMAD R0, R0, 0x8, R3 ;  /* 0x0000000800007824 */ /* 0x000fc800078e0203 */
[----:B------:R-:W2:Y:S02]  /*8b20*/  SYNCS.PHASECHK.TRANS64.TRYWAIT P0, [R0+URZ], R5 ;  /* 0x00000005000075a7 */ /* 0x000ea4000800017f */
[----:B--2---:R-:W-:Y:S05]  /*8b30*/  @!P0 BRA `(.L_x_435) ;  /* 0x0000000400fc8947 */ /* 0x004fea0003800000 */
.L_x_468:
[----:B------:R-:W-:-:S07]  /*8b40*/  IMAD R3, R4, 0x8, R3 ;  /* 0x0000000804037824 */ /* 0x000fce00078e0203 */
.L_x_436:
[----:B---3--:R3:W4:Y:S02]  /*8b50*/  SYNCS.PHASECHK.TRANS64.TRYWAIT P0, [R3+URZ], R2 ;  /* 0x00000002030075a7 */ /* 0x008724000800017f */
[----:B----4-:R-:W-:Y:S05]  /*8b60*/  @!P0 NANOSLEEP.SYNCS 0x989680 ;  /* 0x009896800000895d */ /* 0x010fea0003900000 */
[----:B------:R-:W4:Y:S02]  /*8b70*/  @!P0 SYNCS.PHASECHK.TRANS64 P0, [R3+URZ], R2 ;  /* 0x00000002030085a7 */ /* 0x000f24000800007f */
[----:B----4-:R-:W-:Y:S05]  /*8b80*/  @!P0 BRA `(.L_x_436) ;  /* 0xfffffffc00f08947 */ /* 0x010fea000383ffff */
.L_x_335:
[----:B------:R-:W-:Y:S05]  /*8b90*/  BSYNC B6 ;  /* 0x0000000000067941 */ /* 0x000fea0003800000 */
.L_x_332:
[----:B------:R-:W-:Y:S05]  /*8ba0*/  EXIT ;  /* 0x000000000000794d */ /* 0x000fea0003800000 */
.L_x_340:
[----:B------:R-:W-:Y:S02]  /*8bb0*/  IMAD.MOV.U32 R13, RZ, RZ, R16 ;  /* 0x000000ffff0d7224 */ /* 0x000fe400078e0010 */
[----:B------:R-:W-:Y:S02]  /*8bc0*/  IMAD.MOV.U32 R12, RZ, RZ, RZ ;  /* 0x000000ffff0c7224 */ /* 0x000fe400078e00ff */
[----:B------:R-:W-:Y:S02]  /*8bd0*/  IMAD.MOV.U32 R11, RZ, RZ, 0x1f ;  /* 0x0000001fff0b7424 */ /* 0x000fe400078e00ff */
[----:B------:R-:W-:-:S07]  /*8be0*/  IMAD.MOV.U32 R15, RZ, RZ, -0x1 ;  /* 0xffffffffff0f7424 */ /* 0x000fce00078e00ff */
[----:B------:R-:W-:Y:S05]  /*8bf0*/  WARPSYNC.COLLECTIVE R15, `(.L_x_437) ;  /* 0x000000000f087348 */ /* 0x000fea0003c00000 */
[----:B------:R1:W2:Y:S02]  /*8c00*/  SHFL.IDX P6, R14, R13, R12, R11 ;  /* 0x0000000c0d0e7389 */ /* 0x0002a400000c000b */
[----:B-12---:R-:W-:Y:S01]  /*8c10*/  ENDCOLLECTIVE ;  /* 0x000000000000791b */ /* 0x006fe20003800000 */
.L_x_437:
[----:B------:R-:W-:Y:S05]  /*8c20*/  BRA `(.L_x_438) ;  /* 0xffffff7c00c47947 */ /* 0x000fea000383ffff */
.L_x_342:
[----:B--2---:R2:W3:Y:S02]  /*8c30*/  SYNCS.PHASECHK.TRANS64.TRYWAIT P0, [R18+URZ+0x26800], R5 ;  /* 0x02680005120075a7 */ /* 0x0044e4000800017f */
[----:B---3--:R-:W-:Y:S05]  /*8c40*/  @!P0 NANOSLEEP.SYNCS 0x989680 ;  /* 0x009896800000895d */ /* 0x008fea0003900000 */
[----:B------:R-:W3:Y:S02]  /*8c50*/  @!P0 SYNCS.PHASECHK.TRANS64 P0, [R18+URZ+0x26800], R5 ;  /* 0x02680005120085a7 */ /* 0x000ee4000800007f */
[----:B---3--:R-:W-:Y:S05]  /*8c60*/  @!P0 BRA `(.L_x_342) ;  /* 0xfffffffc00f08947 */ /* 0x008fea000383ffff */
[----:B------:R-:W-:Y:S05]  /*8c70*/  BRA `(.L_x_341) ;  /* 0xffffff7c00ec7947 */ /* 0x000fea000383ffff */
.L_x_348:
[----:B---3--:R-:W-:-:S04]  /*8c80*/  IMAD.U32 R5, RZ, RZ, UR8 ;  /* 0x00000008ff057e24 */ /* 0x008fc8000f8e00ff */
[----:B------:R3:W1:Y:S03]  /*8c90*/  SYNCS.PHASECHK.TRANS64.TRYWAIT P1, [R5+URZ+0x26810], R120 ;  /* 0x02681078050075a7 */ /* 0x000666000802017f */
[----:B-1----:R-:W-:Y:S05]  /*8ca0*/  @!P1 NANOSLEEP.SYNCS 0x989680 ;  /* 0x009896800000995d */ /* 0x002fea0003900000 */
[----:B------:R-:W1:Y:S02]  /*8cb0*/  @!P1 SYNCS.PHASECHK.TRANS64 P1, [R5+URZ+0x26810], R120 ;  /* 0x02681078050095a7 */ /* 0x000e64000802007f */
[----:B-1----:R-:W-:Y:S05]  /*8cc0*/  @!P1 BRA `(.L_x_348) ;  /* 0xfffffffc00ec9947 */ /* 0x002fea000383ffff */
[----:B------:R-:W-:Y:S05]  /*8cd0*/  BRA `(.L_x_347) ;  /* 0xffffff8c001c7947 */ /* 0x000fea000383ffff */
.L_x_352:
[----:B------:R-:W-:-:S04]  /*8ce0*/  IMAD.U32 R121, RZ, RZ, UR8 ;  /* 0x00000008ff797e24 */ /* 0x000fc8000f8e00ff */
[----:B------:R1:W1:Y:S03]  /*8cf0*/  SYNCS.PHASECHK.TRANS64.TRYWAIT P1, [R121+URZ+0x26830], R120 ;  /* 0x02683078790075a7 */ /* 0x000266000802017f */
[----:B-1----:R-:W-:Y:S05]  /*8d00*/  @!P1 NANOSLEEP.SYNCS 0x989680 ;  /* 0x009896800000995d */ /* 0x002fea0003900000 */
[----:B------:R-:W1:Y:S02]  /*8d10*/  @!P1 SYNCS.PHASECHK.TRANS64 P1, [R121+URZ+0x26830], R120 ;  /* 0x02683078790095a7 */ /* 0x000e64000802007f */
[----:B-1----:R-:W-:Y:S05]  /*8d20*/  @!P1 BRA `(.L_x_352) ;  /* 0xfffffffc00ec9947 */ /* 0x002fea000383ffff */
[----:B------:R-:W-:Y:S05]  /*8d30*/  BRA `(.L_x_351) ;  /* 0xffffff9000287947 */ /* 0x000fea000383ffff */
.L_x_359:
[----:B------:R-:W-:Y:S01]  /*8d40*/  BSSY B0, `(.L_x_439) ;  /* 0x0000005000007945 */ /* 0x000fe20003800000 */
[----:B------:R-:W-:-:S07]  /*8d50*/  IMAD.MOV.U32 R15, RZ, RZ, -0x1 ;  /* 0xffffffffff0f7424 */ /* 0x000fce00078e00ff */
[----:B-1----:R-:W-:Y:S05]  /*8d60*/  WARPSYNC.COLLECTIVE R15, `(.L_x_440) ;  /* 0x000000000f087348 */ /* 0x002fea0003c00000 */
[----:B------:R-:W-:Y:S01]  /*8d70*/  NOP ;  /* 0x0000000000007918 */ /* 0x000fe20000000000 */
[----:B-1----:R-:W-:Y:S01]  /*8d80*/  ENDCOLLECTIVE ;  /* 0x000000000000791b */ /* 0x002fe20003800000 */
.L_x_440:
[----:B------:R-:W-:Y:S05]  /*8d90*/  BSYNC B0 ;  /* 0x0000000000007941 */ /* 0x000fea0003800000 */
.L_x_439:
[----:B------:R-:W-:Y:S05]  /*8da0*/  BRA `(.L_x_441) ;  /* 0xffffffc0001c7947 */ /* 0x000fea000383ffff */
.L_x_368:
[----:B------:R-:W-:Y:S01]  /*8db0*/  BSSY B0, `(.L_x_442) ;  /* 0x0000005000007945 */ /* 0x000fe20003800000 */
[----:B------:R-:W-:-:S07]  /*8dc0*/  IMAD.MOV.U32 R15, RZ, RZ, -0x1 ;  /* 0xffffffffff0f7424 */ /* 0x000fce00078e00ff */
[----:B-12---:R-:W-:Y:S05]  /*8dd0*/  WARPSYNC.COLLECTIVE R15, `(.L_x_443) ;  /* 0x000000000f087348 */ /* 0x006fea0003c00000 */
[----:B------:R-:W-:Y:S01]  /*8de0*/  NOP ;  /* 0x0000000000007918 */ /* 0x000fe20000000000 */
[----:B-12---:R-:W-:Y:S01]  /*8df0*/  ENDCOLLECTIVE ;  /* 0x000000000000791b */ /* 0x006fe20003800000 */
.L_x_443:
[----:B------:R-:W-:Y:S05]  /*8e00*/  BSYNC B0 ;  /* 0x0000000000007941 */ /* 0x000fea0003800000 */
.L_x_442:
[----:B------:R-:W-:Y:S05]  /*8e10*/  BRA `(.L_x_444) ;  /* 0xffffffc400107947 */ /* 0x000fea000383ffff */
.L_x_377:
[----:B------:R-:W-:Y:S01]  /*8e20*/  BSSY B0, `(.L_x_445) ;  /* 0x0000005000007945 */ /* 0x000fe20003800000 */
[----:B------:R-:W-:-:S07]  /*8e30*/  IMAD.MOV.U32 R15, RZ, RZ, -0x1 ;  /* 0xffffffffff0f7424 */ /* 0x000fce00078e00ff */
[----:B------:R-:W-:Y:S05]  /*8e40*/  WARPSYNC.COLLECTIVE R15, `(.L_x_446) ;  /* 0x000000000f087348 */ /* 0x000fea0003c00000 */
[----:B------:R-:W-:Y:S01]  /*8e50*/  NOP ;  /* 0x0000000000007918 */ /* 0x000fe20000000000 */
[----:B------:R-:W-:Y:S01]  /*8e60*/  ENDCOLLECTIVE ;  /* 0x000000000000791b */ /* 0x000fe20003800000 */
.L_x_446:
[----:B------:R-:W-:Y:S05]  /*8e70*/  BSYNC B0 ;  /* 0x0000000000007941 */ /* 0x000fea0003800000 */
.L_x_445:
[----:B------:R-:W-:Y:S05]  /*8e80*/  BRA `(.L_x_447) ;  /* 0xffffffc800f07947 */ /* 0x000fea000383ffff */
.L_x_389:
[----:B------:R-:W-:Y:S01]  /*8e90*/  BSSY B0, `(.L_x_448) ;  /* 0x0000005000007945 */ /* 0x000fe20003800000 */
[----:B------:R-:W-:-:S07]  /*8ea0*/  IMAD.MOV.U32 R15, RZ, RZ, -0x1 ;  /* 0xffffffffff0f7424 */ /* 0x000fce00078e00ff */
[----:B------:R-:W-:Y:S05]  /*8eb0*/  WARPSYNC.COLLECTIVE R15, `(.L_x_449) ;  /* 0x000000000f087348 */ /* 0x000fea0003c00000 */
[----:B------:R-:W-:Y:S01]  /*8ec0*/  NOP ;  /* 0x0000000000007918 */ /* 0x000fe20000000000 */
[----:B------:R-:W-:Y:S01]  /*8ed0*/  ENDCOLLECTIVE ;  /* 0x000000000000791b */ /* 0x000fe20003800000 */
.L_x_449:
[----:B------:R-:W-:Y:S05]  /*8ee0*/  BSYNC B0 ;  /* 0x0000000000007941 */ /* 0x000fea0003800000 */
.L_x_448:
[----:B------:R-:W-:Y:S05]  /*8ef0*/  BRA `(.L_x_450) ;  /* 0xffffffd000087947 */ /* 0x000fea000383ffff */
.L_x_402:
[----:B------:R-:W-:Y:S01]  /*8f00*/  BSSY B0, `(.L_x_451) ;  /* 0x0000005000007945 */ /* 0x000fe20003800000 */
[----:B------:R-:W-:-:S07]  /*8f10*/  IMAD.MOV.U32 R15, RZ, RZ, -0x1 ;  /* 0xffffffffff0f7424 */ /* 0x000fce00078e00ff */
[----:B------:R-:W-:Y:S05]  /*8f20*/  WARPSYNC.COLLECTIVE R15, `(.L_x_452) ;  /* 0x000000000f087348 */ /* 0x000fea0003c00000 */
[----:B------:R-:W-:Y:S01]  /*8f30*/  NOP ;  /* 0x0000000000007918 */ /* 0x000fe20000000000 */
[----:B------:R-:W-:Y:S01]  /*8f40*/  ENDCOLLECTIVE ;  /* 0x000000000000791b */ /* 0x000fe20003800000 */
.L_x_452:
[----:B------:R-:W-:Y:S05]  /*8f50*/  BSYNC B0 ;  /* 0x0000000000007941 */ /* 0x000fea0003800000 */
.L_x_451:
[----:B------:R-:W-:Y:S05]  /*8f60*/  BRA `(.L_x_453) ;  /* 0xffffffd400247947 */ /* 0x000fea000383ffff */
.L_x_411:
[----:B-1----:R1:W2:Y:S02]  /*8f70*/  SYNCS.PHASECHK.TRANS64.TRYWAIT P0, [R0+URZ+0x26820], R3 ;  /* 0x02682003000075a7 */ /* 0x0022a4000800017f */
[----:B--2---:R-:W-:Y:S05]  /*8f80*/  @!P0 NANOSLEEP.SYNCS 0x989680 ;  /* 0x009896800000895d */ /* 0x004fea0003900000 */
[----:B------:R-:W2:Y:S02]  /*8f90*/  @!P0 SYNCS.PHASECHK.TRANS64 P0, [R0+URZ+0x26820], R3 ;  /* 0x02682003000085a7 */ /* 0x000ea4000800007f */
[----:B--2---:R-:W-:Y:S05]  /*8fa0*/  @!P0 BRA `(.L_x_411) ;  /* 0xfffffffc00f08947 */ /* 0x004fea000383ffff */
[----:B------:R-:W-:Y:S05]  /*8fb0*/  BRA `(.L_x_454) ;  /* 0xffffffd800e07947 */ /* 0x000fea000383ffff */
.L_x_415:
[----:B-1----:R1:W2:Y:S02]  /*8fc0*/  SYNCS.PHASECHK.TRANS64.TRYWAIT P1, [R0+URZ+0x26840], R20 ;  /* 0x02684014000075a7 */ /* 0x0022a4000802017f */
[----:B--2---:R-:W-:Y:S05]  /*8fd0*/  @!P1 NANOSLEEP.SYNCS 0x989680 ;  /* 0x009896800000995d */ /* 0x004fea0003900000 */
[----:B------:R-:W2:Y:S02]  /*8fe0*/  @!P1 SYNCS.PHASECHK.TRANS64 P1, [R0+URZ+0x26840], R20 ;  /* 0x02684014000095a7 */ /* 0x000ea4000802007f */
[----:B--2---:R-:W-:Y:S05]  /*8ff0*/  @!P1 BRA `(.L_x_415) ;  /* 0xfffffffc00f09947 */ /* 0x004fea000383ffff */
[----:B------:R-:W-:Y:S05]  /*9000*/  BRA `(.L_x_455) ;  /* 0xffffffe400307947 */ /* 0x000fea000383ffff */
.L_x_417:
[----:B--2---:R2:W3:Y:S02]  /*9010*/  SYNCS.PHASECHK.TRANS64.TRYWAIT P1, [R0+URZ+0x26828], R20 ;  /* 0x02682814000075a7 */ /* 0x0044e4000802017f */
[----:B---3--:R-:W-:Y:S05]  /*9020*/  @!P1 NANOSLEEP.SYNCS 0x989680 ;  /* 0x009896800000995d */ /* 0x008fea0003900000 */
[----:B------:R-:W3:Y:S02]  /*9030*/  @!P1 SYNCS.PHASECHK.TRANS64 P1, [R0+URZ+0x26828], R20 ;  /* 0x02682814000095a7 */ /* 0x000ee4000802007f */
[----:B---3--:R-:W-:Y:S05]  /*9040*/  @!P1 BRA `(.L_x_417) ;  /* 0xfffffffc00f09947 */ /* 0x008fea000383ffff */
[----:B------:R-:W-:Y:S05]  /*9050*/  BRA `(.L_x_456) ;  /* 0xffffffe400dc7947 */ /* 0x000fea000383ffff */
.L_x_419:
[----:B---3--:R3:W4:Y:S02]  /*9060*/  SYNCS.PHASECHK.TRANS64.TRYWAIT P1, [R0+URZ+0x26848], R20 ;  /* 0x02684814000075a7 */ /* 0x008724000802017f */
[----:B----4-:R-:W-:Y:S05]  /*9070*/  @!P1 NANOSLEEP.SYNCS 0x989680 ;  /* 0x009896800000995d */ /* 0x010fea0003900000 */
[----:B------:R-:W4:Y:S02]  /*9080*/  @!P1 SYNCS.PHASECHK.TRANS64 P1, [R0+URZ+0x26848], R20 ;  /* 0x02684814000095a7 */ /* 0x000f24000802007f */
[----:B----4-:R-:W-:Y:S05]  /*9090*/  @!P1 BRA `(.L_x_419) ;  /* 0xfffffffc00f09947 */ /* 0x010fea000383ffff */
[----:B------:R-:W-:Y:S05]  /*90a0*/  BRA `(.L_x_457) ;  /* 0xffffffe800687947 */ /* 0x000fea000383ffff */
.L_x_421:
[----:B------:R-:W-:-:S07]  /*90b0*/  SHF.L.U32 R5, R9, 0x1f, RZ ;  /* 0x0000001f09057819 */ /* 0x000fce00000006ff */
.L_x_458:
[----:B--2---:R2:W3:Y:S02]  /*90c0*/  SYNCS.PHASECHK.TRANS64.TRYWAIT P1, [R0+URZ+0x26820], R5 ;  /* 0x02682005000075a7 */ /* 0x0044e4000802017f */
[----:B---3--:R-:W-:Y:S05]  /*90d0*/  @!P1 NANOSLEEP.SYNCS 0x989680 ;  /* 0x009896800000995d */ /* 0x008fea0003900000 */
[----:B------:R-:W3:Y:S02]  /*90e0*/  @!P1 SYNCS.PHASECHK.TRANS64 P1, [R0+URZ+0x26820], R5 ;  /* 0x02682005000095a7 */ /* 0x000ee4000802007f */
[----:B---3--:R-:W-:Y:S05]  /*90f0*/  @!P1 BRA `(.L_x_458) ;  /* 0xfffffffc00f09947 */ /* 0x008fea000383ffff */
[----:B------:R-:W-:Y:S05]  /*9100*/  BRA `(.L_x_459) ;  /* 0xffffffec00047947 */ /* 0x000fea000383ffff */
.L_x_424:
[----:B--2---:R2:W3:Y:S02]  /*9110*/  SYNCS.PHASECHK.TRANS64.TRYWAIT P1, [R0+URZ+0x26840], R7 ;  /* 0x02684007000075a7 */ /* 0x0044e4000802017f */
[----:B---3--:R-:W-:Y:S05]  /*9120*/  @!P1 NANOSLEEP.SYNCS 0x989680 ;  /* 0x009896800000995d */ /* 0x008fea0003900000 */
[----:B------:R-:W3:Y:S02]  /*9130*/  @!P1 SYNCS.PHASECHK.TRANS64 P1, [R0+URZ+0x26840], R7 ;  /* 0x02684007000095a7 */ /* 0x000ee4000802007f */
[----:B---3--:R-:W-:Y:S05]  /*9140*/  @!P1 BRA `(.L_x_424) ;  /* 0xfffffffc00f09947 */ /* 0x008fea000383ffff */
[----:B------:R-:W-:Y:S05]  /*9150*/  BRA `(.L_x_460) ;  /* 0xffffffec00ac7947 */ /* 0x000fea000383ffff */
.L_x_426:
[----:B---3--:R3:W4:Y:S02]  /*9160*/  SYNCS.PHASECHK.TRANS64.TRYWAIT P1, [R0+URZ+0x26828], R7 ;  /* 0x02682807000075a7 */ /* 0x008724000802017f */
[----:B----4-:R-:W-:Y:S05]  /*9170*/  @!P1 NANOSLEEP.SYNCS 0x989680 ;  /* 0x009896800000995d */ /* 0x010fea0003900000 */
[----:B------:R-:W4:Y:S02]  /*9180*/  @!P1 SYNCS.PHASECHK.TRANS64 P1, [R0+URZ+0x26828], R7 ;  /* 0x02682807000095a7 */ /* 0x000f24000802007f */
[----:B----4-:R-:W-:Y:S05]  /*9190*/  @!P1 BRA `(.L_x_426) ;  /* 0xfffffffc00f09947 */ /* 0x010fea000383ffff */
[----:B------:R-:W-:Y:S05]  /*91a0*/  BRA `(.L_x_461) ;  /* 0xfffffff000507947 */ /* 0x000fea000383ffff */
.L_x_428:
[----:B----4-:R4:W1:Y:S02]  /*91b0*/  SYNCS.PHASECHK.TRANS64.TRYWAIT P0, [R3+URZ+0x26840], R2 ;  /* 0x02684002030075a7 */ /* 0x010864000800017f */
[----:B-1----:R-:W-:Y:S05]  /*91c0*/  @!P0 NANOSLEEP.SYNCS 0x989680 ;  /* 0x009896800000895d */ /* 0x002fea0003900000 */
[----:B------:R-:W1:Y:S02]  /*91d0*/  @!P0 SYNCS.PHASECHK.TRANS64 P0, [R3+URZ+0x26840], R2 ;  /* 0x02684002030085a7 */ /* 0x000e64000800007f */
[----:B-1----:R-:W-:Y:S05]  /*91e0*/  @!P0 BRA `(.L_x_428) ;  /* 0xfffffffc00f08947 */ /* 0x002fea000383ffff */
[----:B------:R-:W-:Y:S05]  /*91f0*/  BRA `(.L_x_462) ;  /* 0xfffffff000f47947 */ /* 0x000fea000383ffff */
.L_x_430:
[----:B------:R-:W-:Y:S01]  /*9200*/  BSSY B0, `(.L_x_463) ;  /* 0x0000006000007945 */ /* 0x000fe20003800000 */
[----:B------:R-:W-:-:S07]  /*9210*/  IMAD.MOV.U32 R15, RZ, RZ, -0x1 ;  /* 0xffffffffff0f7424 */ /* 0x000fce00078e00ff */
[----:B------:R-:W-:Y:S05]  /*9220*/  WARPSYNC.COLLECTIVE R15, `(.L_x_464) ;  /* 0x000000000f0c7348 */ /* 0x000fea0003c00000 */
[----:B------:R-:W-:Y:S02]  /*9230*/  ELECT P6, UR62, PT ;  /* 0x00000000003e782f */ /* 0x000fe400038c0000 */
[----:B------:R-:W-:Y:S01]  /*9240*/  MOV R14, UR62 ;  /* 0x0000003e000e7c02 */ /* 0x000fe20008000f00 */
[----:B------:R-:W-:Y:S10]  /*9250*/  ENDCOLLECTIVE ;  /* 0x000000000000791b */ /* 0x000ff40003800000 */
.L_x_464:
[----:B------:R-:W-:Y:S05]  /*9260*/  BSYNC B0 ;  /* 0x0000000000007941 */ /* 0x000fea0003800000 */
.L_x_463:
[----:B------:R-:W-:Y:S01]  /*9270*/  PLOP3.LUT P0, PT, P6, PT, PT, 0x80, 0x0 ;  /* 0x000000000000781c */ /* 0x000fe2000370f070 */
[----:B------:R-:W-:-:S12]  /*9280*/  BRA `(.L_x_465) ;  /* 0xfffffff400b87947 */ /* 0x000fd8000383ffff */
.L_x_432:
[----:B-1----:R1:W2:Y:S02]  /*9290*/  SYNCS.PHASECHK.TRANS64.TRYWAIT P1, [R6+URZ], R5 ;  /* 0x00000005060075a7 */ /* 0x0022a4000802017f */
[----:B--2---:R-:W-:Y:S05]  /*92a0*/  @!P1 NANOSLEEP.SYNCS 0x989680 ;  /* 0x009896800000995d */ /* 0x004fea0003900000 */
[----:B------:R-:W2:Y:S02]  /*92b0*/  @!P1 SYNCS.PHASECHK.TRANS64 P1, [R6+URZ], R5 ;  /* 0x00000005060095a7 */ /* 0x000ea4000802007f */
[----:B--2---:R-:W-:Y:S05]  /*92c0*/  @!P1 BRA `(.L_x_432) ;  /* 0xfffffffc00f09947 */ /* 0x004fea000383ffff */
[----:B------:R-:W-:Y:S05]  /*92d0*/  BRA `(.L_x_466) ;  /* 0xfffffff400f87947 */ /* 0x000fea000383ffff */
.L_x_433:
[----:B--2---:R2:W3:Y:S02]  /*92e0*/  SYNCS.PHASECHK.TRANS64.TRYWAIT P1, [R3+URZ], R2 ;  /* 0x00000002030075a7 */ /* 0x0044e4000802017f */
[----:B---3--:R-:W-:Y:S05]  /*92f0*/  @!P1 NANOSLEEP.SYNCS 0x989680 ;  /* 0x009896800000995d */ /* 0x008fea0003900000 */
[----:B------:R-:W3:Y:S02]  /*9300*/  @!P1 SYNCS.PHASECHK.TRANS64 P1, [R3+URZ], R2 ;  /* 0x00000002030095a7 */ /* 0x000ee4000802007f */
[----:B---3--:R-:W-:Y:S05]  /*9310*/  @!P1 BRA `(.L_x_433) ;  /* 0xfffffffc00f09947 */ /* 0x008fea000383ffff */
[----:B------:R-:W-:Y:S05]  /*9320*/  BRA `(.L_x_467) ;  /* 0xfffffff400ec7947 */ /* 0x000fea000383ffff */
.L_x_435:
[----:B--2---:R2:W3:Y:S02]  /*9330*/  SYNCS.PHASECHK.TRANS64.TRYWAIT P0, [R0+URZ], R5 ;  /* 0x00000005000075a7 */ /* 0x0044e4000800017f */
[----:B---3--:R-:W-:Y:S05]  /*9340*/  @!P0 NANOSLEEP.SYNCS 0x989680 ;  /* 0x009896800000895d */ /* 0x008fea0003900000 */
[----:B------:R-:W3:Y:S02]  /*9350*/  @!P0 SYNCS.PHASECHK.TRANS64 P0, [R0+URZ], R5 ;  /* 0x00000005000085a7 */ /* 0x000ee4000800007f */
[----:B---3--:R-:W-:Y:S05]  /*9360*/  @!P0 BRA `(.L_x_435) ;  /* 0xfffffffc00f08947 */ /* 0x008fea000383ffff */
[----:B------:R-:W-:Y:S05]  /*9370*/  BRA `(.L_x_468) ;  /* 0xfffffff400f07947 */ /* 0x000fea000383ffff */
.L_x_469:
        /* <DEDUP_REMOVED lines=16> */
.L_x_6554:


//--------------------- .text._ZN7cutlass13device_kernelIN5flash11enable_sm90INS1_16FlashAttnBwdSm90INS1_25CollectiveMainloopBwdSm90ILi2ELi2ELi2EN4cute5tupleIJNS5_1CILi1EEES8_S8_EEENS6_IJNS7_ILi64EEENS7_ILi128EEENS7_ILi96EEEEEENS_10bfloat16_tEfNS_4arch4Sm90ELb0ELb0ELb1ELb1ELb0ELb1ELb0ELb0ELi2ELi1ELi2ELi1ELb1EEENS1_21CollectiveEpilogueBwdISD_SE_SG_Li256ELb1ELb0ELi1EEENS1_19SingleTileSchedulerILb1ELb0ELb0ELi128EEEEEEEEEvNT_6ParamsE --------------------------
	.section	.text._ZN7cutlass13device_kernelIN5flash11enable_sm90INS1_16FlashAttnBwdSm90INS1_25CollectiveMainloopBwdSm90ILi2ELi2ELi2EN4cute5tupleIJNS5_1CILi1EEES8_S8_EEENS6_IJNS7_ILi64EEENS7_ILi128EEENS7_ILi96EEEEEENS_10bfloat16_tEfNS_4arch4Sm90ELb0ELb0ELb1ELb1ELb0ELb1ELb0ELb0ELi2ELi1ELi2ELi1ELb1EEENS1_21CollectiveEpilogueBwdISD_SE_SG_Li256ELb1ELb0ELi1EEENS1_19SingleTileSchedulerILb1ELb0ELb0ELi128EEEEEEEEEvNT_6ParamsE,"ax",@progbits
	.align	128
.text._ZN7cutlass13device_kernelIN5flash11enable_sm90INS1_16FlashAttnBwdSm90INS1_25CollectiveMainloopBwdSm90ILi2ELi2ELi2EN4cute5tupleIJNS5_1CILi1EEES8_S8_EEENS6_IJNS7_ILi64EEENS7_ILi128EEENS7_ILi96EEEEEENS_10bfloat16_tEfNS_4arch4Sm90ELb0ELb0ELb1ELb1ELb0ELb1ELb0ELb0ELi2ELi1ELi2ELi1ELb1EEENS1_21CollectiveEpilogueBwdISD_SE_SG_Li256ELb1ELb0ELi1EEENS1_19SingleTileSchedulerILb1ELb0ELb0ELi128EEEEEEEEEvNT_6ParamsE:
        .type           _ZN7cutlass13device_kernelIN5flash11enable_sm90INS1_16FlashAttnBwdSm90INS1_25CollectiveMainloopBwdSm90ILi2ELi2ELi2EN4cute5tupleIJNS5_1CILi1EEES8_S8_EEENS6_IJNS7_ILi64EEENS7_ILi128EEENS7_ILi96EEEEEENS_10bfloat16_tEfNS_4arch4Sm90ELb0ELb0ELb1ELb1ELb0ELb1ELb0ELb0ELi2ELi1ELi2ELi1ELb1EEENS1_21CollectiveEpilogueBwdISD_SE_SG_Li256ELb1ELb0ELi1EEENS1_19SingleTileSchedulerILb1ELb0ELb0ELi128EEEEEEEEEvNT_6ParamsE,@function
        .size           _ZN7cutlass13device_kernelIN5flash11enable_sm90INS1_16FlashAttnBwdSm90INS1_25CollectiveMainloopBwdSm90ILi2ELi2ELi2EN4cute5tupleIJNS5_1CILi1EEES8_S8_EEENS6_IJNS7_ILi64EEENS7_ILi128EEENS7_ILi96EEEEEENS_10bfloat16_tEfNS_4arch4Sm90ELb0ELb0ELb1ELb1ELb0ELb1ELb0ELb0ELi2ELi1ELi2ELi1ELb1EEENS1_21CollectiveEpilogueBwdISD_SE_SG_Li256ELb1ELb0ELi1EEENS1_19SingleTileSchedulerILb1ELb0ELb0ELi128EEEEEEEEEvNT_6ParamsE,(.L_x_6555 - _ZN7cutlass13device_kernelIN5flash11enable_sm90INS1_16FlashAttnBwdSm90INS1_25CollectiveMainloopBwdSm90ILi2ELi2ELi2EN4cute5tupleIJNS5_1CILi1EEES8_S8_EEENS6_IJNS7_ILi64EEENS7_ILi128EEENS7_ILi96EEEEEENS_10bfloat16_tEfNS_4arch4Sm90ELb0ELb0ELb1ELb1ELb0ELb1ELb0ELb0ELi2ELi1ELi2ELi1ELb1EEENS1_21CollectiveEpilogueBwdISD_SE_SG_Li256ELb1ELb0ELi1EEENS1_19SingleTileSchedulerILb1ELb0ELb0ELi128EEEEEEEEEvNT_6ParamsE)
        .other          _ZN7cutlass13device_kernelIN5flash11enable_sm90INS1_16FlashAttnBwdSm90INS1_25CollectiveMainloopBwdSm90ILi2ELi2ELi2EN4cute5tupleIJNS5_1CILi1EEES8_S8_EEENS6_IJNS7_ILi64EEENS7_ILi128EEENS7_ILi96EEEEEENS_10bfloat16_tEfNS_4arch4Sm90ELb0ELb0ELb1ELb1ELb0ELb1ELb0ELb0ELi2ELi1ELi2ELi1ELb1EEENS1_21CollectiveEpilogueBwdISD_SE_SG_Li256ELb1ELb0ELi1EEENS1_19SingleTileSchedulerILb1ELb0ELb0ELi128EEEEEEEEEvNT_6ParamsE,@"STO_CUDA_ENTRY STV_DEFAULT"
_ZN7cutlass13device_kernelIN5flash11enable_sm90INS1_16FlashAttnBwdSm90INS1_25CollectiveMainloopBwdSm90ILi2ELi2ELi2EN4cute5tupleIJNS5_1CILi1EEES8_S8_EEENS6_IJNS7_ILi64EEENS7_ILi128EEENS7_ILi96EEEEEENS_10bfloat16_tEfNS_4arch4Sm90ELb0ELb0ELb1ELb1ELb0ELb1ELb0ELb0ELi2ELi1ELi2ELi1ELb1EEENS1_21CollectiveEpilogueBwdISD_SE_SG_Li256ELb1ELb0ELi1EEENS1_19SingleTileSchedulerILb1ELb0ELb0ELi128EEEEEEEEEvNT_6ParamsE:
        /* <DEDUP_REMOVED lines=23> */
.L_x_471:
[----:B------:R-:W-:Y:S05]  /*0170*/  BSYNC B0 ;  /* 0x0000000000007941 */ /* 0x000fea0003800000 */
.L_x_470:
        /* <DEDUP_REMOVED lines=37> */
.L_x_472:
        /* <DEDUP_REMOVED lines=22> */
.L_x_473:
[----:B------:R-:W-:Y:S01]  /*0530*/  PLOP3.LUT P0, PT, PT, PT, UP0, 0x80, 0x0 ;  /* 0x000000000000781c */ /* 0x000fe20003f0f008 */
[----:B------:R-:W-:Y:S01]  /*0540*/  NOP ;  /* 0x0000000000007918 */ /* 0x000fe20000000000 */
[----:B------:R-:W-:Y:S01]  /*0550*/  ULDC.64 UR46, c[0x0][0x208] ;  /* 0x00008200002e7ab9 */ /* 0x000fe20000000a00 */
[----:B------:R-:W-:Y:S01]  /*0560*/  BSSY B6, `(.L_x_474) ;  /* 0x00009c1000067945 */ /* 0x000fe20003800000 */
[----:B-12-4-:R-:W-:Y:S09]  /*0570*/  BAR.SYNC.DEFER_BLOCKING 0x0 ;  /* 0x0000000000007b1d */ /* 0x016ff20000010000 */
[----:B------:R-:W-:Y:S05]  /*0580*/  @!P0 BRA `(.L_x_475) ;  /* 0x0000006000b88947 */ /* 0x000fea0003800000 */
.L_x_476:
[----:B------:R-:W-:-:S08]  /*0590*/  NOP ;  /* 0x0000000000007918 */ /* 0x000fd00000000000 */
[----:B------:R-:W1:Y:S02]  /*05a0*/  USETMAXREG.TRY_ALLOC.CTAPOOL UP0, 0xf0 ;  /* 0x000000f0000079c8 */ /* 0x000e640008000600 */
[----:B-1----:R-:W-:-:S13]  /*05b0*/  PLOP3.LUT P0, PT, PT, PT, UP0, 0x80, 0x0 ;  /* 0x000000000000781c */ /* 0x002fda0003f0f008 */
[----:B------:R-:W-:Y:S05]  /*05c0*/  @!P0 BRA `(.L_x_476) ;  /* 0xfffffffc00f08947 */ /* 0x000fea000383ffff */
[----:B------:R-:W-:Y:S01]  /*05d0*/  LOP3.LUT R0, R0, 0x3, RZ, 0xc0, !PT ;  /* 0x0000000300007812 */ /* 0x000fe200078ec0ff */
[----:B------:R-:W-:Y:S01]  /*05e0*/  ULDC.64 UR4, c[0x0][0x8d8] ;  /* 0x0002360000047ab9 */ /* 0x000fe20000000a00 */
[----:B------:R-:W1:Y:S04]  /*05f0*/  S2UR UR36, SR_CTAID.Z ;  /* 0x00000000002479c3 */ /* 0x000e680000002700 */
[----:B------:R-:W2:Y:S02]  /*0600*/  SHFL.IDX PT, R0, R0, RZ, 0x1f ;  /* 0x00001fff00007589 */ /* 0x000ea400000e0000 */
[----:B--2---:R-:W-:-:S13]  /*0610*/  ISETP.NE.AND P0, PT, R0, RZ, PT ;  /* 0x000000ff0000720c */ /* 0x004fda0003f05270 */
[----:B------:R-:W-:-:S05]  /*0620*/  @!P0 VIADD R3, R2, 0x9 ;  /* 0x0000000902038836 */ /* 0x000fca0000000000 */
[----:B------:R2:W-:Y:S06]  /*0630*/  @!P0 BAR.ARV R3, 0xa0 ;  /* 0x000280030000851d */ /* 0x0005ec0000002000 */
[----:B------:R-:W-:-:S04]  /*0640*/  ISETP.NE.U32.AND P0, PT, RZ, UR4, PT ;  /* 0x00000004ff007c0c */ /* 0x000fc8000bf05070 */
[----:B------:R-:W-:-:S13]  /*0650*/  ISETP.NE.AND.EX P0, PT, RZ, UR5, PT, P0 ;  /* 0x00000005ff007c0c */ /* 0x000fda000bf05300 */
[----:B-12---:R-:W-:Y:S05]  /*0660*/  @!P0 BRA `(.L_x_477) ;  /* 0x00000000001c8947 */ /* 0x006fea0003800000 */
[----:B------:R-:W-:Y:S02]  /*0670*/  ULDC.64 UR4, c[0x0][0x8d8] ;  /* 0x0002360000047ab9 */ /* 0x000fe40000000a00 */
[----:B------:R-:W-:-:S06]  /*0680*/  UIMAD.WIDE UR4, UR36, 0x4, UR4 ;  /* 0x00000004240478a5 */ /* 0x000fcc000f8e0204 */
[----:B------:R-:W-:Y:S02]  /*0690*/  IMAD.U32 R4, RZ, RZ, UR4 ;  /* 0x00000004ff047e24 */ /* 0x000fe4000f8e00ff */
[----:B------:R-:W-:-:S05]  /*06a0*/  IMAD.U32 R5, RZ, RZ, UR5 ;  /* 0x00000005ff057e24 */ /* 0x000fca000f8e00ff */
[----:B------:R-:W2:Y:S02]  /*06b0*/  LDG.E R4, desc[UR46][R4.64] ;  /* 0x0000002e04047981 */ /* 0x000ea4000c1e1900 */
[----:B--2---:R-:W-:Y:S01]  /*06c0*/  R2UR UR4, R4 ;  /* 0x00000000040472ca */ /* 0x004fe200000e0000 */
[----:B------:R-:W-:-:S14]  /*06d0*/  BRA `(.L_x_478) ;  /* 0x00000000003c7947 */ /* 0x000fdc0003800000 */
.L_x_477:
[----:B------:R-:W-:Y:S02]  /*06e0*/  ULDC.64 UR4, c[0x0][0x8d0] ;  /* 0x0002340000047ab9 */ /* 0x000fe40000000a00 */
[----:B------:R-:W-:-:S04]  /*06f0*/  ISETP.NE.U32.AND P0, PT, RZ, UR4, PT ;  /* 0x00000004ff007c0c */ /* 0x000fc8000bf05070 */
[----:B------:R-:W-:-:S13]  /*0700*/  ISETP.NE.AND.EX P0, PT, RZ, UR5, PT, P0 ;  /* 0x00000005ff007c0c */ /* 0x000fda000bf05300 */
[----:B------:R-:W-:Y:S05]  /*0710*/  @!P0 BRA `(.L_x_479) ;  /* 0x0000000000288947 */ /* 0x000fea0003800000 */
[----:B------:R-:W-:Y:S02]  /*0720*/  ULDC.64 UR4, c[0x0][0x8d0] ;  /* 0x0002340000047ab9 */ /* 0x000fe40000000a00 */
[----:B------:R-:W-:-:S06]  /*0730*/  UIMAD.WIDE UR4, UR36, 0x4, UR4 ;  /* 0x00000004240478a5 */ /* 0x000fcc000f8e0204 */
[----:B------:R-:W-:Y:S02]  /*0740*/  IMAD.U32 R4, RZ, RZ, UR4 ;  /* 0x00000004ff047e24 */ /* 0x000fe4000f8e00ff */
[----:B------:R-:W-:-:S05]  /*0750*/  IMAD.U32 R5, RZ, RZ, UR5 ;  /* 0x00000005ff057e24 */ /* 0x000fca000f8e00ff */
[----:B------:R-:W2:Y:S04]  /*0760*/  LDG.E R3, desc[UR46][R4.64] ;  /* 0x0000002e04037981 */ /* 0x000ea8000c1e1900 */
[----:B------:R-:W3:Y:S01]  /*0770*/  LDG.E R0, desc[UR46][R4.64+0x4] ;  /* 0x0000042e04007981 */ /* 0x000ee2000c1e1900 */
[----:B--2---:R-:W-:Y:S02]  /*0780*/  R2UR UR4, R3 ;  /* 0x00000000030472ca */ /* 0x004fe400000e0000 */
[----:B---3--:R-:W-:-:S13]  /*0790*/  R2UR UR5, R0 ;  /* 0x00000000000572ca */ /* 0x008fda00000e0000 */
[----:B------:R-:W-:Y:S01]  /*07a0*/  UIADD3 UR4, -UR4, UR5, URZ ;  /* 0x0000000504047290 */ /* 0x000fe2000fffe13f */
[----:B------:R-:W-:Y:S11]  /*07b0*/  BRA `(.L_x_478) ;  /* 0x0000000000047947 */ /* 0x000ff60003800000 */
.L_x_479:
[----:B------:R-:W-:-:S05]  /*07c0*/  ULDC UR4, c[0x0][0x8bc] ;  /* 0x00022f0000047ab9 */ /* 0x000fca0000000800 */
.L_x_478:
[----:B------:R-:W1:Y:S02]  /*07d0*/  S2UR UR37, SR_CTAID.X ;  /* 0x00000000002579c3 */ /* 0x000e640000002500 */
[----:B-1----:R-:W-:-:S04]  /*07e0*/  USHF.L.U32 UR37, UR37, 0x7, URZ ;  /* 0x0000000725257899 */ /* 0x002fc8000800063f */
[----:B------:R-:W-:-:S04]  /*07f0*/  UISETP.GE.AND UP0, UPT, UR37, UR4, UPT ;  /* 0x000000042500728c */ /* 0x000fc8000bf06270 */
[----:B------:R-:W-:-:S06]  /*0800*/  USEL UR36, UR36, 0xffffffff, !UP0 ;  /* 0xffffffff24247887 */ /* 0x000fcc000c000000 */
[----:B------:R-:W-:-:S13]  /*0810*/  ISETP.LE.AND P0, PT, RZ, UR36, PT ;  /* 0x00000024ff007c0c */ /* 0x000fda000bf03270 */
[----:B------:R-:W-:Y:S05]  /*0820*/  @!P0 BRA `(.L_x_480) ;  /* 0x0000009800508947 */ /* 0x000fea0003800000 */
[----:B------:R-:W1:Y:S01]  /*0830*/  S2R R0, SR_TID.X ;  /* 0x0000000000007919 */ /* 0x000e620000002100 */
[----:B------:R-:W-:Y:S02]  /*0840*/  ULDC.64 UR4, c[0x0][0x780] ;  /* 0x0001e00000047ab9 */ /* 0x000fe40000000a00 */
[----:B------:R-:W-:Y:S01]  /*0850*/  ISETP.NE.U32.AND P0, PT, RZ, UR4, PT ;  /* 0x00000004ff007c0c */ /* 0x000fe2000bf05070 */
[----:B------:R-:W-:Y:S02]  /*0860*/  ULDC UR4, c[0x0][0x290] ;  /* 0x0000a40000047ab9 */ /* 0x000fe40000000800 */
[----:B------:R-:W-:Y:S01]  /*0870*/  IMAD.U32 R24, RZ, RZ, UR4 ;  /* 0x00000004ff187e24 */ /* 0x000fe2000f8e00ff */
[----:B------:R-:W-:Y:S01]  /*0880*/  ISETP.NE.AND.EX P0, PT, RZ, UR5, PT, P0 ;  /* 0x00000005ff007c0c */ /* 0x000fe2000bf05300 */
[----:B-1----:R-:W-:-:S12]  /*0890*/  VIADD R22, R0, 0xffffff80 ;  /* 0xffffff8000167836 */ /* 0x002fd80000000000 */
[----:B------:R-:W-:Y:S05]  /*08a0*/  @!P0 BRA `(.L_x_481) ;  /* 0x00000000001c8947 */ /* 0x000fea0003800000 */
[----:B------:R-:W-:Y:S02]  /*08b0*/  ULDC.64 UR4, c[0x0][0x780] ;  /* 0x0001e00000047ab9 */ /* 0x000fe40000000a00 */
[----:B------:R-:W-:-:S06]  /*08c0*/  UIMAD.WIDE UR4, UR36, 0x4, UR4 ;  /* 0x00000004240478a5 */ /* 0x000fcc000f8e0204 */
[----:B------:R-:W-:Y:S02]  /*08d0*/  IMAD.U32 R4, RZ, RZ, UR4 ;  /* 0x00000004ff047e24 */ /* 0x000fe4000f8e00ff */
[----:B------:R-:W-:-:S05]  /*08e0*/  IMAD.U32 R5, RZ, RZ, UR5 ;  /* 0x00000005ff057e24 */ /* 0x000fca000f8e00ff */
[----:B------:R-:W2:Y:S02]  /*08f0*/  LDG.E R4, desc[UR46][R4.64] ;  /* 0x0000002e04047981 */ /* 0x000ea4000c1e1900 */
[----:B--2---:R-:W-:Y:S01]  /*0900*/  R2UR UR39, R4 ;  /* 0x00000000042772ca */ /* 0x004fe200000e0000 */
[----:B------:R-:W-:-:S14]  /*0910*/  BRA `(.L_x_482) ;  /* 0x0000000000387947 */ /* 0x000fdc0003800000 */
.L_x_481:
[----:B------:R-:W-:Y:S01]  /*0920*/  ULDC.64 UR4, c[0x0][0x770] ;  /* 0x0001dc0000047ab9 */ /* 0x000fe20000000a00 */
[----:B------:R-:W-:Y:S01]  /*0930*/  ULDC UR39, c[0x0][0x280] ;  /* 0x0000a00000277ab9 */ /* 0x000fe20000000800 */
        /* <DEDUP_REMOVED lines=11> */
[----:B------:R-:W-:-:S12]  /*09f0*/  UIADD3 UR39, -UR39, UR4, URZ ;  /* 0x0000000427277290 */ /* 0x000fd8000fffe13f */
.L_x_482:
        /* <DEDUP_REMOVED lines=8> */
[----:B------:R1:W5:Y:S01]  /*0a80*/  LDG.E R24, desc[UR46][R4.64] ;  /* 0x0000002e04187981 */ /* 0x000362000c1e1900 */
[----:B------:R-:W-:Y:S05]  /*0a90*/  BRA `(.L_x_484) ;  /* 0x00000000002c7947 */ /* 0x000fea0003800000 */
.L_x_483:
        /* <DEDUP_REMOVED lines=9> */
[----:B------:R-:W2:Y:S02]  /*0b30*/  LDG.E R3, desc[UR46][R4.64+0x4] ;  /* 0x0000042e04037981 */ /* 0x000ea4000c1e1900 */
[----:B--2---:R-:W-:-:S07]  /*0b40*/  IMAD.IADD R24, R3, 0x1, -R24 ;  /* 0x0000000103187824 */ /* 0x004fce00078e0a18 */
.L_x_484:
[----:B------:R-:W-:Y:S01]  /*0b50*/  UISETP.GE.AND UP0, UPT, UR39, 0x1, UPT ;  /* 0x000000012700788c */ /* 0x000fe2000bf06270 */
[----:B------:R-:W-:Y:S02]  /*0b60*/  PLOP3.LUT P0, PT, PT, PT, PT, 0x80, 0x0 ;  /* 0x000000000000781c */ /* 0x000fe40003f0f070 */
[----:B------:R-:W-:Y:S02]  /*0b70*/  CS2R R70, SRZ ;  /* 0x0000000000467805 */ /* 0x000fe4000001ff00 */
[----:B------:R-:W-:Y:S02]  /*0b80*/  CS2R R68, SRZ ;  /* 0x0000000000447805 */ /* 0x000fe4000001ff00 */
[----:B------:R-:W-:Y:S02]  /*0b90*/  CS2R R66, SRZ ;  /* 0x0000000000427805 */ /* 0x000fe4000001ff00 */
[----:B------:R-:W-:Y:S02]  /*0ba0*/  CS2R R64, SRZ ;  /* 0x0000000000407805 */ /* 0x000fe4000001ff00 */
[----:B------:R-:W-:-:S02]  /*0bb0*/  PLOP3.LUT P1, PT, PT, PT, UP0, 0x80, 0x0 ;  /* 0x000000000000781c */ /* 0x000fc40003f2f008 */
        /* <DEDUP_REMOVED lines=18> */
[----:B------:R-:W-:Y:S01]  /*0ce0*/  CS2R R26, SRZ ;  /* 0x00000000001a7805 */ /* 0x000fe2000001ff00 */
[----:B------:R-:W-:Y:S01]  /*0cf0*/  IMAD.MOV.U32 R25, RZ, RZ, RZ ;  /* 0x000000ffff197224 */ /* 0x000fe200078e00ff */
[----:B------:R-:W-:Y:S01]  /*0d00*/  CS2R R118, SRZ ;  /* 0x0000000000767805 */ /* 0x000fe2000001ff00 */
[----:B------:R-:W-:Y:S01]  /*0d10*/  IMAD.MOV.U32 R0, RZ, RZ, RZ ;  /* 0x000000ffff007224 */ /* 0x000fe200078e00ff */
        /* <DEDUP_REMOVED lines=23> */
[----:B------:R-:W-:Y:S06]  /*0e90*/  @!P1 BRA `(.L_x_485) ;  /* 0x0000003c00889947 */ /* 0x000fec0003800000 */
[----:B------:R-:W-:-:S04]  /*0ea0*/  MOV R0, RZ ;  /* 0x000000ff00007202 */ /* 0x000fc80000000f00 */
[----:B------:R-:W-:-:S13]  /*0eb0*/  LOP3.LUT P0, RZ, R0, 0x3ff, RZ, 0xc0, !PT ;  /* 0x000003ff00ff7812 */ /* 0x000fda000780c0ff */
[----:B------:R-:W-:Y:S05]  /*0ec0*/  @!P0 BRA `(.L_x_486) ;  /* 0x00000000007c8947 */ /* 0x000fea0003800000 */
[----:B------:R-:W-:Y:S01]  /*0ed0*/  MOV R16, 0x0 ;  /* 0x0000000000107802 */ /* 0x000fe20000000f00 */
[----:B------:R-:W-:Y:S01]  /*0ee0*/  ULDC.64 UR4, c[0x4][0x88] ;  /* 0x0100220000047ab9 */ /* 0x000fe20000000a00 */
[----:B------:R-:W-:Y:S01]  /*0ef0*/  ULDC.64 UR6, c[0x4][0x8] ;  /* 0x0100020000067ab9 */ /* 0x000fe20000000a00 */
[----:B-1----:R-:W-:Y:S01]  /*0f00*/  IMAD.U32 R4, RZ, RZ, UR4 ;  /* 0x00000004ff047e24 */ /* 0x002fe2000f8e00ff */
        /* <DEDUP_REMOVED lines=11> */
[----:B--2--5:R-:W-:Y:S05]  /*0fc0*/  CALL.ABS.NOINC R14 ;  /* 0x000000000e007343 */ /* 0x024fea0003c00000 */
.L_x_487:
        /* <DEDUP_REMOVED lines=15> */
.L_x_486:
[----:B------:R-:W2:Y:S01]  /*10c0*/  S2R R3, SR_CgaCtaId ;  /* 0x0000000000037919 */ /* 0x000ea20000008800 */
[----:B------:R-:W-:-:S04]  /*10d0*/  MOV R18, 0x400 ;  /* 0x0000040000127802 */ /* 0x000fc80000000f00 */
[----:B--2---:R-:W-:-:S05]  /*10e0*/  LEA R18, R3, R18, 0x18 ;  /* 0x0000001203127211 */ /* 0x004fca00078ec0ff */
[----:B------:R-:W-:-:S05]  /*10f0*/  VIADD R19, R18, 0x1e800 ;  /* 0x0001e80012137836 */ /* 0x000fca0000000000 */
        /* <DEDUP_REMOVED lines=18> */
.L_x_489:
        /* <DEDUP_REMOVED lines=15> */
.L_x_488:
[----:B------:R-:W-:Y:S01]  /*1310*/  SHF.R.S32.HI R25, RZ, 0x1f, R22 ;  /* 0x0000001fff197819 */ /* 0x000fe20000011416 */
[----:B------:R-:W-:-:S03]  /*1320*/  UMOV UR4, 0xffffffff ;  /* 0xffffffff00047882 */ /* 0x000fc60000000000 */
[----:B------:R-:W-:-:S04]  /*1330*/  LEA.HI R0, R25, R22, RZ, 0x7 ;  /* 0x0000001619007211 */ /* 0x000fc800078f38ff */
[----:B------:R-:W-:Y:S01]  /*1340*/  SHF.R.S32.HI R16, RZ, 0x7, R0 ;  /* 0x00000007ff107819 */ /* 0x000fe20000011400 */
[----:B------:R-:W-:Y:S06]  /*1350*/  BRA.DIV UR4, `(.L_x_490) ;  /* 0x0000008e048c7947 */ /* 0x000fec000b800000 */
[----:B------:R2:W3:Y:S02]  /*1360*/  SHFL.IDX PT, R14, R16, RZ, 0x1f ;  /* 0x00001fff100e7589 */ /* 0x0004e400000e0000 */
.L_x_578:
[----:B-1----:R-:W-:Y:S02]  /*1370*/  SHF.L.U32 R5, RZ, 0x1f, RZ ;  /* 0x0000001fff057819 */ /* 0x002fe400000006ff */
[----:B------:R-:W-:Y:S01]  /*1380*/  LOP3.LUT R3, R0, 0xffffff80, RZ, 0xc0, !PT ;  /* 0xffffff8000037812 */ /* 0x000fe200078ec0ff */
[----:B------:R-:W-:Y:S01]  /*1390*/  VIADD R0, R18, 0x6000 ;  /* 0x0000600012007836 */ /* 0x000fe20000000000 */
[----:B------:R-:W1:Y:S03]  /*13a0*/  SYNCS.PHASECHK.TRANS64.TRYWAIT P0, [R18+URZ+0x26800], R5 ;  /* 0x02680005120075a7 */ /* 0x000e66000800017f */
[----:B------:R-:W-:Y:S01]  /*13b0*/  IMAD.IADD R27, R22, 0x1, -R3 ;  /* 0x00000001161b7824 */ /* 0x000fe200078e0a03 */
[----:B------:R-:W-:Y:S02]  /*13c0*/  LOP3.LUT P1, RZ, R0, 0x1bf, RZ, 0xc0, !PT ;  /* 0x000001bf00ff7812 */ /* 0x000fe4000782c0ff */
[----:B---3--:R-:W-:-:S02]  /*13d0*/  LEA.HI R0, R14, R14, RZ, 0x1 ;  /* 0x0000000e0e007211 */ /* 0x008fc400078f08ff */
[----:B------:R-:W-:Y:S02]  /*13e0*/  SHF.R.S32.HI R26, RZ, 0x1f, R27 ;  /* 0x0000001fff1a7819 */ /* 0x000fe4000001141b */
[----:B------:R-:W-:Y:S02]  /*13f0*/  LOP3.LUT R23, R0, 0xfffffffe, RZ, 0xc0, !PT ;  /* 0xfffffffe00177812 */ /* 0x000fe400078ec0ff */
[----:B------:R-:W-:-:S04]  /*1400*/  LEA.HI R28, R26, R27, RZ, 0x2 ;  /* 0x0000001b1a1c7211 */ /* 0x000fc800078f10ff */
[----:B------:R-:W-:Y:S01]  /*1410*/  LOP3.LUT R0, R28, 0x7ffffffc, RZ, 0xc0, !PT ;  /* 0x7ffffffc1c007812 */ /* 0x000fe200078ec0ff */
[----:B-1----:R-:W-:Y:S06]  /*1420*/  @P0 BRA `(.L_x_491) ;  /* 0x0000000000080947 */ /* 0x002fec0003800000 */
[----:B------:R-:W1:Y:S02]  /*1430*/  SYNCS.PHASECHK.TRANS64.TRYWAIT P0, [R18+URZ+0x26800], R5 ;  /* 0x02680005120075a7 */ /* 0x000e64000800017f */
[----:B-1----:R-:W-:Y:S05]  /*1440*/  @!P0 BRA `(.L_x_492) ;  /* 0x0000008c00708947 */ /* 0x002fea0003800000 */
.L_x_491:
[----:B------:R-:W-:Y:S02]  /*1450*/  IMAD.IADD R23, R14, 0x1, -R23 ;  /* 0x000000010e177824 */ /* 0x000fe400078e0a17 */
[----:B------:R-:W-:Y:S01]  /*1460*/  IMAD.IADD R17, R27, 0x1, -R0 ;  /* 0x000000011b117824 */ /* 0x000fe200078e0a00 */
[----:B------:R-:W-:Y:S06]  /*1470*/  @!P1 BRA `(.L_x_493) ;  /* 0x0000000000409947 */ /* 0x000fec0003800000 */
[----:B------:R-:W-:Y:S01]  /*1480*/  MOV R0, 0x0 ;  /* 0x0000000000007802 */ /* 0x000fe20000000f00 */
[----:B------:R-:W-:Y:S01]  /*1490*/  ULDC.64 UR4, c[0x4][0x88] ;  /* 0x0100220000047ab9 */ /* 0x000fe20000000a00 */
[----:B------:R-:W-:Y:S01]  /*14a0*/  ULDC.64 UR6, c[0x4][0x90] ;  /* 0x0100240000067ab9 */ /* 0x000fe20000000a00 */
[----:B------:R-:W-:Y:S01]  /*14b0*/  IMAD.U32 R4, RZ, RZ, UR4 ;  /* 0x00000004ff047e24 */ /* 0x000fe2000f8e00ff */
[----:B------:R3:W4:Y:S01]  /*14c0*/  LDC.64 R14, c[0x4][R0] ;  /* 0x01000000000e7b82 */ /* 0x0007220000000a00 */
[----:B-1----:R-:W-:Y:S01]  /*14d0*/  IMAD.U32 R5, RZ, RZ, UR5 ;  /* 0x00000005ff057e24 */ /* 0x002fe2000f8e00ff */
        /* <DEDUP_REMOVED lines=9> */
[----:B--2-45:R-:W-:Y:S05]  /*1570*/  CALL.ABS.NOINC R14 ;  /* 0x000000000e007343 */ /* 0x034fea0003c00000 */
.L_x_493:
[----:B------:R-:W-:Y:S01]  /*1580*/  LEA.HI R0, R25, R22, RZ, 0x4 ;  /* 0x0000001619007211 */ /* 0x000fe200078f20ff */
[----:B------:R-:W-:Y:S05]  /*1590*/  WARPSYNC.ALL ;  /* 0x0000000000007948 */ /* 0x000fea0003800000 */
[----:B------:R-:W-:-:S05]  /*15a0*/  LOP3.LUT R3, R0, 0xfffffff0, RZ, 0xc0, !PT ;  /* 0xfffffff000037812 */ /* 0x000fca00078ec0ff */
[----:B-1----:R-:W-:Y:S01]  /*15b0*/  IMAD.IADD R5, R22, 0x1, -R3 ;  /* 0x0000000116057824 */ /* 0x002fe200078e0a03 */
[----:B------:R-:W-:-:S04]  /*15c0*/  SHF.R.S32.HI R3, RZ, 0x4, R0 ;  /* 0x00000004ff037819 */ /* 0x000fc80000011400 */
[----:B------:R-:W-:Y:S02]  /*15d0*/  LEA.HI R6, R5, R5, RZ, 0x1 ;  /* 0x0000000505067211 */ /* 0x000fe400078f08ff */
[----:B------:R-:W-:Y:S02]  /*15e0*/  LEA.HI R0, R0, R3, RZ, 0x1 ;  /* 0x0000000300007211 */ /* 0x000fe400078f08ff */
[--C-:B------:R-:W-:Y:S02]  /*15f0*/  SHF.R.S32.HI R7, RZ, 0x1, R6.reuse ;  /* 0x00000001ff077819 */ /* 0x100fe40000011406 */
[----:B------:R-:W-:Y:S02]  /*1600*/  SHF.R.S32.HI R4, RZ, 0x1f, R6 ;  /* 0x0000001fff047819 */ /* 0x000fe40000011406 */
[----:B------:R-:W-:Y:S02]  /*1610*/  SHF.R.S32.HI R10, RZ, 0x1f, R5 ;  /* 0x0000001fff0a7819 */ /* 0x000fe40000011405 */
[----:B------:R-:W-:-:S02]  /*1620*/  LEA.HI R4, R4, R7, RZ, 0x2 ;  /* 0x0000000704047211 */ /* 0x000fc400078f10ff */
[----:B------:R-:W-:Y:S02]  /*1630*/  LEA.HI R10, R10, R5, RZ, 0x3 ;  /* 0x000000050a0a7211 */ /* 0x000fe400078f18ff */
[----:B------:R-:W-:Y:S02]  /*1640*/  LOP3.LUT R8, R4, 0xfffffffc, RZ, 0xc0, !PT ;  /* 0xfffffffc04087812 */ /* 0x000fe400078ec0ff */
        /* <DEDUP_REMOVED lines=13> */
[----:B------:R-:W-:-:S03]  /*1720*/  IMAD R5, R9, 0x200, R10 ;  /* 0x0000020009057824 */ /* 0x000fc600078e020a */
[----:B------:R-:W-:Y:S01]  /*1730*/  LOP3.LUT R7, R0, 0x8, R7, 0xf8, !PT ;  /* 0x0000000800077812 */ /* 0x000fe200078ef807 */
[----:B------:R-:W-:Y:S01]  /*1740*/  IMAD R6, R6, 0x20, R5 ;  /* 0x0000002006067824 */ /* 0x000fe200078e0205 */
[----:B------:R-:W-:-:S04]  /*1750*/  SHF.R.U32.HI R0, RZ, 0x3, R0 ;  /* 0x00000003ff007819 */ /* 0x000fc80000011600 */
[----:B------:R-:W-:Y:S01]  /*1760*/  LOP3.LUT R7, R7, R0, RZ, 0x3c, !PT ;  /* 0x0000000007077212 */ /* 0x000fe200078e3cff */
[----:B------:R-:W-:-:S04]  /*1770*/  IMAD.SHL.U32 R0, R22, 0x40, RZ ;  /* 0x0000004016007824 */ /* 0x000fc800078e00ff */
[----:B------:R-:W-:Y:S01]  /*1780*/  IMAD.IADD R7, R7, 0x1, R6 ;  /* 0x0000000107077824 */ /* 0x000fe200078e0206 */
[----:B------:R-:W-:-:S03]  /*1790*/  LOP3.LUT R0, R0, 0x1c0, RZ, 0xc0, !PT ;  /* 0x000001c000007812 */ /* 0x000fc600078ec0ff */
[----:B------:R-:W-:Y:S01]  /*17a0*/  IMAD R7, R7, 0x2, R18 ;  /* 0x0000000207077824 */ /* 0x000fe200078e0212 */
[----:B------:R-:W-:Y:S01]  /*17b0*/  LEA.HI R26, R26, R27, RZ, 0x5 ;  /* 0x0000001b1a1a7211 */ /* 0x000fe200078f28ff */
[----:B------:R-:W-:-:S03]  /*17c0*/  IMAD.SHL.U32 R9, R9, 0x10, RZ ;  /* 0x0000001009097824 */ /* 0x000fc600078e00ff */
[----:B------:R-:W1:Y:S01]  /*17d0*/  LDSM.16.M88.4 R184, [R7+0x6000] ;  /* 0x0060000007b8783b */ /* 0x000e620000000200 */
[--C-:B------:R-:W-:Y:S01]  /*17e0*/  SHF.R.S32.HI R4, RZ, 0x2, R28.reuse ;  /* 0x00000002ff047819 */ /* 0x100fe2000001141c */
[----:B-----5:R-:W-:Y:S01]  /*17f0*/  VIADD R11, R24, -UR37 ;  /* 0x80000025180b7c36 */ /* 0x020fe20008000000 */
[----:B------:R-:W-:Y:S01]  /*1800*/  SHF.R.S32.HI R5, RZ, 0x1f, R28 ;  /* 0x0000001fff057819 */ /* 0x000fe2000001141c */
[----:B------:R-:W3:Y:S01]  /*1810*/  LDSM.16.M88.4 R188, [R7+0x8000] ;  /* 0x0080000007bc783b */ /* 0x000ee20000000200 */
[----:B------:R-:W-:Y:S01]  /*1820*/  SHF.R.S32.HI R26, RZ, 0x5, R26 ;  /* 0x00000005ff1a7819 */ /* 0x000fe2000001141a */
[----:B------:R-:W-:Y:S01]  /*1830*/  UIADD3 UR39, UR39, 0x3f, URZ ;  /* 0x0000003f27277890 */ /* 0x000fe2000fffe03f */
[----:B------:R-:W-:Y:S01]  /*1840*/  LEA.HI R22, R25, R22, RZ, 0x3 ;  /* 0x0000001619167211 */ /* 0x000fe200078f18ff */
[----:B------:R-:W4:Y:S01]  /*1850*/  LDSM.16.M88.4 R192, [R7+0xa000] ;  /* 0x00a0000007c0783b */ /* 0x000f220000000200 */
[----:B------:R-:W-:Y:S01]  /*1860*/  LOP3.LUT R9, R0, 0x30, R9, 0xf8, !PT ;  /* 0x0000003000097812 */ /* 0x000fe200078ef809 */
[----:B------:R-:W-:Y:S01]  /*1870*/  IMAD R11, R26, -0x10, R11 ;  /* 0xfffffff01a0b7824 */ /* 0x000fe200078e020b */
[----:B------:R-:W-:Y:S01]  /*1880*/  LEA.HI R5, R5, R4, RZ, 0x3 ;  /* 0x0000000405057211 */ /* 0x000fe200078f18ff */
[----:B------:R-:W-:Y:S01]  /*1890*/  USHF.R.S32.HI UR7, URZ, 0x1f, UR39 ;  /* 0x0000001f3f077899 */ /* 0x000fe20008011427 */
[----:B------:R-:W-:-:S02]  /*18a0*/  LEA.HI R6, R16, R16, RZ, 0x1 ;  /* 0x0000001010067211 */ /* 0x000fc400078f08ff */
[----:B------:R-:W-:Y:S02]  /*18b0*/  CS2R R70, SRZ ;  /* 0x0000000000467805 */ /* 0x000fe4000001ff00 */
[----:B------:R-:W-:Y:S01]  /*18c0*/  LOP3.LUT R22, R9, 0x8, R22, 0xf8, !PT ;  /* 0x0000000809167812 */ /* 0x000fe200078ef816 */
[----:B------:R-:W-:Y:S01]  /*18d0*/  ULEA.HI UR7, UR7, UR39, URZ, 0x6 ;  /* 0x0000002707077291 */ /* 0x000fe2000f8f303f */
[----:B------:R-:W-:Y:S02]  /*18e0*/  LOP3.LUT R5, R5, 0xfffffff8, RZ, 0xc0, !PT ;  /* 0xfffffff805057812 */ /* 0x000fe400078ec0ff */
[----:B------:R-:W-:Y:S02]  /*18f0*/  CS2R R68, SRZ ;  /* 0x0000000000447805 */ /* 0x000fe4000001ff00 */
[----:B------:R-:W-:Y:S02]  /*1900*/  LOP3.LUT R9, R6, 0xfffffffe, RZ, 0xc0, !PT ;  /* 0xfffffffe06097812 */ /* 0x000fe400078ec0ff */
[----:B------:R-:W-:-:S02]  /*1910*/  CS2R R66, SRZ ;  /* 0x0000000000427805 */ /* 0x000fc4000001ff00 */
[----:B------:R-:W-:Y:S02]  /*1920*/  SHF.R.U32.HI R13, RZ, 0x3, R0 ;  /* 0x00000003ff0d7819 */ /* 0x000fe40000011600 */
[----:B------:R-:W-:Y:S02]  /*1930*/  CS2R R64, SRZ ;  /* 0x0000000000407805 */ /* 0x000fe4000001ff00 */
[----:B------:R-:W-:Y:S01]  /*1940*/  IADD3 R0, R11, R5, -R4 ;  /* 0x000000050b007210 */ /* 0x000fe20007ffe804 */
[----:B------:R-:W-:Y:S01]  /*1950*/  IMAD R5, R16, 0x8, R3 ;  /* 0x0000000810057824 */ /* 0x000fe200078e0203 */
[----:B------:R-:W-:Y:S01]  /*1960*/  LOP3.LUT R4, R22, R13, RZ, 0x3c, !PT ;  /* 0x0000000d16047212 */ /* 0x000fe200078e3cff */
[C---:B------:R-:W-:Y:S01]  /*1970*/  IMAD.IADD R3, R16.reuse, 0x1, -R9 ;  /* 0x0000000110037824 */ /* 0x040fe200078e0a09 */
[----:B------:R-:W-:Y:S01]  /*1980*/  CS2R R62, SRZ ;  /* 0x00000000003e7805 */ /* 0x000fe2000001ff00 */
[----:B--2---:R-:W-:Y:S01]  /*1990*/  IMAD R16, R16, 0x300, R27 ;  /* 0x0000030010107824 */ /* 0x004fe200078e021b */
[----:B------:R-:W-:Y:S01]  /*19a0*/  CS2R R60, SRZ ;  /* 0x00000000003c7805 */ /* 0x000fe2000001ff00 */
[----:B------:R-:W-:Y:S01]  /*19b0*/  IMAD R3, R3, -0x40, R0 ;  /* 0xffffffc003037824 */ /* 0x000fe200078e0200 */
[----:B------:R-:W-:Y:S01]  /*19c0*/  CS2R R58, SRZ ;  /* 0x00000000003a7805 */ /* 0x000fe2000001ff00 */
[----:B------:R-:W-:Y:S01]  /*19d0*/  IMAD.MOV.U32 R0, RZ, RZ, 0x20 ;  /* 0x00000020ff007424 */ /* 0x000fe200078e00ff */
[----:B------:R-:W-:Y:S01]  /*19e0*/  CS2R R56, SRZ ;  /* 0x0000000000387805 */ /* 0x000fe2000001ff00 */
[----:B------:R-:W-:Y:S01]  /*19f0*/  IMAD.U32 R4, R5, 0x200, R4 ;  /* 0x0000020005047824 */ /* 0x000fe200078e0004 */
[----:B------:R-:W-:Y:S01]  /*1a00*/  CS2R R54, SRZ ;  /* 0x0000000000367805 */ /* 0x000fe2000001ff00 */
[----:B------:R-:W-:Y:S01]  /*1a10*/  IMAD.SHL.U32 R5, R16, 0x4, RZ ;  /* 0x0000000410057824 */ /* 0x000fe200078e00ff */
[----:B------:R-:W-:-:S02]  /*1a20*/  SEL R0, R0, 0xffffffe0, !P0 ;  /* 0xffffffe000007807 */ /* 0x000fc40004000000 */
[----:B------:R-:W-:Y:S02]  /*1a30*/  CS2R R52, SRZ ;  /* 0x0000000000347805 */ /* 0x000fe4000001ff00 */
[----:B------:R-:W-:Y:S02]  /*1a40*/  CS2R R50, SRZ ;  /* 0x0000000000327805 */ /* 0x000fe4000001ff00 */
[----:B------:R-:W-:Y:S02]  /*1a50*/  CS2R R48, SRZ ;  /* 0x0000000000307805 */ /* 0x000fe4000001ff00 */
[----:B------:R-:W-:Y:S01]  /*1a60*/  CS2R R46, SRZ ;  /* 0x00000000002e7805 */ /* 0x000fe2000001ff00 */
[----:B------:R-:W-:Y:S01]  /*1a70*/  IMAD.IADD R0, R7, 0x1, R0 ;  /* 0x0000000107007824 */ /* 0x000fe200078e0200 */
[----:B------:R-:W-:Y:S02]  /*1a80*/  CS2R R44, SRZ ;  /* 0x00000000002c7805 */ /* 0x000fe4000001ff00 */
[----:B------:R-:W-:-:S02]  /*1a90*/  CS2R R42, SRZ ;  /* 0x00000000002a7805 */ /* 0x000fc4000001ff00 */
[----:B------:R-:W-:Y:S02]  /*1aa0*/  CS2R R40, SRZ ;  /* 0x0000000000287805 */ /* 0x000fe4000001ff00 */
[----:B------:R-:W-:Y:S01]  /*1ab0*/  CS2R R38, SRZ ;  /* 0x0000000000267805 */ /* 0x000fe2000001ff00 */
[----:B------:R-:W2:Y:S01]  /*1ac0*/  LDSM.16.M88.4 R196, [R0+0x6000] ;  /* 0x0060000000c4783b */ /* 0x000ea20000000200 */
[----:B------:R-:W-:Y:S02]  /*1ad0*/  CS2R R36, SRZ ;  /* 0x0000000000247805 */ /* 0x000fe4000001ff00 */
[----:B------:R-:W-:Y:S02]  /*1ae0*/  CS2R R34, SRZ ;  /* 0x0000000000227805 */ /* 0x000fe4000001ff00 */
[----:B------:R-:W-:Y:S01]  /*1af0*/  CS2R R32, SRZ ;  /* 0x0000000000207805 */ /* 0x000fe2000001ff00 */
[----:B------:R-:W1:Y:S01]  /*1b00*/  LDSM.16.M88.4 R200, [R0+0x8000] ;  /* 0x0080000000c8783b */ /* 0x000e620000000200 */
[----:B------:R-:W-:-:S02]  /*1b10*/  CS2R R30, SRZ ;  /* 0x00000000001e7805 */ /* 0x000fc4000001ff00 */
[----:B------:R-:W-:Y:S02]  /*1b20*/  CS2R R28, SRZ ;  /* 0x00000000001c7805 */ /* 0x000fe4000001ff00 */
[----:B------:R-:W-:Y:S01]  /*1b30*/  CS2R R26, SRZ ;  /* 0x00000000001a7805 */ /* 0x000fe2000001ff00 */
[----:B------:R3:W1:Y:S01]  /*1b40*/  LDSM.16.M88.4 R204, [R0+0xa000] ;  /* 0x00a0000000cc783b */ /* 0x0006620000000200 */
        /* <DEDUP_REMOVED lines=24> */
[----:B------:R-:W-:Y:S01]  /*1cd0*/  CS2R R72, SRZ ;  /* 0x0000000000487805 */ /* 0x000fe2000001ff00 */
[----:B---3--:R-:W-:Y:S01]  /*1ce0*/  IMAD R0, R5, 0x4, R18 ;  /* 0x0000000405007824 */ /* 0x008fe200078e0212 */
[----:B------:R-:W-:Y:S01]  /*1cf0*/  ULOP3.LUT UR20, UR38, 0x1, URZ, 0xfc, !UPT ;  /* 0x0000000126147892 */ /* 0x000fe2000f8efc3f */
[----:B------:R-:W-:Y:S01]  /*1d00*/  UMOV UR4, URZ ;  /* 0x0000003f00047c82 */ /* 0x000fe20008000000 */
[----:B------:R-:W-:Y:S01]  /*1d10*/  UMOV UR5, URZ ;  /* 0x0000003f00057c82 */ /* 0x000fe20008000000 */
[----:B------:R-:W-:Y:S01]  /*1d20*/  UMOV UR6, URZ ;  /* 0x0000003f00067c82 */ /* 0x000fe20008000000 */
[----:B------:R-:W-:Y:S01]  /*1d30*/  USHF.R.S32.HI UR7, URZ, 0x6, UR7 ;  /* 0x000000063f077899 */ /* 0x000fe20008011407 */
[----:B------:R-:W-:Y:S01]  /*1d40*/  ULDC UR8, c[0x0][0x75c] ;  /* 0x0001d70000087ab9 */ /* 0x000fe20000000800 */
[----:B-12-4-:R-:W-:-:S10]  /*1d50*/  ULDC UR9, c[0x0][0x744] ;  /* 0x0001d10000097ab9 */ /* 0x016fd40000000800 */
.L_x_504:
[----:B------:R-:W-:-:S06]  /*1d60*/  UISETP.NE.AND UP0, UPT, UR20, 0x3, UPT ;  /* 0x000000031400788c */ /* 0x000fcc000bf05270 */
[----:B------:R-:W-:-:S13]  /*1d70*/  PLOP3.LUT P0, PT, PT, PT, UP0, 0x80, 0x0 ;  /* 0x000000000000781c */ /* 0x000fda0003f0f008 */
[----:B-1----:R-:W-:Y:S05]  /*1d80*/  @!P0 BRA `(.L_x_494) ;  /* 0x0000000000048947 */ /* 0x002fea0003800000 */
[----:B------:R-:W-:Y:S01]  /*1d90*/  BPT.TRAP 0x1 ;  /* 0x000000040000795c */ /* 0x000fe20000300000 */
.L_x_494:
[----:B------:R-:W-:Y:S01]  /*1da0*/  R2UR UR10, R18 ;  /* 0x00000000120a72ca */ /* 0x000fe200000e0000 */
[----:B------:R-:W-:-:S05]  /*1db0*/  IMAD.U32 R16, RZ, RZ, UR5 ;  /* 0x00000005ff107e24 */ /* 0x000fca000f8e00ff */
[----:B------:R-:W-:-:S07]  /*1dc0*/  SHF.L.U32 R16, R16, 0x1f, RZ ;  /* 0x0000001f10107819 */ /* 0x000fce00000006ff */
[----:B------:R-:W-:-:S09]  /*1dd0*/  ULEA UR10, UR6, UR10, 0x3 ;  /* 0x0000000a060a7291 */ /* 0x000fd2000f8e183f */
[----:B------:R1:W2:Y:S01]  /*1de0*/  SYNCS.PHASECHK.TRANS64.TRYWAIT P1, [UR10+0x26810], R16 ;  /* 0x02681010ff0075a7 */ /* 0x0002a2000802014a */
[----:B------:R-:W-:Y:S05]  /*1df0*/  @!P0 BRA `(.L_x_495) ;  /* 0x0000000000048947 */ /* 0x000fea0003800000 */
[----:B------:R-:W-:Y:S01]  /*1e00*/  BPT.TRAP 0x1 ;  /* 0x000000040000795c */ /* 0x000fe20000300000 */
.L_x_495:
[----:B--2---:R-:W-:Y:S05]  /*1e10*/  @P1 BRA `(.L_x_496) ;  /* 0x0000000000081947 */ /* 0x004fea0003800000 */
[----:B------:R-:W2:Y:S02]  /*1e20*/  SYNCS.PHASECHK.TRANS64.TRYWAIT P1, [UR10+0x26810], R16 ;  /* 0x02681010ff0075a7 */ /* 0x000ea4000802014a */
[----:B--2---:R-:W-:Y:S05]  /*1e30*/  @!P1 BRA `(.L_x_497) ;  /* 0x0000008400089947 */ /* 0x004fea0003800000 */
.L_x_496:
[----:B------:R-:W-:Y:S01]  /*1e40*/  R2UR UR11, R18 ;  /* 0x00000000120b72ca */ /* 0x000fe200000e0000 */
[----:B--2---:R-:W-:Y:S01]  /*1e50*/  IMAD R5, R23, 0x800, R18 ;  /* 0x0000080017057824 */ /* 0x004fe200078e0212 */
[----:B------:R-:W-:Y:S01]  /*1e60*/  WARPGROUP.ARRIVE ;  /* 0x00000000000079c5 */ /* 0x000fe20000000000 */
[----:B------:R-:W-:Y:S01]  /*1e70*/  UMOV UR13, 0xc0000010 ;  /* 0xc0000010000d7882 */ /* 0x000fe20000000000 */
[----:B------:R-:W-:Y:S01]  /*1e80*/  UMOV UR15, 0x80000020 ;  /* 0x80000020000f7882 */ /* 0x000fe20000000000 */
[----:B------:R-:W-:Y:S01]  /*1e90*/  IMAD.U32 R6, RZ, RZ, UR6 ;  /* 0x00000006ff067e24 */ /* 0x000fe2000f8e00ff */
[----:B------:R-:W-:-:S03]  /*1ea0*/  R2UR UR12, R5 ;  /* 0x00000000050c72ca */ /* 0x000fc600000e0000 */
[----:B------:R-:W-:-:S04]  /*1eb0*/  IMAD R5, R6, 0x20, R17 ;  /* 0x0000002006057824 */ /* 0x000fc800078e0211 */
[----:B------:R-:W-:Y:S01]  /*1ec0*/  UIADD3 UR11, UR11, 0x12000, URZ ;  /* 0x000120000b0b7890 */ /* 0x000fe2000fffe03f */
[----:B------:R-:W-:-:S03]  /*1ed0*/  IMAD.SHL.U32 R5, R5, 0x2, RZ ;  /* 0x0000000205057824 */ /* 0x000fc600078e00ff */
[----:B------:R-:W-:Y:S01]  /*1ee0*/  USHF.R.U32.HI UR11, URZ, 0x4, UR11 ;  /* 0x000000043f0b7899 */ /* 0x000fe2000801160b */
[----:B------:R-:W-:Y:S01]  /*1ef0*/  IMAD R5, R5, 0x4, R18 ;  /* 0x0000000405057824 */ /* 0x000fe200078e0212 */
[----:B------:R-:W-:Y:S02]  /*1f00*/  USHF.R.U32.HI UR12, URZ, 0x4, UR12 ;  /* 0x000000043f0c7899 */ /* 0x000fe4000801160c */
        /* <DEDUP_REMOVED lines=44> */
[----:B------:R2:W3:Y:S04]  /*21d0*/  LDS.64 R208, [R5+0x1e000] ;  /* 0x01e0000005d07984 */ /* 0x0004e80000000a00 */
[----:B------:R2:W4:Y:S04]  /*21e0*/  LDS.64 R210, [R5+0x1e020] ;  /* 0x01e0200005d27984 */ /* 0x0005280000000a00 */
        /* <DEDUP_REMOVED lines=8> */
.L_x_498:
[----:B------:R1:W1:Y:S01]  /*2270*/  SYNCS.PHASECHK.TRANS64.TRYWAIT P1, [UR10+0x26830], R16 ;  /* 0x02683010ff0075a7 */ /* 0x000262000802014a */
[----:B------:R-:W-:Y:S05]  /*2280*/  @!P0 BRA `(.L_x_499) ;  /* 0x0000000000048947 */ /* 0x000fea0003800000 */
[----:B------:R-:W-:Y:S01]  /*2290*/  BPT.TRAP 0x1 ;  /* 0x000000040000795c */ /* 0x000fe20000300000 */
.L_x_499:
[----:B-1----:R-:W-:Y:S05]  /*22a0*/  @P1 BRA `(.L_x_500) ;  /* 0x0000000000081947 */ /* 0x002fea0003800000 */
[----:B------:R-:W1:Y:S02]  /*22b0*/  SYNCS.PHASECHK.TRANS64.TRYWAIT P1, [UR10+0x26830], R16 ;  /* 0x02683010ff0075a7 */ /* 0x000e64000802014a */
[----:B-1----:R-:W-:Y:S05]  /*22c0*/  @!P1 BRA `(.L_x_501) ;  /* 0x0000007c00fc9947 */ /* 0x002fea0003800000 */
.L_x_500:
[----:B------:R-:W-:Y:S01]  /*22d0*/  R2UR UR12, R18 ;  /* 0x00000000120c72ca */ /* 0x000fe200000e0000 */
[----:B------:R-:W-:Y:S01]  /*22e0*/  WARPGROUP.ARRIVE ;  /* 0x00000000000079c5 */ /* 0x000fe20000000000 */
[----:B------:R-:W-:Y:S01]  /*22f0*/  UMOV UR15, 0x80000020 ;  /* 0x80000020000f7882 */ /* 0x000fe20000000000 */
[----:B------:R-:W-:Y:S01]  /*2300*/  FMUL.FTZ R16, R152, UR8 ;  /* 0x0000000898107c20 */ /* 0x000fe20008410000 */
[----:B------:R-:W-:Y:S01]  /*2310*/  FMUL.FTZ R22, R153, UR8 ;  /* 0x0000000899167c20 */ /* 0x000fe20008410000 */
[----:B------:R-:W-:Y:S01]  /*2320*/  FMUL.FTZ R156, R156, UR8 ;  /* 0x000000089c9c7c20 */ /* 0x000fe20008410000 */
[----:B------:R-:W-:Y:S01]  /*2330*/  FMUL.FTZ R157, R157, UR8 ;  /* 0x000000089d9d7c20 */ /* 0x000fe20008410000 */
[----:B------:R-:W-:Y:S01]  /*2340*/  FMUL.FTZ R160, R160, UR8 ;  /* 0x00000008a0a07c20 */ /* 0x000fe20008410000 */
[----:B------:R-:W-:Y:S01]  /*2350*/  ISETP.GT.AND P2, PT, R3, RZ, PT ;  /* 0x000000ff0300720c */ /* 0x000fe20003f44270 */
        /* <DEDUP_REMOVED lines=9> */
[----:B------:R-:W5:Y:S01]  /*23f0*/  MUFU.TANH R22, R22 ;  /* 0x0000001600167308 */ /* 0x000f620000002400 */
[----:B------:R-:W-:Y:S01]  /*2400*/  FMUL.FTZ R158, R158, UR8 ;  /* 0x000000089e9e7c20 */ /* 0x000fe20008410000 */
[----:B------:R-:W-:Y:S01]  /*2410*/  FMUL.FTZ R159, R159, UR8 ;  /* 0x000000089f9f7c20 */ /* 0x000fe20008410000 */
[----:B------:R-:W-:Y:S01]  /*2420*/  ULOP3.LUT UR12, UR12, 0x3fff, URZ, 0xc0, !UPT ;  /* 0x00003fff0c0c7892 */ /* 0x000fe2000f8ec03f */
[----:B------:R-:W-:Y:S01]  /*2430*/  FMUL.FTZ R162, R162, UR8 ;  /* 0x00000008a2a27c20 */ /* 0x000fe20008410000 */
[----:B------:R-:W-:Y:S01]  /*2440*/  ISETP.GT.AND P1, PT, R3, 0x8, PT ;  /* 0x000000080300780c */ /* 0x000fe20003f24270 */
[----:B------:R-:W-:Y:S01]  /*2450*/  FMUL.FTZ R163, R163, UR8 ;  /* 0x00000008a3a37c20 */ /* 0x000fe20008410000 */
[----:B------:R-:W-:Y:S01]  /*2460*/  ULOP3.LUT UR13, UR12, 0x10000, URZ, 0xfc, !UPT ;  /* 0x000100000c0d7892 */ /* 0x000fe2000f8efc3f */
[----:B------:R-:W2:Y:S01]  /*2470*/  MUFU.TANH R156, R156 ;  /* 0x0000009c009c7308 */ /* 0x000ea20000002400 */
[----:B-1----:R-:W-:Y:S01]  /*2480*/  FSEL R153, R16, -INF , P2 ;  /* 0xff80000010997808 */ /* 0x002fe20001000000 */
[----:B------:R-:W-:Y:S01]  /*2490*/  FMUL.FTZ R215, R165, UR8 ;  /* 0x00000008a5d77c20 */ /* 0x000fe20008410000 */
[----:B------:R-:W-:Y:S01]  /*24a0*/  UIMAD UR13, UR6, 0x300, UR13 ;  /* 0x00000300060d78a4 */ /* 0x000fe2000f8e020d */
[----:B------:R-:W-:Y:S01]  /*24b0*/  FMUL.FTZ R219, R169, UR8 ;  /* 0x00000008a9db7c20 */ /* 0x000fe20008410000 */
[----:B------:R-:W-:Y:S01]  /*24c0*/  FMUL.FTZ R218, R168, UR8 ;  /* 0x00000008a8da7c20 */ /* 0x000fe20008410000 */
[----:B---3--:R-:W-:Y:S01]  /*24d0*/  FFMA.FTZ R224, R153, UR9, -R208 ;  /* 0x0000000999e07c23 */ /* 0x008fe200080108d0 */
[----:B------:R-:W-:Y:S01]  /*24e0*/  FMUL.FTZ R220, R170, UR8 ;  /* 0x00000008aadc7c20 */ /* 0x000fe20008410000 */
[----:B------:R-:W1:Y:S01]  /*24f0*/  MUFU.TANH R157, R157 ;  /* 0x0000009d009d7308 */ /* 0x000e620000002400 */
[----:B-----5:R-:W-:Y:S01]  /*2500*/  FSEL R152, R22, -INF , P2 ;  /* 0xff80000016987808 */ /* 0x020fe20001000000 */
[----:B------:R-:W-:Y:S01]  /*2510*/  UMOV UR14, UR13 ;  /* 0x0000000d000e7c82 */ /* 0x000fe20008000000 */
[----:B------:R-:W-:Y:S01]  /*2520*/  FMUL.FTZ R221, R171, UR8 ;  /* 0x00000008abdd7c20 */ /* 0x000fe20008410000 */
[----:B------:R-:W-:Y:S01]  /*2530*/  HGMMA.64x64x16.F32.BF16 R120, R184, gdesc[UR12], RZ, !UPT, gsb0 ;  /* 0x00e0000cb8787df0 */ /* 0x000fe2000c0018ff */
[----:B------:R-:W-:Y:S01]  /*2540*/  UIADD3 UR14, UR13, 0x2, URZ ;  /* 0x000000020d0e7890 */ /* 0x000fe2000fffe03f */
[----:B------:R-:W-:Y:S01]  /*2550*/  FFMA.FTZ R223, R152, UR9, -R209 ;  /* 0x0000000998df7c23 */ /* 0x000fe200080108d1 */
[----:B------:R-:W-:Y:S01]  /*2560*/  UMOV UR15, 0x80000020 ;  /* 0x80000020000f7882 */ /* 0x000fe20000000000 */
[----:B------:R-:W3:Y:S01]  /*2570*/  MUFU.TANH R160, R160 ;  /* 0x000000a000a07308 */ /* 0x000ee20000002400 */
[----:B--2---:R-:W-:Y:S01]  /*2580*/  FSEL R153, R156, -INF , P2 ;  /* 0xff8000009c997808 */ /* 0x004fe20001000000 */
[----:B------:R-:W-:Y:S01]  /*2590*/  FMUL.FTZ R222, R179, UR8 ;  /* 0x00000008b3de7c20 */ /* 0x000fe20008410000 */
[----:B------:R-:W-:Y:S01]  /*25a0*/  FFMA.FTZ R16, -R16, R16, 1 ;  /* 0x3f80000010107423 */ /* 0x000fe20000010110 */
[----:B------:R-:W-:Y:S01]  /*25b0*/  FMUL.FTZ R225, R183, UR8 ;  /* 0x00000008b7e17c20 */ /* 0x000fe20008410000 */
[----:B------:R-:W-:Y:S01]  /*25c0*/  FMUL.FTZ R174, R174, UR8 ;  /* 0x00000008aeae7c20 */ /* 0x000fe20008410000 */
[----:B----4-:R-:W-:Y:S01]  /*25d0*/  FFMA.FTZ R167, R153, UR9, -R210 ;  /* 0x0000000999a77c23 */ /* 0x010fe200080108d2 */
[----:B------:R-:W-:Y:S01]  /*25e0*/  FMUL.FTZ R172, R172, UR8 ;  /* 0x00000008acac7c20 */ /* 0x000fe20008410000 */
[----:B------:R-:W2:Y:S01]  /*25f0*/  MUFU.TANH R212, R212 ;  /* 0x000000d400d47308 */ /* 0x000ea20000002400 */
[----:B-1----:R-:W-:Y:S01]  /*2600*/  FSEL R152, R157, -INF , P2 ;  /* 0xff8000009d987808 */ /* 0x002fe20001000000 */
[----:B------:R-:W-:Y:S01]  /*2610*/  FMUL.FTZ R176, R176, UR8 ;  /* 0x00000008b0b07c20 */ /* 0x000fe20008410000 */
[----:B------:R-:W-:Y:S01]  /*2620*/  FMUL.FTZ R173, R173, UR8 ;  /* 0x00000008adad7c20 */ /* 0x000fe20008410000 */
[----:B------:R-:W-:Y:S01]  /*2630*/  FMUL.FTZ R178, R178, UR8 ;  /* 0x00000008b2b27c20 */ /* 0x000fe20008410000 */
[----:B------:R-:W-:Y:S01]  /*2640*/  FFMA.FTZ R22, -R22, R22, 1 ;  /* 0x3f80000016167423 */ /* 0x000fe20000010116 */
[----:B------:R-:W-:Y:S01]  /*2650*/  FFMA.FTZ R166, R152, UR9, -R211 ;  /* 0x0000000998a67c23 */ /* 0x000fe200080108d3 */
[----:B------:R-:W-:Y:S01]  /*2660*/  FMUL.FTZ R175, R175, UR8 ;  /* 0x00000008afaf7c20 */ /* 0x000fe20008410000 */
[----:B------:R-:W1:Y:S01]  /*2670*/  MUFU.TANH R161, R161 ;  /* 0x000000a100a17308 */ /* 0x000e620000002400 */
[----:B---3--:R-:W-:Y:S01]  /*2680*/  FSEL R153, R160, -INF , P2 ;  /* 0xff800000a0997808 */ /* 0x008fe20001000000 */
[----:B------:R-:W-:Y:S01]  /*2690*/  FMUL.FTZ R177, R177, UR8 ;  /* 0x00000008b1b17c20 */ /* 0x000fe20008410000 */
[----:B------:R-:W-:Y:S01]  /*26a0*/  FFMA.FTZ R157, -R157, R157, 1 ;  /* 0x3f8000009d9d7423 */ /* 0x000fe2000001019d */
[----:B------:R-:W-:Y:S01]  /*26b0*/  FMUL.FTZ R180, R180, UR8 ;  /* 0x00000008b4b47c20 */ /* 0x000fe20008410000 */
[----:B------:R-:W-:Y:S01]  /*26c0*/  FMUL.FTZ R182, R182, UR8 ;  /* 0x00000008b6b67c20 */ /* 0x000fe20008410000 */
[----:B------:R-:W-:Y:S01]  /*26d0*/  FFMA.FTZ R164, R153, UR9, -R10 ;  /* 0x0000000999a47c23 */ /* 0x000fe2000801080a */
[----:B------:R-:W-:Y:S01]  /*26e0*/  FMUL.FTZ R181, R181, UR8 ;  /* 0x00000008b5b57c20 */ /* 0x000fe20008410000 */
[----:B------:R-:W3:Y:S01]  /*26f0*/  MUFU.TANH R213, R213 ;  /* 0x000000d500d57308 */ /* 0x000ee20000002400 */
[C---:B--2---:R-:W-:Y:S01]  /*2700*/  FSEL R155, R212.reuse, -INF , P1 ;  /* 0xff800000d49b7808 */ /* 0x044fe20000800000 */
[----:B------:R-:W-:Y:S01]  /*2710*/  FFMA.FTZ R212, -R212, R212, 1 ;  /* 0x3f800000d4d47423 */ /* 0x000fe200000101d4 */
[----:B------:R-:W-:Y:S01]  /*2720*/  FFMA.FTZ R160, -R160, R160, 1 ;  /* 0x3f800000a0a07423 */ /* 0x000fe200000101a0 */
[----:B------:R-:W-:-:S02]  /*2730*/  ULOP3.LUT UR12, UR12, 0x1000000, URZ, 0xfc, !UPT ;  /* 0x010000000c0c7892 */ /* 0x000fc4000f8efc3f */
[----:B------:R-:W-:Y:S01]  /*2740*/  FFMA.FTZ R169, R155, UR9, -R208 ;  /* 0x000000099ba97c23 */ /* 0x000fe200080108d0 */
[----:B------:R-:W-:Y:S01]  /*2750*/  UMOV UR19, 0xc0000010 ;  /* 0xc000001000137882 */ /* 0x000fe20000000000 */
[----:B------:R-:W2:Y:S01]  /*2760*/  MUFU.TANH R158, R158 ;  /* 0x0000009e009e7308 */ /* 0x000ea20000002400 */
[----:B-1----:R-:W-:Y:S01]  /*2770*/  FSEL R154, R161, -INF , P2 ;  /* 0xff800000a19a7808 */ /* 0x002fe20001000000 */
[----:B------:R-:W-:Y:S01]  /*2780*/  UIMAD UR12, UR6, 0x300, UR12 ;  /* 0x00000300060c78a4 */ /* 0x000fe2000f8e020c */
[----:B------:R-:W-:-:S03]  /*2790*/  UMOV UR17, 0x40000040 ;  /* 0x4000004000117882 */ /* 0x000fc60000000000 */
[----:B------:R-:W-:Y:S02]  /*27a0*/  FFMA.FTZ R165, R154, UR9, -R11 ;  /* 0x000000099aa57c23 */ /* 0x000fe4000801080b */
[----:B------:R-:W1:Y:S01]  /*27b0*/  MUFU.TANH R159, R159 ;  /* 0x0000009f009f7308 */ /* 0x000e620000002400 */
[C---:B---3--:R-:W-:Y:S01]  /*27c0*/  FSEL R154, R213.reuse, -INF , P1 ;  /* 0xff800000d59a7808 */ /* 0x048fe20000800000 */
[----:B------:R-:W-:-:S04]  /*27d0*/  FFMA.FTZ R213, -R213, R213, 1 ;  /* 0x3f800000d5d57423 */ /* 0x000fc800000101d5 */
[----:B------:R-:W-:Y:S02]  /*27e0*/  FFMA.FTZ R170, R154, UR9, -R209 ;  /* 0x000000099aaa7c23 */ /* 0x000fe400080108d1 */
[----:B------:R-:W3:Y:S01]  /*27f0*/  MUFU.TANH R162, R162 ;  /* 0x000000a200a27308 */ /* 0x000ee20000002400 */
[----:B--2---:R-:W-:-:S05]  /*2800*/  FSEL R155, R158, -INF , P1 ;  /* 0xff8000009e9b7808 */ /* 0x004fca0000800000 */
[----:B------:R-:W-:Y:S02]  /*2810*/  FFMA.FTZ R168, R155, UR9, -R210 ;  /* 0x000000099ba87c23 */ /* 0x000fe400080108d2 */
[----:B------:R-:W2:Y:S01]  /*2820*/  MUFU.TANH R163, R163 ;  /* 0x000000a300a37308 */ /* 0x000ea20000002400 */
[C---:B-1----:R-:W-:Y:S01]  /*2830*/  FSEL R154, R159.reuse, -INF , P1 ;  /* 0xff8000009f9a7808 */ /* 0x042fe20000800000 */
[----:B------:R-:W-:-:S04]  /*2840*/  FFMA.FTZ R159, -R159, R159, 1 ;  /* 0x3f8000009f9f7423 */ /* 0x000fc8000001019f */
[----:B------:R-:W-:Y:S02]  /*2850*/  FFMA.FTZ R171, R154, UR9, -R211 ;  /* 0x000000099aab7c23 */ /* 0x000fe400080108d3 */
[----:B------:R-:W-:Y:S01]  /*2860*/  MUFU.TANH R214, R214 ;  /* 0x000000d600d67308 */ /* 0x000fe20000002400 */
[----:B---3--:R-:W-:-:S05]  /*2870*/  FSEL R155, R162, -INF , P1 ;  /* 0xff800000a29b7808 */ /* 0x008fca0000800000 */
[----:B------:R-:W-:Y:S02]  /*2880*/  FFMA.FTZ R10, R155, UR9, -R10 ;  /* 0x000000099b0a7c23 */ /* 0x000fe4000801080a */
[----:B------:R-:W-:Y:S01]  /*2890*/  MUFU.EX2 R224, R224 ;  /* 0x000000e000e07308 */ /* 0x000fe20000000800 */
[----:B--2---:R-:W-:Y:S01]  /*28a0*/  FSEL R208, R163, -INF , P1 ;  /* 0xff800000a3d07808 */ /* 0x004fe20000800000 */
[----:B------:R-:W-:Y:S02]  /*28b0*/  WARPGROUP.DEPBAR.LE gsb0, 0x0 ;  /* 0x00008000000079c5 */ /* 0x000fe40000010000 */
[----:B------:R-:W-:Y:S02]  /*28c0*/  WARPGROUP.ARRIVE ;  /* 0x00000000000079c5 */ /* 0x000fe40000000000 */
[----:B------:R-:W-:Y:S02]  /*28d0*/  FFMA.FTZ R11, R208, UR9, -R11 ;  /* 0x00000009d00b7c23 */ /* 0x000fe4000801080b */
[----:B------:R-:W-:Y:S02]  /*28e0*/  MUFU.TANH R215, R215 ;  /* 0x000000d700d77308 */ /* 0x000fe40000002400 */
[----:B------:R-:W-:Y:S01]  /*28f0*/  HGMMA.64x64x16.F32.BF16 R120, R196, gdesc[UR12], R120, gsb0 ;  /* 0x00e0000cc4787df0 */ /* 0x000fe20008001878 */
[----:B------:R-:W-:Y:S01]  /*2900*/  UIADD3 UR14, UR13, 0x100, URZ ;  /* 0x000001000d0e7890 */ /* 0x000fe2000fffe03f */
[----:B------:R-:W-:-:S04]  /*2910*/  UMOV UR15, 0x80000020 ;  /* 0x80000020000f7882 */ /* 0x000fc80000000000 */
[----:B------:R-:W1:Y:S08]  /*2920*/  MUFU.TANH R217, R217 ;  /* 0x000000d900d97308 */ /* 0x000e700000002400 */
[----:B------:R-:W-:Y:S08]  /*2930*/  MUFU.TANH R218, R218 ;  /* 0x000000da00da7308 */ /* 0x000ff00000002400 */
[----:B------:R-:W-:Y:S01]  /*2940*/  MUFU.TANH R220, R220 ;  /* 0x000000dc00dc7308 */ /* 0x000fe20000002400 */
[C---:B-1----:R-:W-:Y:S01]  /*2950*/  FSEL R208, R217.reuse, -INF , P1 ;  /* 0xff800000d9d07808 */ /* 0x042fe20000800000 */
[----:B------:R-:W-:-:S04]  /*2960*/  FFMA.FTZ R217, -R217, R217, 1 ;  /* 0x3f800000d9d97423 */ /* 0x000fc800000101d9 */
[----:B------:R-:W-:Y:S02]  /*2970*/  FFMA.FTZ R208, R208, UR9, -R9 ;  /* 0x00000009d0d07c23 */ /* 0x000fe40008010809 */
[----:B------:R-:W-:Y:S08]  /*2980*/  MUFU.TANH R216, R216 ;  /* 0x000000d800d87308 */ /* 0x000ff00000002400 */
[----:B------:R-:W-:Y:S08]  /*2990*/  MUFU.EX2 R169, R169 ;  /* 0x000000a900a97308 */ /* 0x000ff00000000800 */
[----:B------:R-:W-:Y:S08]  /*29a0*/  MUFU.EX2 R170, R170 ;  /* 0x000000aa00aa7308 */ /* 0x000ff00000000800 */
[----:B------:R-:W1:Y:S08]  /*29b0*/  MUFU.TANH R219, R219 ;  /* 0x000000db00db7308 */ /* 0x000e700000002400 */
[----:B------:R-:W-:Y:S08]  /*29c0*/  MUFU.TANH R221, R221 ;  /* 0x000000dd00dd7308 */ /* 0x000ff00000002400 */
[----:B------:R-:W-:Y:S01]  /*29d0*/  MUFU.EX2 R223, R223 ;  /* 0x000000df00df7308 */ /* 0x000fe20000000800 */
[----:B-1----:R-:W-:-:S05]  /*29e0*/  FSEL R210, R219, -INF , P2 ;  /* 0xff800000dbd27808 */ /* 0x002fca0001000000 */
[----:B------:R-:W-:Y:S01]  /*29f0*/  FFMA.FTZ R210, R210, UR9, -R15 ;  /* 0x00000009d2d27c23 */ /* 0x000fe2000801080f */
[----:B------:R-:W-:Y:S02]  /*2a00*/  WARPGROUP.DEPBAR.LE gsb0, 0x0 ;  /* 0x00008000000079c5 */ /* 0x000fe40000010000 */
[----:B------:R-:W-:Y:S01]  /*2a10*/  WARPGROUP.ARRIVE ;  /* 0x00000000000079c5 */ /* 0x000fe20000000000 */
[----:B------:R-:W-:Y:S05]  /*2a20*/  MUFU.TANH R174, R174 ;  /* 0x000000ae00ae7308 */ /* 0x000fea0000002400 */
[----:B------:R-:W-:Y:S01]  /*2a30*/  HGMMA.64x64x16.F32.BF16 R120, R188, gdesc[UR12], R120, gsb0 ;  /* 0x00e0000cbc787df0 */ /* 0x000fe20008001878 */
[----:B------:R-:W-:Y:S01]  /*2a40*/  UIADD3 UR14, UR13, 0x102, URZ ;  /* 0x000001020d0e7890 */ /* 0x000fe2000fffe03f */
[----:B------:R-:W-:Y:S01]  /*2a50*/  UMOV UR15, 0x80000020 ;  /* 0x80000020000f7882 */ /* 0x000fe20000000000 */
[----:B------:R-:W-:Y:S08]  /*2a60*/  MUFU.EX2 R167, R167 ;  /* 0x000000a700a77308 */ /* 0x000ff00000000800 */
[----:B------:R-:W1:Y:S08]  /*2a70*/  MUFU.TANH R172, R172 ;  /* 0x000000ac00ac7308 */ /* 0x000e700000002400 */
[----:B------:R-:W-:Y:S08]  /*2a80*/  MUFU.TANH R176, R176 ;  /* 0x000000b000b07308 */ /* 0x000ff00000002400 */
[----:B------:R-:W-:Y:S01]  /*2a90*/  MUFU.TANH R173, R173 ;  /* 0x000000ad00ad7308 */ /* 0x000fe20000002400 */
[C---:B-1----:R-:W-:Y:S01]  /*2aa0*/  FSEL R211, R172.reuse, -INF , P2 ;  /* 0xff800000acd37808 */ /* 0x042fe20001000000 */
[----:B------:R-:W-:-:S06]  /*2ab0*/  FFMA.FTZ R172, -R172, R172, 1 ;  /* 0x3f800000acac7423 */ /* 0x000fcc00000101ac */
[----:B------:R-:W1:Y:S08]  /*2ac0*/  MUFU.TANH R178, R178 ;  /* 0x000000b200b27308 */ /* 0x000e700000002400 */
[----:B------:R-:W-:Y:S08]  /*2ad0*/  MUFU.TANH R222, R222 ;  /* 0x000000de00de7308 */ /* 0x000ff00000002400 */
[----:B------:R-:W2:Y:S08]  /*2ae0*/  MUFU.EX2 R166, R166 ;  /* 0x000000a600a67308 */ /* 0x000eb00000000800 */
[----:B------:R-:W3:Y:S08]  /*2af0*/  MUFU.EX2 R168, R168 ;  /* 0x000000a800a87308 */ /* 0x000ef00000000800 */
[----:B------:R-:W4:Y:S08]  /*2b00*/  MUFU.TANH R175, R175 ;  /* 0x000000af00af7308 */ /* 0x000f300000002400 */
[----:B------:R-:W5:Y:S01]  /*2b10*/  MUFU.TANH R177, R177 ;  /* 0x000000b100b17308 */ /* 0x000f620000002400 */
[----:B------:R-:W-:-:S02]  /*2b20*/  WARPGROUP.DEPBAR.LE gsb0, 0x0 ;  /* 0x00008000000079c5 */ /* 0x000fc40000010000 */
[----:B------:R-:W-:-:S05]  /*2b30*/  WARPGROUP.ARRIVE ;  /* 0x00000000000079c5 */ /* 0x000fca0000000000 */
[----:B------:R-:W-:Y:S01]  /*2b40*/  MUFU.TANH R180, R180 ;  /* 0x000000b400b47308 */ /* 0x000fe20000002400 */
[----:B------:R-:W-:Y:S01]  /*2b50*/  HGMMA.64x64x16.F32.BF16 R120, R200, gdesc[UR12], R120, gsb0 ;  /* 0x00e0000cc8787df0 */ /* 0x000fe20008001878 */
[----:B------:R-:W-:Y:S01]  /*2b60*/  UIADD3 UR14, UR13, 0x200, URZ ;  /* 0x000002000d0e7890 */ /* 0x000fe2000fffe03f */
[----:B------:R-:W-:-:S05]  /*2b70*/  UMOV UR15, 0x80000020 ;  /* 0x80000020000f7882 */ /* 0x000fca0000000000 */
[----:B------:R-:W5:Y:S08]  /*2b80*/  MUFU.TANH R182, R182 ;  /* 0x000000b600b67308 */ /* 0x000f700000002400 */
[----:B------:R-:W-:Y:S08]  /*2b90*/  MUFU.EX2 R165, R165 ;  /* 0x000000a500a57308 */ /* 0x000ff00000000800 */
[----:B------:R-:W-:Y:S08]  /*2ba0*/  MUFU.EX2 R164, R164 ;  /* 0x000000a400a47308 */ /* 0x000ff00000000800 */
[----:B------:R-:W-:Y:S08]  /*2bb0*/  MUFU.TANH R181, R181 ;  /* 0x000000b500b57308 */ /* 0x000ff00000002400 */
[----:B------:R-:W-:Y:S08]  /*2bc0*/  MUFU.TANH R225, R225 ;  /* 0x000000e100e17308 */ /* 0x000ff00000002400 */
[----:B------:R-:W-:Y:S08]  /*2bd0*/  MUFU.EX2 R10, R10 ;  /* 0x0000000a000a7308 */ /* 0x000ff00000000800 */
[----:B------:R-:W-:Y:S08]  /*2be0*/  MUFU.EX2 R11, R11 ;  /* 0x0000000b000b7308 */ /* 0x000ff00000000800 */
[----:B------:R-:W5:Y:S01]  /*2bf0*/  MUFU.EX2 R171, R171 ;  /* 0x000000ab00ab7308 */ /* 0x000f620000000800 */
[----:B------:R-:W-:-:S02]  /*2c00*/  WARPGROUP.DEPBAR.LE gsb0, 0x0 ;  /* 0x00008000000079c5 */ /* 0x000fc40000010000 */
[----:B------:R-:W-:-:S06]  /*2c10*/  WARPGROUP.ARRIVE ;  /* 0x00000000000079c5 */ /* 0x000fcc0000000000 */
[----:B------:R-:W-:Y:S01]  /*2c20*/  HGMMA.64x64x16.F32.BF16 R120, R192, gdesc[UR12], R120, gsb0 ;  /* 0x00e0000cc0787df0 */ /* 0x000fe20008001878 */
[----:B------:R-:W-:Y:S01]  /*2c30*/  UIADD3 UR14, UR13, 0x202, URZ ;  /* 0x000002020d0e7890 */ /* 0x000fe2000fffe03f */
[----:B------:R-:W-:Y:S01]  /*2c40*/  R2UR UR13, R19 ;  /* 0x00000000130d72ca */ /* 0x000fe200000e0000 */
[----:B------:R-:W-:-:S12]  /*2c50*/  UMOV UR15, 0x80000020 ;  /* 0x80000020000f7882 */ /* 0x000fd80000000000 */
[----:B------:R-:W-:-:S04]  /*2c60*/  USHF.R.U32.HI UR13, URZ, 0x4, UR13 ;  /* 0x000000043f0d7899 */ /* 0x000fc8000801160d */
[----:B------:R-:W-:-:S04]  /*2c70*/  ULOP3.LUT UR13, UR13, 0x3fff, URZ, 0xc0, !UPT ;  /* 0x00003fff0d0d7892 */ /* 0x000fc8000f8ec03f */
[----:B------:R-:W-:Y:S01]  /*2c80*/  ULOP3.LUT UR16, UR13, 0x10000, URZ, 0xfc, !UPT ;  /* 0x000100000d107892 */ /* 0x000fe2000f8efc3f */
        /* <DEDUP_REMOVED lines=9> */
[----:B------:R-:W-:Y:S01]  /*2d20*/  FADD.FTZ R122, R122, -R152 ;  /* 0x800000987a7a7221 */ /* 0x000fe20000010000 */
[--C-:B------:R-:W-:Y:S01]  /*2d30*/  FADD.FTZ R152, R121, -R153.reuse ;  /* 0x8000009979987221 */ /* 0x100fe20000010000 */
[----:B------:R-:W-:Y:S01]  /*2d40*/  FADD.FTZ R123, R123, -R153 ;  /* 0x800000997b7b7221 */ /* 0x000fe20000010000 */
[----:B------:R-:W-:Y:S01]  /*2d50*/  FMUL.FTZ R121, R224, R179 ;  /* 0x000000b3e0797220 */ /* 0x000fe20000410000 */
[----:B------:R-:W-:Y:S01]  /*2d60*/  FSEL R153, R214, -INF , P2 ;  /* 0xff800000d6997808 */ /* 0x000fe20001000000 */
[----:B--2---:R-:W-:Y:S01]  /*2d70*/  FADD.FTZ R227, R126, -R154 ;  /* 0x8000009a7ee37221 */ /* 0x004fe20000010000 */
[----:B------:R-:W-:Y:S01]  /*2d80*/  FSEL R120, R215, -INF , P2 ;  /* 0xff800000d7787808 */ /* 0x000fe20001000000 */
[----:B------:R-:W-:Y:S01]  /*2d90*/  FMUL.FTZ R121, R16, R121 ;  /* 0x0000007910797220 */ /* 0x000fe20000410000 */
[----:B------:R-:W-:Y:S01]  /*2da0*/  FSEL R179, R216, -INF , P1 ;  /* 0xff800000d8b37808 */ /* 0x000fe20000800000 */
[--C-:B------:R-:W-:Y:S01]  /*2db0*/  FFMA.FTZ R16, R153, UR9, -R8.reuse ;  /* 0x0000000999107c23 */ /* 0x100fe20008010808 */
[----:B------:R-:W-:Y:S01]  /*2dc0*/  FSEL R153, R218, -INF , P2 ;  /* 0xff800000da997808 */ /* 0x000fe20001000000 */
[----:B------:R-:W-:Y:S01]  /*2dd0*/  FFMA.FTZ R183, R120, UR9, -R9 ;  /* 0x0000000978b77c23 */ /* 0x000fe20008010809 */
[----:B------:R-:W-:Y:S01]  /*2de0*/  FSEL R9, R220, -INF , P1 ;  /* 0xff800000dc097808 */ /* 0x000fe20000800000 */
[----:B------:R-:W-:Y:S01]  /*2df0*/  FFMA.FTZ R179, R179, UR9, -R8 ;  /* 0x00000009b3b37c23 */ /* 0x000fe20008010808 */
[----:B------:R-:W-:Y:S01]  /*2e00*/  FADD.FTZ R229, R125, -R155 ;  /* 0x8000009b7de57221 */ /* 0x000fe20000010000 */
[--C-:B------:R-:W-:Y:S01]  /*2e10*/  FFMA.FTZ R120, R153, UR9, -R14.reuse ;  /* 0x0000000999787c23 */ /* 0x100fe2000801080e */
[----:B------:R-:W-:Y:S01]  /*2e20*/  FMUL.FTZ R153, R223, R152 ;  /* 0x00000098df997220 */ /* 0x000fe20000410000 */
[----:B------:R-:W-:Y:S01]  /*2e30*/  FFMA.FTZ R14, R9, UR9, -R14 ;  /* 0x00000009090e7c23 */ /* 0x000fe2000801080e */
[----:B------:R-:W-:Y:S01]  /*2e40*/  FMUL.FTZ R9, R169, R122 ;  /* 0x0000007aa9097220 */ /* 0x000fe20000410000 */
[----:B------:R-:W-:Y:S01]  /*2e50*/  FMUL.FTZ R122, R170, R123 ;  /* 0x0000007baa7a7220 */ /* 0x000fe20000410000 */
[----:B------:R-:W-:Y:S01]  /*2e60*/  FMUL.FTZ R152, R22, R153 ;  /* 0x0000009916987220 */ /* 0x000fe20000410000 */
[----:B------:R-:W-:Y:S01]  /*2e70*/  FFMA.FTZ R153, -R156, R156, 1 ;  /* 0x3f8000009c997423 */ /* 0x000fe2000001019c */
[----:B------:R-:W-:Y:S01]  /*2e80*/  FMUL.FTZ R123, R212, R9 ;  /* 0x00000009d47b7220 */ /* 0x000fe20000410000 */
[----:B------:R-:W-:Y:S01]  /*2e90*/  FADD.FTZ R212, R124, -R154 ;  /* 0x8000009a7cd47221 */ /* 0x000fe20000010000 */
[----:B------:R-:W1:Y:S01]  /*2ea0*/  LDS.64 R8, [R5+0x1e240] ;  /* 0x01e2400005087984 */ /* 0x000e620000000a00 */
[----:B------:R-:W-:Y:S01]  /*2eb0*/  FSEL R124, R221, -INF , P1 ;  /* 0xff800000dd7c7808 */ /* 0x000fe20000800000 */
[----:B------:R2:W-:Y:S01]  /*2ec0*/  MUFU.EX2 R22, R208 ;  /* 0x000000d000167308 */ /* 0x0005e20000000800 */
[----:B------:R-:W-:Y:S01]  /*2ed0*/  FMUL.FTZ R154, R167, R212 ;  /* 0x000000d4a79a7220 */ /* 0x000fe20000410000 */
[--C-:B------:R-:W-:Y:S01]  /*2ee0*/  FFMA.FTZ R126, R211, UR9, -R20.reuse ;  /* 0x00000009d37e7c23 */ /* 0x100fe20008010814 */
[----:B------:R-:W-:Y:S01]  /*2ef0*/  FSEL R125, R178, -INF , P1 ;  /* 0xff800000b27d7808 */ /* 0x000fe20000800000 */
[----:B------:R-:W-:Y:S01]  /*2f00*/  FFMA.FTZ R209, R124, UR9, -R15 ;  /* 0x000000097cd17c23 */ /* 0x000fe2000801080f */
[----:B------:R-:W-:Y:S01]  /*2f10*/  FSEL R15, R174, -INF , P1 ;  /* 0xff800000ae0f7808 */ /* 0x000fe20000800000 */
[----:B------:R-:W-:Y:S01]  /*2f20*/  FMUL.FTZ R153, R153, R154 ;  /* 0x0000009a99997220 */ /* 0x000fe20000410000 */
[----:B------:R-:W-:Y:S01]  /*2f30*/  FSEL R154, R173, -INF , P2 ;  /* 0xff800000ad9a7808 */ /* 0x000fe20001000000 */
[----:B------:R-:W-:Y:S01]  /*2f40*/  FMUL.FTZ R122, R213, R122 ;  /* 0x0000007ad57a7220 */ /* 0x000fe20000410000 */
[----:B------:R4:W-:Y:S01]  /*2f50*/  MUFU.EX2 R124, R120 ;  /* 0x00000078007c7308 */ /* 0x0009e20000000800 */
[----:B------:R-:W-:Y:S01]  /*2f60*/  FFMA.FTZ R212, R15, UR9, -R20 ;  /* 0x000000090fd47c23 */ /* 0x000fe20008010814 */
[----:B------:R-:W-:Y:S01]  /*2f70*/  FSEL R15, R176, -INF , P2 ;  /* 0xff800000b00f7808 */ /* 0x000fe20001000000 */
[----:B------:R-:W-:Y:S01]  /*2f80*/  FFMA.FTZ R213, R154, UR9, -R21 ;  /* 0x000000099ad57c23 */ /* 0x000fe20008010815 */
[----:B------:R-:W-:Y:S01]  /*2f90*/  FFMA.FTZ R154, -R158, R158, 1 ;  /* 0x3f8000009e9a7423 */ /* 0x000fe2000001019e */
[----:B------:R-:W-:Y:S01]  /*2fa0*/  FMUL.FTZ R158, R166, R229 ;  /* 0x000000e5a69e7220 */ /* 0x000fe20000410000 */
[----:B---3--:R-:W-:Y:S01]  /*2fb0*/  FMUL.FTZ R227, R168, R227 ;  /* 0x000000e3a8e37220 */ /* 0x008fe20000410000 */
[--C-:B--2---:R-:W-:Y:S01]  /*2fc0*/  FFMA.FTZ R208, R15, UR9, -R12.reuse ;  /* 0x000000090fd07c23 */ /* 0x104fe2000801080c */
[----:B------:R2:W-:Y:S01]  /*2fd0*/  MUFU.EX2 R20, R14 ;  /* 0x0000000e00147308 */ /* 0x0005e20000000800 */
[----:B----4-:R-:W-:Y:S01]  /*2fe0*/  FFMA.FTZ R120, R125, UR9, -R12 ;  /* 0x000000097d787c23 */ /* 0x010fe2000801080c */
[----:B------:R-:W-:Y:S01]  /*2ff0*/  FSEL R12, R222, -INF , P1 ;  /* 0xff800000de0c7808 */ /* 0x000fe20000800000 */
[----:B------:R-:W-:Y:S01]  /*3000*/  FADD.FTZ R226, R127, -R155 ;  /* 0x8000009b7fe27221 */ /* 0x000fe20000010000 */
[----:B------:R-:W-:Y:S01]  /*3010*/  FMUL.FTZ R158, R157, R158 ;  /* 0x0000009e9d9e7220 */ /* 0x000fe20000410000 */
[----:B------:R-:W-:Y:S01]  /*3020*/  FMUL.FTZ R154, R154, R227 ;  /* 0x000000e39a9a7220 */ /* 0x000fe20000410000 */
[----:B------:R-:W-:Y:S01]  /*3030*/  FSEL R156, R175, -INF , P1 ;  /* 0xff800000af9c7808 */ /* 0x000fe20000800000 */
[----:B------:R-:W-:Y:S01]  /*3040*/  FFMA.FTZ R157, R12, UR9, -R13 ;  /* 0x000000090c9d7c23 */ /* 0x000fe2000801080d */
[----:B------:R-:W3:Y:S01]  /*3050*/  MUFU.EX2 R179, R179 ;  /* 0x000000b300b37308 */ /* 0x000ee20000000800 */
[----:B--2---:R-:W2:Y:S01]  /*3060*/  LDS.64 R14, [R5+0x1e260] ;  /* 0x01e26000050e7984 */ /* 0x004ea20000000a00 */
[----:B------:R-:W-:Y:S01]  /*3070*/  FFMA.FTZ R155, -R161, R161, 1 ;  /* 0x3f800000a19b7423 */ /* 0x000fe200000101a1 */
[----:B------:R-:W-:Y:S01]  /*3080*/  FFMA.FTZ R211, R156, UR9, -R21 ;  /* 0x000000099cd37c23 */ /* 0x000fe20008010815 */
[----:B-----5:R-:W-:Y:S01]  /*3090*/  FSEL R156, R177, -INF , P2 ;  /* 0xff800000b19c7808 */ /* 0x020fe20001000000 */
[----:B------:R-:W-:Y:S01]  /*30a0*/  FFMA.FTZ R161, -R162, R162, 1 ;  /* 0x3f800000a2a17423 */ /* 0x000fe200000101a2 */
[----:B------:R-:W-:Y:S01]  /*30b0*/  FFMA.FTZ R218, -R218, R218, 1 ;  /* 0x3f800000dada7423 */ /* 0x000fe200000101da */
[----:B------:R-:W-:Y:S01]  /*30c0*/  FFMA.FTZ R216, -R216, R216, 1 ;  /* 0x3f800000d8d87423 */ /* 0x000fe200000101d8 */
[----:B------:R4:W-:Y:S01]  /*30d0*/  MUFU.EX2 R125, R209 ;  /* 0x000000d1007d7308 */ /* 0x0009e20000000800 */
[----:B------:R-:W-:Y:S01]  /*30e0*/  FFMA.FTZ R156, R156, UR9, -R13 ;  /* 0x000000099c9c7c23 */ /* 0x000fe2000801080d */
[----:B------:R-:W-:Y:S01]  /*30f0*/  FSEL R13, R182, -INF , P1 ;  /* 0xff800000b60d7808 */ /* 0x000fe20000800000 */
[----:B------:R-:W-:Y:S01]  /*3100*/  FMUL.FTZ R226, R171, R226 ;  /* 0x000000e2abe27220 */ /* 0x000fe20000410000 */
[----:B------:R-:W-:Y:S01]  /*3110*/  FFMA.FTZ R176, -R176, R176, 1 ;  /* 0x3f800000b0b07423 */ /* 0x000fe200000101b0 */
[--C-:B-1----:R-:W-:Y:S01]  /*3120*/  FADD.FTZ R127, R128, -R8.reuse ;  /* 0x80000008807f7221 */ /* 0x102fe20000010000 */
[----:B------:R-:W-:Y:S01]  /*3130*/  FADD.FTZ R227, R130, -R8 ;  /* 0x8000000882e37221 */ /* 0x000fe20000010000 */
[--C-:B------:R-:W-:Y:S01]  /*3140*/  FADD.FTZ R12, R129, -R9.reuse ;  /* 0x80000009810c7221 */ /* 0x100fe20000010000 */
[----:B------:R-:W-:Y:S01]  /*3150*/  FADD.FTZ R128, R131, -R9 ;  /* 0x8000000983807221 */ /* 0x000fe20000010000 */
[----:B----4-:R-:W-:Y:S01]  /*3160*/  FSEL R209, R180, -INF , P2 ;  /* 0xff800000b4d17808 */ /* 0x010fe20001000000 */
[----:B------:R-:W1:Y:S01]  /*3170*/  LDS.64 R8, [R5+0x1e280] ;  /* 0x01e2800005087984 */ /* 0x000e620000000a00 */
[----:B------:R-:W-:Y:S01]  /*3180*/  FMUL.FTZ R12, R165, R12 ;  /* 0x0000000ca50c7220 */ /* 0x000fe20000410000 */
[----:B------:R-:W-:Y:S01]  /*3190*/  MUFU.EX2 R16, R16 ;  /* 0x0000001000107308 */ /* 0x000fe20000000800 */
[----:B------:R-:W-:Y:S01]  /*31a0*/  FMUL.FTZ R127, R164, R127 ;  /* 0x0000007fa47f7220 */ /* 0x000fe20000410000 */
[----:B------:R-:W-:Y:S01]  /*31b0*/  FFMA.FTZ R209, R209, UR9, -R6 ;  /* 0x00000009d1d17c23 */ /* 0x000fe20008010806 */
[----:B------:R-:W-:Y:S01]  /*31c0*/  FMUL.FTZ R155, R155, R12 ;  /* 0x0000000c9b9b7220 */ /* 0x000fe20000410000 */
[----:B------:R-:W-:Y:S01]  /*31d0*/  FSEL R12, R225, -INF , P1 ;  /* 0xff800000e10c7808 */ /* 0x000fe20000800000 */
[----:B------:R-:W-:Y:S01]  /*31e0*/  FMUL.FTZ R130, R160, R127 ;  /* 0x0000007fa0827220 */ /* 0x000fe20000410000 */
[----:B------:R-:W-:Y:S01]  /*31f0*/  FFMA.FTZ R160, -R163, R163, 1 ;  /* 0x3f800000a3a07423 */ /* 0x000fe200000101a3 */
[----:B------:R-:W-:Y:S01]  /*3200*/  FFMA.FTZ R178, -R178, R178, 1 ;  /* 0x3f800000b2b27423 */ /* 0x000fe200000101b2 */
[----:B------:R-:W4:Y:S01]  /*3210*/  MUFU.EX2 R183, R183 ;  /* 0x000000b700b77308 */ /* 0x000f220000000800 */
[----:B------:R-:W-:Y:S01]  /*3220*/  FFMA.FTZ R163, R12, UR9, -R7 ;  /* 0x000000090ca37c23 */ /* 0x000fe20008010807 */
[----:B------:R-:W-:Y:S01]  /*3230*/  FFMA.FTZ R177, -R177, R177, 1 ;  /* 0x3f800000b1b17423 */ /* 0x000fe200000101b1 */
[----:B------:R-:W-:Y:S01]  /*3240*/  FFMA.FTZ R222, -R222, R222, 1 ;  /* 0x3f800000dede7423 */ /* 0x000fe200000101de */
[----:B------:R-:W-:Y:S01]  /*3250*/  FFMA.FTZ R180, -R180, R180, 1 ;  /* 0x3f800000b4b47423 */ /* 0x000fe200000101b4 */
[----:B------:R-:W-:Y:S01]  /*3260*/  FFMA.FTZ R182, -R182, R182, 1 ;  /* 0x3f800000b6b67423 */ /* 0x000fe200000101b6 */
[----:B------:R-:W-:Y:S01]  /*3270*/  FFMA.FTZ R225, -R225, R225, 1 ;  /* 0x3f800000e1e17423 */ /* 0x000fe200000101e1 */
[----:B------:R-:W-:Y:S01]  /*3280*/  FMUL.FTZ R159, R159, R226 ;  /* 0x000000e29f9f7220 */ /* 0x000fe20000410000 */
[----:B------:R5:W1:Y:S01]  /*3290*/  MUFU.EX2 R21, R210 ;  /* 0x000000d200157308 */ /* 0x000a620000000800 */
[----:B------:R-:W-:-:S02]  /*32a0*/  F2FP.BF16.F32.PACK_AB R158, R158, R153 ;  /* 0x000000999e9e723e */ /* 0x000fc400000010ff */
[----:B------:R-:W-:Y:S01]  /*32b0*/  F2FP.BF16.F32.PACK_AB R164, R165, R164 ;  /* 0x000000a4a5a4723e */ /* 0x000fe200000010ff */
[----:B--2---:R-:W-:Y:S01]  /*32c0*/  FADD.FTZ R12, R134, -R14 ;  /* 0x8000000e860c7221 */ /* 0x004fe20000010000 */
[----:B------:R-:W-:Y:S01]  /*32d0*/  FFMA.FTZ R134, -R214, R214, 1 ;  /* 0x3f800000d6867423 */ /* 0x000fe200000101d6 */
[----:B------:R-:W-:Y:S02]  /*32e0*/  F2FP.BF16.F32.PACK_AB R159, R159, R154 ;  /* 0x0000009a9f9f723e */ /* 0x000fe400000010ff */
[----:B------:R1:W-:Y:S01]  /*32f0*/  MUFU.EX2 R129, R213 ;  /* 0x000000d500817308 */ /* 0x0003e20000000800 */
[----:B-----5:R-:W-:Y:S01]  /*3300*/  FFMA.FTZ R210, R13, UR9, -R6 ;  /* 0x000000090dd27c23 */ /* 0x020fe20008010806 */
[----:B------:R-:W-:Y:S01]  /*3310*/  FSEL R6, R181, -INF , P2 ;  /* 0xff800000b5067808 */ /* 0x000fe20001000000 */
[----:B------:R-:W-:Y:S01]  /*3320*/  FMUL.FTZ R13, R11, R128 ;  /* 0x000000800b0d7220 */ /* 0x000fe20000410000 */
[----:B---3--:R-:W-:Y:S01]  /*3330*/  FMUL.FTZ R131, R179, R12 ;  /* 0x0000000cb3837220 */ /* 0x008fe20000410000 */
[----:B------:R-:W-:Y:S01]  /*3340*/  FADD.FTZ R12, R133, -R15 ;  /* 0x8000000f850c7221 */ /* 0x000fe20000010000 */
[----:B------:R-:W-:Y:S01]  /*3350*/  FFMA.FTZ R181, -R181, R181, 1 ;  /* 0x3f800000b5b57423 */ /* 0x000fe200000101b5 */
[----:B------:R-:W-:Y:S01]  /*3360*/  FFMA.FTZ R162, R6, UR9, -R7 ;  /* 0x0000000906a27c23 */ /* 0x000fe20008010807 */
[----:B------:R-:W-:Y:S01]  /*3370*/  FMUL.FTZ R6, R10, R227 ;  /* 0x000000e30a067220 */ /* 0x000fe20000410000 */
[----:B------:R-:W-:Y:S01]  /*3380*/  FMUL.FTZ R160, R160, R13 ;  /* 0x0000000da0a07220 */ /* 0x000fe20000410000 */
[----:B------:R2:W-:Y:S01]  /*3390*/  MUFU.EX2 R128, R211 ;  /* 0x000000d300807308 */ /* 0x0005e20000000800 */
[----:B------:R-:W-:Y:S01]  /*33a0*/  FADD.FTZ R13, R132, -R14 ;  /* 0x8000000e840d7221 */ /* 0x000fe20000010000 */
[----:B------:R-:W-:Y:S01]  /*33b0*/  FMUL.FTZ R161, R161, R6 ;  /* 0x00000006a1a17220 */ /* 0x000fe20000410000 */
[----:B----4-:R-:W-:Y:S01]  /*33c0*/  FMUL.FTZ R12, R183, R12 ;  /* 0x0000000cb70c7220 */ /* 0x010fe20000410000 */
[----:B------:R-:W3:Y:S01]  /*33d0*/  LDS.64 R6, [R5+0x1e2a0] ;  /* 0x01e2a00005067984 */ /* 0x000ee20000000a00 */
[----:B------:R-:W-:Y:S01]  /*33e0*/  FMUL.FTZ R13, R16, R13 ;  /* 0x0000000d100d7220 */ /* 0x000fe20000410000 */
[--C-:B-1----:R-:W-:Y:S01]  /*33f0*/  FADD.FTZ R213, R138, -R8.reuse ;  /* 0x800000088ad57221 */ /* 0x102fe20000010000 */
[----:B------:R-:W-:Y:S01]  /*3400*/  FMUL.FTZ R133, R216, R131 ;  /* 0x00000083d8857220 */ /* 0x000fe20000410000 */
[----:B------:R-:W1:Y:S01]  /*3410*/  MUFU.EX2 R127, R212 ;  /* 0x000000d4007f7308 */ /* 0x000e620000000800 */
[----:B--2---:R-:W-:Y:S01]  /*3420*/  FADD.FTZ R211, R135, -R15 ;  /* 0x8000000f87d37221 */ /* 0x004fe20000010000 */
[----:B------:R-:W-:Y:S01]  /*3430*/  FFMA.FTZ R135, -R215, R215, 1 ;  /* 0x3f800000d7877423 */ /* 0x000fe200000101d7 */
[----:B------:R-:W-:Y:S01]  /*3440*/  FMUL.FTZ R134, R134, R13 ;  /* 0x0000000d86867220 */ /* 0x000fe20000410000 */
[----:B------:R-:W-:Y:S01]  /*3450*/  FFMA.FTZ R138, -R220, R220, 1 ;  /* 0x3f800000dc8a7423 */ /* 0x000fe200000101dc */
[----:B------:R-:W-:Y:S01]  /*3460*/  FMUL.FTZ R132, R22, R211 ;  /* 0x000000d316847220 */ /* 0x000fe20000410000 */
[----:B------:R-:W-:Y:S01]  /*3470*/  FADD.FTZ R211, R136, -R8 ;  /* 0x8000000888d37221 */ /* 0x000fe20000010000 */
[----:B------:R-:W-:Y:S01]  /*3480*/  FMUL.FTZ R135, R135, R12 ;  /* 0x0000000c87877220 */ /* 0x000fe20000410000 */
[--C-:B------:R-:W-:Y:S01]  /*3490*/  FADD.FTZ R8, R137, -R9.reuse ;  /* 0x8000000989087221 */ /* 0x100fe20000010000 */
[----:B------:R-:W2:Y:S01]  /*34a0*/  LDS.64 R12, [R5+0x1e2c0] ;  /* 0x01e2c000050c7984 */ /* 0x000ea20000000a00 */
[----:B------:R-:W-:Y:S01]  /*34b0*/  FMUL.FTZ R211, R124, R211 ;  /* 0x000000d37cd37220 */ /* 0x000fe20000410000 */
[----:B------:R4:W-:Y:S01]  /*34c0*/  MUFU.EX2 R15, R120 ;  /* 0x00000078000f7308 */ /* 0x0009e20000000800 */
[----:B------:R-:W-:Y:S01]  /*34d0*/  FMUL.FTZ R136, R217, R132 ;  /* 0x00000084d9887220 */ /* 0x000fe20000410000 */
[----:B------:R-:W-:Y:S01]  /*34e0*/  FMUL.FTZ R213, R20, R213 ;  /* 0x000000d514d57220 */ /* 0x000fe20000410000 */
[----:B------:R-:W-:Y:S01]  /*34f0*/  FMUL.FTZ R137, R218, R211 ;  /* 0x000000d3da897220 */ /* 0x000fe20000410000 */
[----:B------:R-:W-:Y:S01]  /*3500*/  FMUL.FTZ R211, R21, R8 ;  /* 0x0000000815d37220 */ /* 0x000fe20000410000 */
[----:B------:R-:W-:Y:S01]  /*3510*/  F2FP.BF16.F32.PACK_AB R153, R160, R161 ;  /* 0x000000a1a099723e */ /* 0x000fe200000010ff */
[----:B------:R-:W-:Y:S01]  /*3520*/  FMUL.FTZ R138, R138, R213 ;  /* 0x000000d58a8a7220 */ /* 0x000fe20000410000 */
[----:B------:R-:W-:Y:S01]  /*3530*/  F2FP.BF16.F32.PACK_AB R154, R135, R134 ;  /* 0x00000086879a723e */ /* 0x000fe200000010ff */
[----:B------:R5:W-:Y:S01]  /*3540*/  MUFU.EX2 R14, R208 ;  /* 0x000000d0000e7308 */ /* 0x000be20000000800 */
[----:B----4-:R-:W-:Y:S01]  /*3550*/  FADD.FTZ R120, R139, -R9 ;  /* 0x800000098b787221 */ /* 0x010fe20000010000 */
[----:B------:R-:W-:Y:S01]  /*3560*/  FFMA.FTZ R139, -R221, R221, 1 ;  /* 0x3f800000dd8b7423 */ /* 0x000fe200000101dd */
[----:B------:R4:W2:Y:S01]  /*3570*/  LDS.64 R8, [R5+0x1e2e0] ;  /* 0x01e2e00005087984 */ /* 0x0008a20000000a00 */
[----:B------:R-:W-:Y:S01]  /*3580*/  F2FP.BF16.F32.PACK_AB R165, R11, R10 ;  /* 0x0000000a0ba5723e */ /* 0x000fe200000010ff */
[----:B------:R-:W-:Y:S01]  /*3590*/  FMUL.FTZ R120, R125, R120 ;  /* 0x000000787d787220 */ /* 0x000fe20000410000 */
[----:B------:R-:W-:-:S02]  /*35a0*/  F2FP.BF16.F32.PACK_AB R124, R21, R124 ;  /* 0x0000007c157c723e */ /* 0x000fc400000010ff */
[----:B------:R-:W4:Y:S01]  /*35b0*/  MUFU.EX2 R126, R126 ;  /* 0x0000007e007e7308 */ /* 0x000f220000000800 */
[----:B-----5:R-:W-:Y:S01]  /*35c0*/  FFMA.FTZ R208, -R219, R219, 1 ;  /* 0x3f800000dbd07423 */ /* 0x020fe200000101db */
[----:B------:R-:W-:Y:S01]  /*35d0*/  FMUL.FTZ R139, R139, R120 ;  /* 0x000000788b8b7220 */ /* 0x000fe20000410000 */
[----:B------:R-:W-:Y:S02]  /*35e0*/  F2FP.BF16.F32.PACK_AB R125, R125, R20 ;  /* 0x000000147d7d723e */ /* 0x000fe400000010ff */
[----:B------:R-:W-:-:S03]  /*35f0*/  FMUL.FTZ R208, R208, R211 ;  /* 0x000000d3d0d07220 */ /* 0x000fc60000410000 */
[----:B------:R5:W2:Y:S01]  /*3600*/  MUFU.EX2 R131, R156 ;  /* 0x0000009c00837308 */ /* 0x000aa20000000800 */
[--C-:B---3--:R-:W-:Y:S01]  /*3610*/  FADD.FTZ R142, R142, -R6.reuse ;  /* 0x800000068e8e7221 */ /* 0x108fe20000010000 */
[----:B------:R-:W-:Y:S01]  /*3620*/  FADD.FTZ R211, R140, -R6 ;  /* 0x800000068cd37221 */ /* 0x000fe20000010000 */
[--C-:B------:R-:W-:Y:S01]  /*3630*/  FADD.FTZ R120, R141, -R7.reuse ;  /* 0x800000078d787221 */ /* 0x100fe20000010000 */
[----:B------:R-:W-:Y:S01]  /*3640*/  FFMA.FTZ R6, -R174, R174, 1 ;  /* 0x3f800000ae067423 */ /* 0x000fe200000101ae */
[----:B-1----:R-:W-:Y:S01]  /*3650*/  FMUL.FTZ R141, R127, R142 ;  /* 0x0000008e7f8d7220 */ /* 0x002fe20000410000 */
[----:B------:R-:W-:Y:S01]  /*3660*/  FFMA.FTZ R140, -R173, R173, 1 ;  /* 0x3f800000ad8c7423 */ /* 0x000fe200000101ad */
[----:B------:R-:W-:Y:S01]  /*3670*/  F2FP.BF16.F32.PACK_AB R127, R128, R127 ;  /* 0x0000007f807f723e */ /* 0x000fe200000010ff */
[----:B------:R1:W3:Y:S01]  /*3680*/  MUFU.EX2 R132, R157 ;  /* 0x0000009d00847308 */ /* 0x0002e20000000800 */
[----:B------:R-:W-:Y:S01]  /*3690*/  FMUL.FTZ R6, R6, R141 ;  /* 0x0000008d06067220 */ /* 0x000fe20000410000 */
[----:B----4-:R-:W-:Y:S01]  /*36a0*/  FMUL.FTZ R5, R126, R211 ;  /* 0x000000d37e057220 */ /* 0x010fe20000410000 */
[----:B-----5:R-:W-:Y:S01]  /*36b0*/  F2FP.BF16.F32.PACK_AB R156, R152, R121 ;  /* 0x00000079989c723e */ /* 0x020fe200000010ff */
[----:B------:R-:W-:Y:S01]  /*36c0*/  IMAD.U32 R121, RZ, RZ, UR6 ;  /* 0x00000006ff797e24 */ /* 0x000fe2000f8e00ff */
[----:B------:R-:W-:Y:S01]  /*36d0*/  F2FP.BF16.F32.PACK_AB R152, R155, R130 ;  /* 0x000000829b98723e */ /* 0x000fe200000010ff */
[--C-:B--2---:R-:W-:Y:S01]  /*36e0*/  FADD.FTZ R141, R144, -R12.reuse ;  /* 0x8000000c908d7221 */ /* 0x104fe20000010000 */
[----:B------:R-:W-:Y:S01]  /*36f0*/  FADD.FTZ R12, R146, -R12 ;  /* 0x8000000c920c7221 */ /* 0x000fe20000010000 */
[----:B------:R-:W2:Y:S01]  /*3700*/  MUFU.EX2 R209, R209 ;  /* 0x000000d100d17308 */ /* 0x000ea20000000800 */
[----:B-1----:R-:W-:Y:S01]  /*3710*/  FADD.FTZ R157, R143, -R7 ;  /* 0x800000078f9d7221 */ /* 0x002fe20000010000 */
[----:B------:R-:W-:Y:S01]  /*3720*/  FMUL.FTZ R143, R129, R120 ;  /* 0x00000078818f7220 */ /* 0x000fe20000410000 */
[----:B------:R-:W-:Y:S01]  /*3730*/  FFMA.FTZ R7, -R175, R175, 1 ;  /* 0x3f800000af077423 */ /* 0x000fe200000101af */
[--C-:B------:R-:W-:Y:S01]  /*3740*/  FADD.FTZ R147, R147, -R13.reuse ;  /* 0x8000000d93937221 */ /* 0x100fe20000010000 */
[----:B------:R-:W-:Y:S01]  /*3750*/  FMUL.FTZ R120, R128, R157 ;  /* 0x0000009d80787220 */ /* 0x000fe20000410000 */
[----:B------:R-:W-:Y:S01]  /*3760*/  FMUL.FTZ R140, R140, R143 ;  /* 0x0000008f8c8c7220 */ /* 0x000fe20000410000 */
[----:B------:R-:W-:Y:S01]  /*3770*/  FMUL.FTZ R5, R172, R5 ;  /* 0x00000005ac057220 */ /* 0x000fe20000410000 */
[----:B------:R-:W1:Y:S01]  /*3780*/  MUFU.EX2 R210, R210 ;  /* 0x000000d200d27308 */ /* 0x000e620000000800 */
[----:B------:R-:W-:Y:S01]  /*3790*/  FMUL.FTZ R7, R7, R120 ;  /* 0x0000007807077220 */ /* 0x000fe20000410000 */
[----:B------:R-:W-:Y:S01]  /*37a0*/  FADD.FTZ R120, R145, -R13 ;  /* 0x8000000d91787221 */ /* 0x000fe20000010000 */
[----:B------:R-:W-:Y:S01]  /*37b0*/  FMUL.FTZ R13, R15, R12 ;  /* 0x0000000c0f0d7220 */ /* 0x000fe20000410000 */
[--C-:B------:R-:W-:Y:S01]  /*37c0*/  FADD.FTZ R148, R148, -R8.reuse ;  /* 0x8000000894947221 */ /* 0x100fe20000010000 */
[----:B------:R-:W-:Y:S01]  /*37d0*/  FADD.FTZ R143, R150, -R8 ;  /* 0x80000008968f7221 */ /* 0x000fe20000010000 */
[--C-:B------:R-:W-:Y:S01]  /*37e0*/  FADD.FTZ R149, R149, -R9.reuse ;  /* 0x8000000995957221 */ /* 0x100fe20000010000 */
[----:B------:R-:W-:Y:S01]  /*37f0*/  FADD.FTZ R12, R151, -R9 ;  /* 0x80000009970c7221 */ /* 0x000fe20000010000 */
[----:B------:R-:W4:Y:S01]  /*3800*/  MUFU.EX2 R162, R162 ;  /* 0x000000a200a27308 */ /* 0x000f220000000800 */
[----:B------:R-:W-:Y:S01]  /*3810*/  FMUL.FTZ R141, R14, R141 ;  /* 0x0000008d0e8d7220 */ /* 0x000fe20000410000 */
[----:B------:R-:W-:Y:S01]  /*3820*/  FMUL.FTZ R120, R131, R120 ;  /* 0x0000007883787220 */ /* 0x000fe20000410000 */
[----:B---3--:R-:W-:Y:S01]  /*3830*/  FMUL.FTZ R147, R132, R147 ;  /* 0x0000009384937220 */ /* 0x008fe20000410000 */
[----:B--2---:R-:W-:Y:S01]  /*3840*/  FMUL.FTZ R9, R209, R148 ;  /* 0x00000094d1097220 */ /* 0x004fe20000410000 */
[----:B------:R-:W-:-:S02]  /*3850*/  IMAD R121, R121, 0x2000, R4 ;  /* 0x0000200079797824 */ /* 0x000fc400078e0204 */
[----:B------:R-:W-:Y:S01]  /*3860*/  FMUL.FTZ R141, R176, R141 ;  /* 0x0000008db08d7220 */ /* 0x000fe20000410000 */
[----:B------:R-:W-:Y:S01]  /*3870*/  FMUL.FTZ R13, R178, R13 ;  /* 0x0000000db20d7220 */ /* 0x000fe20000410000 */
[----:B------:R-:W2:Y:S01]  /*3880*/  MUFU.EX2 R163, R163 ;  /* 0x000000a300a37308 */ /* 0x000ea20000000800 */
[----:B-1----:R-:W-:Y:S01]  /*3890*/  FMUL.FTZ R143, R210, R143 ;  /* 0x0000008fd28f7220 */ /* 0x002fe20000410000 */
[----:B------:R-:W-:Y:S01]  /*38a0*/  FMUL.FTZ R144, R177, R120 ;  /* 0x00000078b1907220 */ /* 0x000fe20000410000 */
[----:B------:R-:W-:Y:S01]  /*38b0*/  FMUL.FTZ R222, R222, R147 ;  /* 0x00000093dede7220 */ /* 0x000fe20000410000 */
[----:B------:R-:W-:Y:S01]  /*38c0*/  FMUL.FTZ R9, R180, R9 ;  /* 0x00000009b4097220 */ /* 0x000fe20000410000 */
[----:B------:R-:W-:Y:S01]  /*38d0*/  FMUL.FTZ R143, R182, R143 ;  /* 0x0000008fb68f7220 */ /* 0x000fe20000410000 */
[----:B------:R-:W-:Y:S01]  /*38e0*/  F2FP.BF16.F32.PACK_AB R150, R140, R5 ;  /* 0x000000058c96723e */ /* 0x000fe200000010ff */
[----:B------:R-:W-:Y:S01]  /*38f0*/  IMAD R5, R121, 0x2, R18 ;  /* 0x0000000279057824 */ /* 0x000fe200078e0212 */
[----:B------:R-:W-:Y:S01]  /*3900*/  F2FP.BF16.F32.PACK_AB R157, R122, R123 ;  /* 0x0000007b7a9d723e */ /* 0x000fe200000010ff */
[----:B----4-:R-:W-:Y:S01]  /*3910*/  FMUL.FTZ R8, R162, R149 ;  /* 0x00000095a2087220 */ /* 0x010fe20000410000 */
[----:B------:R-:W-:-:S02]  /*3920*/  F2FP.BF16.F32.PACK_AB R155, R136, R133 ;  /* 0x00000085889b723e */ /* 0x000fc400000010ff */
[----:B------:R-:W-:Y:S01]  /*3930*/  F2FP.BF16.F32.PACK_AB R148, R208, R137 ;  /* 0x00000089d094723e */ /* 0x000fe200000010ff */
[----:B------:R-:W-:Y:S01]  /*3940*/  FMUL.FTZ R8, R181, R8 ;  /* 0x00000008b5087220 */ /* 0x000fe20000410000 */
[----:B------:R-:W-:Y:S01]  /*3950*/  F2FP.BF16.F32.PACK_AB R149, R139, R138 ;  /* 0x0000008a8b95723e */ /* 0x000fe200000010ff */
[----:B------:R-:W-:Y:S01]  /*3960*/  STSM.16.MT88.4 [R5+0x1e800], R156 ;  /* 0x01e8009c05007844 */ /* 0x000fe20000004200 */
[----:B------:R-:W-:Y:S01]  /*3970*/  F2FP.BF16.F32.PACK_AB R151, R7, R6 ;  /* 0x000000060797723e */ /* 0x000fe200000010ff */
[----:B--2---:R-:W-:Y:S01]  /*3980*/  FMUL.FTZ R12, R163, R12 ;  /* 0x0000000ca30c7220 */ /* 0x004fe20000410000 */
[----:B------:R-:W-:Y:S01]  /*3990*/  F2FP.BF16.F32.PACK_AB R144, R144, R141 ;  /* 0x0000008d9090723e */ /* 0x000fe200000010ff */
[----:B------:R-:W-:Y:S01]  /*39a0*/  STSM.16.MT88.4 [R5+0x1f000], R152 ;  /* 0x01f0009805007844 */ /* 0x000fe20000004200 */
[----:B------:R-:W-:Y:S01]  /*39b0*/  F2FP.BF16.F32.PACK_AB R145, R222, R13 ;  /* 0x0000000dde91723e */ /* 0x000fe200000010ff */
[----:B------:R-:W-:Y:S01]  /*39c0*/  FMUL.FTZ R12, R225, R12 ;  /* 0x0000000ce10c7220 */ /* 0x000fe20000410000 */
[----:B------:R-:W-:Y:S01]  /*39d0*/  F2FP.BF16.F32.PACK_AB R146, R8, R9 ;  /* 0x000000090892723e */ /* 0x000fe200000010ff */
[----:B------:R-:W-:Y:S01]  /*39e0*/  STSM.16.MT88.4 [R5+0x1f800], R148 ;  /* 0x01f8009405007844 */ /* 0x000fe20000004200 */
[----:B------:R-:W-:-:S02]  /*39f0*/  F2FP.BF16.F32.PACK_AB R120, R223, R224 ;  /* 0x000000e0df78723e */ /* 0x000fc400000010ff */
[----:B------:R-:W-:Y:S02]  /*3a00*/  F2FP.BF16.F32.PACK_AB R147, R12, R143 ;  /* 0x0000008f0c93723e */ /* 0x000fe400000010ff */
[----:B------:R-:W-:Y:S02]  /*3a10*/  F2FP.BF16.F32.PACK_AB R121, R170, R169 ;  /* 0x000000a9aa79723e */ /* 0x000fe400000010ff */
[----:B------:R-:W-:Y:S01]  /*3a20*/  F2FP.BF16.F32.PACK_AB R122, R166, R167 ;  /* 0x000000a7a67a723e */ /* 0x000fe200000010ff */
[----:B------:R1:W-:Y:S01]  /*3a30*/  STSM.16.MT88.4 [R5+0x20000], R144 ;  /* 0x0200009005007844 */ /* 0x0003e20000004200 */
[----:B------:R-:W-:Y:S02]  /*3a40*/  F2FP.BF16.F32.PACK_AB R123, R171, R168 ;  /* 0x000000a8ab7b723e */ /* 0x000fe400000010ff */
[----:B------:R-:W-:Y:S02]  /*3a50*/  F2FP.BF16.F32.PACK_AB R166, R183, R16 ;  /* 0x00000010b7a6723e */ /* 0x000fe400000010ff */
[----:B------:R-:W-:Y:S01]  /*3a60*/  WARPGROUP.ARRIVE ;  /* 0x00000000000079c5 */ /* 0x000fe20000000000 */
[----:B------:R-:W-:-:S02]  /*3a70*/  F2FP.BF16.F32.PACK_AB R167, R22, R179 ;  /* 0x000000b316a7723e */ /* 0x000fc400000010ff */
[----:B------:R-:W-:Y:S02]  /*3a80*/  F2FP.BF16.F32.PACK_AB R126, R129, R126 ;  /* 0x0000007e817e723e */ /* 0x000fe400000010ff */
[----:B------:R-:W-:Y:S01]  /*3a90*/  F2FP.BF16.F32.PACK_AB R160, R131, R14 ;  /* 0x0000000e83a0723e */ /* 0x000fe200000010ff */
[----:B------:R-:W-:Y:S01]  /*3aa0*/  HGMMA.64x96x16.F32.BF16 R72, R120, gdesc[UR12].tnspB, R72, gsb0 ;  /* 0x4160000c78487df0 */ /* 0x000fe20008001848 */
[----:B------:R-:W-:Y:S01]  /*3ab0*/  UIADD3 UR14, UR12, 0x40, URZ ;  /* 0x000000400c0e7890 */ /* 0x000fe2000fffe03f */
[----:B------:R-:W-:Y:S01]  /*3ac0*/  F2FP.BF16.F32.PACK_AB R161, R132, R15 ;  /* 0x0000000f84a1723e */ /* 0x000fe200000010ff */
[----:B------:R-:W-:Y:S01]  /*3ad0*/  UMOV UR15, 0x80000020 ;  /* 0x80000020000f7882 */ /* 0x000fe20000000000 */
[----:B------:R-:W-:Y:S01]  /*3ae0*/  F2FP.BF16.F32.PACK_AB R162, R162, R209 ;  /* 0x000000d1a2a2723e */ /* 0x000fe200000010ff */
[----:B-1----:R-:W-:Y:S01]  /*3af0*/  IMAD R5, R23, 0x1000, R18 ;  /* 0x0000100017057824 */ /* 0x002fe200078e0212 */
[----:B------:R-:W-:Y:S01]  /*3b00*/  F2FP.BF16.F32.PACK_AB R163, R163, R210 ;  /* 0x000000d2a3a3723e */ /* 0x000fe200000010ff */
[----:B------:R-:W-:-:S02]  /*3b10*/  WARPGROUP.DEPBAR.LE gsb0, 0x0 ;  /* 0x00008000000079c5 */ /* 0x000fc40000010000 */
[----:B------:R-:W-:-:S06]  /*3b20*/  WARPGROUP.ARRIVE ;  /* 0x00000000000079c5 */ /* 0x000fcc0000000000 */
[----:B------:R-:W-:Y:S01]  /*3b30*/  HGMMA.64x96x16.F32.BF16 R72, R164, gdesc[UR12].tnspB, R72, gsb0 ;  /* 0x4160000ca4487df0 */ /* 0x000fe20008001848 */
[----:B------:R-:W-:Y:S01]  /*3b40*/  UIADD3 UR14, UR12, 0x80, URZ ;  /* 0x000000800c0e7890 */ /* 0x000fe2000fffe03f */
[----:B------:R-:W-:Y:S01]  /*3b50*/  UMOV UR15, 0x80000020 ;  /* 0x80000020000f7882 */ /* 0x000fe20000000000 */
[----:B------:R-:W-:Y:S02]  /*3b60*/  WARPGROUP.DEPBAR.LE gsb0, 0x0 ;  /* 0x00008000000079c5 */ /* 0x000fe40000010000 */
[----:B------:R-:W-:-:S06]  /*3b70*/  WARPGROUP.ARRIVE ;  /* 0x00000000000079c5 */ /* 0x000fcc0000000000 */
[----:B------:R-:W-:Y:S01]  /*3b80*/  HGMMA.64x96x16.F32.BF16 R72, R124, gdesc[UR12].tnspB, R72, gsb0 ;  /* 0x4160000c7c487df0 */ /* 0x000fe20008001848 */
[----:B------:R-:W-:-:S13]  /*3b90*/  R2UR UR14, R5 ;  /* 0x00000000050e72ca */ /* 0x000fda00000e0000 */
[----:B------:R-:W-:Y:S02]  /*3ba0*/  USHF.R.U32.HI UR15, URZ, 0x4, UR14 ;  /* 0x000000043f0f7899 */ /* 0x000fe4000801160e */
[----:B------:R-:W-:Y:S02]  /*3bb0*/  UIADD3 UR14, UR12, 0xc0, URZ ;  /* 0x000000c00c0e7890 */ /* 0x000fe4000fffe03f */
[----:B------:R-:W-:Y:S02]  /*3bc0*/  ULOP3.LUT UR13, UR15, 0x3fff, URZ, 0xc0, !UPT ;  /* 0x00003fff0f0d7892 */ /* 0x000fe4000f8ec03f */
[----:B------:R-:W-:Y:S01]  /*3bd0*/  ULEA UR12, UR6, UR16, 0xa ;  /* 0x00000010060c7291 */ /* 0x000fe2000f8e503f */
[----:B------:R-:W-:Y:S01]  /*3be0*/  UMOV UR15, 0x80000020 ;  /* 0x80000020000f7882 */ /* 0x000fe20000000000 */
[----:B------:R-:W-:-:S03]  /*3bf0*/  UIADD3 UR21, UR13, 0x200, URZ ;  /* 0x000002000d157890 */ /* 0x000fc6000fffe03f */
[----:B------:R-:W-:Y:S02]  /*3c00*/  UMOV UR18, UR13 ;  /* 0x0000000d00127c82 */ /* 0x000fe40008000000 */
[----:B------:R-:W-:Y:S01]  /*3c10*/  UMOV UR16, UR12 ;  /* 0x0000000c00107c82 */ /* 0x000fe20008000000 */
[----:B------:R-:W-:Y:S02]  /*3c20*/  WARPGROUP.DEPBAR.LE gsb0, 0x0 ;  /* 0x00008000000079c5 */ /* 0x000fe40000010000 */
[----:B------:R-:W-:-:S06]  /*3c30*/  WARPGROUP.ARRIVE ;  /* 0x00000000000079c5 */ /* 0x000fcc0000000000 */
[----:B------:R-:W-:Y:S01]  /*3c40*/  HGMMA.64x96x16.F32.BF16 R72, R160, gdesc[UR12].tnspB, R72, gsb0 ;  /* 0x4160000ca0487df0 */ /* 0x000fe20008001848 */
[----:B------:R-:W-:Y:S02]  /*3c50*/  UIADD3 UR14, UR13, 0x400, URZ ;  /* 0x000004000d0e7890 */ /* 0x000fe4000fffe03f */
[----:B------:R-:W-:Y:S01]  /*3c60*/  UIADD3 UR15, UR13, 0x420, URZ ;  /* 0x000004200d0f7890 */ /* 0x000fe2000fffe03f */
        /* <DEDUP_REMOVED lines=132> */
[----:B------:R-:W-:Y:S01]  /*44b0*/  UMOV UR15, 0xc0000010 ;  /* 0xc0000010000f7882 */ /* 0x000fe20000000000 */
[----:B------:R-:W-:Y:S02]  /*44c0*/  WARPGROUP.DEPBAR.LE gsb0, 0x0 ;  /* 0x00008000000079c5 */ /* 0x000fe40000010000 */
[----:B------:R-:W-:-:S06]  /*44d0*/  WARPGROUP.ARRIVE ;  /* 0x00000000000079c5 */ /* 0x000fcc0000000000 */
[----:B------:R-:W-:Y:S01]  /*44e0*/  HGMMA.64x16x16.F32.BF16 R120, gdesc[UR16].tnspB, R120, gsb0 ;  /* 0x40200000107879f0 */ /* 0x000fe20008001878 */
[----:B------:R-:W-:Y:S02]  /*44f0*/  UIADD3 UR16, UR13, 0x2e0, URZ ;  /* 0x000002e00d107890 */ /* 0x000fe4000fffe03f */
[----:B------:R-:W-:-:S03]  /*4500*/  UIADD3 UR17, UR13, 0x4e0, URZ ;  /* 0x000004e00d117890 */ /* 0x000fc6000fffe03f */
        /* <DEDUP_REMOVED lines=17> */
.L_x_502:
[----:B------:R-:W-:Y:S01]  /*4620*/  UIADD3 UR12, UR10, 0x26840, URZ ;  /* 0x000268400a0c7890 */ /* 0x000fe2000fffe03f */
[C---:B------:R-:W-:Y:S01]  /*4630*/  VIADD R6, R2.reuse, 0x9 ;  /* 0x0000000902067836 */ /* 0x040fe20000000000 */
[----:B------:R-:W-:Y:S01]  /*4640*/  ULOP3.LUT UR14, UR11, 0x1000000, URZ, 0xfc, !UPT ;  /* 0x010000000b0e7892 */ /* 0x000fe2000f8efc3f */
[----:B------:R-:W-:Y:S01]  /*4650*/  VIADD R5, R2, 0xc ;  /* 0x0000000c02057836 */ /* 0x000fe20000000000 */
[----:B------:R-:W-:Y:S02]  /*4660*/  UPRMT UR12, URZ, 0x654, UR12 ;  /* 0x000006543f0c7896 */ /* 0x000fe4000800000c */
[----:B------:R-:W-:Y:S01]  /*4670*/  UIMAD UR14, UR6, 0x300, UR14 ;  /* 0x00000300060e78a4 */ /* 0x000fe2000f8e020e */
[----:B------:R-:W-:Y:S01]  /*4680*/  UMOV UR15, 0x80000020 ;  /* 0x80000020000f7882 */ /* 0x000fe20000000000 */
[----:B------:R-:W-:-:S05]  /*4690*/  UMOV UR19, 0x80000020 ;  /* 0x8000002000137882 */ /* 0x000fca0000000000 */
[----:B------:R-:W-:Y:S01]  /*46a0*/  SYNCS.ARRIVE.TRANS64.RED.A1T0 RZ, [UR12], RZ ;  /* 0x000000ffffff79a7 */ /* 0x000fe2000810040c */
[----:B------:R-:W-:Y:S01]  /*46b0*/  WARPGROUP.ARRIVE ;  /* 0x00000000000079c5 */ /* 0x000fe20000000000 */
[----:B------:R-:W-:-:S09]  /*46c0*/  UIADD3 UR12, UR14, 0x40, URZ ;  /* 0x000000400e0c7890 */ /* 0x000fd2000fffe03f */
[----:B------:R-:W-:Y:S01]  /*46d0*/  HGMMA.64x96x16.F32.BF16 R24, R156, gdesc[UR12].tnspB, R24, gsb0 ;  /* 0x4160000c9c187df0 */ /* 0x000fe20008001818 */
[----:B------:R-:W-:Y:S01]  /*46e0*/  UMOV UR15, 0x80000020 ;  /* 0x80000020000f7882 */ /* 0x000fe20000000000 */
        /* <DEDUP_REMOVED lines=31> */
.L_x_503:
        /* <DEDUP_REMOVED lines=12> */
[----:B------:R-:W-:Y:S01]  /*49a0*/  ULDC UR4, c[0x0][0x740] ;  /* 0x0001d00000047ab9 */ /* 0x000fe20000000800 */
[----:B------:R-:W-:Y:S01]  /*49b0*/  PLOP3.LUT P0, PT, PT, PT, PT, 0x8, 0x0 ;  /* 0x000000000000781c */ /* 0x000fe20003f0e170 */
[----:B-1----:R-:W-:Y:S01]  /*49c0*/  FMUL.FTZ R0, R24, UR4 ;  /* 0x0000000418007c20 */ /* 0x002fe20008410000 */
        /* <DEDUP_REMOVED lines=46> */
[----:B------:R-:W-:-:S07]  /*4cb0*/  FMUL.FTZ R71, R71, UR4 ;  /* 0x0000000447477c20 */ /* 0x000fce0008410000 */
.L_x_485:
[----:B------:R-:W-:Y:S05]  /*4cc0*/  @P0 BRA `(.L_x_505) ;  /* 0x00000010006c0947 */ /* 0x000fea0003800000 */
[----:B------:R-:W2:Y:S01]  /*4cd0*/  S2R R2, SR_TID.X ;  /* 0x0000000000027919 */ /* 0x000ea20000002100 */
[----:B------:R-:W3:Y:S01]  /*4ce0*/  S2UR UR5, SR_CgaCtaId ;  /* 0x00000000000579c3 */ /* 0x000ee20000008800 */
[----:B------:R-:W-:Y:S01]  /*4cf0*/  UMOV UR4, 0x400 ;  /* 0x0000040000047882 */ /* 0x000fe20000000000 */
[----:B------:R-:W-:-:S06]  /*4d00*/  F2FP.BF16.F32.PACK_AB R72, R73, R72 ;  /* 0x000000484948723e */ /* 0x000fcc00000010ff */
[----:B------:R-:W-:Y:S01]  /*4d10*/  BAR.SYNC.DEFER_BLOCKING 0x1, 0x100 ;  /* 0x0044000000007b1d */ /* 0x000fe20000010000 */
        /* <DEDUP_REMOVED lines=8> */
[----:B------:R-:W-:Y:S02]  /*4da0*/  F2FP.BF16.F32.PACK_AB R89, R91, R90 ;  /* 0x0000005a5b59723e */ /* 0x000fe400000010ff */
[----:B------:R-:W-:Y:S01]  /*4db0*/  F2FP.BF16.F32.PACK_AB R96, R97, R96 ;  /* 0x000000606160723e */ /* 0x000fe200000010ff */
[----:B---3--:R-:W-:Y:S01]  /*4dc0*/  ULEA UR6, UR5, UR4, 0x18 ;  /* 0x0000000405067291 */ /* 0x008fe2000f8ec03f */
[----:B------:R-:W-:Y:S02]  /*4dd0*/  F2FP.BF16.F32.PACK_AB R90, R93, R92 ;  /* 0x0000005c5d5a723e */ /* 0x000fe400000010ff */
[----:B------:R-:W-:Y:S01]  /*4de0*/  F2FP.BF16.F32.PACK_AB R91, R95, R94 ;  /* 0x0000005e5f5b723e */ /* 0x000fe200000010ff */
[----:B------:R-:W-:Y:S01]  /*4df0*/  ULDC.64 UR4, c[0x0][0x870] ;  /* 0x00021c0000047ab9 */ /* 0x000fe20000000a00 */
[----:B------:R-:W-:Y:S01]  /*4e00*/  F2FP.BF16.F32.PACK_AB R97, R99, R98 ;  /* 0x000000626361723e */ /* 0x000fe200000010ff */
[----:B------:R-:W-:Y:S01]  /*4e10*/  UISETP.NE.U32.AND UP0, UPT, UR4, URZ, UPT ;  /* 0x0000003f0400728c */ /* 0x000fe2000bf05070 */
[----:B--2---:R-:W-:Y:S01]  /*4e20*/  VIADD R10, R2, 0xffffff80 ;  /* 0xffffff80020a7836 */ /* 0x004fe20000000000 */
[----:B------:R-:W-:-:S02]  /*4e30*/  F2FP.BF16.F32.PACK_AB R104, R105, R104 ;  /* 0x000000686968723e */ /* 0x000fc400000010ff */
[----:B------:R-:W-:Y:S01]  /*4e40*/  F2FP.BF16.F32.PACK_AB R98, R101, R100 ;  /* 0x000000646562723e */ /* 0x000fe200000010ff */
[----:B------:R-:W-:Y:S01]  /*4e50*/  UISETP.NE.AND.EX UP0, UPT, UR5, URZ, UPT, UP0 ;  /* 0x0000003f0500728c */ /* 0x000fe2000bf05300 */
[----:B------:R-:W-:Y:S02]  /*4e60*/  SHF.R.S32.HI R11, RZ, 0x1f, R10 ;  /* 0x0000001fff0b7819 */ /* 0x000fe4000001140a */
[----:B------:R-:W-:Y:S01]  /*4e70*/  F2FP.BF16.F32.PACK_AB R99, R103, R102 ;  /* 0x000000666763723e */ /* 0x000fe200000010ff */
[----:B------:R-:W-:Y:S01]  /*4e80*/  ULDC.64 UR4, c[0x0][0x870] ;  /* 0x00021c0000047ab9 */ /* 0x000fe20000000a00 */
[CC--:B------:R-:W-:Y:S01]  /*4e90*/  LEA.HI R2, R11.reuse, R10.reuse, RZ, 0x4 ;  /* 0x0000000a0b027211 */ /* 0x0c0fe200078f20ff */
[----:B------:R-:W-:Y:S01]  /*4ea0*/  UIMAD.WIDE UR4, UR36, 0x4, UR4 ;  /* 0x00000004240478a5 */ /* 0x000fe2000f8e0204 */
[----:B------:R-:W-:Y:S02]  /*4eb0*/  LEA.HI R7, R11, R10, RZ, 0x5 ;  /* 0x0000000a0b077211 */ /* 0x000fe400078f28ff */
[----:B------:R-:W-:-:S02]  /*4ec0*/  LOP3.LUT R3, R2, 0xfffffff0, RZ, 0xc0, !PT ;  /* 0xfffffff002037812 */ /* 0x000fc400078ec0ff */
[----:B------:R-:W-:Y:S02]  /*4ed0*/  SHF.R.U32.HI R2, RZ, 0x1, R2 ;  /* 0x00000001ff027819 */ /* 0x000fe40000011602 */
[----:B------:R-:W-:Y:S01]  /*4ee0*/  SHF.R.S32.HI R13, RZ, 0x5, R7 ;  /* 0x00000005ff0d7819 */ /* 0x000fe20000011407 */
[----:B------:R-:W-:Y:S01]  /*4ef0*/  IMAD.IADD R3, R10, 0x1, -R3 ;  /* 0x000000010a037824 */ /* 0x000fe200078e0a03 */
[----:B------:R-:W-:Y:S02]  /*4f00*/  F2FP.BF16.F32.PACK_AB R105, R107, R106 ;  /* 0x0000006a6b69723e */ /* 0x000fe400000010ff */
[----:B------:R-:W-:Y:S02]  /*4f10*/  F2FP.BF16.F32.PACK_AB R112, R113, R112 ;  /* 0x000000707170723e */ /* 0x000fe400000010ff */
[----:B-1----:R-:W-:Y:S02]  /*4f20*/  LEA.HI R4, R3, R3, RZ, 0x1 ;  /* 0x0000000303047211 */ /* 0x002fe400078f08ff */
[----:B------:R-:W-:-:S02]  /*4f30*/  SHF.R.S32.HI R8, RZ, 0x1f, R3 ;  /* 0x0000001fff087819 */ /* 0x000fc40000011403 */
[--C-:B------:R-:W-:Y:S02]  /*4f40*/  SHF.R.S32.HI R5, RZ, 0x1, R4.reuse ;  /* 0x00000001ff057819 */ /* 0x100fe40000011404 */
[----:B------:R-:W-:Y:S02]  /*4f50*/  SHF.R.S32.HI R6, RZ, 0x1f, R4 ;  /* 0x0000001fff067819 */ /* 0x000fe40000011404 */
[----:B------:R-:W-:Y:S02]  /*4f60*/  LEA.HI R8, R8, R3, RZ, 0x3 ;  /* 0x0000000308087211 */ /* 0x000fe400078f18ff */
[----:B------:R-:W-:Y:S02]  /*4f70*/  LEA.HI R6, R6, R5, RZ, 0x2 ;  /* 0x0000000506067211 */ /* 0x000fe400078f10ff */
[----:B------:R-:W-:Y:S01]  /*4f80*/  LOP3.LUT R4, R4, 0x3fffffe, RZ, 0xc0, !PT ;  /* 0x03fffffe04047812 */ /* 0x000fe200078ec0ff */
[----:B------:R-:W-:Y:S01]  /*4f90*/  IMAD.SHL.U32 R8, R8, 0x20, RZ ;  /* 0x0000002008087824 */ /* 0x000fe200078e00ff */
[----:B------:R-:W-:-:S02]  /*4fa0*/  LOP3.LUT R6, R6, 0xfffffffc, RZ, 0xc0, !PT ;  /* 0xfffffffc06067812 */ /* 0x000fc400078ec0ff */
[----:B------:R-:W-:Y:S01]  /*4fb0*/  F2FP.BF16.F32.PACK_AB R106, R109, R108 ;  /* 0x0000006c6d6a723e */ /* 0x000fe200000010ff */
[----:B------:R-:W-:Y:S01]  /*4fc0*/  IMAD.IADD R4, R3, 0x1, -R4 ;  /* 0x0000000103047824 */ /* 0x000fe200078e0a04 */
[----:B------:R-:W-:Y:S01]  /*4fd0*/  LOP3.LUT R8, R8, 0x7fffff00, RZ, 0xc0, !PT ;  /* 0x7fffff0008087812 */ /* 0x000fe200078ec0ff */
[----:B------:R-:W-:Y:S01]  /*4fe0*/  IMAD.IADD R6, R5, 0x1, -R6 ;  /* 0x0000000105067824 */ /* 0x000fe200078e0a06 */
[----:B------:R-:W-:Y:S02]  /*4ff0*/  F2FP.BF16.F32.PACK_AB R107, R111, R110 ;  /* 0x0000006e6f6b723e */ /* 0x000fe400000010ff */
[----:B------:R-:W-:Y:S01]  /*5000*/  F2FP.BF16.F32.PACK_AB R113, R115, R114 ;  /* 0x000000727371723e */ /* 0x000fe200000010ff */
[C---:B------:R-:W-:Y:S01]  /*5010*/  IMAD.SHL.U32 R5, R6.reuse, 0x40, RZ ;  /* 0x0000004006057824 */ /* 0x040fe200078e00ff */
[----:B------:R-:W-:Y:S01]  /*5020*/  LOP3.LUT P0, RZ, R6, 0x2, RZ, 0xc0, !PT ;  /* 0x0000000206ff7812 */ /* 0x000fe2000780c0ff */
[----:B------:R-:W-:Y:S01]  /*5030*/  IMAD R3, R13, 0x200, R8 ;  /* 0x000002000d037824 */ /* 0x000fe200078e0208 */
[----:B------:R-:W-:-:S02]  /*5040*/  F2FP.BF16.F32.PACK_AB R114, R117, R116 ;  /* 0x000000747572723e */ /* 0x000fc400000010ff */
[----:B------:R-:W-:Y:S01]  /*5050*/  LOP3.LUT R5, R5, 0xc0, RZ, 0xc0, !PT ;  /* 0x000000c005057812 */ /* 0x000fe200078ec0ff */
[----:B------:R-:W-:Y:S01]  /*5060*/  IMAD R3, R4, 0x20, R3 ;  /* 0x0000002004037824 */ /* 0x000fe200078e0203 */
[----:B------:R-:W-:Y:S02]  /*5070*/  F2FP.BF16.F32.PACK_AB R115, R119, R118 ;  /* 0x000000767773723e */ /* 0x000fe400000010ff */
[----:B------:R-:W-:Y:S02]  /*5080*/  LOP3.LUT R2, R5, 0x8, R2, 0xf8, !PT ;  /* 0x0000000805027812 */ /* 0x000fe400078ef802 */
[----:B------:R-:W-:Y:S02]  /*5090*/  SHF.R.U32.HI R5, RZ, 0x3, R5 ;  /* 0x00000003ff057819 */ /* 0x000fe40000011605 */
[----:B------:R-:W-:Y:S02]  /*50a0*/  F2FP.BF16.F32.PACK_AB R32, R33, R32 ;  /* 0x000000202120723e */ /* 0x000fe400000010ff */
[----:B------:R-:W-:-:S02]  /*50b0*/  LOP3.LUT R2, R2, R5, RZ, 0x3c, !PT ;  /* 0x0000000502027212 */ /* 0x000fc400078e3cff */
[----:B------:R-:W-:Y:S02]  /*50c0*/  F2FP.BF16.F32.PACK_AB R4, R25, R0 ;  /* 0x000000001904723e */ /* 0x000fe400000010ff */
[----:B------:R-:W-:Y:S01]  /*50d0*/  F2FP.BF16.F32.PACK_AB R5, R27, R26 ;  /* 0x0000001a1b05723e */ /* 0x000fe200000010ff */
[----:B------:R-:W-:Y:S01]  /*50e0*/  IMAD.IADD R2, R3, 0x1, R2 ;  /* 0x0000000103027824 */ /* 0x000fe200078e0202 */
[----:B------:R-:W-:Y:S01]  /*50f0*/  F2FP.BF16.F32.PACK_AB R6, R29, R28 ;  /* 0x0000001c1d06723e */ /* 0x000fe200000010ff */
[----:B------:R-:W-:Y:S01]  /*5100*/  IMAD.MOV.U32 R3, RZ, RZ, 0x20 ;  /* 0x00000020ff037424 */ /* 0x000fe200078e00ff */
[----:B------:R-:W-:Y:S02]  /*5110*/  F2FP.BF16.F32.PACK_AB R7, R31, R30 ;  /* 0x0000001e1f07723e */ /* 0x000fe400000010ff */
[----:B------:R-:W-:Y:S01]  /*5120*/  LEA R8, R2, UR6, 0x1 ;  /* 0x0000000602087c11 */ /* 0x000fe2000f8e08ff */
[----:B------:R-:W-:Y:S01]  /*5130*/  IMAD.U32 R2, RZ, RZ, UR4 ;  /* 0x00000004ff027e24 */ /* 0x000fe2000f8e00ff */
[----:B------:R-:W-:-:S02]  /*5140*/  SEL R3, R3, 0xffffffe0, !P0 ;  /* 0xffffffe003037807 */ /* 0x000fc40004000000 */
[----:B------:R-:W-:Y:S01]  /*5150*/  F2FP.BF16.F32.PACK_AB R33, R35, R34 ;  /* 0x000000222321723e */ /* 0x000fe200000010ff */
[----:B------:R-:W-:Y:S01]  /*5160*/  STSM.16.M88.4 [R8+0x6000], R72 ;  /* 0x0060004808007844 */ /* 0x000fe20000000200 */
[----:B------:R-:W-:Y:S01]  /*5170*/  IADD3 R9, R3, 0x6000, R8 ;  /* 0x0000600003097810 */ /* 0x000fe20007ffe008 */
[----:B------:R-:W-:Y:S01]  /*5180*/  IMAD.U32 R3, RZ, RZ, UR5 ;  /* 0x00000005ff037e24 */ /* 0x000fe2000f8e00ff */
[----:B------:R-:W-:Y:S01]  /*5190*/  F2FP.BF16.F32.PACK_AB R40, R41, R40 ;  /* 0x000000282928723e */ /* 0x000fe200000010ff */
[----:B------:R-:W-:Y:S01]  /*51a0*/  ULDC.64 UR4, c[0x0][0x878] ;  /* 0x00021e0000047ab9 */ /* 0x000fe20000000a00 */
[----:B------:R-:W-:Y:S01]  /*51b0*/  F2FP.BF16.F32.PACK_AB R34, R37, R36 ;  /* 0x000000242522723e */ /* 0x000fe200000010ff */
[----:B------:R-:W-:Y:S01]  /*51c0*/  STSM.16.M88.4 [R9], R80 ;  /* 0x0000005009007844 */ /* 0x000fe20000000200 */
[----:B------:R-:W-:Y:S02]  /*51d0*/  F2FP.BF16.F32.PACK_AB R35, R39, R38 ;  /* 0x000000262723723e */ /* 0x000fe400000010ff */
[----:B------:R-:W-:Y:S01]  /*51e0*/  F2FP.BF16.F32.PACK_AB R41, R43, R42 ;  /* 0x0000002a2b29723e */ /* 0x000fe200000010ff */
[----:B------:R-:W-:Y:S01]  /*51f0*/  STSM.16.M88.4 [R8+0x8000], R88 ;  /* 0x0080005808007844 */ /* 0x000fe20000000200 */
[----:B------:R-:W-:-:S02]  /*5200*/  F2FP.BF16.F32.PACK_AB R48, R49, R48 ;  /* 0x000000303130723e */ /* 0x000fc400000010ff */
[----:B------:R-:W-:Y:S01]  /*5210*/  F2FP.BF16.F32.PACK_AB R42, R45, R44 ;  /* 0x0000002c2d2a723e */ /* 0x000fe200000010ff */
[----:B------:R-:W-:Y:S01]  /*5220*/  STSM.16.M88.4 [R9+0x2000], R96 ;  /* 0x0020006009007844 */ /* 0x000fe20000000200 */
[----:B------:R-:W-:Y:S02]  /*5230*/  F2FP.BF16.F32.PACK_AB R43, R47, R46 ;  /* 0x0000002e2f2b723e */ /* 0x000fe400000010ff */
[----:B------:R-:W-:Y:S01]  /*5240*/  F2FP.BF16.F32.PACK_AB R49, R51, R50 ;  /* 0x000000323331723e */ /* 0x000fe200000010ff */
[----:B------:R-:W-:Y:S01]  /*5250*/  STSM.16.M88.4 [R8+0xa000], R104 ;  /* 0x00a0006808007844 */ /* 0x000fe20000000200 */
[----:B------:R-:W-:Y:S02]  /*5260*/  F2FP.BF16.F32.PACK_AB R56, R57, R56 ;  /* 0x000000383938723e */ /* 0x000fe400000010ff */
[----:B------:R-:W-:Y:S01]  /*5270*/  F2FP.BF16.F32.PACK_AB R50, R53, R52 ;  /* 0x000000343532723e */ /* 0x000fe200000010ff */
[----:B------:R-:W-:Y:S01]  /*5280*/  STSM.16.M88.4 [R9+0x4000], R112 ;  /* 0x0040007009007844 */ /* 0x000fe20000000200 */
[----:B------:R-:W-:-:S02]  /*5290*/  F2FP.BF16.F32.PACK_AB R51, R55, R54 ;  /* 0x000000363733723e */ /* 0x000fc400000010ff */
[----:B------:R-:W-:Y:S01]  /*52a0*/  F2FP.BF16.F32.PACK_AB R57, R59, R58 ;  /* 0x0000003a3b39723e */ /* 0x000fe200000010ff */
[----:B------:R1:W-:Y:S01]  /*52b0*/  STSM.16.M88.4 [R8], R4 ;  /* 0x0000000408007844 */ /* 0x0003e20000000200 */
[----:B------:R-:W-:Y:S02]  /*52c0*/  F2FP.BF16.F32.PACK_AB R64, R65, R64 ;  /* 0x000000404140723e */ /* 0x000fe400000010ff */
[----:B------:R-:W-:Y:S01]  /*52d0*/  F2FP.BF16.F32.PACK_AB R58, R61, R60 ;  /* 0x0000003c3d3a723e */ /* 0x000fe200000010ff */
[----:B------:R-:W-:Y:S01]  /*52e0*/  STSM.16.M88.4 [R9+-0x6000], R32 ;  /* 0xffa0002009007844 */ /* 0x000fe20000000200 */
[----:B------:R-:W-:Y:S02]  /*52f0*/  F2FP.BF16.F32.PACK_AB R59, R63, R62 ;  /* 0x0000003e3f3b723e */ /* 0x000fe400000010ff */
[----:B------:R-:W-:Y:S01]  /*5300*/  F2FP.BF16.F32.PACK_AB R65, R67, R66 ;  /* 0x000000424341723e */ /* 0x000fe200000010ff */
[----:B------:R2:W-:Y:S01]  /*5310*/  STSM.16.M88.4 [R8+0x2000], R40 ;  /* 0x0020002808007844 */ /* 0x0005e20000000200 */
[----:B------:R-:W-:-:S02]  /*5320*/  F2FP.BF16.F32.PACK_AB R66, R69, R68 ;  /* 0x000000444542723e */ /* 0x000fc400000010ff */
[----:B------:R-:W-:Y:S01]  /*5330*/  F2FP.BF16.F32.PACK_AB R67, R71, R70 ;  /* 0x000000464743723e */ /* 0x000fe200000010ff */
[----:B------:R-:W-:Y:S01]  /*5340*/  STSM.16.M88.4 [R9+-0x4000], R48 ;  /* 0xffc0003009007844 */ /* 0x000fe20000000200 */
[----:B------:R-:W-:-:S03]  /*5350*/  PLOP3.LUT P0, PT, PT, PT, UP0, 0x80, 0x0 ;  /* 0x000000000000781c */ /* 0x000fc60003f0f008 */
[----:B------:R3:W-:Y:S04]  /*5360*/  STSM.16.M88.4 [R8+0x4000], R56 ;  /* 0x0040003808007844 */ /* 0x0007e80000000200 */
[----:B------:R4:W-:Y:S01]  /*5370*/  STSM.16.M88.4 [R9+-0x2000], R64 ;  /* 0xffe0004009007844 */ /* 0x0009e20000000200 */
[----:B------:R-:W-:Y:S01]  /*5380*/  BAR.SYNC.DEFER_BLOCKING 0x1, 0x100 ;  /* 0x0044000000007b1d */ /* 0x000fe20000010000 */
[----:B------:R-:W-:Y:S01]  /*5390*/  UISETP.NE.U32.AND UP1, UPT, UR4, URZ, UPT ;  /* 0x0000003f0400728c */ /* 0x000fe2000bf25070 */
[----:B-1----:R-:W-:-:S04]  /*53a0*/  LEA.HI R6, R11, R10, RZ, 0x2 ;  /* 0x0000000a0b067211 */ /* 0x002fc800078f10ff */
[----:B------:R-:W-:Y:S02]  /*53b0*/  ULDC UR7, c[0x0][0x808] ;  /* 0x0002020000077ab9 */ /* 0x000fe40000000800 */
[----:B--2---:R-:W1:Y:S01]  /*53c0*/  LDC.64 R40, c[0x0][0x850] ;  /* 0x00021400ff287b82 */ /* 0x004e620000000a00 */
[----:B------:R-:W2:Y:S01]  /*53d0*/  @P0 LDG.E R12, desc[UR46][R2.64] ;  /* 0x0000002e020c0981 */ /* 0x000ea2000c1e1900 */
[----:B------:R-:W-:Y:S01]  /*53e0*/  UISETP.NE.AND.EX UP1, UPT, UR5, URZ, UPT, UP1 ;  /* 0x0000003f0500728c */ /* 0x000fe2000bf25310 */
[----:B------:R-:W-:Y:S01]  /*53f0*/  IMAD.U32 R0, RZ, RZ, UR7 ;  /* 0x00000007ff007e24 */ /* 0x000fe2000f8e00ff */
[----:B---3--:R-:W-:-:S04]  /*5400*/  LEA.HI R8, R11, R10, RZ, 0x3 ;  /* 0x0000000a0b087211 */ /* 0x008fc800078f18ff */
[----:B------:R-:W-:-:S05]  /*5410*/  PLOP3.LUT P1, PT, PT, PT, UP1, 0x80, 0x0 ;  /* 0x000000000000781c */ /* 0x000fca0003f2f018 */
[----:B------:R-:W-:Y:S02]  /*5420*/  @UP1 ULDC.64 UR4, c[0x0][0x878] ;  /* 0x00021e0000041ab9 */ /* 0x000fe40000000a00 */
[----:B------:R-:W-:Y:S01]  /*5430*/  @UP1 UIMAD.WIDE UR4, UR36, 0x4, UR4 ;  /* 0x00000004240418a5 */ /* 0x000fe2000f8e0204 */
[----:B------:R-:W-:Y:S01]  /*5440*/  LOP3.LUT R7, R6, 0x1ffffffc, RZ, 0xc0, !PT ;  /* 0x1ffffffc06077812 */ /* 0x000fe200078ec0ff */
[----:B------:R-:W3:Y:S01]  /*5450*/  S2R R59, SR_CTAID.X ;  /* 0x00000000003b7919 */ /* 0x000ee20000002500 */
[----:B------:R-:W-:Y:S01]  /*5460*/  SHF.R.S32.HI R43, RZ, 0x2, R6 ;  /* 0x00000002ff2b7819 */ /* 0x000fe20000011406 */
[----:B------:R-:W-:Y:S02]  /*5470*/  IMAD.SHL.U32 R8, R8, 0x8, RZ ;  /* 0x0000000808087824 */ /* 0x000fe400078e00ff */
[----:B------:R-:W-:Y:S02]  /*5480*/  IMAD.U32 R4, RZ, RZ, UR4 ;  /* 0x00000004ff047e24 */ /* 0x000fe4000f8e00ff */
[----:B------:R-:W-:Y:S01]  /*5490*/  IMAD.U32 R5, RZ, RZ, UR5 ;  /* 0x00000005ff057e24 */ /* 0x000fe2000f8e00ff */
[----:B------:R-:W-:Y:S01]  /*54a0*/  LEA.HI R6, R6, R43, RZ, 0x1 ;  /* 0x0000002b06067211 */ /* 0x000fe200078f08ff */
[----:B------:R-:W-:-:S03]  /*54b0*/  IMAD.IADD R7, R10, 0x1, -R7 ;  /* 0x000000010a077824 */ /* 0x000fc600078e0a07 */
[----:B------:R4:W5:Y:S01]  /*54c0*/  @P1 LDG.E R0, desc[UR46][R4.64] ;  /* 0x0000002e04001981 */ /* 0x000962000c1e1900 */
[----:B------:R-:W-:Y:S01]  /*54d0*/  IMAD.SHL.U32 R52, R7, 0x8, RZ ;  /* 0x0000000807347824 */ /* 0x000fe200078e00ff */
[----:B------:R-:W-:Y:S01]  /*54e0*/  LOP3.LUT R6, R6, 0x3fffffe, RZ, 0xc0, !PT ;  /* 0x03fffffe06067812 */ /* 0x000fe200078ec0ff */
[----:B------:R-:W-:Y:S01]  /*54f0*/  UMOV UR4, URZ ;  /* 0x0000003f00047c82 */ /* 0x000fe20008000000 */
[----:B------:R-:W-:Y:S01]  /*5500*/  UMOV UR5, URZ ;  /* 0x0000003f00057c82 */ /* 0x000fe20008000000 */
[----:B------:R-:W1:Y:S02]  /*5510*/  S2UR UR10, SR_CTAID.Y ;  /* 0x00000000000a79c3 */ /* 0x000e640000002600 */
[----:B------:R-:W-:Y:S01]  /*5520*/  IMAD.IADD R6, R43, 0x1, -R6 ;  /* 0x000000012b067824 */ /* 0x000fe200078e0a06 */
[----:B----4-:R-:W-:-:S04]  /*5530*/  LOP3.LUT R5, R8, 0xc0, RZ, 0xc0, !PT ;  /* 0x000000c008057812 */ /* 0x010fc800078ec0ff */
[----:B------:R-:W-:Y:S02]  /*5540*/  SHF.R.U32.HI R4, RZ, 0x3, R5 ;  /* 0x00000003ff047819 */ /* 0x000fe40000011605 */
[----:B------:R-:W-:-:S04]  /*5550*/  LOP3.LUT R5, R5, 0x18, R52, 0xf8, !PT ;  /* 0x0000001805057812 */ /* 0x000fc800078ef834 */
[----:B------:R-:W-:Y:S01]  /*5560*/  LOP3.LUT R4, R5, R4, RZ, 0x3c, !PT ;  /* 0x0000000405047212 */ /* 0x000fe200078e3cff */
[----:B------:R-:W-:-:S04]  /*5570*/  IMAD R5, R13, 0x8, R6 ;  /* 0x000000080d057824 */ /* 0x000fc800078e0206 */
[----:B------:R-:W-:Y:S01]  /*5580*/  IMAD.U32 R4, R5, 0x20, R4 ;  /* 0x0000002005047824 */ /* 0x000fe200078e0004 */
[----:B--2---:R-:W-:-:S13]  /*5590*/  @P0 R2UR UR7, R12 ;  /* 0x000000000c0702ca */ /* 0x004fda00000e0000 */
[----:B------:R-:W-:Y:S02]  /*55a0*/  @UP0 USHF.R.S32.HI UR8, URZ, 0x1f, UR7 ;  /* 0x0000001f3f080899 */ /* 0x000fe40008011407 */
[----:B------:R-:W-:-:S05]  /*55b0*/  @UP0 UMOV UR4, UR7 ;  /* 0x0000000700040c82 */ /* 0x000fca0008000000 */
[----:B------:R-:W-:Y:S01]  /*55c0*/  @UP0 UMOV UR5, UR8 ;  /* 0x0000000800050c82 */ /* 0x000fe20008000000 */
[----:B-1-3--:R-:W-:Y:S05]  /*55d0*/  @P1 BRA `(.L_x_506) ;  /* 0x0000000000101947 */ /* 0x00afea0003800000 */
[----:B------:R-:W-:Y:S05]  /*55e0*/  @!P0 BRA `(.L_x_506) ;  /* 0x00000000000c8947 */ /* 0x000fea0003800000 */
[----:B------:R-:W2:Y:S04]  /*55f0*/  LDG.E R5, desc[UR46][R2.64] ;  /* 0x0000002e02057981 */ /* 0x000ea8000c1e1900 */
[----:B-----5:R-:W2:Y:S02]  /*5600*/  LDG.E R0, desc[UR46][R2.64+0x4] ;  /* 0x0000042e02007981 */ /* 0x020ea4000c1e1900 */
[----:B--2---:R-:W-:-:S07]  /*5610*/  IMAD.IADD R0, R0, 0x1, -R5 ;  /* 0x0000000100007824 */ /* 0x004fce00078e0a05 */
.L_x_506:
[----:B------:R-:W-:Y:S01]  /*5620*/  LEA R54, R4, UR6, 0x1 ;  /* 0x0000000604367c11 */ /* 0x000fe2000f8e08ff */
[----:B------:R-:W-:Y:S01]  /*5630*/  USHF.R.S32.HI UR7, URZ, 0x1f, UR10 ;  /* 0x0000001f3f077899 */ /* 0x000fe2000801140a */
[----:B------:R-:W1:Y:S01]  /*5640*/  LDC.64 R64, c[0x0][0x820] ;  /* 0x00020800ff407b82 */ /* 0x000e620000000a00 */
[----:B-----5:R-:W-:Y:S01]  /*5650*/  IMAD R0, R59, -0x80, R0 ;  /* 0xffffff803b007824 */ /* 0x020fe200078e0200 */
[----:B------:R-:W-:Y:S01]  /*5660*/  USHF.R.S32.HI UR6, URZ, 0x1f, UR36 ;  /* 0x0000001f3f067899 */ /* 0x000fe20008011424 */
[----:B------:R2:W3:Y:S01]  /*5670*/  LDS.128 R28, [R54+0x7000] ;  /* 0x00700000361c7984 */ /* 0x0004e20000000c00 */
[----:B------:R-:W-:Y:S01]  /*5680*/  SHF.R.S32.HI R53, RZ, 0x1f, R52 ;  /* 0x0000001fff357819 */ /* 0x000fe20000011434 */
[----:B------:R-:W-:Y:S01]  /*5690*/  IMAD R2, R40, UR7, RZ ;  /* 0x0000000728027c24 */ /* 0x000fe2000f8e02ff */
[----:B------:R-:W-:Y:S01]  /*56a0*/  VIMNMX R0, R0, 0x80, PT ;  /* 0x0000008000007848 */ /* 0x000fe20003fe0100 */
[----:B------:R2:W4:Y:S01]  /*56b0*/  LDS.128 R32, [R54+0x9000] ;  /* 0x0090000036207984 */ /* 0x0005220000000c00 */
[----:B------:R-:W-:Y:S01]  /*56c0*/  USEL UR6, UR6, URZ, !UP0 ;  /* 0x0000003f06067287 */ /* 0x000fe2000c000000 */
[----:B------:R-:W-:Y:S01]  /*56d0*/  IMAD R3, R41, UR10, R2 ;  /* 0x0000000a29037c24 */ /* 0x000fe2000f8e0202 */
[----:B------:R-:W-:Y:S01]  /*56e0*/  ULDC.64 UR8, c[0x0][0x858] ;  /* 0x0002160000087ab9 */ /* 0x000fe20000000a00 */
[----:B------:R2:W2:Y:S01]  /*56f0*/  LDS.128 R36, [R54+0xb000] ;  /* 0x00b0000036247984 */ /* 0x0004a20000000c00 */
[C---:B------:R-:W-:Y:S01]  /*5700*/  VIADD R2, R43.reuse, 0x40 ;  /* 0x000000402b027836 */ /* 0x040fe20000000000 */
[-C--:B------:R-:W-:Y:S01]  /*5710*/  ISETP.GE.AND P1, PT, R43, R0.reuse, PT ;  /* 0x000000002b00720c */ /* 0x080fe20003f26270 */
[----:B------:R-:W-:Y:S01]  /*5720*/  IMAD.WIDE.U32 R40, R40, UR10, R52 ;  /* 0x0000000a28287c25 */ /* 0x000fe2000f8e0034 */
[----:B------:R1:W2:Y:S01]  /*5730*/  LDS.128 R16, [R54] ;  /* 0x0000000036107984 */ /* 0x0002a20000000c00 */
[----:B------:R-:W-:Y:S01]  /*5740*/  USEL UR36, UR36, URZ, !UP0 ;  /* 0x0000003f24247287 */ /* 0x000fe2000c000000 */
[----:B------:R-:W-:Y:S01]  /*5750*/  ISETP.GE.AND P0, PT, R2, R0, PT ;  /* 0x000000000200720c */ /* 0x000fe20003f06270 */
[----:B------:R-:W-:Y:S01]  /*5760*/  IMAD.IADD R41, R41, 0x1, R3 ;  /* 0x0000000129297824 */ /* 0x000fe200078e0203 */
[----:B------:R1:W2:Y:S01]  /*5770*/  LDS.128 R20, [R54+0x2000] ;  /* 0x0020000036147984 */ /* 0x0002a20000000c00 */
[----:B------:R-:W-:Y:S01]  /*5780*/  IADD3 R2, P2, R43, UR4, RZ ;  /* 0x000000042b027c10 */ /* 0x000fe2000ff5e0ff */
[----:B------:R-:W-:-:S02]  /*5790*/  UIMAD UR4, UR6, UR8, URZ ;  /* 0x00000008060472a4 */ /* 0x000fc4000f8e023f */
[----:B------:R-:W-:Y:S01]  /*57a0*/  IMAD.U32 R61, RZ, RZ, UR8 ;  /* 0x00000008ff3d7e24 */ /* 0x000fe2000f8e00ff */
[----:B------:R1:W2:Y:S01]  /*57b0*/  LDS.128 R24, [R54+0x4000] ;  /* 0x0040000036187984 */ /* 0x0002a20000000c00 */
[----:B------:R-:W-:Y:S01]  /*57c0*/  LEA.HI.X.SX32 R3, R43, UR5, 0x1, P2 ;  /* 0x000000052b037c11 */ /* 0x000fe200090f0eff */
[----:B------:R-:W-:Y:S02]  /*57d0*/  UIMAD UR4, UR36, UR9, UR4 ;  /* 0x00000009240472a4 */ /* 0x000fe4000f8e0204 */
[----:B------:R-:W-:Y:S01]  /*57e0*/  IMAD.WIDE.U32 R60, R61, UR36, R40 ;  /* 0x000000243d3c7c25 */ /* 0x000fe2000f8e0028 */
[----:B------:R1:W2:Y:S01]  /*57f0*/  LDS.128 R4, [R54+0x1000] ;  /* 0x0010000036047984 */ /* 0x0002a20000000c00 */
[----:B------:R-:W-:Y:S02]  /*5800*/  BSSY B0, `(.L_x_507) ;  /* 0x000001e000007945 */ /* 0x000fe40003800000 */
[----:B-1----:R-:W-:Y:S01]  /*5810*/  IMAD R0, R64, UR7, RZ ;  /* 0x0000000740007c24 */ /* 0x002fe2000f8e02ff */
[----:B------:R1:W1:Y:S01]  /*5820*/  LDS.128 R8, [R54+0x3000] ;  /* 0x0030000036087984 */ /* 0x0002620000000c00 */
[----:B------:R-:W-:-:S02]  /*5830*/  VIADD R55, R61, UR4 ;  /* 0x000000043d377c36 */ /* 0x000fc40008000000 */
[----:B------:R-:W-:Y:S01]  /*5840*/  IMAD.WIDE.U32 R56, R64, UR10, R52 ;  /* 0x0000000a40387c25 */ /* 0x000fe2000f8e0034 */
[----:B------:R1:W1:Y:S03]  /*5850*/  LDS.128 R12, [R54+0x5000] ;  /* 0x00500000360c7984 */ /* 0x0002660000000c00 */
[----:B------:R-:W-:-:S04]  /*5860*/  IMAD.WIDE R58, R59, 0x80, R2 ;  /* 0x000000803b3a7825 */ /* 0x000fc800078e0202 */
[----:B------:R-:W-:Y:S02]  /*5870*/  IMAD R65, R65, UR10, R0 ;  /* 0x0000000a41417c24 */ /* 0x000fe4000f8e0200 */
[----:B------:R-:W-:Y:S01]  /*5880*/  VIADD R64, R52, 0x20 ;  /* 0x0000002034407836 */ /* 0x000fe20000000000 */
[----:B---34-:R-:W-:Y:S06]  /*5890*/  @P1 BRA `(.L_x_508) ;  /* 0x0000000000501947 */ /* 0x018fec0003800000 */
[----:B------:R-:W-:Y:S01]  /*58a0*/  ULDC UR4, c[0x0][0x83c] ;  /* 0x00020f0000047ab9 */ /* 0x000fe20000000800 */
[----:B------:R-:W3:Y:S01]  /*58b0*/  LDS.128 R40, [R54+0x8000] ;  /* 0x0080000036287984 */ /* 0x000ee20000000c00 */
[C---:B------:R-:W-:Y:S01]  /*58c0*/  ISETP.GE.AND P2, PT, R52.reuse, UR4, PT ;  /* 0x0000000434007c0c */ /* 0x040fe2000bf46270 */
[----:B------:R-:W-:Y:S01]  /*58d0*/  ULDC.64 UR8, c[0x0][0x848] ;  /* 0x0002120000087ab9 */ /* 0x000fe20000000a00 */
[----:B------:R-:W-:Y:S01]  /*58e0*/  VIADD R0, R52, 0x40 ;  /* 0x0000004034007836 */ /* 0x000fe20000000000 */
[----:B------:R-:W4:Y:S01]  /*58f0*/  LDS.128 R44, [R54+0xa000] ;  /* 0x00a00000362c7984 */ /* 0x000f220000000c00 */
[----:B------:R-:W-:Y:S01]  /*5900*/  IMAD R63, R59, UR8, RZ ;  /* 0x000000083b3f7c24 */ /* 0x000fe2000f8e02ff */
[----:B------:R-:W-:Y:S02]  /*5910*/  ISETP.GE.AND P3, PT, R64, UR4, PT ;  /* 0x0000000440007c0c */ /* 0x000fe4000bf66270 */
[----:B------:R-:W-:Y:S01]  /*5920*/  ISETP.GE.AND P4, PT, R0, UR4, PT ;  /* 0x0000000400007c0c */ /* 0x000fe2000bf86270 */
[----:B------:R-:W-:-:S05]  /*5930*/  IMAD R63, R58, UR9, R63 ;  /* 0x000000093a3f7c24 */ /* 0x000fca000f8e023f */
[----:B------:R1:W5:Y:S02]  /*5940*/  @!P2 LDS.128 R48, [R54+0x6000] ;  /* 0x006000003630a984 */ /* 0x0003640000000c00 */
[----:B-12---:R-:W-:-:S04]  /*5950*/  IMAD.MOV.U32 R54, RZ, RZ, R60 ;  /* 0x000000ffff367224 */ /* 0x006fc800078e003c */
[----:B------:R-:W-:Y:S01]  /*5960*/  IMAD.WIDE.U32 R2, R58, UR8, R54 ;  /* 0x000000083a027c25 */ /* 0x000fe2000f8e0036 */
[----:B------:R-:W-:-:S03]  /*5970*/  ULDC.64 UR8, c[0x0][0x830] ;  /* 0x00020c0000087ab9 */ /* 0x000fc60000000a00 */
[----:B------:R-:W-:Y:S01]  /*5980*/  IMAD.IADD R3, R3, 0x1, R63 ;  /* 0x0000000103037824 */ /* 0x000fe200078e023f */
[----:B------:R-:W-:-:S04]  /*5990*/  LEA R62, P5, R2, UR8, 0x1 ;  /* 0x00000008023e7c11 */ /* 0x000fc8000f8a08ff */
[----:B------:R-:W-:-:S05]  /*59a0*/  LEA.HI.X R63, R2, UR9, R3, 0x1, P5 ;  /* 0x00000009023f7c11 */ /* 0x000fca000a8f0c03 */
[----:B---3--:R3:W-:Y:S04]  /*59b0*/  @!P3 STG.E.128 desc[UR46][R62.64+0x40], R40 ;  /* 0x000040283e00b986 */ /* 0x0087e8000c101d2e */
[----:B----4-:R3:W-:Y:S04]  /*59c0*/  @!P4 STG.E.128 desc[UR46][R62.64+0x80], R44 ;  /* 0x0000802c3e00c986 */ /* 0x0107e8000c101d2e */
[----:B-----5:R3:W-:Y:S02]  /*59d0*/  @!P2 STG.E.128 desc[UR46][R62.64], R48 ;  /* 0x000000303e00a986 */ /* 0x0207e4000c101d2e */
.L_x_508:
[----:B------:R-:W-:Y:S05]  /*59e0*/  BSYNC B0 ;  /* 0x0000000000007941 */ /* 0x000fea0003800000 */
.L_x_507:
[----:B------:R-:W-:Y:S04]  /*59f0*/  BSSY B0, `(.L_x_509) ;  /* 0x0000016000007945 */ /* 0x000fe80003800000 */
[----:B------:R-:W-:Y:S05]  /*5a00*/  @P0 BRA `(.L_x_510) ;  /* 0x0000000000500947 */ /* 0x000fea0003800000 */
[----:B---3--:R-:W-:Y:S01]  /*5a10*/  IADD3 R41, P2, R58, 0x40, RZ ;  /* 0x000000403a297810 */ /* 0x008fe20007f5e0ff */
[----:B------:R-:W-:Y:S01]  /*5a20*/  ULDC.64 UR8, c[0x0][0x848] ;  /* 0x0002120000087ab9 */ /* 0x000fe20000000a00 */
[----:B------:R-:W-:Y:S01]  /*5a30*/  IMAD.MOV.U32 R2, RZ, RZ, R60 ;  /* 0x000000ffff027224 */ /* 0x000fe200078e003c */
[----:B------:R-:W-:Y:S01]  /*5a40*/  ULDC UR4, c[0x0][0x83c] ;  /* 0x00020f0000047ab9 */ /* 0x000fe20000000800 */
[----:B------:R-:W-:Y:S01]  /*5a50*/  IMAD.MOV.U32 R3, RZ, RZ, R55 ;  /* 0x000000ffff037224 */ /* 0x000fe200078e0037 */
[----:B------:R-:W-:Y:S01]  /*5a60*/  ISETP.GE.AND P3, PT, R52, UR4, PT ;  /* 0x0000000434007c0c */ /* 0x000fe2000bf66270 */
[----:B------:R-:W-:Y:S01]  /*5a70*/  IMAD.X R0, RZ, RZ, R59, P2 ;  /* 0x000000ffff007224 */ /* 0x000fe200010e063b */
[----:B------:R-:W-:Y:S01]  /*5a80*/  ISETP.GE.AND P4, PT, R64, UR4, PT ;  /* 0x0000000440007c0c */ /* 0x000fe2000bf86270 */
[----:B------:R-:W-:Y:S02]  /*5a90*/  VIADD R40, R52, 0x40 ;  /* 0x0000004034287836 */ /* 0x000fe40000000000 */
[----:B------:R-:W-:-:S02]  /*5aa0*/  IMAD R0, R0, UR8, RZ ;  /* 0x0000000800007c24 */ /* 0x000fc4000f8e02ff */
[----:B------:R-:W-:Y:S01]  /*5ab0*/  IMAD.WIDE.U32 R2, R41, UR8, R2 ;  /* 0x0000000829027c25 */ /* 0x000fe2000f8e0002 */
[----:B------:R-:W-:-:S03]  /*5ac0*/  ISETP.GE.AND P5, PT, R40, UR4, PT ;  /* 0x0000000428007c0c */ /* 0x000fc6000bfa6270 */
[----:B------:R-:W-:Y:S01]  /*5ad0*/  IMAD R41, R41, UR9, R0 ;  /* 0x0000000929297c24 */ /* 0x000fe2000f8e0200 */
[----:B------:R-:W-:Y:S02]  /*5ae0*/  ULDC.64 UR8, c[0x0][0x830] ;  /* 0x00020c0000087ab9 */ /* 0x000fe40000000a00 */
[----:B------:R-:W-:Y:S01]  /*5af0*/  LEA R40, P2, R2, UR8, 0x1 ;  /* 0x0000000802287c11 */ /* 0x000fe2000f8408ff */
[----:B------:R-:W-:-:S05]  /*5b00*/  IMAD.IADD R3, R3, 0x1, R41 ;  /* 0x0000000103037824 */ /* 0x000fca00078e0229 */
[----:B------:R-:W-:-:S05]  /*5b10*/  LEA.HI.X R41, R2, UR9, R3, 0x1, P2 ;  /* 0x0000000902297c11 */ /* 0x000fca00090f0c03 */
[----:B------:R4:W-:Y:S04]  /*5b20*/  @!P3 STG.E.128 desc[UR46][R40.64], R28 ;  /* 0x0000001c2800b986 */ /* 0x0009e8000c101d2e */
[----:B------:R4:W-:Y:S04]  /*5b30*/  @!P4 STG.E.128 desc[UR46][R40.64+0x40], R32 ;  /* 0x000040202800c986 */ /* 0x0009e8000c101d2e */
[----:B--2---:R4:W-:Y:S02]  /*5b40*/  @!P5 STG.E.128 desc[UR46][R40.64+0x80], R36 ;  /* 0x000080242800d986 */ /* 0x0049e4000c101d2e */
.L_x_510:
[----:B------:R-:W-:Y:S05]  /*5b50*/  BSYNC B0 ;  /* 0x0000000000007941 */ /* 0x000fea0003800000 */
.L_x_509:
[----:B------:R-:W-:Y:S01]  /*5b60*/  ULDC.64 UR8, c[0x0][0x828] ;  /* 0x00020a0000087ab9 */ /* 0x000fe20000000a00 */
[----:B------:R-:W-:Y:S01]  /*5b70*/  IMAD.IADD R57, R57, 0x1, R65 ;  /* 0x0000000139397824 */ /* 0x000fe200078e0241 */
[----:B------:R-:W-:Y:S02]  /*5b80*/  UIMAD UR4, UR6, UR8, URZ ;  /* 0x00000008060472a4 */ /* 0x000fe4000f8e023f */
[----:B------:R-:W-:Y:S01]  /*5b90*/  IMAD.U32 R3, RZ, RZ, UR8 ;  /* 0x00000008ff037e24 */ /* 0x000fe2000f8e00ff */
[----:B------:R-:W-:Y:S01]  /*5ba0*/  BSSY B0, `(.L_x_511) ;  /* 0x0000016000007945 */ /* 0x000fe20003800000 */
[----:B------:R-:W-:Y:S02]  /*5bb0*/  UIMAD UR4, UR36, UR9, UR4 ;  /* 0x00000009240472a4 */ /* 0x000fe4000f8e0204 */
[----:B------:R-:W-:-:S04]  /*5bc0*/  IMAD.WIDE.U32 R56, R3, UR36, R56 ;  /* 0x0000002403387c25 */ /* 0x000fc8000f8e0038 */
[----:B----4-:R-:W-:Y:S01]  /*5bd0*/  VIADD R29, R57, UR4 ;  /* 0x00000004391d7c36 */ /* 0x010fe20008000000 */
[----:B------:R-:W-:Y:S06]  /*5be0*/  @P1 BRA `(.L_x_512) ;  /* 0x0000000000441947 */ /* 0x000fec0003800000 */
[----:B------:R-:W-:Y:S01]  /*5bf0*/  ULDC.64 UR6, c[0x0][0x818] ;  /* 0x0002060000067ab9 */ /* 0x000fe20000000a00 */
[C---:B------:R-:W-:Y:S01]  /*5c00*/  VIADD R0, R52.reuse, 0x40 ;  /* 0x0000004034007836 */ /* 0x040fe20000000000 */
[----:B------:R-:W-:Y:S01]  /*5c10*/  ULDC UR4, c[0x0][0x80c] ;  /* 0x0002030000047ab9 */ /* 0x000fe20000000800 */
[----:B------:R-:W-:Y:S01]  /*5c20*/  IMAD R31, R59, UR6, RZ ;  /* 0x000000063b1f7c24 */ /* 0x000fe2000f8e02ff */
[----:B------:R-:W-:Y:S01]  /*5c30*/  ISETP.GE.AND P1, PT, R52, UR4, PT ;  /* 0x0000000434007c0c */ /* 0x000fe2000bf26270 */
[----:B------:R-:W-:Y:S01]  /*5c40*/  IMAD.MOV.U32 R28, RZ, RZ, R56 ;  /* 0x000000ffff1c7224 */ /* 0x000fe200078e0038 */
[----:B------:R-:W-:Y:S01]  /*5c50*/  ISETP.GE.AND P3, PT, R0, UR4, PT ;  /* 0x0000000400007c0c */ /* 0x000fe2000bf66270 */
[----:B------:R-:W-:Y:S01]  /*5c60*/  IMAD R31, R58, UR7, R31 ;  /* 0x000000073a1f7c24 */ /* 0x000fe2000f8e021f */
[----:B------:R-:W-:Y:S01]  /*5c70*/  ISETP.GE.AND P2, PT, R64, UR4, PT ;  /* 0x0000000440007c0c */ /* 0x000fe2000bf46270 */
[----:B------:R-:W-:Y:S01]  /*5c80*/  IMAD.WIDE.U32 R2, R58, UR6, R28 ;  /* 0x000000063a027c25 */ /* 0x000fe2000f8e001c */
[----:B------:R-:W-:-:S03]  /*5c90*/  ULDC.64 UR6, c[0x0][0x800] ;  /* 0x0002000000067ab9 */ /* 0x000fc60000000a00 */
[----:B------:R-:W-:Y:S01]  /*5ca0*/  IMAD.IADD R3, R3, 0x1, R31 ;  /* 0x0000000103037824 */ /* 0x000fe200078e021f */
[----:B------:R-:W-:-:S04]  /*5cb0*/  LEA R30, P4, R2, UR6, 0x1 ;  /* 0x00000006021e7c11 */ /* 0x000fc8000f8808ff */
[----:B------:R-:W-:-:S05]  /*5cc0*/  LEA.HI.X R31, R2, UR7, R3, 0x1, P4 ;  /* 0x00000007021f7c11 */ /* 0x000fca000a0f0c03 */
[----:B--2---:R4:W-:Y:S04]  /*5cd0*/  @!P1 STG.E.128 desc[UR46][R30.64], R16 ;  /* 0x000000101e009986 */ /* 0x0049e8000c101d2e */
[----:B------:R4:W-:Y:S04]  /*5ce0*/  @!P2 STG.E.128 desc[UR46][R30.64+0x40], R20 ;  /* 0x000040141e00a986 */ /* 0x0009e8000c101d2e */
[----:B------:R4:W-:Y:S02]  /*5cf0*/  @!P3 STG.E.128 desc[UR46][R30.64+0x80], R24 ;  /* 0x000080181e00b986 */ /* 0x0009e4000c101d2e */
.L_x_512:
[----:B------:R-:W-:Y:S05]  /*5d00*/  BSYNC B0 ;  /* 0x0000000000007941 */ /* 0x000fea0003800000 */
.L_x_511:
[----:B------:R-:W-:Y:S05]  /*5d10*/  @P0 BRA `(.L_x_480) ;  /* 0x0000004400140947 */ /* 0x000fea0003800000 */
[----:B--2-4-:R-:W-:Y:S01]  /*5d20*/  IADD3 R17, P0, R58, 0x40, RZ ;  /* 0x000000403a117810 */ /* 0x014fe20007f1e0ff */
[----:B------:R-:W-:Y:S01]  /*5d30*/  ULDC.64 UR6, c[0x0][0x818] ;  /* 0x0002060000067ab9 */ /* 0x000fe20000000a00 */
[----:B------:R-:W-:Y:S01]  /*5d40*/  IMAD.MOV.U32 R2, RZ, RZ, R56 ;  /* 0x000000ffff027224 */ /* 0x000fe200078e0038 */
[----:B------:R-:W-:Y:S01]  /*5d50*/  ULDC UR4, c[0x0][0x80c] ;  /* 0x0002030000047ab9 */ /* 0x000fe20000000800 */
[----:B------:R-:W-:Y:S01]  /*5d60*/  IMAD.MOV.U32 R3, RZ, RZ, R29 ;  /* 0x000000ffff037224 */ /* 0x000fe200078e001d */
[----:B------:R-:W-:Y:S01]  /*5d70*/  ISETP.GE.AND P1, PT, R52, UR4, PT ;  /* 0x0000000434007c0c */ /* 0x000fe2000bf26270 */
[----:B------:R-:W-:Y:S01]  /*5d80*/  IMAD.X R0, RZ, RZ, R59, P0 ;  /* 0x000000ffff007224 */ /* 0x000fe200000e063b */
[----:B------:R-:W-:Y:S01]  /*5d90*/  ISETP.GE.AND P2, PT, R64, UR4, PT ;  /* 0x0000000440007c0c */ /* 0x000fe2000bf46270 */
[----:B------:R-:W-:-:S04]  /*5da0*/  IMAD.WIDE.U32 R2, R17, UR6, R2 ;  /* 0x0000000611027c25 */ /* 0x000fc8000f8e0002 */
[----:B------:R-:W-:Y:S02]  /*5db0*/  IMAD R0, R0, UR6, RZ ;  /* 0x0000000600007c24 */ /* 0x000fe4000f8e02ff */
[----:B------:R-:W-:Y:S02]  /*5dc0*/  VIADD R52, R52, 0x40 ;  /* 0x0000004034347836 */ /* 0x000fe40000000000 */
[----:B------:R-:W-:Y:S01]  /*5dd0*/  IMAD R17, R17, UR7, R0 ;  /* 0x0000000711117c24 */ /* 0x000fe2000f8e0200 */
[----:B------:R-:W-:Y:S02]  /*5de0*/  ULDC.64 UR6, c[0x0][0x800] ;  /* 0x0002000000067ab9 */ /* 0x000fe40000000a00 */
[----:B------:R-:W-:Y:S01]  /*5df0*/  LEA R16, P0, R2, UR6, 0x1 ;  /* 0x0000000602107c11 */ /* 0x000fe2000f8008ff */
[----:B------:R-:W-:-:S05]  /*5e00*/  IMAD.IADD R3, R3, 0x1, R17 ;  /* 0x0000000103037824 */ /* 0x000fca00078e0211 */
[----:B------:R-:W-:Y:S02]  /*5e10*/  LEA.HI.X R17, R2, UR7, R3, 0x1, P0 ;  /* 0x0000000702117c11 */ /* 0x000fe400080f0c03 */
[----:B------:R-:W-:-:S03]  /*5e20*/  ISETP.GE.AND P0, PT, R52, UR4, PT ;  /* 0x0000000434007c0c */ /* 0x000fc6000bf06270 */
[----:B------:R2:W-:Y:S04]  /*5e30*/  @!P1 STG.E.128 desc[UR46][R16.64], R4 ;  /* 0x0000000410009986 */ /* 0x0005e8000c101d2e */
[----:B-1----:R2:W-:Y:S06]  /*5e40*/  @!P2 STG.E.128 desc[UR46][R16.64+0x40], R8 ;  /* 0x000040081000a986 */ /* 0x0025ec000c101d2e */
[----:B------:R-:W-:Y:S05]  /*5e50*/  @P0 BRA `(.L_x_480) ;  /* 0x0000004000c40947 */ /* 0x000fea0003800000 */
[----:B------:R1:W-:Y:S01]  /*5e60*/  STG.E.128 desc[UR46][R16.64+0x80], R12 ;  /* 0x0000800c10007986 */ /* 0x0003e2000c101d2e */
[----:B------:R-:W-:Y:S05]  /*5e70*/  BRA `(.L_x_480) ;  /* 0x0000004000bc7947 */ /* 0x000fea0003800000 */
.L_x_505:
[----:B------:R-:W-:Y:S01]  /*5e80*/  ULDC.64 UR4, c[0x0][0x870] ;  /* 0x00021c0000047ab9 */ /* 0x000fe20000000a00 */
[----:B------:R-:W2:Y:S01]  /*5e90*/  S2R R6, SR_TID.X ;  /* 0x0000000000067919 */ /* 0x000ea20000002100 */
[----:B------:R-:W-:Y:S01]  /*5ea0*/  UISETP.NE.U32.AND UP0, UPT, UR4, URZ, UPT ;  /* 0x0000003f0400728c */ /* 0x000fe2000bf05070 */
[----:B------:R-:W3:Y:S03]  /*5eb0*/  S2UR UR8, SR_CTAID.Y ;  /* 0x00000000000879c3 */ /* 0x000ee60000002600 */
[----:B------:R-:W-:-:S03]  /*5ec0*/  UISETP.NE.AND.EX UP0, UPT, UR5, URZ, UPT, UP0 ;  /* 0x0000003f0500728c */ /* 0x000fc6000bf05300 */
[----:B------:R-:W-:Y:S02]  /*5ed0*/  ULDC.64 UR4, c[0x0][0x870] ;  /* 0x00021c0000047ab9 */ /* 0x000fe40000000a00 */
[----:B------:R-:W-:Y:S01]  /*5ee0*/  UIMAD.WIDE UR4, UR36, 0x4, UR4 ;  /* 0x00000004240478a5 */ /* 0x000fe2000f8e0204 */
[----:B------:R-:W-:Y:S01]  /*5ef0*/  PLOP3.LUT P0, PT, PT, PT, UP0, 0x80, 0x0 ;  /* 0x000000000000781c */ /* 0x000fe20003f0f008 */
[----:B------:R-:W-:Y:S01]  /*5f00*/  ULDC UR6, c[0x0][0x808] ;  /* 0x0002020000067ab9 */ /* 0x000fe20000000800 */
[----:B------:R-:W4:Y:S01]  /*5f10*/  S2R R7, SR_CTAID.X ;  /* 0x0000000000077919 */ /* 0x000f220000002500 */
[----:B------:R-:W4:Y:S02]  /*5f20*/  LDC.64 R12, c[0x0][0x820] ;  /* 0x00020800ff0c7b82 */ /* 0x000f240000000a00 */
[----:B------:R-:W-:Y:S02]  /*5f30*/  IMAD.U32 R2, RZ, RZ, UR4 ;  /* 0x00000004ff027e24 */ /* 0x000fe4000f8e00ff */
[----:B------:R-:W-:Y:S01]  /*5f40*/  IMAD.U32 R3, RZ, RZ, UR5 ;  /* 0x00000005ff037e24 */ /* 0x000fe2000f8e00ff */
[----:B------:R-:W-:-:S05]  /*5f50*/  ULDC.64 UR4, c[0x0][0x878] ;  /* 0x00021e0000047ab9 */ /* 0x000fca0000000a00 */
[----:B------:R-:W4:Y:S01]  /*5f60*/  @P0 LDG.E R8, desc[UR46][R2.64] ;  /* 0x0000002e02080981 */ /* 0x000f22000c1e1900 */
[----:B------:R-:W-:Y:S01]  /*5f70*/  UISETP.NE.U32.AND UP1, UPT, UR4, URZ, UPT ;  /* 0x0000003f0400728c */ /* 0x000fe2000bf25070 */
[----:B------:R-:W-:-:S03]  /*5f80*/  IMAD.U32 R0, RZ, RZ, UR6 ;  /* 0x00000006ff007e24 */ /* 0x000fc6000f8e00ff */
[----:B------:R-:W-:Y:S01]  /*5f90*/  UISETP.NE.AND.EX UP1, UPT, UR5, URZ, UPT, UP1 ;  /* 0x0000003f0500728c */ /* 0x000fe2000bf25310 */
[----:B--2---:R-:W-:-:S05]  /*5fa0*/  VIADD R6, R6, 0xffffff80 ;  /* 0xffffff8006067836 */ /* 0x004fca0000000000 */
[----:B------:R-:W-:-:S05]  /*5fb0*/  PLOP3.LUT P1, PT, PT, PT, UP1, 0x80, 0x0 ;  /* 0x000000000000781c */ /* 0x000fca0003f2f018 */
[----:B------:R-:W-:Y:S02]  /*5fc0*/  @UP1 ULDC.64 UR4, c[0x0][0x878] ;  /* 0x00021e0000041ab9 */ /* 0x000fe40000000a00 */
[----:B------:R-:W-:Y:S01]  /*5fd0*/  @UP1 UIMAD.WIDE UR4, UR36, 0x4, UR4 ;  /* 0x00000004240418a5 */ /* 0x000fe2000f8e0204 */
[----:B------:R-:W-:-:S05]  /*5fe0*/  SHF.R.S32.HI R9, RZ, 0x1f, R6 ;  /* 0x0000001fff097819 */ /* 0x000fca0000011406 */
[----:B-1----:R-:W-:Y:S02]  /*5ff0*/  IMAD.U32 R4, RZ, RZ, UR4 ;  /* 0x00000004ff047e24 */ /* 0x002fe4000f8e00ff */
[----:B------:R-:W-:Y:S01]  /*6000*/  IMAD.U32 R5, RZ, RZ, UR5 ;  /* 0x00000005ff057e24 */ /* 0x000fe2000f8e00ff */
[----:B------:R-:W-:Y:S01]  /*6010*/  LEA.HI R9, R9, R6, RZ, 0x2 ;  /* 0x0000000609097211 */ /* 0x000fe200078f10ff */
[----:B------:R-:W-:Y:S01]  /*6020*/  UMOV UR4, URZ ;  /* 0x0000003f00047c82 */ /* 0x000fe20008000000 */
[----:B------:R-:W-:Y:S02]  /*6030*/  UMOV UR5, URZ ;  /* 0x0000003f00057c82 */ /* 0x000fe40008000000 */
[----:B------:R1:W5:Y:S01]  /*6040*/  @P1 LDG.E R0, desc[UR46][R4.64] ;  /* 0x0000002e04001981 */ /* 0x000362000c1e1900 */
[----:B---3--:R-:W-:Y:S01]  /*6050*/  USHF.R.S32.HI UR9, URZ, 0x1f, UR8 ;  /* 0x0000001f3f097899 */ /* 0x008fe20008011408 */
[----:B-1----:R-:W-:-:S05]  /*6060*/  LOP3.LUT R5, R9, 0x1ffffffc, RZ, 0xc0, !PT ;  /* 0x1ffffffc09057812 */ /* 0x002fca00078ec0ff */
[----:B------:R-:W-:Y:S01]  /*6070*/  IMAD.IADD R6, R6, 0x1, -R5 ;  /* 0x0000000106067824 */ /* 0x000fe200078e0a05 */
[----:B----4-:R-:W-:-:S13]  /*6080*/  @P0 R2UR UR6, R8 ;  /* 0x00000000080602ca */ /* 0x010fda00000e0000 */
[----:B------:R-:W-:Y:S02]  /*6090*/  @UP0 USHF.R.S32.HI UR7, URZ, 0x1f, UR6 ;  /* 0x0000001f3f070899 */ /* 0x000fe40008011406 */
[----:B------:R-:W-:-:S05]  /*60a0*/  @UP0 UMOV UR4, UR6 ;  /* 0x0000000600040c82 */ /* 0x000fca0008000000 */
[----:B------:R-:W-:Y:S01]  /*60b0*/  @UP0 UMOV UR5, UR7 ;  /* 0x0000000700050c82 */ /* 0x000fe20008000000 */
[----:B------:R-:W-:Y:S05]  /*60c0*/  @P1 BRA `(.L_x_513) ;  /* 0x0000000000101947 */ /* 0x000fea0003800000 */
[----:B------:R-:W-:Y:S05]  /*60d0*/  @!P0 BRA `(.L_x_513) ;  /* 0x00000000000c8947 */ /* 0x000fea0003800000 */
[----:B------:R-:W2:Y:S04]  /*60e0*/  LDG.E R5, desc[UR46][R2.64] ;  /* 0x0000002e02057981 */ /* 0x000ea8000c1e1900 */
[----:B-----5:R-:W2:Y:S02]  /*60f0*/  LDG.E R0, desc[UR46][R2.64+0x4] ;  /* 0x0000042e02007981 */ /* 0x020ea4000c1e1900 */
[----:B--2---:R-:W-:-:S07]  /*6100*/  IMAD.IADD R0, R0, 0x1, -R5 ;  /* 0x0000000100007824 */ /* 0x004fce00078e0a05 */
.L_x_513:
[----:B------:R-:W-:Y:S01]  /*6110*/  SHF.R.S32.HI R9, RZ, 0x2, R9 ;  /* 0x00000002ff097819 */ /* 0x000fe20000011409 */
[----:B------:R-:W1:Y:S01]  /*6120*/  LDC.64 R14, c[0x0][0x850] ;  /* 0x00021400ff0e7b82 */ /* 0x000e620000000a00 */
[----:B------:R-:W-:Y:S01]  /*6130*/  IMAD R2, R12, UR9, RZ ;  /* 0x000000090c027c24 */ /* 0x000fe2000f8e02ff */
[----:B------:R-:W-:Y:S01]  /*6140*/  ULDC.64 UR6, c[0x0][0x828] ;  /* 0x00020a0000067ab9 */ /* 0x000fe20000000a00 */
[----:B------:R-:W-:Y:S01]  /*6150*/  IMAD.SHL.U32 R10, R6, 0x8, RZ ;  /* 0x00000008060a7824 */ /* 0x000fe200078e00ff */
[----:B------:R-:W-:Y:S01]  /*6160*/  BSSY B0, `(.L_x_514) ;  /* 0x000002a000007945 */ /* 0x000fe20003800000 */
[----:B-----5:R-:W-:Y:S02]  /*6170*/  IMAD R0, R7, -0x80, R0 ;  /* 0xffffff8007007824 */ /* 0x020fe400078e0200 */
[----:B------:R-:W-:Y:S01]  /*6180*/  VIADD R3, R9, 0x40 ;  /* 0x0000004009037836 */ /* 0x000fe20000000000 */
[----:B------:R-:W-:Y:S01]  /*6190*/  SHF.R.S32.HI R11, RZ, 0x1f, R10 ;  /* 0x0000001fff0b7819 */ /* 0x000fe2000001140a */
[----:B------:R-:W-:Y:S01]  /*61a0*/  IMAD R13, R13, UR8, R2 ;  /* 0x000000080d0d7c24 */ /* 0x000fe2000f8e0202 */
[----:B------:R-:W-:Y:S01]  /*61b0*/  IADD3 R2, P2, R9, UR4, RZ ;  /* 0x0000000409027c10 */ /* 0x000fe2000ff5e0ff */
[----:B------:R-:W-:Y:S01]  /*61c0*/  USHF.R.S32.HI UR4, URZ, 0x1f, UR36 ;  /* 0x0000001f3f047899 */ /* 0x000fe20008011424 */
[-C--:B------:R-:W-:Y:S01]  /*61d0*/  ISETP.GE.AND P0, PT, R3, R0.reuse, PT ;  /* 0x000000000300720c */ /* 0x080fe20003f06270 */
[----:B------:R-:W-:Y:S01]  /*61e0*/  IMAD.WIDE.U32 R4, R12, UR8, R10 ;  /* 0x000000080c047c25 */ /* 0x000fe2000f8e000a */
[C---:B------:R-:W-:Y:S01]  /*61f0*/  LEA.HI.X.SX32 R3, R9.reuse, UR5, 0x1, P2 ;  /* 0x0000000509037c11 */ /* 0x040fe200090f0eff */
[----:B------:R-:W-:Y:S01]  /*6200*/  USEL UR5, UR4, URZ, !UP0 ;  /* 0x0000003f04057287 */ /* 0x000fe2000c000000 */
[----:B------:R-:W-:Y:S01]  /*6210*/  ISETP.GE.AND P1, PT, R9, R0, PT ;  /* 0x000000000900720c */ /* 0x000fe20003f26270 */
[----:B------:R-:W-:Y:S01]  /*6220*/  USEL UR36, UR36, URZ, !UP0 ;  /* 0x0000003f24247287 */ /* 0x000fe2000c000000 */
[----:B------:R-:W-:Y:S01]  /*6230*/  IMAD.IADD R5, R5, 0x1, R13 ;  /* 0x0000000105057824 */ /* 0x000fe200078e020d */
[----:B------:R-:W-:-:S02]  /*6240*/  UIMAD UR4, UR5, UR6, URZ ;  /* 0x00000006050472a4 */ /* 0x000fc4000f8e023f */
[----:B------:R-:W-:Y:S02]  /*6250*/  IMAD.U32 R9, RZ, RZ, UR6 ;  /* 0x00000006ff097e24 */ /* 0x000fe4000f8e00ff */
[----:B------:R-:W-:Y:S01]  /*6260*/  IMAD.WIDE R6, R7, 0x80, R2 ;  /* 0x0000008007067825 */ /* 0x000fe200078e0202 */
[----:B------:R-:W-:-:S03]  /*6270*/  UIMAD UR4, UR36, UR7, UR4 ;  /* 0x00000007240472a4 */ /* 0x000fc6000f8e0204 */
[----:B------:R-:W-:-:S04]  /*6280*/  IMAD.WIDE.U32 R8, R9, UR36, R4 ;  /* 0x0000002409087c25 */ /* 0x000fc8000f8e0004 */
[C---:B-1----:R-:W-:Y:S02]  /*6290*/  IMAD R0, R14.reuse, UR9, RZ ;  /* 0x000000090e007c24 */ /* 0x042fe4000f8e02ff */
[----:B------:R-:W-:Y:S02]  /*62a0*/  VIADD R5, R9, UR4 ;  /* 0x0000000409057c36 */ /* 0x000fe40008000000 */
[----:B------:R-:W-:Y:S02]  /*62b0*/  IMAD R17, R15, UR8, R0 ;  /* 0x000000080f117c24 */ /* 0x000fe4000f8e0200 */
[----:B------:R-:W-:-:S04]  /*62c0*/  IMAD.WIDE.U32 R12, R14, UR8, R10 ;  /* 0x000000080e0c7c25 */ /* 0x000fc8000f8e000a */
[C---:B------:R-:W-:Y:S02]  /*62d0*/  VIADD R16, R10.reuse, 0x20 ;  /* 0x000000200a107836 */ /* 0x040fe40000000000 */
[----:B------:R-:W-:Y:S01]  /*62e0*/  VIADD R18, R10, 0x40 ;  /* 0x000000400a127836 */ /* 0x000fe20000000000 */
[----:B------:R-:W-:Y:S06]  /*62f0*/  @P1 BRA `(.L_x_515) ;  /* 0x0000000000401947 */ /* 0x000fec0003800000 */
[----:B------:R-:W-:Y:S01]  /*6300*/  ULDC.64 UR6, c[0x0][0x818] ;  /* 0x0002060000067ab9 */ /* 0x000fe20000000a00 */
[----:B------:R-:W-:Y:S01]  /*6310*/  IMAD.MOV.U32 R4, RZ, RZ, R8 ;  /* 0x000000ffff047224 */ /* 0x000fe200078e0008 */
[----:B------:R-:W-:Y:S01]  /*6320*/  ULDC UR4, c[0x0][0x80c] ;  /* 0x0002030000047ab9 */ /* 0x000fe20000000800 */
[----:B------:R-:W-:Y:S01]  /*6330*/  IMAD R15, R7, UR6, RZ ;  /* 0x00000006070f7c24 */ /* 0x000fe2000f8e02ff */
[----:B------:R-:W-:Y:S01]  /*6340*/  ISETP.GE.AND P3, PT, R10, UR4, PT ;  /* 0x000000040a007c0c */ /* 0x000fe2000bf66270 */
[----:B------:R-:W-:Y:S01]  /*6350*/  IMAD.WIDE.U32 R2, R6, UR6, R4 ;  /* 0x0000000606027c25 */ /* 0x000fe2000f8e0004 */
[----:B------:R-:W-:Y:S02]  /*6360*/  ISETP.GE.AND P4, PT, R16, UR4, PT ;  /* 0x0000000410007c0c */ /* 0x000fe4000bf86270 */
[----:B------:R-:W-:Y:S01]  /*6370*/  ISETP.GE.AND P5, PT, R18, UR4, PT ;  /* 0x0000000412007c0c */ /* 0x000fe2000bfa6270 */
[----:B------:R-:W-:Y:S01]  /*6380*/  IMAD R15, R6, UR7, R15 ;  /* 0x00000007060f7c24 */ /* 0x000fe2000f8e020f */
[----:B------:R-:W-:-:S02]  /*6390*/  ULDC.64 UR6, c[0x0][0x800] ;  /* 0x0002000000067ab9 */ /* 0x000fc40000000a00 */
[----:B------:R-:W-:Y:S01]  /*63a0*/  LEA R14, P2, R2, UR6, 0x1 ;  /* 0x00000006020e7c11 */ /* 0x000fe2000f8408ff */
[----:B------:R-:W-:-:S05]  /*63b0*/  IMAD.IADD R3, R3, 0x1, R15 ;  /* 0x0000000103037824 */ /* 0x000fca00078e020f */
[----:B------:R-:W-:-:S05]  /*63c0*/  LEA.HI.X R15, R2, UR7, R3, 0x1, P2 ;  /* 0x00000007020f7c11 */ /* 0x000fca00090f0c03 */
[----:B------:R1:W-:Y:S04]  /*63d0*/  @!P3 STG.E.128 desc[UR46][R14.64], RZ ;  /* 0x000000ff0e00b986 */ /* 0x0003e8000c101d2e */
[----:B------:R1:W-:Y:S04]  /*63e0*/  @!P4 STG.E.128 desc[UR46][R14.64+0x40], RZ ;  /* 0x000040ff0e00c986 */ /* 0x0003e8000c101d2e */
[----:B------:R1:W-:Y:S02]  /*63f0*/  @!P5 STG.E.128 desc[UR46][R14.64+0x80], RZ ;  /* 0x000080ff0e00d986 */ /* 0x0003e4000c101d2e */
.L_x_515:
[----:B------:R-:W-:Y:S05]  /*6400*/  BSYNC B0 ;  /* 0x0000000000007941 */ /* 0x000fea0003800000 */
.L_x_514:
[----:B------:R-:W-:Y:S04]  /*6410*/  BSSY B0, `(.L_x_516) ;  /* 0x0000015000007945 */ /* 0x000fe80003800000 */
[----:B------:R-:W-:Y:S05]  /*6420*/  @P0 BRA `(.L_x_517) ;  /* 0x00000000004c0947 */ /* 0x000fea0003800000 */
[----:B------:R-:W-:Y:S01]  /*6430*/  IADD3 R9, P2, R6, 0x40, RZ ;  /* 0x0000004006097810 */ /* 0x000fe20007f5e0ff */
[----:B------:R-:W-:Y:S01]  /*6440*/  ULDC.64 UR6, c[0x0][0x818] ;  /* 0x0002060000067ab9 */ /* 0x000fe20000000a00 */
[----:B------:R-:W-:Y:S01]  /*6450*/  IMAD.MOV.U32 R2, RZ, RZ, R8 ;  /* 0x000000ffff027224 */ /* 0x000fe200078e0008 */
[----:B------:R-:W-:Y:S01]  /*6460*/  ULDC UR4, c[0x0][0x80c] ;  /* 0x0002030000047ab9 */ /* 0x000fe20000000800 */
[----:B------:R-:W-:Y:S01]  /*6470*/  IMAD.MOV.U32 R3, RZ, RZ, R5 ;  /* 0x000000ffff037224 */ /* 0x000fe200078e0005 */
[----:B------:R-:W-:Y:S01]  /*6480*/  ISETP.GE.AND P3, PT, R10, UR4, PT ;  /* 0x000000040a007c0c */ /* 0x000fe2000bf66270 */
[----:B------:R-:W-:Y:S01]  /*6490*/  IMAD.X R0, RZ, RZ, R7, P2 ;  /* 0x000000ffff007224 */ /* 0x000fe200010e0607 */
[----:B------:R-:W-:Y:S01]  /*64a0*/  ISETP.GE.AND P4, PT, R16, UR4, PT ;  /* 0x0000000410007c0c */ /* 0x000fe2000bf86270 */
[----:B------:R-:W-:Y:S01]  /*64b0*/  IMAD.WIDE.U32 R2, R9, UR6, R2 ;  /* 0x0000000609027c25 */ /* 0x000fe2000f8e0002 */
[----:B------:R-:W-:-:S03]  /*64c0*/  ISETP.GE.AND P5, PT, R18, UR4, PT ;  /* 0x0000000412007c0c */ /* 0x000fc6000bfa6270 */
[----:B------:R-:W-:-:S04]  /*64d0*/  IMAD R0, R0, UR6, RZ ;  /* 0x0000000600007c24 */ /* 0x000fc8000f8e02ff */
[----:B------:R-:W-:Y:S01]  /*64e0*/  IMAD R9, R9, UR7, R0 ;  /* 0x0000000709097c24 */ /* 0x000fe2000f8e0200 */
[----:B------:R-:W-:Y:S02]  /*64f0*/  ULDC.64 UR6, c[0x0][0x800] ;  /* 0x0002000000067ab9 */ /* 0x000fe40000000a00 */
[----:B------:R-:W-:Y:S01]  /*6500*/  LEA R4, P2, R2, UR6, 0x1 ;  /* 0x0000000602047c11 */ /* 0x000fe2000f8408ff */
[----:B------:R-:W-:-:S05]  /*6510*/  IMAD.IADD R3, R3, 0x1, R9 ;  /* 0x0000000103037824 */ /* 0x000fca00078e0209 */
[----:B------:R-:W-:-:S05]  /*6520*/  LEA.HI.X R5, R2, UR7, R3, 0x1, P2 ;  /* 0x0000000702057c11 */ /* 0x000fca00090f0c03 */
[----:B------:R2:W-:Y:S04]  /*6530*/  @!P3 STG.E.128 desc[UR46][R4.64], RZ ;  /* 0x000000ff0400b986 */ /* 0x0005e8000c101d2e */
[----:B------:R2:W-:Y:S04]  /*6540*/  @!P4 STG.E.128 desc[UR46][R4.64+0x40], RZ ;  /* 0x000040ff0400c986 */ /* 0x0005e8000c101d2e */
[----:B------:R2:W-:Y:S02]  /*6550*/  @!P5 STG.E.128 desc[UR46][R4.64+0x80], RZ ;  /* 0x000080ff0400d986 */ /* 0x0005e4000c101d2e */
.L_x_517:
[----:B------:R-:W-:Y:S05]  /*6560*/  BSYNC B0 ;  /* 0x0000000000007941 */ /* 0x000fea0003800000 */
.L_x_516:
[----:B------:R-:W-:Y:S01]  /*6570*/  ULDC.64 UR6, c[0x0][0x858] ;  /* 0x0002160000067ab9 */ /* 0x000fe20000000a00 */
[----:B------:R-:W-:Y:S01]  /*6580*/  IMAD.IADD R13, R13, 0x1, R17 ;  /* 0x000000010d0d7824 */ /* 0x000fe200078e0211 */
[----:B------:R-:W-:Y:S02]  /*6590*/  UIMAD UR4, UR5, UR6, URZ ;  /* 0x00000006050472a4 */ /* 0x000fe4000f8e023f */
[----:B------:R-:W-:Y:S01]  /*65a0*/  IMAD.U32 R9, RZ, RZ, UR6 ;  /* 0x00000006ff097e24 */ /* 0x000fe2000f8e00ff */
[----:B------:R-:W-:Y:S01]  /*65b0*/  BSSY B0, `(.L_x_518) ;  /* 0x0000015000007945 */ /* 0x000fe20003800000 */
[----:B------:R-:W-:Y:S02]  /*65c0*/  UIMAD UR4, UR36, UR7, UR4 ;  /* 0x00000007240472a4 */ /* 0x000fe4000f8e0204 */
[----:B------:R-:W-:-:S04]  /*65d0*/  IMAD.WIDE.U32 R8, R9, UR36, R12 ;  /* 0x0000002409087c25 */ /* 0x000fc8000f8e000c */
[----:B--2---:R-:W-:Y:S01]  /*65e0*/  VIADD R5, R9, UR4 ;  /* 0x0000000409057c36 */ /* 0x004fe20008000000 */
        /* <DEDUP_REMOVED lines=17> */
.L_x_519:
[----:B------:R-:W-:Y:S05]  /*6700*/  BSYNC B0 ;  /* 0x0000000000007941 */ /* 0x000fea0003800000 */
.L_x_518:
        /* <DEDUP_REMOVED lines=10> */
[----:B------:R-:W-:-:S04]  /*67b0*/  IMAD R0, R0, UR6, RZ ;  /* 0x0000000600007c24 */ /* 0x000fc8000f8e02ff */
[----:B------:R-:W-:Y:S01]  /*67c0*/  IMAD R5, R9, UR7, R0 ;  /* 0x0000000709057c24 */ /* 0x000fe2000f8e0200 */
[----:B------:R-:W-:Y:S02]  /*67d0*/  ULDC.64 UR6, c[0x0][0x830] ;  /* 0x00020c0000067ab9 */ /* 0x000fe40000000a00 */
[----:B------:R-:W-:Y:S01]  /*67e0*/  LEA R4, P0, R2, UR6, 0x1 ;  /* 0x0000000602047c11 */ /* 0x000fe2000f8008ff */
[----:B------:R-:W-:-:S05]  /*67f0*/  IMAD.IADD R3, R3, 0x1, R5 ;  /* 0x0000000103037824 */ /* 0x000fca00078e0205 */
[----:B------:R-:W-:Y:S02]  /*6800*/  LEA.HI.X R5, R2, UR7, R3, 0x1, P0 ;  /* 0x0000000702057c11 */ /* 0x000fe400080f0c03 */
[----:B------:R-:W-:-:S03]  /*6810*/  ISETP.GE.AND P0, PT, R18, UR4, PT ;  /* 0x0000000412007c0c */ /* 0x000fc6000bf06270 */
[----:B------:R3:W-:Y:S04]  /*6820*/  @!P1 STG.E.128 desc[UR46][R4.64], RZ ;  /* 0x000000ff04009986 */ /* 0x0007e8000c101d2e */
[----:B------:R3:W-:Y:S06]  /*6830*/  @!P2 STG.E.128 desc[UR46][R4.64+0x40], RZ ;  /* 0x000040ff0400a986 */ /* 0x0007ec000c101d2e */
[----:B------:R-:W-:Y:S05]  /*6840*/  @P0 BRA `(.L_x_480) ;  /* 0x0000003800480947 */ /* 0x000fea0003800000 */
[----:B------:R4:W-:Y:S01]  /*6850*/  STG.E.128 desc[UR46][R4.64+0x80], RZ ;  /* 0x000080ff04007986 */ /* 0x0009e2000c101d2e */
[----:B------:R-:W-:Y:S05]  /*6860*/  BRA `(.L_x_480) ;  /* 0x0000003800407947 */ /* 0x000fea0003800000 */
.L_x_475:
[----:B------:R-:W-:-:S08]  /*6870*/  NOP ;  /* 0x0000000000007918 */ /* 0x000fd00000000000 */
[----:B------:R-:W1:-:S00]  /*6880*/  USETMAXREG.DEALLOC.CTAPOOL 0x18 ;  /* 0x00000018000079c8 */ /* 0x000e4000080e0500 */
[----:B-1----:R-:W-:-:S06]  /*6890*/  LOP3.LUT R0, R0, 0x3, RZ, 0xc0, !PT ;  /* 0x0000000300007812 */ /* 0x002fcc00078ec0ff */
[----:B------:R-:W1:Y:S02]  /*68a0*/  SHFL.IDX PT, R0, R0, RZ, 0x1f ;  /* 0x00001fff00007589 */ /* 0x000e6400000e0000 */
[----:B-1----:R-:W-:-:S13]  /*68b0*/  ISETP.NE.AND P0, PT, R0, RZ, PT ;  /* 0x000000ff0000720c */ /* 0x002fda0003f05270 */
[----:B------:R-:W-:Y:S05]  /*68c0*/  @!P0 BRA `(.L_x_520) ;  /* 0x0000000c00d48947 */ /* 0x000fea0003800000 */
[----:B------:R-:W-:-:S13]  /*68d0*/  ISETP.NE.AND P0, PT, R0, 0x1, PT ;  /* 0x000000010000780c */ /* 0x000fda0003f05270 */
[----:B------:R-:W-:Y:S05]  /*68e0*/  @P0 BRA `(.L_x_480) ;  /* 0x0000003800200947 */ /* 0x000fea0003800000 */
[----:B------:R-:W-:Y:S01]  /*68f0*/  ULDC.64 UR4, c[0x0][0x8d8] ;  /* 0x0002360000047ab9 */ /* 0x000fe20000000a00 */
[----:B------:R-:W1:Y:S01]  /*6900*/  S2UR UR12, SR_CTAID.Z ;  /* 0x00000000000c79c3 */ /* 0x000e620000002700 */
[----:B------:R-:W-:-:S04]  /*6910*/  ISETP.NE.U32.AND P0, PT, RZ, UR4, PT ;  /* 0x00000004ff007c0c */ /* 0x000fc8000bf05070 */
[----:B------:R-:W-:-:S13]  /*6920*/  ISETP.NE.AND.EX P0, PT, RZ, UR5, PT, P0 ;  /* 0x00000005ff007c0c */ /* 0x000fda000bf05300 */
[----:B------:R-:W-:Y:S05]  /*6930*/  @!P0 BRA `(.L_x_521) ;  /* 0x00000000001c8947 */ /* 0x000fea0003800000 */
[----:B------:R-:W-:Y:S02]  /*6940*/  ULDC.64 UR4, c[0x0][0x8d8] ;  /* 0x0002360000047ab9 */ /* 0x000fe40000000a00 */
[----:B-1----:R-:W-:-:S06]  /*6950*/  UIMAD.WIDE UR4, UR12, 0x4, UR4 ;  /* 0x000000040c0478a5 */ /* 0x002fcc000f8e0204 */
[----:B------:R-:W-:Y:S02]  /*6960*/  IMAD.U32 R2, RZ, RZ, UR4 ;  /* 0x00000004ff027e24 */ /* 0x000fe4000f8e00ff */
[----:B------:R-:W-:-:S05]  /*6970*/  IMAD.U32 R3, RZ, RZ, UR5 ;  /* 0x00000005ff037e24 */ /* 0x000fca000f8e00ff */
[----:B------:R-:W2:Y:S02]  /*6980*/  LDG.E R2, desc[UR46][R2.64] ;  /* 0x0000002e02027981 */ /* 0x000ea4000c1e1900 */
[----:B--2---:R-:W-:Y:S01]  /*6990*/  R2UR UR5, R2 ;  /* 0x00000000020572ca */ /* 0x004fe200000e0000 */
[----:B------:R-:W-:-:S14]  /*69a0*/  BRA `(.L_x_522) ;  /* 0x0000000000387947 */ /* 0x000fdc0003800000 */
.L_x_521:
[----:B------:R-:W-:Y:S02]  /*69b0*/  ULDC.64 UR4, c[0x0][0x8d0] ;  /* 0x0002340000047ab9 */ /* 0x000fe40000000a00 */
[----:B------:R-:W-:-:S04]  /*69c0*/  ISETP.NE.U32.AND P0, PT, RZ, UR4, PT ;  /* 0x00000004ff007c0c */ /* 0x000fc8000bf05070 */
[----:B------:R-:W-:-:S13]  /*69d0*/  ISETP.NE.AND.EX P0, PT, RZ, UR5, PT, P0 ;  /* 0x00000005ff007c0c */ /* 0x000fda000bf05300 */
[----:B------:R-:W-:Y:S05]  /*69e0*/  @!P0 BRA `(.L_x_523) ;  /* 0x0000000000248947 */ /* 0x000fea0003800000 */
[----:B------:R-:W-:Y:S02]  /*69f0*/  ULDC.64 UR4, c[0x0][0x8d0] ;  /* 0x0002340000047ab9 */ /* 0x000fe40000000a00 */
[----:B-1----:R-:W-:-:S06]  /*6a00*/  UIMAD.WIDE UR4, UR12, 0x4, UR4 ;  /* 0x000000040c0478a5 */ /* 0x002fcc000f8e0204 */
[----:B------:R-:W-:Y:S02]  /*6a10*/  IMAD.U32 R2, RZ, RZ, UR4 ;  /* 0x00000004ff027e24 */ /* 0x000fe4000f8e00ff */
[----:B------:R-:W-:-:S05]  /*6a20*/  IMAD.U32 R3, RZ, RZ, UR5 ;  /* 0x00000005ff037e24 */ /* 0x000fca000f8e00ff */
[----:B------:R-:W2:Y:S04]  /*6a30*/  LDG.E R0, desc[UR46][R2.64] ;  /* 0x0000002e02007981 */ /* 0x000ea8000c1e1900 */
[----:B------:R-:W2:Y:S02]  /*6a40*/  LDG.E R5, desc[UR46][R2.64+0x4] ;  /* 0x0000042e02057981 */ /* 0x000ea4000c1e1900 */
[----:B--2---:R-:W-:-:S05]  /*6a50*/  IMAD.IADD R0, R5, 0x1, -R0 ;  /* 0x0000000105007824 */ /* 0x004fca00078e0a00 */
[----:B------:R-:W-:Y:S01]  /*6a60*/  R2UR UR5, R0 ;  /* 0x00000000000572ca */ /* 0x000fe200000e0000 */
[----:B------:R-:W-:-:S14]  /*6a70*/  BRA `(.L_x_522) ;  /* 0x0000000000047947 */ /* 0x000fdc0003800000 */
.L_x_523:
[----:B------:R-:W-:-:S05]  /*6a80*/  ULDC UR5, c[0x0][0x8bc] ;  /* 0x00022f0000057ab9 */ /* 0x000fca0000000800 */
.L_x_522:
[----:B------:R-:W2:Y:S02]  /*6a90*/  S2UR UR4, SR_CTAID.X ;  /* 0x00000000000479c3 */ /* 0x000ea40000002500 */
[----:B--2---:R-:W-:-:S04]  /*6aa0*/  USHF.L.U32 UR4, UR4, 0x7, URZ ;  /* 0x0000000704047899 */ /* 0x004fc8000800063f */
[----:B------:R-:W-:-:S04]  /*6ab0*/  UISETP.GE.AND UP0, UPT, UR4, UR5, UPT ;  /* 0x000000050400728c */ /* 0x000fc8000bf06270 */
[----:B-1----:R-:W-:-:S06]  /*6ac0*/  USEL UR12, UR12, 0xffffffff, !UP0 ;  /* 0xffffffff0c0c7887 */ /* 0x002fcc000c000000 */
[----:B------:R-:W-:-:S13]  /*6ad0*/  ISETP.LE.AND P0, PT, RZ, UR12, PT ;  /* 0x0000000cff007c0c */ /* 0x000fda000bf03270 */
[----:B------:R-:W-:Y:S05]  /*6ae0*/  @!P0 BRA `(.L_x_480) ;  /* 0x0000003400a08947 */ /* 0x000fea0003800000 */
[----:B------:R-:W-:Y:S02]  /*6af0*/  ULDC.64 UR4, c[0x0][0x770] ;  /* 0x0001dc0000047ab9 */ /* 0x000fe40000000a00 */
[----:B------:R-:W-:-:S04]  /*6b00*/  UISETP.NE.U32.AND UP0, UPT, UR4, URZ, UPT ;  /* 0x0000003f0400728c */ /* 0x000fc8000bf05070 */
[----:B------:R-:W-:-:S03]  /*6b10*/  UISETP.NE.AND.EX UP0, UPT, UR5, URZ, UPT, UP0 ;  /* 0x0000003f0500728c */ /* 0x000fc6000bf05300 */
[----:B------:R-:W-:Y:S02]  /*6b20*/  ULDC.64 UR4, c[0x0][0x770] ;  /* 0x0001dc0000047ab9 */ /* 0x000fe40000000a00 */
[----:B------:R-:W-:Y:S01]  /*6b30*/  UIMAD.WIDE UR4, UR12, 0x4, UR4 ;  /* 0x000000040c0478a5 */ /* 0x000fe2000f8e0204 */
[----:B------:R-:W-:-:S05]  /*6b40*/  PLOP3.LUT P0, PT, PT, PT, UP0, 0x80, 0x0 ;  /* 0x000000000000781c */ /* 0x000fca0003f0f008 */
[----:B------:R-:W-:Y:S02]  /*6b50*/  IMAD.U32 R2, RZ, RZ, UR4 ;  /* 0x00000004ff027e24 */ /* 0x000fe4000f8e00ff */
[----:B------:R-:W-:Y:S01]  /*6b60*/  IMAD.U32 R3, RZ, RZ, UR5 ;  /* 0x00000005ff037e24 */ /* 0x000fe2000f8e00ff */
[----:B------:R-:W-:-:S05]  /*6b70*/  ULDC.64 UR4, c[0x0][0x780] ;  /* 0x0001e00000047ab9 */ /* 0x000fca0000000a00 */
[----:B------:R-:W2:Y:S01]  /*6b80*/  @P0 LDG.E R6, desc[UR46][R2.64] ;  /* 0x0000002e02060981 */ /* 0x000ea2000c1e1900 */
[----:B------:R-:W-:Y:S01]  /*6b90*/  UISETP.NE.U32.AND UP1, UPT, UR4, URZ, UPT ;  /* 0x0000003f0400728c */ /* 0x000fe2000bf25070 */
[----:B------:R-:W-:-:S03]  /*6ba0*/  ULDC UR6, c[0x0][0x280] ;  /* 0x0000a00000067ab9 */ /* 0x000fc60000000800 */
[----:B------:R-:W-:Y:S01]  /*6bb0*/  UISETP.NE.AND.EX UP1, UPT, UR5, URZ, UPT, UP1 ;  /* 0x0000003f0500728c */ /* 0x000fe2000bf25310 */
[----:B------:R-:W-:-:S05]  /*6bc0*/  IMAD.U32 R0, RZ, RZ, UR6 ;  /* 0x00000006ff007e24 */ /* 0x000fca000f8e00ff */
[----:B------:R-:W-:-:S05]  /*6bd0*/  PLOP3.LUT P1, PT, PT, PT, UP1, 0x80, 0x0 ;  /* 0x000000000000781c */ /* 0x000fca0003f2f018 */
[----:B------:R-:W-:Y:S02]  /*6be0*/  @UP1 ULDC.64 UR4, c[0x0][0x780] ;  /* 0x0001e00000041ab9 */ /* 0x000fe40000000a00 */
[----:B------:R-:W-:-:S06]  /*6bf0*/  @UP1 UIMAD.WIDE UR4, UR12, 0x4, UR4 ;  /* 0x000000040c0418a5 */ /* 0x000fcc000f8e0204 */
[----:B------:R-:W-:Y:S02]  /*6c00*/  IMAD.U32 R4, RZ, RZ, UR4 ;  /* 0x00000004ff047e24 */ /* 0x000fe4000f8e00ff */
[----:B------:R-:W-:-:S05]  /*6c10*/  IMAD.U32 R5, RZ, RZ, UR5 ;  /* 0x00000005ff057e24 */ /* 0x000fca000f8e00ff */
[----:B------:R1:W5:Y:S01]  /*6c20*/  @P1 LDG.E R0, desc[UR46][R4.64] ;  /* 0x0000002e04001981 */ /* 0x000362000c1e1900 */
[----:B------:R-:W-:Y:S01]  /*6c30*/  PLOP3.LUT P2, PT, PT, PT, UP0, 0x80, 0x0 ;  /* 0x000000000000781c */ /* 0x000fe20003f4f008 */
[----:B------:R-:W3:Y:S02]  /*6c40*/  S2UR UR13, SR_CTAID.Y ;  /* 0x00000000000d79c3 */ /* 0x000ee40000002600 */
[----:B---3--:R-:W-:-:S10]  /*6c50*/  USHF.R.S32.HI UR7, URZ, 0x1f, UR13 ;  /* 0x0000001f3f077899 */ /* 0x008fd4000801140d */
[----:B--2---:R-:W-:-:S13]  /*6c60*/  @P2 R2UR UR4, R6 ;  /* 0x00000000060422ca */ /* 0x004fda00000e0000 */
[----:B------:R-:W-:-:S04]  /*6c70*/  @UP0 ULEA UR4, UR12, UR4, 0x6 ;  /* 0x000000040c040291 */ /* 0x000fc8000f8e303f */
[----:B------:R-:W-:-:S04]  /*6c80*/  @UP0 USHF.R.S32.HI UR5, URZ, 0x1f, UR4 ;  /* 0x0000001f3f050899 */ /* 0x000fc80008011404 */
[----:B------:R-:W-:-:S04]  /*6c90*/  @UP0 ULEA.HI UR5, UR5, UR4, URZ, 0x6 ;  /* 0x0000000405050291 */ /* 0x000fc8000f8f303f */
[----:B------:R-:W-:-:S04]  /*6ca0*/  @UP0 USHF.R.S32.HI UR5, URZ, 0x6, UR5 ;  /* 0x000000063f050899 */ /* 0x000fc80008011405 */
[----:B------:R-:W-:Y:S01]  /*6cb0*/  @UP0 UIMAD UR6, UR5, 0x1800, URZ ;  /* 0x00001800050608a4 */ /* 0x000fe2000f8e023f */
[----:B-1----:R-:W-:Y:S11]  /*6cc0*/  @P1 BRA `(.L_x_524) ;  /* 0x0000000000101947 */ /* 0x002ff60003800000 */
[----:B------:R-:W-:Y:S05]  /*6cd0*/  @!P0 BRA `(.L_x_524) ;  /* 0x00000000000c8947 */ /* 0x000fea0003800000 */
[----:B------:R-:W2:Y:S04]  /*6ce0*/  LDG.E R5, desc[UR46][R2.64] ;  /* 0x0000002e02057981 */ /* 0x000ea8000c1e1900 */
[----:B-----5:R-:W2:Y:S02]  /*6cf0*/  LDG.E R0, desc[UR46][R2.64+0x4] ;  /* 0x0000042e02007981 */ /* 0x020ea4000c1e1900 */
[----:B--2---:R-:W-:-:S07]  /*6d00*/  IMAD.IADD R0, R0, 0x1, -R5 ;  /* 0x0000000100007824 */ /* 0x004fce00078e0a05 */
.L_x_524:
[----:B-----5:R-:W-:Y:S01]  /*6d10*/  ISETP.GE.AND P0, PT, R0, 0x1, PT ;  /* 0x000000010000780c */ /* 0x020fe20003f06270 */
[----:B------:R-:W-:Y:S01]  /*6d20*/  @UP0 USHF.R.S32.HI UR8, URZ, 0x1f, UR6 ;  /* 0x0000001f3f080899 */ /* 0x000fe20008011406 */
[----:B------:R-:W-:Y:S01]  /*6d30*/  UMOV UR4, URZ ;  /* 0x0000003f00047c82 */ /* 0x000fe20008000000 */
[----:B------:R-:W-:Y:S01]  /*6d40*/  UMOV UR5, URZ ;  /* 0x0000003f00057c82 */ /* 0x000fe20008000000 */
[----:B------:R-:W-:-:S04]  /*6d50*/  @UP0 UMOV UR4, UR6 ;  /* 0x0000000600040c82 */ /* 0x000fc80008000000 */
[----:B------:R-:W-:-:S05]  /*6d60*/  @UP0 UMOV UR5, UR8 ;  /* 0x0000000800050c82 */ /* 0x000fca0008000000 */
[----:B------:R-:W-:Y:S05]  /*6d70*/  @!P0 BRA `(.L_x_480) ;  /* 0x0000003000fc8947 */ /* 0x000fea0003800000 */
[----:B------:R-:W-:Y:S01]  /*6d80*/  ULDC.64 UR8, c[0x0][0x2d8] ;  /* 0x0000b60000087ab9 */ /* 0x000fe20000000a00 */
[C---:B------:R-:W-:Y:S01]  /*6d90*/  VIADD R2, R0.reuse, 0x3f ;  /* 0x0000003f00027836 */ /* 0x040fe20000000000 */
[----:B------:R-:W-:Y:S01]  /*6da0*/  UIMAD UR7, UR7, UR8, URZ ;  /* 0x00000008070772a4 */ /* 0x000fe2000f8e023f */
[----:B------:R-:W-:Y:S01]  /*6db0*/  ISETP.GE.AND P1, PT, R0, 0x41, PT ;  /* 0x000000410000780c */ /* 0x000fe20003f26270 */
[----:B------:R-:W-:Y:S02]  /*6dc0*/  USHF.R.S32.HI UR6, URZ, 0x1f, UR12 ;  /* 0x0000001f3f067899 */ /* 0x000fe4000801140c */
[----:B------:R-:W-:Y:S01]  /*6dd0*/  UIMAD.WIDE.U32 UR10, UR13, UR8, URZ ;  /* 0x000000080d0a72a5 */ /* 0x000fe2000f8e003f */
[----:B------:R-:W-:Y:S01]  /*6de0*/  SHF.R.S32.HI R3, RZ, 0x1f, R2 ;  /* 0x0000001fff037819 */ /* 0x000fe20000011402 */
[----:B------:R-:W-:Y:S02]  /*6df0*/  UIMAD UR7, UR13, UR9, UR7 ;  /* 0x000000090d0772a4 */ /* 0x000fe4000f8e0207 */
[----:B------:R-:W-:Y:S01]  /*6e00*/  UIADD3 UR8, UP1, UR4, UR10, URZ ;  /* 0x0000000a04087290 */ /* 0x000fe2000ff3e03f */
[----:B------:R-:W-:Y:S01]  /*6e10*/  LEA.HI R3, R3, R2, RZ, 0x6 ;  /* 0x0000000203037211 */ /* 0x000fe200078f30ff */
[----:B------:R-:W-:-:S02]  /*6e20*/  UIADD3 UR7, UR11, UR7, URZ ;  /* 0x000000070b077290 */ /* 0x000fc4000fffe03f */
[----:B------:R-:W-:Y:S01]  /*6e30*/  USEL UR6, UR6, URZ, !UP0 ;  /* 0x0000003f06067287 */ /* 0x000fe2000c000000 */
[----:B------:R-:W-:Y:S01]  /*6e40*/  SHF.R.S32.HI R3, RZ, 0x6, R3 ;  /* 0x00000006ff037819 */ /* 0x000fe20000011403 */
[----:B------:R-:W-:Y:S01]  /*6e50*/  ULDC.64 UR14, c[0x0][0x2e0] ;  /* 0x0000b800000e7ab9 */ /* 0x000fe20000000a00 */
[----:B------:R-:W-:Y:S02]  /*6e60*/  USEL UR13, UR12, URZ, !UP0 ;  /* 0x0000003f0c0d7287 */ /* 0x000fe4000c000000 */
[----:B------:R-:W-:Y:S01]  /*6e70*/  UIADD3.X UR9, UR5, UR7, URZ, UP1, !UPT ;  /* 0x0000000705097290 */ /* 0x000fe20008ffe43f */
[----:B------:R-:W-:Y:S01]  /*6e80*/  VIMNMX R3, R3, 0x1, !PT ;  /* 0x0000000103037848 */ /* 0x000fe20007fe0100 */
[----:B------:R-:W-:Y:S02]  /*6e90*/  UIMAD UR6, UR6, UR14, URZ ;  /* 0x0000000e060672a4 */ /* 0x000fe4000f8e023f */
[----:B------:R-:W-:Y:S01]  /*6ea0*/  UIMAD.WIDE.U32 UR8, UR13, UR14, UR8 ;  /* 0x0000000e0d0872a5 */ /* 0x000fe2000f8e0008 */
[----:B------:R-:W-:Y:S01]  /*6eb0*/  LOP3.LUT R2, R3, 0x1, RZ, 0xc0, !PT ;  /* 0x0000000103027812 */ /* 0x000fe200078ec0ff */
[----:B------:R-:W-:Y:S01]  /*6ec0*/  UIMAD UR12, UR13, UR15, UR6 ;  /* 0x0000000f0d0c72a4 */ /* 0x000fe2000f8e0206 */
[----:B------:R-:W-:-:S03]  /*6ed0*/  ELECT P0, URZ, PT ;  /* 0x00000000003f782f */ /* 0x000fc60003800000 */
[----:B------:R-:W-:Y:S01]  /*6ee0*/  UIADD3 UR19, UR9, UR12, URZ ;  /* 0x0000000c09137290 */ /* 0x000fe2000fffe03f */
[----:B------:R-:W-:Y:S01]  /*6ef0*/  UMOV UR6, URZ ;  /* 0x0000003f00067c82 */ /* 0x000fe20008000000 */
[----:B------:R-:W-:Y:S10]  /*6f00*/  @!P1 BRA `(.L_x_525) ;  /* 0x0000000400889947 */ /* 0x000ff40003800000 */
[----:B------:R-:W-:Y:S01]  /*6f10*/  UMOV UR6, UR10 ;  /* 0x0000000a00067c82 */ /* 0x000fe20008000000 */
[----:B------:R-:W-:Y:S01]  /*6f20*/  ULDC.64 UR10, c[0x0][0x2c0] ;  /* 0x0000b000000a7ab9 */ /* 0x000fe20000000a00 */
[----:B------:R-:W-:Y:S01]  /*6f30*/  UIMAD.WIDE.U32 UR6, UR13, UR14, UR6 ;  /* 0x0000000e0d0672a5 */ /* 0x000fe2000f8e0006 */
[----:B------:R-:W-:Y:S01]  /*6f40*/  IMAD.IADD R0, R3, 0x1, -R2 ;  /* 0x0000000103007824 */ /* 0x000fe200078e0a02 */
[----:B------:R-:W-:Y:S02]  /*6f50*/  ULDC.64 UR20, c[0x0][0x2c0] ;  /* 0x0000b00000147ab9 */ /* 0x000fe40000000a00 */
[----:B------:R-:W-:-:S04]  /*6f60*/  UIADD3 UR15, UP0, UR4, UR6, URZ ;  /* 0x00000006040f7290 */ /* 0x000fc8000ff1e03f */
[----:B------:R-:W-:Y:S02]  /*6f70*/  UIADD3.X UR4, UR5, UR12, UR7, UP0, !UPT ;  /* 0x0000000c05047290 */ /* 0x000fe400087fe407 */
[----:B------:R-:W-:Y:S01]  /*6f80*/  ULEA UR14, UP0, UR15, UR10, 0x2 ;  /* 0x0000000a0f0e7291 */ /* 0x000fe2000f80103f */
[----:B------:R-:W-:-:S03]  /*6f90*/  UMOV UR5, URZ ;  /* 0x0000003f00057c82 */ /* 0x000fc60008000000 */
[----:B------:R-:W-:Y:S02]  /*6fa0*/  ULEA.HI.X UR15, UR15, UR11, UR4, 0x2, UP0 ;  /* 0x0000000b0f0f7291 */ /* 0x000fe400080f1404 */
[----:B------:R-:W-:Y:S02]  /*6fb0*/  UIADD3 UR10, UP0, UR14, 0x3000, URZ ;  /* 0x000030000e0a7890 */ /* 0x000fe4000ff1e03f */
[----:B------:R-:W-:Y:S02]  /*6fc0*/  UIADD3 UR12, UP1, UR14, 0x6000, URZ ;  /* 0x000060000e0c7890 */ /* 0x000fe4000ff3e03f */
[----:B------:R-:W-:Y:S02]  /*6fd0*/  UIADD3 UR14, UP2, UR14, 0x9000, URZ ;  /* 0x000090000e0e7890 */ /* 0x000fe4000ff5e03f */
[----:B------:R-:W-:Y:S02]  /*6fe0*/  UIADD3.X UR11, URZ, UR15, URZ, UP0, !UPT ;  /* 0x0000000f3f0b7290 */ /* 0x000fe400087fe43f */
[----:B------:R-:W-:-:S02]  /*6ff0*/  UIADD3.X UR13, URZ, UR15, URZ, UP1, !UPT ;  /* 0x0000000f3f0d7290 */ /* 0x000fc40008ffe43f */
[----:B------:R-:W-:Y:S01]  /*7000*/  UIADD3.X UR15, URZ, UR15, URZ, UP2, !UPT ;  /* 0x0000000f3f0f7290 */ /* 0x000fe200097fe43f */
[----:B------:R-:W-:-:S11]  /*7010*/  UMOV UR4, URZ ;  /* 0x0000003f00047c82 */ /* 0x000fd60008000000 */
.L_x_538:
        /* <DEDUP_REMOVED lines=21> */
.L_x_527:
[----:B------:R-:W-:Y:S05]  /*7170*/  BSYNC B0 ;  /* 0x0000000000007941 */ /* 0x000fea0003800000 */
.L_x_526:
        /* <DEDUP_REMOVED lines=13> */
.L_x_529:
[----:B------:R-:W-:Y:S05]  /*7250*/  BSYNC B0 ;  /* 0x0000000000007941 */ /* 0x000fea0003800000 */
.L_x_528:
[----:B------:R-:W-:Y:S06]  /*7260*/  BAR.ARV 0xa, 0xa0 ;  /* 0x0282800000007b1d */ /* 0x000fec0000002000 */
[----:B------:R-:W-:Y:S04]  /*7270*/  BSSY B0, `(.L_x_530) ;  /* 0x0000003000007945 */ /* 0x000fe80003800000 */
[----:B------:R-:W-:Y:S05]  /*7280*/  @!P0 BRA `(.L_x_531) ;  /* 0x0000000000048947 */ /* 0x000fea0003800000 */
[----:B------:R-:W-:-:S04]  /*7290*/  DEPBAR.LE SB0, 0x0 ;  /* 0x000080000000791a */ /* 0x000fc80000000000 */
.L_x_531:
[----:B------:R-:W-:Y:S05]  /*72a0*/  BSYNC B0 ;  /* 0x0000000000007941 */ /* 0x000fea0003800000 */
.L_x_530:
        /* <DEDUP_REMOVED lines=13> */
.L_x_533:
[----:B------:R-:W-:Y:S05]  /*7380*/  BSYNC B0 ;  /* 0x0000000000007941 */ /* 0x000fea0003800000 */
.L_x_532:
        /* <DEDUP_REMOVED lines=13> */
.L_x_535:
[----:B------:R-:W-:Y:S05]  /*7460*/  BSYNC B0 ;  /* 0x0000000000007941 */ /* 0x000fea0003800000 */
.L_x_534:
[----:B------:R-:W-:Y:S01]  /*7470*/  VIADD R0, R0, 0xfffffffe ;  /* 0xfffffffe00007836 */ /* 0x000fe20000000000 */
[----:B------:R-:W-:Y:S06]  /*7480*/  BAR.ARV 0xa, 0xa0 ;  /* 0x0282800000007b1d */ /* 0x000fec0000002000 */
[----:B------:R-:W-:Y:S01]  /*7490*/  BSSY B0, `(.L_x_536) ;  /* 0x0000004000007945 */ /* 0x000fe20003800000 */
[----:B------:R-:W-:-:S03]  /*74a0*/  ISETP.NE.AND P1, PT, R0, RZ, PT ;  /* 0x000000ff0000720c */ /* 0x000fc60003f25270 */
[----:B------:R-:W-:Y:S10]  /*74b0*/  @!P0 BRA `(.L_x_537) ;  /* 0x0000000000048947 */ /* 0x000ff40003800000 */
[----:B------:R-:W-:-:S04]  /*74c0*/  DEPBAR.LE SB0, 0x0 ;  /* 0x000080000000791a */ /* 0x000fc80000000000 */
.L_x_537:
[----:B------:R-:W-:Y:S05]  /*74d0*/  BSYNC B0 ;  /* 0x0000000000007941 */ /* 0x000fea0003800000 */
.L_x_536:
[----:B------:R-:W-:Y:S06]  /*74e0*/  BAR.ARV 0xb, 0xa0 ;  /* 0x02c2800000007b1d */ /* 0x000fec0000002000 */
[----:B------:R-:W-:Y:S02]  /*74f0*/  UIADD3 UR5, UR5, 0x2, URZ ;  /* 0x0000000205057890 */ /* 0x000fe4000fffe03f */
[----:B------:R-:W-:Y:S01]  /*7500*/  UIADD3 UR4, UR4, 0x1, URZ ;  /* 0x0000000104047890 */ /* 0x000fe2000fffe03f */
[----:B------:R-:W-:Y:S11]  /*7510*/  @P1 BRA `(.L_x_538) ;  /* 0xfffffff800c01947 */ /* 0x000ff6000383ffff */
[----:B------:R-:W-:-:S12]  /*7520*/  UIADD3 UR6, UR16, 0x3000, URZ ;  /* 0x0000300010067890 */ /* 0x000fd8000fffe03f */
.L_x_525:
        /* <DEDUP_REMOVED lines=10> */
[----:B------:R-:W-:Y:S01]  /*75d0*/  ULEA UR4, UP0, UR11, UR4, 0x2 ;  /* 0x000000040b047291 */ /* 0x000fe2000f80103f */
[----:B------:R-:W-:-:S03]  /*75e0*/  UMOV UR13, 0x14f00000 ;  /* 0x14f00000000d7882 */ /* 0x000fc60000000000 */
[----:B------:R-:W-:-:S03]  /*75f0*/  ULEA.HI.X UR5, UR11, UR5, UR12, 0x2, UP0 ;  /* 0x000000050b057291 */ /* 0x000fc600080f140c */
[----:B------:R-:W-:Y:S01]  /*7600*/  UMOV UR12, 0x0 ;  /* 0x00000000000c7882 */ /* 0x000fe20000000000 */
[----:B-1----:R-:W-:-:S03]  /*7610*/  ULEA UR7, UR10, UR7, 0x18 ;  /* 0x000000070a077291 */ /* 0x002fc6000f8ec03f */
[----:B------:R-:W-:Y:S01]  /*7620*/  UMOV UR10, 0x300 ;  /* 0x00000300000a7882 */ /* 0x000fe20000000000 */
[----:B------:R-:W-:-:S09]  /*7630*/  UIADD3 UR7, UR7, 0xc000, URZ ;  /* 0x0000c00007077890 */ /* 0x000fd2000fffe03f */
[----:B------:R1:W-:Y:S02]  /*7640*/  UBLKRED.G.S.ADD.F32.RN [UR4], [UR7], UR10, desc[UR12] ;  /* 0x00000c04070073bb */ /* 0x0003e400080a140a */
[----:B-1----:R0:W-:Y:S02]  /*7650*/  UTMACMDFLUSH ;  /* 0x00000000000079b7 */ /* 0x0021e40000000000 */
.L_x_540:
[----:B------:R-:W-:Y:S05]  /*7660*/  BSYNC B0 ;  /* 0x0000000000007941 */ /* 0x000fea0003800000 */
.L_x_539:
[----:B------:R-:W-:Y:S06]  /*7670*/  BAR.SYNC.DEFER_BLOCKING 0xe, 0xa0 ;  /* 0x0382800000007b1d */ /* 0x000fec0000010000 */
[----:B------:R-:W-:Y:S04]  /*7680*/  BSSY B0, `(.L_x_541) ;  /* 0x0000012000007945 */ /* 0x000fe80003800000 */
[----:B------:R-:W-:Y:S05]  /*7690*/  @!P0 BRA `(.L_x_542) ;  /* 0x0000000000408947 */ /* 0x000fea0003800000 */
[----:B------:R-:W1:Y:S01]  /*76a0*/  S2UR UR7, SR_CgaCtaId ;  /* 0x00000000000779c3 */ /* 0x000e620000008800 */
[----:B------:R-:W-:Y:S01]  /*76b0*/  UIADD3 UR4, UR6, 0xc00, URZ ;  /* 0x00000c0006047890 */ /* 0x000fe2000fffe03f */
[----:B------:R-:W-:Y:S01]  /*76c0*/  UMOV UR5, 0x400 ;  /* 0x0000040000057882 */ /* 0x000fe20000000000 */
[----:B------:R-:W-:Y:S02]  /*76d0*/  ULDC.64 UR10, c[0x0][0x2c0] ;  /* 0x0000b000000a7ab9 */ /* 0x000fe40000000a00 */
[----:B------:R-:W-:Y:S01]  /*76e0*/  UIADD3 UR12, UP0, UR4, UR8, URZ ;  /* 0x00000008040c7290 */ /* 0x000fe2000ff1e03f */
[----:B------:R-:W-:Y:S01]  /*76f0*/  UMOV UR13, 0x14f00000 ;  /* 0x14f00000000d7882 */ /* 0x000fe20000000000 */
[----:B-1----:R-:W-:Y:S02]  /*7700*/  ULEA UR7, UR7, UR5, 0x18 ;  /* 0x0000000507077291 */ /* 0x002fe4000f8ec03f */
[----:B------:R-:W-:Y:S02]  /*7710*/  ULEA.HI.X.SX32 UR5, UR4, UR19, 0x1, UP0 ;  /* 0x0000001304057291 */ /* 0x000fe400080f0e3f */
[----:B------:R-:W-:-:S02]  /*7720*/  ULEA UR4, UP0, UR12, UR10, 0x2 ;  /* 0x0000000a0c047291 */ /* 0x000fc4000f80103f */
[----:B------:R-:W-:Y:S02]  /*7730*/  UIADD3 UR7, UR7, 0xf000, URZ ;  /* 0x0000f00007077890 */ /* 0x000fe4000fffe03f */
[----:B------:R-:W-:Y:S01]  /*7740*/  ULEA.HI.X UR5, UR12, UR11, UR5, 0x2, UP0 ;  /* 0x0000000b0c057291 */ /* 0x000fe200080f1405 */
[----:B------:R-:W-:Y:S02]  /*7750*/  UMOV UR10, 0x300 ;  /* 0x00000300000a7882 */ /* 0x000fe40000000000 */
[----:B------:R-:W-:-:S06]  /*7760*/  UMOV UR12, 0x0 ;  /* 0x00000000000c7882 */ /* 0x000fcc0000000000 */
[----:B------:R1:W-:Y:S01]  /*7770*/  UBLKRED.G.S.ADD.F32.RN [UR4], [UR7], UR10, desc[UR12] ;  /* 0x00000c04070073bb */ /* 0x0003e200080a140a */
[----:B------:R0:W-:Y:S01]  /*7780*/  UTMACMDFLUSH ;  /* 0x00000000000079b7 */ /* 0x0001e20000000000 */
[----:B-1----:R-:W-:-:S04]  /*7790*/  DEPBAR.LE SB0, 0x1 ;  /* 0x000080400000791a */ /* 0x002fc80000000000 */
.L_x_542:
[----:B------:R-:W-:Y:S05]  /*77a0*/  BSYNC B0 ;  /* 0x0000000000007941 */ /* 0x000fea0003800000 */
.L_x_541:
[----:B------:R-:W-:Y:S06]  /*77b0*/  BAR.ARV 0xa, 0xa0 ;  /* 0x0282800000007b1d */ /* 0x000fec0000002000 */
[----:B------:R-:W-:Y:S04]  /*77c0*/  BSSY B0, `(.L_x_543) ;  /* 0x0000003000007945 */ /* 0x000fe80003800000 */
[----:B------:R-:W-:Y:S05]  /*77d0*/  @!P0 BRA `(.L_x_544) ;  /* 0x0000000000048947 */ /* 0x000fea0003800000 */
[----:B------:R-:W-:-:S04]  /*77e0*/  DEPBAR.LE SB0, 0x0 ;  /* 0x000080000000791a */ /* 0x000fc80000000000 */
.L_x_544:
[----:B------:R-:W-:Y:S05]  /*77f0*/  BSYNC B0 ;  /* 0x0000000000007941 */ /* 0x000fea0003800000 */
.L_x_543:
[----:B------:R-:W-:Y:S06]  /*7800*/  BAR.ARV 0xb, 0xa0 ;  /* 0x02c2800000007b1d */ /* 0x000fec0000002000 */
[----:B------:R-:W-:Y:S05]  /*7810*/  BRA `(.L_x_480) ;  /* 0x0000002800547947 */ /* 0x000fea0003800000 */
.L_x_520:
[----:B------:R-:W-:Y:S01]  /*7820*/  ULDC.64 UR4, c[0x0][0x8d8] ;  /* 0x0002360000047ab9 */ /* 0x000fe20000000a00 */
[----:B------:R-:W1:Y:S01]  /*7830*/  S2UR UR13, SR_CTAID.Z ;  /* 0x00000000000d79c3 */ /* 0x000e620000002700 */
[----:B------:R-:W-:-:S04]  /*7840*/  ISETP.NE.U32.AND P0, PT, RZ, UR4, PT ;  /* 0x00000004ff007c0c */ /* 0x000fc8000bf05070 */
[----:B------:R-:W-:-:S03]  /*7850*/  ISETP.NE.AND.EX P0, PT, RZ, UR5, PT, P0 ;  /* 0x00000005ff007c0c */ /* 0x000fc6000bf05300 */
[----:B------:R-:W2:Y:S10]  /*7860*/  S2UR UR20, SR_CTAID.Y ;  /* 0x00000000001479c3 */ /* 0x000eb40000002600 */
[----:B------:R-:W-:Y:S05]  /*7870*/  @!P0 BRA `(.L_x_545) ;  /* 0x00000000001c8947 */ /* 0x000fea0003800000 */
[----:B------:R-:W-:Y:S02]  /*7880*/  ULDC.64 UR4, c[0x0][0x8d8] ;  /* 0x0002360000047ab9 */ /* 0x000fe40000000a00 */
[----:B-1----:R-:W-:-:S06]  /*7890*/  UIMAD.WIDE UR4, UR13, 0x4, UR4 ;  /* 0x000000040d0478a5 */ /* 0x002fcc000f8e0204 */
[----:B------:R-:W-:Y:S02]  /*78a0*/  IMAD.U32 R2, RZ, RZ, UR4 ;  /* 0x00000004ff027e24 */ /* 0x000fe4000f8e00ff */
[----:B------:R-:W-:-:S05]  /*78b0*/  IMAD.U32 R3, RZ, RZ, UR5 ;  /* 0x00000005ff037e24 */ /* 0x000fca000f8e00ff */
[----:B------:R-:W3:Y:S02]  /*78c0*/  LDG.E R2, desc[UR46][R2.64] ;  /* 0x0000002e02027981 */ /* 0x000ee4000c1e1900 */
[----:B---3--:R-:W-:Y:S01]  /*78d0*/  R2UR UR4, R2 ;  /* 0x00000000020472ca */ /* 0x008fe200000e0000 */
[----:B------:R-:W-:-:S14]  /*78e0*/  BRA `(.L_x_546) ;  /* 0x00000000003c7947 */ /* 0x000fdc0003800000 */
.L_x_545:
        /* <DEDUP_REMOVED lines=8> */
[----:B------:R-:W3:Y:S04]  /*7970*/  LDG.E R0, desc[UR46][R2.64] ;  /* 0x0000002e02007981 */ /* 0x000ee8000c1e1900 */
[----:B------:R-:W4:Y:S01]  /*7980*/  LDG.E R4, desc[UR46][R2.64+0x4] ;  /* 0x0000042e02047981 */ /* 0x000f22000c1e1900 */
[----:B---3--:R-:W-:Y:S02]  /*7990*/  R2UR UR4, R0 ;  /* 0x00000000000472ca */ /* 0x008fe400000e0000 */
[----:B----4-:R-:W-:-:S13]  /*79a0*/  R2UR UR5, R4 ;  /* 0x00000000040572ca */ /* 0x010fda00000e0000 */
[----:B------:R-:W-:Y:S01]  /*79b0*/  UIADD3 UR4, -UR4, UR5, URZ ;  /* 0x0000000504047290 */ /* 0x000fe2000fffe13f */
[----:B------:R-:W-:Y:S11]  /*79c0*/  BRA `(.L_x_546) ;  /* 0x0000000000047947 */ /* 0x000ff60003800000 */
.L_x_547:
[----:B------:R-:W-:-:S05]  /*79d0*/  ULDC UR4, c[0x0][0x8bc] ;  /* 0x00022f0000047ab9 */ /* 0x000fca0000000800 */
.L_x_546:
[----:B------:R-:W3:Y:S01]  /*79e0*/  S2UR UR8, SR_CTAID.X ;  /* 0x00000000000879c3 */ /* 0x000ee20000002500 */
[----:B------:R-:W-:Y:S02]  /*79f0*/  IMAD.MOV.U32 R9, RZ, RZ, 0x1 ;  /* 0x00000001ff097424 */ /* 0x000fe400078e00ff */
[----:B------:R-:W-:Y:S01]  /*7a00*/  IMAD.MOV.U32 R0, RZ, RZ, RZ ;  /* 0x000000ffff007224 */ /* 0x000fe200078e00ff */
[----:B---3--:R-:W-:-:S04]  /*7a10*/  USHF.L.U32 UR8, UR8, 0x7, URZ ;  /* 0x0000000708087899 */ /* 0x008fc8000800063f */
[----:B------:R-:W-:-:S04]  /*7a20*/  UISETP.GE.AND UP0, UPT, UR8, UR4, UPT ;  /* 0x000000040800728c */ /* 0x000fc8000bf06270 */
[----:B-1----:R-:W-:-:S06]  /*7a30*/  USEL UR13, UR13, 0xffffffff, !UP0 ;  /* 0xffffffff0d0d7887 */ /* 0x002fcc000c000000 */
[----:B------:R-:W-:-:S13]  /*7a40*/  ISETP.LE.AND P0, PT, RZ, UR13, PT ;  /* 0x0000000dff007c0c */ /* 0x000fda000bf03270 */
[----:B------:R-:W-:Y:S05]  /*7a50*/  @!P0 BRA `(.L_x_548) ;  /* 0x0000002400308947 */ /* 0x000fea0003800000 */
[----:B------:R-:W-:Y:S01]  /*7a60*/  ULDC.64 UR14, c[0x0][0x770] ;  /* 0x0001dc00000e7ab9 */ /* 0x000fe20000000a00 */
[----:B------:R-:W-:Y:S01]  /*7a70*/  ULDC.64 UR4, c[0x0][0x778] ;  /* 0x0001de0000047ab9 */ /* 0x000fe20000000a00 */
[----:B------:R-:W-:Y:S01]  /*7a80*/  UISETP.NE.U32.AND UP1, UPT, UR14, URZ, UPT ;  /* 0x0000003f0e00728c */ /* 0x000fe2000bf25070 */
[----:B------:R-:W-:Y:S01]  /*7a90*/  ULDC.64 UR6, c[0x0][0x770] ;  /* 0x0001dc0000067ab9 */ /* 0x000fe20000000a00 */
[----:B------:R-:W-:Y:S02]  /*7aa0*/  UISETP.NE.U32.AND UP0, UPT, UR4, URZ, UPT ;  /* 0x0000003f0400728c */ /* 0x000fe4000bf05070 */
[----:B------:R-:W-:Y:S02]  /*7ab0*/  UISETP.NE.AND.EX UP1, UPT, UR15, URZ, UPT, UP1 ;  /* 0x0000003f0f00728c */ /* 0x000fe4000bf25310 */
[----:B------:R-:W-:Y:S02]  /*7ac0*/  UIMAD.WIDE UR6, UR13, 0x4, UR6 ;  /* 0x000000040d0678a5 */ /* 0x000fe4000f8e0206 */
[----:B------:R-:W-:-:S02]  /*7ad0*/  UISETP.NE.AND.EX UP0, UPT, UR5, URZ, UPT, UP0 ;  /* 0x0000003f0500728c */ /* 0x000fc4000bf05300 */
[----:B------:R-:W-:Y:S01]  /*7ae0*/  PLOP3.LUT P0, PT, PT, PT, UP1, 0x80, 0x0 ;  /* 0x000000000000781c */ /* 0x000fe20003f0f018 */
[----:B------:R-:W-:Y:S01]  /*7af0*/  ULDC.64 UR10, c[0x0][0x780] ;  /* 0x0001e000000a7ab9 */ /* 0x000fe20000000a00 */
[----:B------:R-:W-:Y:S02]  /*7b00*/  IMAD.U32 R2, RZ, RZ, UR6 ;  /* 0x00000006ff027e24 */ /* 0x000fe4000f8e00ff */
[----:B------:R-:W-:Y:S01]  /*7b10*/  IMAD.U32 R3, RZ, RZ, UR7 ;  /* 0x00000007ff037e24 */ /* 0x000fe2000f8e00ff */
[----:B------:R-:W-:-:S04]  /*7b20*/  UISETP.NE.U32.AND UP2, UPT, UR10, URZ, UPT ;  /* 0x0000003f0a00728c */ /* 0x000fc8000bf45070 */
[----:B------:R-:W-:Y:S01]  /*7b30*/  UISETP.NE.AND.EX UP2, UPT, UR11, URZ, UPT, UP2 ;  /* 0x0000003f0b00728c */ /* 0x000fe2000bf45320 */
[----:B------:R-:W-:-:S03]  /*7b40*/  @UP0 ULDC.64 UR4, c[0x0][0x778] ;  /* 0x0001de0000040ab9 */ /* 0x000fc60000000a00 */
[----:B------:R1:W3:Y:S01]  /*7b50*/  @P0 LDG.E R6, desc[UR46][R2.64] ;  /* 0x0000002e02060981 */ /* 0x0002e2000c1e1900 */
[----:B------:R-:W-:Y:S01]  /*7b60*/  @UP0 UIMAD.WIDE UR4, UR13, 0x4, UR4 ;  /* 0x000000040d0408a5 */ /* 0x000fe2000f8e0204 */
[----:B------:R-:W-:Y:S02]  /*7b70*/  PLOP3.LUT P1, PT, PT, PT, UP0, 0x80, 0x0 ;  /* 0x000000000000781c */ /* 0x000fe40003f2f008 */
[----:B------:R-:W-:-:S03]  /*7b80*/  PLOP3.LUT P2, PT, PT, PT, UP2, 0x80, 0x0 ;  /* 0x000000000000781c */ /* 0x000fc60003f4f028 */
[----:B-1----:R-:W-:Y:S02]  /*7b90*/  IMAD.U32 R2, RZ, RZ, UR4 ;  /* 0x00000004ff027e24 */ /* 0x002fe4000f8e00ff */
[----:B------:R-:W-:Y:S01]  /*7ba0*/  IMAD.U32 R3, RZ, RZ, UR5 ;  /* 0x00000005ff037e24 */ /* 0x000fe2000f8e00ff */
[----:B------:R-:W-:Y:S02]  /*7bb0*/  @UP2 ULDC.64 UR4, c[0x0][0x780] ;  /* 0x0001e00000042ab9 */ /* 0x000fe40000000a00 */
[----:B------:R-:W-:-:S03]  /*7bc0*/  @UP2 UIMAD.WIDE UR4, UR13, 0x4, UR4 ;  /* 0x000000040d0428a5 */ /* 0x000fc6000f8e0204 */
[----:B------:R1:W4:Y:S03]  /*7bd0*/  @P1 LDG.E R4, desc[UR46][R2.64] ;  /* 0x0000002e02041981 */ /* 0x000326000c1e1900 */
[----:B-1----:R-:W-:Y:S02]  /*7be0*/  IMAD.U32 R2, RZ, RZ, UR4 ;  /* 0x00000004ff027e24 */ /* 0x002fe4000f8e00ff */
[----:B------:R-:W-:-:S05]  /*7bf0*/  IMAD.U32 R3, RZ, RZ, UR5 ;  /* 0x00000005ff037e24 */ /* 0x000fca000f8e00ff */
[----:B------:R1:W2:Y:S02]  /*7c00*/  @P2 LDG.E R5, desc[UR46][R2.64] ;  /* 0x0000002e02052981 */ /* 0x0002a4000c1e1900 */
[----:B-1----:R-:W-:Y:S02]  /*7c10*/  IMAD.U32 R2, RZ, RZ, UR6 ;  /* 0x00000006ff027e24 */ /* 0x002fe4000f8e00ff */
[----:B------:R-:W-:-:S05]  /*7c20*/  IMAD.U32 R3, RZ, RZ, UR7 ;  /* 0x00000007ff037e24 */ /* 0x000fca000f8e00ff */
[----:B------:R1:W5:Y:S01]  /*7c30*/  @P0 LDG.E R0, desc[UR46][R2.64] ;  /* 0x0000002e02000981 */ /* 0x000362000c1e1900 */
[----:B------:R-:W-:Y:S01]  /*7c40*/  UMOV UR11, URZ ;  /* 0x0000003f000b7c82 */ /* 0x000fe20008000000 */
[----:B---3--:R-:W-:-:S13]  /*7c50*/  @P0 R2UR UR4, R6 ;  /* 0x00000000060402ca */ /* 0x008fda00000e0000 */
[----:B------:R-:W-:-:S04]  /*7c60*/  @UP1 ULEA UR4, UR13, UR4, 0x6 ;  /* 0x000000040d041291 */ /* 0x000fc8000f8e303f */
[----:B------:R-:W-:Y:S01]  /*7c70*/  @UP1 USHF.R.S32.HI UR5, URZ, 0x1f, UR4 ;  /* 0x0000001f3f051899 */ /* 0x000fe20008011404 */
[----:B----4-:R-:W-:Y:S02]  /*7c80*/  @P1 R2UR UR11, R4 ;  /* 0x00000000040b12ca */ /* 0x010fe400000e0000 */
[----:B------:R-:W-:Y:S01]  /*7c90*/  PLOP3.LUT P1, PT, PT, PT, UP1, 0x80, 0x0 ;  /* 0x000000000000781c */ /* 0x000fe20003f2f018 */
[----:B------:R-:W-:-:S03]  /*7ca0*/  @UP1 ULEA.HI UR4, UR5, UR4, URZ, 0x6 ;  /* 0x0000000405041291 */ /* 0x000fc6000f8f303f */
[----:B------:R-:W-:Y:S01]  /*7cb0*/  ULDC UR5, c[0x0][0x280] ;  /* 0x0000a00000057ab9 */ /* 0x000fe20000000800 */
[----:B--2---:R-:W-:Y:S01]  /*7cc0*/  @P2 R2UR UR5, R5 ;  /* 0x00000000050522ca */ /* 0x004fe200000e0000 */
[----:B-1----:R-:W-:-:S14]  /*7cd0*/  @P2 BRA `(.L_x_549) ;  /* 0x0000000000202947 */ /* 0x002fdc0003800000 */
[----:B------:R-:W-:Y:S05]  /*7ce0*/  @!P0 BRA `(.L_x_549) ;  /* 0x00000000001c8947 */ /* 0x000fea0003800000 */
[----:B------:R-:W-:Y:S02]  /*7cf0*/  IMAD.U32 R2, RZ, RZ, UR6 ;  /* 0x00000006ff027e24 */ /* 0x000fe4000f8e00ff */
[----:B------:R-:W-:-:S05]  /*7d00*/  IMAD.U32 R3, RZ, RZ, UR7 ;  /* 0x00000007ff037e24 */ /* 0x000fca000f8e00ff */
[----:B------:R-:W2:Y:S04]  /*7d10*/  LDG.E R4, desc[UR46][R2.64] ;  /* 0x0000002e02047981 */ /* 0x000ea8000c1e1900 */
[----:B------:R-:W3:Y:S01]  /*7d20*/  LDG.E R5, desc[UR46][R2.64+0x4] ;  /* 0x0000042e02057981 */ /* 0x000ee2000c1e1900 */
[----:B--2---:R-:W-:Y:S02]  /*7d30*/  R2UR UR6, R4 ;  /* 0x00000000040672ca */ /* 0x004fe400000e0000 */
[----:B---3--:R-:W-:-:S13]  /*7d40*/  R2UR UR5, R5 ;  /* 0x00000000050572ca */ /* 0x008fda00000e0000 */
[----:B------:R-:W-:-:S12]  /*7d50*/  UIADD3 UR5, -UR6, UR5, URZ ;  /* 0x0000000506057290 */ /* 0x000fd8000fffe13f */
.L_x_549:
[----:B------:R-:W-:Y:S02]  /*7d60*/  UISETP.GE.AND UP2, UPT, UR5, 0x1, UPT ;  /* 0x000000010500788c */ /* 0x000fe4000bf46270 */
[----:B------:R-:W-:Y:S01]  /*7d70*/  @UP1 ULOP3.LUT UR4, UR4, 0xffffffc0, URZ, 0xc0, !UPT ;  /* 0xffffffc004041892 */ /* 0x000fe2000f8ec03f */
[----:B------:R-:W-:Y:S01]  /*7d80*/  UMOV UR43, URZ ;  /* 0x0000003f002b7c82 */ /* 0x000fe20008000000 */
[----:B------:R-:W-:Y:S02]  /*7d90*/  UMOV UR6, URZ ;  /* 0x0000003f00067c82 */ /* 0x000fe40008000000 */
[----:B------:R-:W-:Y:S01]  /*7da0*/  PLOP3.LUT P0, PT, PT, PT, UP2, 0x80, 0x0 ;  /* 0x000000000000781c */ /* 0x000fe20003f0f028 */
[----:B------:R-:W-:Y:S01]  /*7db0*/  @UP1 USHF.R.S32.HI UR9, URZ, 0x1f, UR4 ;  /* 0x0000001f3f091899 */ /* 0x000fe20008011404 */
[----:B-----5:R-:W-:Y:S01]  /*7dc0*/  @P1 R2UR UR43, R0 ;  /* 0x00000000002b12ca */ /* 0x020fe200000e0000 */
[----:B------:R-:W-:Y:S01]  /*7dd0*/  UMOV UR7, URZ ;  /* 0x0000003f00077c82 */ /* 0x000fe20008000000 */
[----:B------:R-:W-:Y:S01]  /*7de0*/  @UP1 UMOV UR6, UR4 ;  /* 0x0000000400061c82 */ /* 0x000fe20008000000 */
[----:B------:R-:W-:-:S03]  /*7df0*/  IMAD.MOV.U32 R0, RZ, RZ, RZ ;  /* 0x000000ffff007224 */ /* 0x000fc600078e00ff */
[----:B------:R-:W-:-:S05]  /*7e00*/  @UP1 UMOV UR7, UR9 ;  /* 0x0000000900071c82 */ /* 0x000fca0008000000 */
[----:B------:R-:W-:Y:S05]  /*7e10*/  @!P0 BRA `(.L_x_548) ;  /* 0x0000002000408947 */ /* 0x000fea0003800000 */
[----:B------:R-:W-:Y:S01]  /*7e20*/  USHF.R.S32.HI UR10, URZ, 0x1f, UR20 ;  /* 0x0000001f3f0a7899 */ /* 0x000fe20008011414 */
[----:B------:R-:W-:Y:S01]  /*7e30*/  BSSY B0, `(.L_x_548) ;  /* 0x000020e000007945 */ /* 0x000fe20003800000 */
[----:B------:R-:W-:Y:S01]  /*7e40*/  ULDC.64 UR16, c[0x0][0x718] ;  /* 0x0001c60000107ab9 */ /* 0x000fe20000000a00 */
[----:B------:R-:W-:Y:S01]  /*7e50*/  UISETP.NE.U32.AND UP1, UPT, UR14, URZ, UPT ;  /* 0x0000003f0e00728c */ /* 0x000fe2000bf25070 */
[----:B------:R-:W-:Y:S01]  /*7e60*/  IMAD.MOV.U32 R0, RZ, RZ, RZ ;  /* 0x000000ffff007224 */ /* 0x000fe200078e00ff */
[----:B------:R-:W-:Y:S02]  /*7e70*/  UIMAD UR4, UR10, UR16, URZ ;  /* 0x000000100a0472a4 */ /* 0x000fe4000f8e023f */
[----:B------:R-:W-:Y:S02]  /*7e80*/  UISETP.NE.AND.EX UP1, UPT, UR15, URZ, UPT, UP1 ;  /* 0x0000003f0f00728c */ /* 0x000fe4000bf25310 */
[----:B------:R-:W-:Y:S02]  /*7e90*/  UIMAD UR9, UR20, UR17, UR4 ;  /* 0x00000011140972a4 */ /* 0x000fe4000f8e0204 */
[----:B------:R-:W-:Y:S01]  /*7ea0*/  USHF.R.S32.HI UR4, URZ, 0x1f, UR13 ;  /* 0x0000001f3f047899 */ /* 0x000fe2000801140d */
[----:B------:R-:W-:Y:S01]  /*7eb0*/  UMOV UR14, UR6 ;  /* 0x00000006000e7c82 */ /* 0x000fe20008000000 */
[----:B------:R-:W-:-:S02]  /*7ec0*/  UMOV UR15, UR7 ;  /* 0x00000007000f7c82 */ /* 0x000fc40008000000 */
[----:B------:R-:W-:Y:S02]  /*7ed0*/  USEL UR4, UR4, URZ, !UP1 ;  /* 0x0000003f04047287 */ /* 0x000fe4000c800000 */
[----:B------:R-:W-:Y:S02]  /*7ee0*/  UIMAD.WIDE.U32 UR6, UR20, UR16, UR14 ;  /* 0x00000010140672a5 */ /* 0x000fe4000f8e000e */
[----:B------:R-:W-:Y:S01]  /*7ef0*/  USEL UR21, UR13, URZ, !UP1 ;  /* 0x0000003f0d157287 */ /* 0x000fe2000c800000 */
[----:B------:R-:W-:Y:S01]  /*7f00*/  ULDC.64 UR16, c[0x0][0x720] ;  /* 0x0001c80000107ab9 */ /* 0x000fe20000000a00 */
[----:B------:R-:W-:Y:S02]  /*7f10*/  UIADD3 UR7, UR7, UR9, URZ ;  /* 0x0000000907077290 */ /* 0x000fe4000fffe03f */
[----:B------:R-:W-:Y:S01]  /*7f20*/  UIMAD UR9, UR4, UR16, URZ ;  /* 0x00000010040972a4 */ /* 0x000fe2000f8e023f */
[----:B------:R-:W-:Y:S01]  /*7f30*/  ULDC.64 UR22, c[0x0][0x730] ;  /* 0x0001cc0000167ab9 */ /* 0x000fe20000000a00 */
[----:B------:R-:W-:-:S02]  /*7f40*/  ELECT P0, URZ, PT ;  /* 0x00000000003f782f */ /* 0x000fc40003800000 */
[----:B------:R-:W-:Y:S02]  /*7f50*/  UIMAD UR9, UR17, UR21, UR9 ;  /* 0x00000015110972a4 */ /* 0x000fe4000f8e0209 */
[----:B------:R-:W-:Y:S02]  /*7f60*/  UIMAD.WIDE.U32 UR16, UR16, UR21, UR6 ;  /* 0x00000015101072a5 */ /* 0x000fe4000f8e0006 */
[----:B------:R-:W-:Y:S01]  /*7f70*/  UIMAD.WIDE.U32 UR18, UR20, UR22, UR14 ;  /* 0x00000016141272a5 */ /* 0x000fe2000f8e000e */
[----:B------:R-:W-:Y:S02]  /*7f80*/  ULDC UR6, c[0x0][0x2e8] ;  /* 0x0000ba0000067ab9 */ /* 0x000fe40000000800 */
[----:B------:R-:W-:Y:S01]  /*7f90*/  ULDC.64 UR14, c[0x0][0x700] ;  /* 0x0001c000000e7ab9 */ /* 0x000fe20000000a00 */
[----:B------:R-:W-:Y:S02]  /*7fa0*/  UISETP.NE.AND UP1, UPT, UR6, 0x1, UPT ;  /* 0x000000010600788c */ /* 0x000fe4000bf25270 */
[----:B------:R-:W-:-:S02]  /*7fb0*/  UIMAD UR10, UR10, UR22, URZ ;  /* 0x000000160a0a72a4 */ /* 0x000fc4000f8e023f */
[----:B------:R-:W-:Y:S02]  /*7fc0*/  UIADD3 UR9, UR17, UR9, URZ ;  /* 0x0000000911097290 */ /* 0x000fe4000fffe03f */
[----:B------:R-:W-:Y:S02]  /*7fd0*/  ULEA UR14, UP2, UR16, UR14, 0x2 ;  /* 0x0000000e100e7291 */ /* 0x000fe4000f84103f */
[----:B------:R-:W-:Y:S02]  /*7fe0*/  UIMAD UR10, UR20, UR23, UR10 ;  /* 0x00000017140a72a4 */ /* 0x000fe4000f8e020a */
[----:B------:R-:W-:Y:S01]  /*7ff0*/  ULEA.HI.X UR15, UR16, UR15, UR9, 0x2, UP2 ;  /* 0x0000000f100f7291 */ /* 0x000fe200090f1409 */
[----:B------:R-:W-:Y:S02]  /*8000*/  ULDC.64 UR22, c[0x0][0x738] ;  /* 0x0001ce0000167ab9 */ /* 0x000fe40000000a00 */
[----:B------:R-:W-:Y:S01]  /*8010*/  @UP1 ULDC UR16, c[0x0][0x2ec] ;  /* 0x0000bb0000101ab9 */ /* 0x000fe20000000800 */
[----:B------:R-:W-:-:S02]  /*8020*/  UIADD3 UR7, UR19, UR10, URZ ;  /* 0x0000000a13077290 */ /* 0x000fc4000fffe03f */
[----:B------:R-:W-:Y:S02]  /*8030*/  UIMAD UR4, UR4, UR22, URZ ;  /* 0x00000016040472a4 */ /* 0x000fe4000f8e023f */
[----:B------:R-:W-:Y:S02]  /*8040*/  UIMAD.WIDE.U32 UR16, UR20, UR16, URZ ;  /* 0x00000010141072a5 */ /* 0x000fe4000f8e003f */
[----:B------:R-:W-:Y:S01]  /*8050*/  UIADD3 UR11, UR8, UR11, URZ ;  /* 0x0000000b080b7290 */ /* 0x000fe2000fffe03f */
[----:B------:R-:W-:Y:S02]  /*8060*/  UMOV UR6, UR18 ;  /* 0x0000001200067c82 */ /* 0x000fe40008000000 */
[----:B------:R-:W-:Y:S01]  /*8070*/  @UP1 ULDC UR8, c[0x0][0x2f0] ;  /* 0x0000bc0000081ab9 */ /* 0x000fe20000000800 */
[----:B------:R-:W-:Y:S01]  /*8080*/  UMOV UR12, UR20 ;  /* 0x00000014000c7c82 */ /* 0x000fe20008000000 */
[----:B------:R-:W-:Y:S02]  /*8090*/  UIMAD UR4, UR23, UR21, UR4 ;  /* 0x00000015170472a4 */ /* 0x000fe4000f8e0204 */
[----:B------:R-:W-:-:S02]  /*80a0*/  UIMAD.WIDE.U32 UR6, UR22, UR21, UR6 ;  /* 0x00000015160672a5 */ /* 0x000fc4000f8e0006 */
[----:B------:R-:W-:Y:S02]  /*80b0*/  USEL UR13, UR13, URZ, !UP0 ;  /* 0x0000003f0d0d7287 */ /* 0x000fe4000c000000 */
[----:B------:R-:W-:Y:S01]  /*80c0*/  @UP1 USHF.R.U32.HI UR12, URZ, UR8, UR17 ;  /* 0x000000083f0c1299 */ /* 0x000fe20008011611 */
[----:B------:R-:W-:Y:S11]  /*80d0*/  @!P0 BRA `(.L_x_550) ;  /* 0x0000001c008c8947 */ /* 0x000ff60003800000 */
[----:B------:R-:W1:Y:S01]  /*80e0*/  S2R R3, SR_CgaCtaId ;  /* 0x0000000000037919 */ /* 0x000e620000008800 */
[----:B------:R-:W-:Y:S01]  /*80f0*/  MOV R0, 0x400 ;  /* 0x0000040000007802 */ /* 0x000fe20000000f00 */
[----:B------:R-:W-:-:S03]  /*8100*/  IMAD.MOV.U32 R2, RZ, RZ, 0x1 ;  /* 0x00000001ff027424 */ /* 0x000fc600078e00ff */
[----:B-1----:R-:W-:Y:S02]  /*8110*/  LEA R0, R3, R0, 0x18 ;  /* 0x0000000003007211 */ /* 0x002fe400078ec0ff */
[----:B------:R-:W-:-:S04]  /*8120*/  SHF.L.U32 R3, R2, 0x1f, RZ ;  /* 0x0000001f02037819 */ /* 0x000fc800000006ff */
[----:B------:R-:W1:Y:S02]  /*8130*/  SYNCS.PHASECHK.TRANS64.TRYWAIT P0, [R0+URZ+0x26820], R3 ;  /* 0x02682003000075a7 */ /* 0x000e64000800017f */
[----:B-1----:R-:W-:Y:S05]  /*8140*/  @!P0 BRA `(.L_x_551) ;  /* 0x0000002000748947 */ /* 0x002fea0003800000 */
.L_x_579:
[----:B------:R-:W2:Y:S01]  /*8150*/  S2R R2, SR_TID.X ;  /* 0x0000000000027919 */ /* 0x000ea20000002100 */
[----:B------:R-:W-:Y:S02]  /*8160*/  IMAD.U32 R8, RZ, RZ, UR7 ;  /* 0x00000007ff087e24 */ /* 0x000fe4000f8e00ff */
        /* <DEDUP_REMOVED lines=11> */
.L_x_552:
[----:B------:R-:W2:Y:S01]  /*8220*/  LDC.64 R6, c[0x0][0x198] ;  /* 0x00006600ff067b82 */ /* 0x000ea20000000a00 */
        /* <DEDUP_REMOVED lines=19> */
[----:B------:R-:W-:-:S02]  /*8360*/  UIADD3 UR16, UR8, 0x14000, URZ ;  /* 0x0001400008107890 */ /* 0x000fc4000fffe03f */
[----:B------:R-:W-:Y:S01]  /*8370*/  UIADD3 UR36, UR8, 0x1e000, URZ ;  /* 0x0001e00008247890 */ /* 0x000fe2000fffe03f */
[----:B--2---:R-:W-:Y:S01]  /*8380*/  IMAD.MOV.U32 R10, RZ, RZ, R6 ;  /* 0x000000ffff0a7224 */ /* 0x004fe200078e0006 */
[----:B------:R-:W-:Y:S01]  /*8390*/  UMOV UR25, UR41 ;  /* 0x0000002900197c82 */ /* 0x000fe20008000000 */
[----:B------:R-:W-:Y:S01]  /*83a0*/  IMAD.MOV.U32 R11, RZ, RZ, R7 ;  /* 0x000000ffff0b7224 */ /* 0x000fe200078e0007 */
[----:B------:R-:W-:Y:S01]  /*83b0*/  UMOV UR17, UR41 ;  /* 0x0000002900117c82 */ /* 0x000fe20008000000 */
[----:B------:R-:W-:Y:S01]  /*83c0*/  UMOV UR37, UR41 ;  /* 0x0000002900257c82 */ /* 0x000fe20008000000 */
[----:B------:R-:W-:Y:S01]  /*83d0*/  IADD3 R2, P1, R10, 0x2f0, RZ ;  /* 0x000002f00a027810 */ /* 0x000fe20007f3e0ff */
[----:B------:R-:W-:Y:S01]  /*83e0*/  UISETP.GE.AND UP0, UPT, UR5, 0x41, UPT ;  /* 0x000000410500788c */ /* 0x000fe2000bf06270 */
[----:B------:R-:W-:Y:S02]  /*83f0*/  UMOV UR10, UR42 ;  /* 0x0000002a000a7c82 */ /* 0x000fe40008000000 */
[----:B------:R-:W-:Y:S01]  /*8400*/  R2UR UR30, R2 ;  /* 0x00000000021e72ca */ /* 0x000fe200000e0000 */
[----:B------:R-:W-:Y:S01]  /*8410*/  UIADD3 UR56, UR8, 0x4000, URZ ;  /* 0x0000400008387890 */ /* 0x000fe2000fffe03f */
[----:B------:R-:W-:Y:S01]  /*8420*/  IADD3 R2, P2, R10, 0x3f0, RZ ;  /* 0x000003f00a027810 */ /* 0x000fe20007f5e0ff */
[----:B------:R-:W-:Y:S01]  /*8430*/  UIADD3 UR48, UR8, 0x5000, URZ ;  /* 0x0000500008307890 */ /* 0x000fe2000fffe03f */
[----:B------:R-:W-:-:S02]  /*8440*/  UMOV UR58, 0x40 ;  /* 0x00000040003a7882 */ /* 0x000fc40000000000 */
[----:B------:R-:W-:Y:S01]  /*8450*/  R2UR UR22, R2 ;  /* 0x00000000021672ca */ /* 0x000fe200000e0000 */
[--C-:B------:R-:W-:Y:S01]  /*8460*/  IMAD.X R2, RZ, RZ, R11.reuse, P1 ;  /* 0x000000ffff027224 */ /* 0x100fe200008e060b */
[----:B------:R-:W-:Y:S01]  /*8470*/  UMOV UR59, UR11 ;  /* 0x0000000b003b7c82 */ /* 0x000fe20008000000 */
[----:B------:R-:W-:Y:S01]  /*8480*/  UMOV UR60, UR12 ;  /* 0x0000000c003c7c82 */ /* 0x000fe20008000000 */
[----:B------:R-:W-:Y:S01]  /*8490*/  UMOV UR61, UR13 ;  /* 0x0000000d003d7c82 */ /* 0x000fe20008000000 */
[----:B------:R-:W-:Y:S01]  /*84a0*/  UMOV UR50, 0x50 ;  /* 0x0000005000327882 */ /* 0x000fe20000000000 */
[----:B------:R-:W-:Y:S01]  /*84b0*/  R2UR UR31, R2 ;  /* 0x00000000021f72ca */ /* 0x000fe200000e0000 */
[----:B------:R-:W-:Y:S01]  /*84c0*/  IMAD.X R2, RZ, RZ, R11, P2 ;  /* 0x000000ffff027224 */ /* 0x000fe200010e060b */
[----:B------:R-:W-:Y:S01]  /*84d0*/  UMOV UR51, UR11 ;  /* 0x0000000b00337c82 */ /* 0x000fe20008000000 */
[----:B------:R-:W-:Y:S01]  /*84e0*/  UMOV UR52, UR12 ;  /* 0x0000000c00347c82 */ /* 0x000fe20008000000 */
[----:B------:R-:W-:-:S02]  /*84f0*/  UMOV UR53, UR13 ;  /* 0x0000000d00357c82 */ /* 0x000fc40008000000 */
[----:B------:R-:W-:Y:S02]  /*8500*/  R2UR UR23, R2 ;  /* 0x00000000021772ca */ /* 0x000fe400000e0000 */
[----:B------:R-:W-:Y:S02]  /*8510*/  IADD3 R2, P1, R10, 0xf0, RZ ;  /* 0x000000f00a027810 */ /* 0x000fe40007f3e0ff */
[----:B------:R-:W-:Y:S02]  /*8520*/  MOV R12, UR22 ;  /* 0x00000016000c7c02 */ /* 0x000fe40008000f00 */
[----:B------:R-:W-:Y:S01]  /*8530*/  R2UR UR32, R2 ;  /* 0x00000000022072ca */ /* 0x000fe200000e0000 */
[----:B-1----:R-:W-:Y:S01]  /*8540*/  IMAD.X R3, RZ, RZ, R11, P1 ;  /* 0x000000ffff037224 */ /* 0x002fe200008e060b */
[----:B------:R-:W-:Y:S01]  /*8550*/  R2UR UR22, R12 ;  /* 0x000000000c1672ca */ /* 0x000fe200000e0000 */
[----:B------:R-:W-:Y:S01]  /*8560*/  IMAD.MOV.U32 R12, RZ, RZ, RZ ;  /* 0x000000ffff0c7224 */ /* 0x000fe200078e00ff */
[----:B------:R-:W-:-:S02]  /*8570*/  PLOP3.LUT P1, PT, PT, PT, UP0, 0x80, 0x0 ;  /* 0x000000000000781c */ /* 0x000fc40003f2f008 */
        /* <DEDUP_REMOVED lines=8> */
[----:B-1----:R-:W-:Y:S01]  /*8600*/  UMOV UR40, 0x0 ;  /* 0x0000000000287882 */ /* 0x002fe20000000000 */
[----:B------:R-:W-:Y:S01]  /*8610*/  UMOV UR41, 0x10000000 ;  /* 0x1000000000297882 */ /* 0x000fe20000000000 */
[----:B--2---:R-:W-:Y:S01]  /*8620*/  UIADD3 UR24, UR8, 0x2000, URZ ;  /* 0x0000200008187890 */ /* 0x004fe2000fffe03f */
[----:B----4-:R-:W-:Y:S01]  /*8630*/  IMAD.MOV.U32 R5, RZ, RZ, RZ ;  /* 0x000000ffff057224 */ /* 0x010fe200078e00ff */
[----:B------:R-:W-:Y:S01]  /*8640*/  UMOV UR27, UR11 ;  /* 0x0000000b001b7c82 */ /* 0x000fe20008000000 */
[----:B------:R-:W-:Y:S01]  /*8650*/  UMOV UR28, UR12 ;  /* 0x0000000c001c7c82 */ /* 0x000fe20008000000 */
[----:B------:R-:W-:Y:S01]  /*8660*/  UMOV UR29, UR13 ;  /* 0x0000000d001d7c82 */ /* 0x000fe20008000000 */
[----:B---3--:R-:W-:-:S02]  /*8670*/  UIADD3 UR9, UR8, 0x26800, URZ ;  /* 0x0002680008097890 */ /* 0x008fc4000fffe03f */
[----:B------:R-:W-:Y:S02]  /*8680*/  UIADD3 UR16, UR8, 0x1000, URZ ;  /* 0x0000100008107890 */ /* 0x000fe4000fffe03f */
[----:B------:R-:W-:Y:S01]  /*8690*/  UIADD3 UR32, UR8, 0x3000, URZ ;  /* 0x0000300008207890 */ /* 0x000fe2000fffe03f */
[----:B------:R-:W-:Y:S01]  /*86a0*/  UMOV UR18, 0x10 ;  /* 0x0000001000127882 */ /* 0x000fe20000000000 */
[----:B------:R-:W-:Y:S01]  /*86b0*/  UMOV UR19, UR11 ;  /* 0x0000000b00137c82 */ /* 0x000fe20008000000 */
[----:B------:R-:W-:Y:S01]  /*86c0*/  UMOV UR20, UR12 ;  /* 0x0000000c00147c82 */ /* 0x000fe20008000000 */
[----:B------:R-:W-:Y:S01]  /*86d0*/  UMOV UR21, UR13 ;  /* 0x0000000d00157c82 */ /* 0x000fe20008000000 */
[----:B------:R-:W-:Y:S01]  /*86e0*/  UMOV UR17, UR9 ;  /* 0x0000000900117c82 */ /* 0x000fe20008000000 */
[----:B------:R1:W-:Y:S01]  /*86f0*/  UTMALDG.4D [UR8], [UR30], desc[UR40] ;  /* 0x000028081e0075b4 */ /* 0x0003e20008019000 */
[----:B------:R-:W-:Y:S01]  /*8700*/  UMOV UR25, UR9 ;  /* 0x0000000900197c82 */ /* 0x000fe20008000000 */
[----:B------:R-:W-:Y:S01]  /*8710*/  UMOV UR34, 0x30 ;  /* 0x0000003000227882 */ /* 0x000fe20000000000 */
[----:B------:R-:W-:Y:S01]  /*8720*/  UMOV UR35, UR11 ;  /* 0x0000000b00237c82 */ /* 0x000fe20008000000 */
[----:B------:R-:W-:Y:S01]  /*8730*/  UMOV UR36, UR12 ;  /* 0x0000000c00247c82 */ /* 0x000fe20008000000 */
[----:B------:R-:W-:Y:S01]  /*8740*/  UMOV UR37, UR13 ;  /* 0x0000000d00257c82 */ /* 0x000fe20008000000 */
[----:B------:R-:W-:Y:S01]  /*8750*/  UMOV UR33, UR9 ;  /* 0x0000000900217c82 */ /* 0x000fe20008000000 */
[----:B------:R-:W-:Y:S01]  /*8760*/  UMOV UR57, UR9 ;  /* 0x0000000900397c82 */ /* 0x000fe20008000000 */
[----:B------:R2:W-:Y:S01]  /*8770*/  UTMALDG.4D [UR16], [UR30], desc[UR40] ;  /* 0x000028101e0075b4 */ /* 0x0005e20008019000 */
[----:B------:R-:W-:Y:S01]  /*8780*/  UMOV UR49, UR9 ;  /* 0x0000000900317c82 */ /* 0x000fe20008000000 */
[----:B------:R3:W-:Y:S01]  /*8790*/  UTMALDG.4D [UR24], [UR30], desc[UR40] ;  /* 0x000028181e0075b4 */ /* 0x0007e20008019000 */
[----:B------:R4:W-:Y:S01]  /*87a0*/  UTMALDG.4D [UR32], [UR30], desc[UR40] ;  /* 0x000028201e0075b4 */ /* 0x0009e20008019000 */
[----:B-1----:R-:W-:Y:S01]  /*87b0*/  UMOV UR10, 0x40 ;  /* 0x00000040000a7882 */ /* 0x002fe20000000000 */
[----:B------:R1:W-:Y:S01]  /*87c0*/  UTMALDG.4D [UR56], [UR30], desc[UR40] ;  /* 0x000028381e0075b4 */ /* 0x0003e20008019000 */
[----:B--2---:R-:W-:-:S02]  /*87d0*/  R2UR UR21, R13 ;  /* 0x000000000d1572ca */ /* 0x004fc400000e0000 */
[----:B------:R-:W-:Y:S01]  /*87e0*/  R2UR UR20, R14 ;  /* 0x000000000e1472ca */ /* 0x000fe200000e0000 */
[----:B------:R1:W-:Y:S01]  /*87f0*/  UTMALDG.4D [UR48], [UR30], desc[UR40] ;  /* 0x000028301e0075b4 */ /* 0x0003e20008019000 */
[----:B---3--:R-:W-:Y:S01]  /*8800*/  UIADD3 UR24, UR8, 0x6000, URZ ;  /* 0x0000600008187890 */ /* 0x008fe2000fffe03f */
[----:B------:R-:W-:Y:S01]  /*8810*/  UMOV UR26, UR42 ;  /* 0x0000002a001a7c82 */ /* 0x000fe20008000000 */
[----:B----4-:R-:W-:-:S07]  /*8820*/  UIADD3 UR32, UR8, 0x8000, URZ ;  /* 0x0000800008207890 */ /* 0x010fce000fffe03f */
[----:B------:R1:W-:Y:S01]  /*8830*/  UTMALDG.4D [UR24], [UR22], desc[UR40] ;  /* 0x00002818160075b4 */ /* 0x0003e20008019000 */
[----:B------:R-:W-:Y:S01]  /*8840*/  UIADD3 UR8, UR8, 0xa000, URZ ;  /* 0x0000a00008087890 */ /* 0x000fe2000fffe03f */
[----:B------:R-:W-:Y:S02]  /*8850*/  UMOV UR34, 0x20 ;  /* 0x0000002000227882 */ /* 0x000fe40000000000 */
[----:B------:R1:W-:Y:S06]  /*8860*/  UTMALDG.4D [UR32], [UR22], desc[UR40] ;  /* 0x00002820160075b4 */ /* 0x0003ec0008019000 */
[----:B------:R1:W-:Y:S02]  /*8870*/  UTMALDG.4D [UR8], [UR22], desc[UR40] ;  /* 0x00002808160075b4 */ /* 0x0003e40008019000 */
[----:B-1----:R-:W-:Y:S05]  /*8880*/  @!P1 BRA `(.L_x_553) ;  /* 0x0000001000a89947 */ /* 0x002fea0003800000 */
[----:B------:R-:W-:Y:S01]  /*8890*/  UIADD3 UR8, UR5, 0x3f, URZ ;  /* 0x0000003f05087890 */ /* 0x000fe2000fffe03f */
[----:B------:R-:W1:Y:S01]  /*88a0*/  S2R R15, SR_TID.X ;  /* 0x00000000000f7919 */ /* 0x000e620000002100 */
[----:B------:R-:W-:Y:S02]  /*88b0*/  IMAD.MOV.U32 R9, RZ, RZ, 0x1 ;  /* 0x00000001ff097424 */ /* 0x000fe400078e00ff */
[----:B------:R-:W-:Y:S01]  /*88c0*/  USHF.R.S32.HI UR9, URZ, 0x1f, UR8 ;  /* 0x0000001f3f097899 */ /* 0x000fe20008011408 */
[----:B------:R-:W-:Y:S02]  /*88d0*/  IMAD.MOV.U32 R12, RZ, RZ, RZ ;  /* 0x000000ffff0c7224 */ /* 0x000fe400078e00ff */
[----:B------:R-:W-:Y:S01]  /*88e0*/  IMAD.MOV.U32 R5, RZ, RZ, RZ ;  /* 0x000000ffff057224 */ /* 0x000fe200078e00ff */
[----:B------:R-:W-:Y:S01]  /*88f0*/  ULEA.HI UR9, UR9, UR8, URZ, 0x6 ;  /* 0x0000000809097291 */ /* 0x000fe2000f8f303f */
[----:B------:R-:W-:-:S03]  /*8900*/  IMAD.MOV.U32 R17, RZ, RZ, RZ ;  /* 0x000000ffff117224 */ /* 0x000fc600078e00ff */
[----:B------:R-:W-:-:S04]  /*8910*/  ULEA.HI.SX32 UR9, UR9, 0xffffffff, 0x1a ;  /* 0xffffffff09097891 */ /* 0x000fc8000f8fd23f */
[----:B------:R-:W-:-:S04]  /*8920*/  UISETP.LT.AND UP0, UPT, UR9, 0x1, UPT ;  /* 0x000000010900788c */ /* 0x000fc8000bf01270 */
[----:B------:R-:W-:Y:S02]  /*8930*/  USEL UR8, UR9, 0x1, !UP0 ;  /* 0x0000000109087887 */ /* 0x000fe4000c000000 */
[----:B------:R-:W-:-:S04]  /*8940*/  UISETP.GE.AND UP0, UPT, UR5, 0x81, UPT ;  /* 0x000000810500788c */ /* 0x000fc8000bf06270 */
[----:B------:R-:W-:Y:S02]  /*8950*/  IMAD.U32 R13, RZ, RZ, UR8 ;  /* 0x00000008ff0d7e24 */ /* 0x000fe4000f8e00ff */
[----:B------:R-:W-:-:S03]  /*8960*/  PLOP3.LUT P1, PT, PT, PT, UP0, 0x80, 0x0 ;  /* 0x000000000000781c */ /* 0x000fc60003f2f008 */
[----:B------:R-:W-:Y:S02]  /*8970*/  LOP3.LUT R13, R13, 0x1, RZ, 0xc0, !PT ;  /* 0x000000010d0d7812 */ /* 0x000fe400078ec0ff */
[----:B-1----:R-:W-:-:S08]  /*8980*/  LOP3.LUT R16, R15, 0x1f, RZ, 0xc0, !PT ;  /* 0x0000001f0f107812 */ /* 0x002fd000078ec0ff */
[----:B------:R-:W-:Y:S05]  /*8990*/  @!P1 BRA `(.L_x_554) ;  /* 0x0000000800f49947 */ /* 0x000fea0003800000 */
[----:B------:R-:W-:Y:S01]  /*89a0*/  R2UR UR9, R13 ;  /* 0x000000000d0972ca */ /* 0x000fe200000e0000 */
[----:B------:R-:W-:Y:S02]  /*89b0*/  IMAD.MOV.U32 R17, RZ, RZ, RZ ;  /* 0x000000ffff117224 */ /* 0x000fe400078e00ff */
[----:B------:R-:W-:-:S10]  /*89c0*/  IMAD.MOV.U32 R9, RZ, RZ, 0x1 ;  /* 0x00000001ff097424 */ /* 0x000fd400078e00ff */
[----:B------:R-:W-:-:S06]  /*89d0*/  UIADD3 UR8, UR8, -UR9, URZ ;  /* 0x8000000908087290 */ /* 0x000fcc000fffe03f */
[----:B------:R-:W-:-:S07]  /*89e0*/  IMAD.U32 R18, RZ, RZ, UR8 ;  /* 0x00000008ff127e24 */ /* 0x000fce000f8e00ff */
.L_x_563:
[----:B------:R-:W-:-:S04]  /*89f0*/  SHF.L.U32 R21, R9, 0x1f, RZ ;  /* 0x0000001f09157819 */ /* 0x000fc800000006ff */
[----:B-1----:R-:W1:Y:S02]  /*8a00*/  SYNCS.PHASECHK.TRANS64.TRYWAIT P1, [R0+URZ+0x26840], R21 ;  /* 0x02684015000075a7 */ /* 0x002e64000802017f */
[----:B-12---:R-:W-:Y:S05]  /*8a10*/  @!P1 BRA `(.L_x_555) ;  /* 0x0000001800549947 */ /* 0x006fea0003800000 */
.L_x_580:
[----:B------:R-:W-:Y:S05]  /*8a20*/  @P0 BRA `(.L_x_556) ;  /* 0x0000000000140947 */ /* 0x000fea0003800000 */
[----:B------:R-:W-:Y:S01]  /*8a30*/  ISETP.NE.AND P1, PT, R16, RZ, PT ;  /* 0x000000ff1000720c */ /* 0x000fe20003f25270 */
[----:B------:R-:W-:-:S04]  /*8a40*/  IMAD.MOV.U32 R3, RZ, RZ, 0x3100 ;  /* 0x00003100ff037424 */ /* 0x000fc800078e00ff */
[----:B------:R2:W-:Y:S08]  /*8a50*/  SYNCS.ARRIVE.TRANS64 RZ, [R0+URZ+0x26830], R3 ;  /* 0x0268300300ff79a7 */ /* 0x0005f0000800003f */
[----:B------:R-:W-:Y:S05]  /*8a60*/  @!P1 BRA `(.L_x_556) ;  /* 0x0000000000049947 */ /* 0x000fea0003800000 */
[----:B------:R-:W-:Y:S01]  /*8a70*/  BPT.TRAP 0x1 ;  /* 0x000000040000795c */ /* 0x000fe20000300000 */
.L_x_556:
        /* <DEDUP_REMOVED lines=18> */
[----:B------:R-:W-:Y:S02]  /*8ba0*/  UIADD3 UR19, UR19, UR43, URZ ;  /* 0x0000002b13137290 */ /* 0x000fe4000fffe03f */
        /* <DEDUP_REMOVED lines=14> */
[----:B------:R-:W-:Y:S01]  /*8c90*/  R2UR UR41, R2 ;  /* 0x00000000022972ca */ /* 0x000fe200000e0000 */
[----:B------:R-:W-:Y:S01]  /*8ca0*/  UMOV UR10, 0x10 ;  /* 0x00000010000a7882 */ /* 0x000fe20000000000 */
[----:B------:R-:W-:-:S02]  /*8cb0*/  UMOV UR31, UR17 ;  /* 0x00000011001f7c82 */ /* 0x000fc40008000000 */
[----:B------:R-:W-:-:S13]  /*8cc0*/  R2UR UR9, R5 ;  /* 0x00000000050972ca */ /* 0x000fda00000e0000 */
[----:B------:R2:W-:Y:S01]  /*8cd0*/  UTMALDG.4D [UR16], [UR8], desc[UR22] ;  /* 0x00001610080075b4 */ /* 0x0005e20008019000 */
[----:B------:R2:W-:Y:S01]  /*8ce0*/  UTMALDG.4D [UR32], [UR8], desc[UR22] ;  /* 0x00001620080075b4 */ /* 0x0005e20008019000 */
[----:B------:R2:W-:Y:S01]  /*8cf0*/  UTMALDG.4D [UR24], [UR8], desc[UR22] ;  /* 0x00001618080075b4 */ /* 0x0005e20008019000 */
[----:B------:R2:W-:Y:S01]  /*8d00*/  UBLKCP.S.G [UR30], [UR40], UR10 ;  /* 0x0000001e280073ba */ /* 0x0005e2000800020a */
[----:B------:R-:W3:Y:S02]  /*8d10*/  SYNCS.PHASECHK.TRANS64.TRYWAIT P1, [R0+URZ+0x26828], R21 ;  /* 0x02682815000075a7 */ /* 0x000ee4000802017f */
[----:B--23--:R-:W-:Y:S05]  /*8d20*/  @!P1 BRA `(.L_x_557) ;  /* 0x0000001400a49947 */ /* 0x00cfea0003800000 */
.L_x_581:
[----:B------:R-:W-:Y:S05]  /*8d30*/  @P0 BRA `(.L_x_558) ;  /* 0x0000000000140947 */ /* 0x000fea0003800000 */
[----:B------:R-:W-:Y:S01]  /*8d40*/  ISETP.NE.AND P1, PT, R16, RZ, PT ;  /* 0x000000ff1000720c */ /* 0x000fe20003f25270 */
[----:B------:R-:W-:-:S04]  /*8d50*/  IMAD.MOV.U32 R3, RZ, RZ, 0x3100 ;  /* 0x00003100ff037424 */ /* 0x000fc800078e00ff */
[----:B------:R3:W-:Y:S08]  /*8d60*/  SYNCS.ARRIVE.TRANS64 RZ, [R0+URZ+0x26818], R3 ;  /* 0x0268180300ff79a7 */ /* 0x0007f0000800003f */
[----:B------:R-:W-:Y:S05]  /*8d70*/  @!P1 BRA `(.L_x_558) ;  /* 0x0000000000049947 */ /* 0x000fea0003800000 */
[----:B------:R-:W-:Y:S01]  /*8d80*/  BPT.TRAP 0x1 ;  /* 0x000000040000795c */ /* 0x000fe20000300000 */
.L_x_558:
[----:B------:R-:W-:Y:S01]  /*8d90*/  VIADD R19, R19, 0x40 ;  /* 0x0000004013137836 */ /* 0x000fe20000000000 */
[----:B------:R-:W-:Y:S01]  /*8da0*/  IADD3 R2, P1, R10, 0xf0, RZ ;  /* 0x000000f00a027810 */ /* 0x000fe20007f3e0ff */
[----:B------:R-:W-:Y:S01]  /*8db0*/  UMOV UR30, 0x0 ;  /* 0x00000000001e7882 */ /* 0x000fe20000000000 */
[----:B------:R-:W-:Y:S01]  /*8dc0*/  R2UR UR16, R0 ;  /* 0x00000000001072ca */ /* 0x000fe200000e0000 */
[C---:B------:R-:W-:Y:S01]  /*8dd0*/  VIADD R20, R19.reuse, UR43 ;  /* 0x0000002b13147c36 */ /* 0x040fe20008000000 */
[----:B------:R-:W-:Y:S01]  /*8de0*/  R2UR UR8, R19 ;  /* 0x00000000130872ca */ /* 0x000fe200000e0000 */
[----:B---3--:R-:W-:Y:S01]  /*8df0*/  IMAD.X R3, RZ, RZ, R11, P1 ;  /* 0x000000ffff037224 */ /* 0x008fe200008e060b */
        /* <DEDUP_REMOVED lines=13> */
[----:B------:R-:W-:Y:S02]  /*8ed0*/  UIADD3 UR16, UR16, 0x17000, URZ ;  /* 0x0001700010107890 */ /* 0x000fe4000fffe03f */
[----:B------:R-:W-:Y:S01]  /*8ee0*/  UIMAD.WIDE UR8, UR8, 0x4, UR14 ;  /* 0x00000004080878a5 */ /* 0x000fe2000f8e020e */
[----:B------:R3:W-:Y:S01]  /*8ef0*/  UTMALDG.4D [UR32], [UR22], desc[UR30] ;  /* 0x00001e20160075b4 */ /* 0x0007e20008019000 */
[----:B------:R-:W-:Y:S01]  /*8f00*/  UMOV UR29, UR21 ;  /* 0x00000015001d7c82 */ /* 0x000fe20008000000 */
[----:B------:R-:W-:Y:S01]  /*8f10*/  UMOV UR25, UR33 ;  /* 0x0000002100197c82 */ /* 0x000fe20008000000 */
[----:B------:R-:W-:Y:S01]  /*8f20*/  UMOV UR27, UR35 ;  /* 0x00000023001b7c82 */ /* 0x000fe20008000000 */
[----:B------:R-:W-:Y:S01]  /*8f30*/  UMOV UR18, 0x40 ;  /* 0x0000004000127882 */ /* 0x000fe20000000000 */
[----:B------:R-:W-:Y:S01]  /*8f40*/  UMOV UR17, UR33 ;  /* 0x0000002100117c82 */ /* 0x000fe20008000000 */
[----:B------:R-:W-:Y:S01]  /*8f50*/  UMOV UR19, UR35 ;  /* 0x0000002300137c82 */ /* 0x000fe20008000000 */
[----:B------:R-:W-:Y:S01]  /*8f60*/  UMOV UR41, UR33 ;  /* 0x0000002100297c82 */ /* 0x000fe20008000000 */
[----:B------:R3:W-:Y:S01]  /*8f70*/  UTMALDG.4D [UR24], [UR22], desc[UR30] ;  /* 0x00001e18160075b4 */ /* 0x0007e20008019000 */
[----:B------:R-:W-:Y:S01]  /*8f80*/  UMOV UR10, 0x10 ;  /* 0x00000010000a7882 */ /* 0x000fe20000000000 */
[----:B------:R3:W-:Y:S01]  /*8f90*/  UTMALDG.4D [UR16], [UR22], desc[UR30] ;  /* 0x00001e10160075b4 */ /* 0x0007e20008019000 */
[----:B------:R3:W-:Y:S01]  /*8fa0*/  UBLKCP.S.G [UR40], [UR8], UR10 ;  /* 0x00000028080073ba */ /* 0x0007e2000800020a */
[----:B------:R-:W4:Y:S02]  /*8fb0*/  SYNCS.PHASECHK.TRANS64.TRYWAIT P1, [R0+URZ+0x26848], R21 ;  /* 0x02684815000075a7 */ /* 0x000f24000802017f */
[----:B---34-:R-:W-:Y:S05]  /*8fc0*/  @!P1 BRA `(.L_x_559) ;  /* 0x0000001400109947 */ /* 0x018fea0003800000 */
.L_x_582:
[----:B-123--:R-:W-:Y:S01]  /*8fd0*/  SHF.R.S32.HI R21, RZ, 0x1f, R19 ;  /* 0x0000001fff157819 */ /* 0x00efe20000011413 */
[----:B------:R-:W-:Y:S06]  /*8fe0*/  @P0 BRA `(.L_x_560) ;  /* 0x00000000001c0947 */ /* 0x000fec0003800000 */
[----:B------:R-:W-:-:S04]  /*8ff0*/  IMAD.MOV.U32 R16, RZ, RZ, 0x3100 ;  /* 0x00003100ff107424 */ /* 0x000fc800078e00ff */
[----:B------:R1:W-:Y:S02]  /*9000*/  SYNCS.ARRIVE.TRANS64 RZ, [R0+URZ+0x26838], R16 ;  /* 0x0268381000ff79a7 */ /* 0x0003e4000800003f */
[----:B-1----:R-:W1:Y:S02]  /*9010*/  S2R R16, SR_TID.X ;  /* 0x0000000000107919 */ /* 0x002e640000002100 */
[----:B-1----:R-:W-:-:S04]  /*9020*/  LOP3.LUT R16, R16, 0x1f, RZ, 0xc0, !PT ;  /* 0x0000001f10107812 */ /* 0x002fc800078ec0ff */
[----:B------:R-:W-:-:S13]  /*9030*/  ISETP.NE.AND P1, PT, R16, RZ, PT ;  /* 0x000000ff1000720c */ /* 0x000fda0003f25270 */
[----:B------:R-:W-:Y:S05]  /*9040*/  @!P1 BRA `(.L_x_560) ;  /* 0x0000000000049947 */ /* 0x000fea0003800000 */
[----:B------:R-:W-:Y:S01]  /*9050*/  BPT.TRAP 0x1 ;  /* 0x000000040000795c */ /* 0x000fe20000300000 */
.L_x_560:
[----:B------:R-:W-:Y:S01]  /*9060*/  IADD3 R19, P1, R19, UR6, RZ ;  /* 0x0000000613137c10 */ /* 0x000fe2000ff3e0ff */
[----:B------:R-:W-:Y:S01]  /*9070*/  UMOV UR22, 0x0 ;  /* 0x0000000000167882 */ /* 0x000fe20000000000 */
[----:B------:R-:W-:Y:S01]  /*9080*/  R2UR UR30, R0 ;  /* 0x00000000001e72ca */ /* 0x000fe200000e0000 */
[----:B------:R-:W-:Y:S01]  /*9090*/  UMOV UR23, 0x14f00000 ;  /* 0x14f0000000177882 */ /* 0x000fe20000000000 */
[----:B------:R-:W-:Y:S01]  /*90a0*/  R2UR UR8, R4 ;  /* 0x00000000040872ca */ /* 0x000fe200000e0000 */
[----:B------:R-:W-:Y:S01]  /*90b0*/  IMAD.X R4, R21, 0x1, R8, P1 ;  /* 0x0000000115047824 */ /* 0x000fe200008e0608 */
[C---:B------:R-:W-:Y:S01]  /*90c0*/  LEA R14, P1, R19.reuse, R14, 0x2 ;  /* 0x0000000e130e7211 */ /* 0x040fe200078210ff */
[----:B------:R-:W-:Y:S01]  /*90d0*/  UMOV UR34, URZ ;  /* 0x0000003f00227c82 */ /* 0x000fe20008000000 */
[----:B------:R-:W-:Y:S01]  /*90e0*/  R2UR UR35, R20 ;  /* 0x00000000142372ca */ /* 0x000fe200000e0000 */
[----:B------:R-:W-:Y:S01]  /*90f0*/  UMOV UR36, UR20 ;  /* 0x0000001400247c82 */ /* 0x000fe20008000000 */
[----:B------:R-:W-:Y:S01]  /*9100*/  LEA.HI.X R15, R19, R15, R4, 0x2, P1 ;  /* 0x0000000f130f7211 */ /* 0x000fe200008f1404 */
[----:B------:R-:W-:Y:S01]  /*9110*/  UMOV UR37, UR21 ;  /* 0x0000001500257c82 */ /* 0x000fe20008000000 */
[----:B------:R-:W-:Y:S01]  /*9120*/  R2UR UR9, R5 ;  /* 0x00000000050972ca */ /* 0x000fe200000e0000 */
[----:B------:R-:W-:Y:S01]  /*9130*/  UMOV UR26, 0x20 ;  /* 0x00000020001a7882 */ /* 0x000fe20000000000 */
[----:B------:R-:W-:Y:S01]  /*9140*/  R2UR UR40, R14 ;  /* 0x000000000e2872ca */ /* 0x000fe200000e0000 */
[----:B------:R-:W-:Y:S01]  /*9150*/  UIADD3 UR32, UR30, 0x1b000, URZ ;  /* 0x0001b0001e207890 */ /* 0x000fe2000fffe03f */
[----:B------:R-:W-:Y:S01]  /*9160*/  R2UR UR41, R15 ;  /* 0x000000000f2972ca */ /* 0x000fe200000e0000 */
[----:B------:R-:W-:Y:S01]  /*9170*/  UIADD3 UR33, UR30, 0x26838, URZ ;  /* 0x000268381e217890 */ /* 0x000fe2000fffe03f */
[----:B------:R-:W-:Y:S01]  /*9180*/  LOP3.LUT R9, R9, 0x1, RZ, 0x3c, !PT ;  /* 0x0000000109097812 */ /* 0x000fe200078e3cff */
[----:B------:R-:W-:-:S02]  /*9190*/  UIADD3 UR24, UR30, 0x1c000, URZ ;  /* 0x0001c0001e187890 */ /* 0x000fc4000fffe03f */
[----:B------:R-:W-:Y:S01]  /*91a0*/  UIADD3 UR16, UR30, 0x1d000, URZ ;  /* 0x0001d0001e107890 */ /* 0x000fe2000fffe03f */
[----:B------:R-:W-:Y:S01]  /*91b0*/  SHF.L.U32 R5, R9, 0x1f, RZ ;  /* 0x0000001f09057819 */ /* 0x000fe200000006ff */
[----:B------:R-:W-:Y:S01]  /*91c0*/  UIADD3 UR30, UR30, 0x1e300, URZ ;  /* 0x0001e3001e1e7890 */ /* 0x000fe2000fffe03f */
[----:B------:R-:W-:Y:S01]  /*91d0*/  UMOV UR28, UR20 ;  /* 0x00000014001c7c82 */ /* 0x000fe20008000000 */
        /* <DEDUP_REMOVED lines=12> */
[----:B------:R-:W2:Y:S02]  /*92a0*/  SYNCS.PHASECHK.TRANS64.TRYWAIT P1, [R0+URZ+0x26820], R5 ;  /* 0x02682005000075a7 */ /* 0x000ea4000802017f */
[----:B-12---:R-:W-:Y:S05]  /*92b0*/  @!P1 BRA `(.L_x_561) ;  /* 0x0000001000689947 */ /* 0x006fea0003800000 */
.L_x_584:
[----:B------:R-:W-:Y:S05]  /*92c0*/  @P0 BRA `(.L_x_562) ;  /* 0x0000000000140947 */ /* 0x000fea0003800000 */
[----:B------:R-:W-:Y:S01]  /*92d0*/  ISETP.NE.AND P1, PT, R16, RZ, PT ;  /* 0x000000ff1000720c */ /* 0x000fe20003f25270 */
[----:B-1----:R-:W-:-:S04]  /*92e0*/  IMAD.MOV.U32 R5, RZ, RZ, 0x3100 ;  /* 0x00003100ff057424 */ /* 0x002fc800078e00ff */
[----:B------:R2:W-:Y:S08]  /*92f0*/  SYNCS.ARRIVE.TRANS64 RZ, [R0+URZ+0x26810], R5 ;  /* 0x0268100500ff79a7 */ /* 0x0005f0000800003f */
[----:B------:R-:W-:Y:S05]  /*9300*/  @!P1 BRA `(.L_x_562) ;  /* 0x0000000000049947 */ /* 0x000fea0003800000 */
[----:B------:R-:W-:Y:S01]  /*9310*/  BPT.TRAP 0x1 ;  /* 0x000000040000795c */ /* 0x000fe20000300000 */
.L_x_562:
        /* <DEDUP_REMOVED lines=18> */
[----:B------:R-:W-:Y:S02]  /*9440*/  UIADD3 UR35, UR40, UR43, URZ ;  /* 0x0000002b28237290 */ /* 0x000fe4000fffe03f */
[----:B------:R-:W-:Y:S02]  /*9450*/  UIADD3 UR24, UR16, 0x13000, URZ ;  /* 0x0001300010187890 */ /* 0x000fe4000fffe03f */
[----:B------:R-:W-:-:S02]  /*9460*/  UIADD3 UR44, UR16, 0x1e000, URZ ;  /* 0x0001e000102c7890 */ /* 0x000fc4000fffe03f */
        /* <DEDUP_REMOVED lines=13> */
[----:B------:R3:W-:Y:S02]  /*9540*/  UBLKCP.S.G [UR44], [UR8], UR39 ;  /* 0x0000002c080073ba */ /* 0x0007e40008000227 */
[----:B---3--:R-:W-:Y:S05]  /*9550*/  @P1 BRA `(.L_x_563) ;  /* 0xfffffff400241947 */ /* 0x008fea000383ffff */
[----:B-12---:R-:W-:-:S07]  /*9560*/  IMAD.U32 R5, RZ, RZ, UR40 ;  /* 0x00000028ff057e24 */ /* 0x006fce000f8e00ff */
.L_x_554:
[----:B------:R-:W-:-:S13]  /*9570*/  ISETP.NE.AND P1, PT, R13, RZ, PT ;  /* 0x000000ff0d00720c */ /* 0x000fda0003f25270 */
[----:B------:R-:W-:Y:S05]  /*9580*/  @!P1 BRA `(.L_x_553) ;  /* 0x0000000400689947 */ /* 0x000fea0003800000 */
[----:B------:R-:W-:-:S04]  /*9590*/  SHF.L.U32 R7, R9, 0x1f, RZ ;  /* 0x0000001f09077819 */ /* 0x000fc800000006ff */
[----:B------:R-:W1:Y:S02]  /*95a0*/  SYNCS.PHASECHK.TRANS64.TRYWAIT P1, [R0+URZ+0x26840], R7 ;  /* 0x02684007000075a7 */ /* 0x000e64000802017f */
[----:B-1----:R-:W-:Y:S05]  /*95b0*/  @!P1 BRA `(.L_x_564) ;  /* 0x0000000c00c09947 */ /* 0x002fea0003800000 */
.L_x_585:
[----:B------:R-:W-:Y:S05]  /*95c0*/  @P0 BRA `(.L_x_565) ;  /* 0x0000000000140947 */ /* 0x000fea0003800000 */
[----:B------:R-:W-:Y:S01]  /*95d0*/  ISETP.NE.AND P1, PT, R16, RZ, PT ;  /* 0x000000ff1000720c */ /* 0x000fe20003f25270 */
[----:B------:R-:W-:-:S04]  /*95e0*/  IMAD.MOV.U32 R5, RZ, RZ, 0x3100 ;  /* 0x00003100ff057424 */ /* 0x000fc800078e00ff */
[----:B------:R2:W-:Y:S08]  /*95f0*/  SYNCS.ARRIVE.TRANS64 RZ, [R0+URZ+0x26830], R5 ;  /* 0x0268300500ff79a7 */ /* 0x0005f0000800003f */
[----:B------:R-:W-:Y:S05]  /*9600*/  @!P1 BRA `(.L_x_565) ;  /* 0x0000000000049947 */ /* 0x000fea0003800000 */
[----:B------:R-:W-:Y:S01]  /*9610*/  BPT.TRAP 0x1 ;  /* 0x000000040000795c */ /* 0x000fe20000300000 */
.L_x_565:
[----:B--2---:R-:W2:Y:S01]  /*9620*/  LDC.64 R4, c[0x0][0x728] ;  /* 0x0001ca00ff047b82 */ /* 0x004ea20000000a00 */
        /* <DEDUP_REMOVED lines=31> */
[----:B------:R-:W-:Y:S01]  /*9820*/  UMOV UR41, UR33 ;  /* 0x0000002100297c82 */ /* 0x000fe20008000000 */
[----:B------:R-:W-:-:S02]  /*9830*/  UMOV UR10, 0x10 ;  /* 0x00000010000a7882 */ /* 0x000fc40000000000 */
[----:B------:R-:W-:-:S13]  /*9840*/  R2UR UR9, R4 ;  /* 0x00000000040972ca */ /* 0x000fda00000e0000 */
[----:B------:R2:W-:Y:S01]  /*9850*/  UTMALDG.4D [UR32], [UR8], desc[UR22] ;  /* 0x00001620080075b4 */ /* 0x0005e20008019000 */
[----:B------:R2:W-:Y:S01]  /*9860*/  UTMALDG.4D [UR24], [UR8], desc[UR22] ;  /* 0x00001618080075b4 */ /* 0x0005e20008019000 */
[----:B------:R2:W-:Y:S01]  /*9870*/  UTMALDG.4D [UR16], [UR8], desc[UR22] ;  /* 0x00001610080075b4 */ /* 0x0005e20008019000 */
[----:B------:R2:W-:Y:S01]  /*9880*/  UBLKCP.S.G [UR40], [UR30], UR10 ;  /* 0x000000281e0073ba */ /* 0x0005e2000800020a */
[----:B------:R-:W3:Y:S02]  /*9890*/  SYNCS.PHASECHK.TRANS64.TRYWAIT P1, [R0+URZ+0x26828], R7 ;  /* 0x02682807000075a7 */ /* 0x000ee4000802017f */
[----:B--23--:R-:W-:Y:S05]  /*98a0*/  @!P1 BRA `(.L_x_566) ;  /* 0x0000000c00189947 */ /* 0x00cfea0003800000 */
.L_x_586:
[----:B------:R-:W-:Y:S05]  /*98b0*/  @P0 BRA `(.L_x_567) ;  /* 0x0000000000140947 */ /* 0x000fea0003800000 */
[----:B------:R-:W-:Y:S01]  /*98c0*/  ISETP.NE.AND P0, PT, R16, RZ, PT ;  /* 0x000000ff1000720c */ /* 0x000fe20003f05270 */
[----:B------:R-:W-:-:S04]  /*98d0*/  IMAD.MOV.U32 R5, RZ, RZ, 0x3100 ;  /* 0x00003100ff057424 */ /* 0x000fc800078e00ff */
[----:B------:R3:W-:Y:S08]  /*98e0*/  SYNCS.ARRIVE.TRANS64 RZ, [R0+URZ+0x26818], R5 ;  /* 0x0268180500ff79a7 */ /* 0x0007f0000800003f */
[----:B------:R-:W-:Y:S05]  /*98f0*/  @!P0 BRA `(.L_x_567) ;  /* 0x0000000000048947 */ /* 0x000fea0003800000 */
[----:B------:R-:W-:Y:S01]  /*9900*/  BPT.TRAP 0x1 ;  /* 0x000000040000795c */ /* 0x000fe20000300000 */
.L_x_567:
        /* <DEDUP_REMOVED lines=17> */
[----:B------:R-:W-:Y:S02]  /*9a20*/  UIADD3 UR35, UR10, UR43, URZ ;  /* 0x0000002b0a237290 */ /* 0x000fe4000fffe03f */
[----:B---3--:R-:W-:Y:S01]  /*9a30*/  IMAD.U32 R5, RZ, RZ, UR10 ;  /* 0x0000000aff057e24 */ /* 0x008fe2000f8e00ff */
        /* <DEDUP_REMOVED lines=13> */
[----:B------:R3:W-:Y:S02]  /*9b10*/  UBLKCP.S.G [UR40], [UR8], UR39 ;  /* 0x00000028080073ba */ /* 0x0007e40008000227 */
[----:B---3--:R-:W-:Y:S01]  /*9b20*/  NOP ;  /* 0x0000000000007918 */ /* 0x008fe20000000000 */
.L_x_553:
[----:B------:R-:W3:Y:S01]  /*9b30*/  S2R R2, SR_TID.X ;  /* 0x0000000000027919 */ /* 0x000ee20000002100 */
[----:B------:R-:W-:Y:S01]  /*9b40*/  IMAD R3, R12, 0x8, R0 ;  /* 0x000000080c037824 */ /* 0x000fe200078e0200 */
[----:B---3--:R-:W-:Y:S02]  /*9b50*/  LOP3.LUT R4, R2, 0x7f, RZ, 0xc0, !PT ;  /* 0x0000007f02047812 */ /* 0x008fe400078ec0ff */
[----:B------:R-:W-:Y:S02]  /*9b60*/  SHF.L.U32 R2, R9, 0x1f, RZ ;  /* 0x0000001f09027819 */ /* 0x000fe400000006ff */
[----:B------:R-:W-:Y:S02]  /*9b70*/  ISETP.NE.AND P1, PT, R4, RZ, PT ;  /* 0x000000ff0400720c */ /* 0x000fe40003f25270 */
[----:B------:R-:W3:Y:S02]  /*9b80*/  SYNCS.PHASECHK.TRANS64.TRYWAIT P0, [R3+URZ+0x26840], R2 ;  /* 0x02684002030075a7 */ /* 0x000ee4000800017f */
[----:B---3--:R-:W-:Y:S09]  /*9b90*/  @!P0 BRA `(.L_x_568) ;  /* 0x0000000800708947 */ /* 0x008ff20003800000 */
.L_x_587:
[----:B------:R-:W-:Y:S05]  /*9ba0*/  @P1 BRA `(.L_x_569) ;  /* 0x0000000000181947 */ /* 0x000fea0003800000 */
[----:B------:R-:W4:Y:S01]  /*9bb0*/  S2R R4, SR_TID.X ;  /* 0x0000000000047919 */ /* 0x000f220000002100 */
[----:B---3--:R-:W-:-:S04]  /*9bc0*/  IMAD.MOV.U32 R2, RZ, RZ, 0x3100 ;  /* 0x00003100ff027424 */ /* 0x008fc800078e00ff */
[----:B------:R3:W-:Y:S01]  /*9bd0*/  SYNCS.ARRIVE.TRANS64 RZ, [R3+URZ+0x26830], R2 ;  /* 0x0268300203ff79a7 */ /* 0x0007e2000800003f */
[----:B----4-:R-:W-:-:S13]  /*9be0*/  LOP3.LUT P0, RZ, R4, 0x1f, RZ, 0xc0, !PT ;  /* 0x0000001f04ff7812 */ /* 0x010fda000780c0ff */
[----:B---3--:R-:W-:Y:S05]  /*9bf0*/  @!P0 BRA `(.L_x_569) ;  /* 0x0000000000048947 */ /* 0x008fea0003800000 */
[----:B------:R-:W-:Y:S01]  /*9c00*/  BPT.TRAP 0x1 ;  /* 0x000000040000795c */ /* 0x000fe20000300000 */
.L_x_569:
[----:B------:R-:W-:Y:S01]  /*9c10*/  R2UR UR35, R5 ;  /* 0x00000000052372ca */ /* 0x000fe200000e0000 */
[C-C-:B---3--:R-:W-:Y:S01]  /*9c20*/  IMAD R2, R12.reuse, 0x3000, R0.reuse ;  /* 0x000030000c027824 */ /* 0x148fe200078e0200 */
[----:B------:R-:W-:Y:S01]  /*9c30*/  R2UR UR33, R3 ;  /* 0x00000000032172ca */ /* 0x000fe200000e0000 */
[----:B-12---:R-:W-:Y:S01]  /*9c40*/  IMAD R0, R12, 0x100, R0 ;  /* 0x000001000c007824 */ /* 0x006fe200078e0200 */
        /* <DEDUP_REMOVED lines=11> */
[----:B------:R-:W-:-:S02]  /*9d00*/  UIADD3 UR35, UR35, UR43, URZ ;  /* 0x0000002b23237290 */ /* 0x000fc4000fffe03f */
[----:B------:R-:W-:Y:S02]  /*9d10*/  UIADD3 UR33, UR33, 0x26830, URZ ;  /* 0x0002683021217890 */ /* 0x000fe4000fffe03f */
        /* <DEDUP_REMOVED lines=13> */
[----:B------:R-:W-:Y:S01]  /*9df0*/  UMOV UR25, UR33 ;  /* 0x0000002100197c82 */ /* 0x000fe20008000000 */
[----:B------:R-:W-:Y:S01]  /*9e00*/  UMOV UR27, UR35 ;  /* 0x00000023001b7c82 */ /* 0x000fe20008000000 */
[----:B------:R-:W-:Y:S01]  /*9e10*/  R2UR UR23, R11 ;  /* 0x000000000b1772ca */ /* 0x000fe200000e0000 */
[----:B------:R-:W-:Y:S01]  /*9e20*/  UMOV UR19, UR35 ;  /* 0x0000002300137c82 */ /* 0x000fe20008000000 */
[----:B------:R-:W-:Y:S01]  /*9e30*/  UMOV UR41, UR33 ;  /* 0x0000002100297c82 */ /* 0x000fe20008000000 */
[----:B------:R-:W-:Y:S01]  /*9e40*/  UMOV UR10, 0x10 ;  /* 0x00000010000a7882 */ /* 0x000fe20000000000 */
[----:B------:R-:W-:Y:S01]  /*9e50*/  ISETP.NE.AND P0, PT, R0, 0x2, PT ;  /* 0x000000020000780c */ /* 0x000fe20003f05270 */
[----:B------:R-:W-:-:S03]  /*9e60*/  ULEA.HI.X UR9, UR17, UR9, UR18, 0x2, UP0 ;  /* 0x0000000911097291 */ /* 0x000fc600080f1412 */
[----:B------:R-:W-:Y:S01]  /*9e70*/  UMOV UR18, 0x40 ;  /* 0x0000004000127882 */ /* 0x000fe20000000000 */
[----:B------:R-:W-:Y:S01]  /*9e80*/  UMOV UR17, UR33 ;  /* 0x0000002100117c82 */ /* 0x000fe20008000000 */
[----:B------:R-:W-:Y:S02]  /*9e90*/  SEL R2, RZ, 0x1, P0 ;  /* 0x00000001ff027807 */ /* 0x000fe40000000000 */
[----:B------:R-:W-:Y:S01]  /*9ea0*/  SEL R0, R0, RZ, P0 ;  /* 0x000000ff00007207 */ /* 0x000fe20000000000 */
[----:B------:R1:W-:Y:S01]  /*9eb0*/  UTMALDG.4D [UR32], [UR22], desc[UR30] ;  /* 0x00001e20160075b4 */ /* 0x0003e20008019000 */
[----:B------:R-:W-:Y:S01]  /*9ec0*/  LOP3.LUT R9, R9, R2, RZ, 0x3c, !PT ;  /* 0x0000000209097212 */ /* 0x000fe200078e3cff */
[----:B------:R1:W-:Y:S01]  /*9ed0*/  UTMALDG.4D [UR24], [UR22], desc[UR30] ;  /* 0x00001e18160075b4 */ /* 0x0003e20008019000 */
[----:B------:R1:W-:Y:S01]  /*9ee0*/  UTMALDG.4D [UR16], [UR22], desc[UR30] ;  /* 0x00001e10160075b4 */ /* 0x0003e20008019000 */
[----:B------:R1:W-:Y:S02]  /*9ef0*/  UBLKCP.S.G [UR40], [UR8], UR10 ;  /* 0x00000028080073ba */ /* 0x0003e4000800020a */
[----:B-1----:R-:W-:-:S02]  /*9f00*/  NOP ;  /* 0x0000000000007918 */ /* 0x002fc40000000000 */
.L_x_550:
[----:B------:R-:W-:Y:S05]  /*9f10*/  BSYNC B0 ;  /* 0x0000000000007941 */ /* 0x000fea0003800000 */
.L_x_548:
[----:B------:R-:W-:-:S03]  /*9f20*/  UMOV UR8, 0xffffffff ;  /* 0xffffffff00087882 */ /* 0x000fc60000000000 */
[----:B------:R-:W-:Y:S05]  /*9f30*/  BRA.DIV UR8, `(.L_x_570) ;  /* 0x00000006089c7947 */ /* 0x000fea000b800000 */
[----:B------:R-:W-:-:S13]  /*9f40*/  ELECT P0, URZ, PT ;  /* 0x00000000003f782f */ /* 0x000fda0003800000 */
.L_x_590:
[----:B------:R-:W-:Y:S05]  /*9f50*/  @!P0 BRA `(.L_x_480) ;  /* 0x0000000000848947 */ /* 0x000fea0003800000 */
[----:B------:R-:W-:-:S06]  /*9f60*/  ULOP3.LUT UR8, UR38, 0x2, URZ, 0xfc, !UPT ;  /* 0x0000000226087892 */ /* 0x000fcc000f8efc3f */
[----:B------:R-:W-:-:S05]  /*9f70*/  IMAD.U32 R2, RZ, RZ, UR8 ;  /* 0x00000008ff027e24 */ /* 0x000fca000f8e00ff */
[----:B------:R-:W-:-:S13]  /*9f80*/  ISETP.NE.AND P2, PT, R2, 0x3, PT ;  /* 0x000000030200780c */ /* 0x000fda0003f45270 */
[----:B------:R-:W-:Y:S05]  /*9f90*/  @!P2 BRA `(.L_x_571) ;  /* 0x000000000004a947 */ /* 0x000fea0003800000 */
[----:B--2---:R-:W-:Y:S01]  /*9fa0*/  BPT.TRAP 0x1 ;  /* 0x000000040000795c */ /* 0x004fe20000300000 */
.L_x_571:
        /* <DEDUP_REMOVED lines=15> */
.L_x_591:
[----:B------:R-:W3:Y:S02]  /*a0a0*/  SYNCS.PHASECHK.TRANS64.TRYWAIT P0, [R3+URZ], R2 ;  /* 0x00000002030075a7 */ /* 0x000ee4000800017f */
[----:B---3--:R-:W-:Y:S05]  /*a0b0*/  @!P0 BRA `(.L_x_573) ;  /* 0x0000000400748947 */ /* 0x008fea0003800000 */
.L_x_592:
[----:B------:R-:W-:Y:S05]  /*a0c0*/  @!P2 BRA `(.L_x_574) ;  /* 0x000000000004a947 */ /* 0x000fea0003800000 */
[----:B--2---:R-:W-:Y:S01]  /*a0d0*/  BPT.TRAP 0x1 ;  /* 0x000000040000795c */ /* 0x004fe20000300000 */
.L_x_574:
[----:B---3--:R-:W-:-:S04]  /*a0e0*/  VIADD R3, R7, 0x26840 ;  /* 0x0002684007037836 */ /* 0x008fc80000000000 */
[----:B------:R-:W-:-:S04]  /*a0f0*/  IMAD R0, R0, 0x8, R3 ;  /* 0x0000000800007824 */ /* 0x000fc800078e0203 */
[----:B------:R-:W3:Y:S02]  /*a100*/  SYNCS.PHASECHK.TRANS64.TRYWAIT P0, [R0+URZ], R5 ;  /* 0x00000005000075a7 */ /* 0x000ee4000800017f */
[----:B---3--:R-:W-:Y:S05]  /*a110*/  @!P0 BRA `(.L_x_575) ;  /* 0x0000000400708947 */ /* 0x008fea0003800000 */
.L_x_593:
[----:B------:R-:W-:-:S07]  /*a120*/  IMAD R3, R4, 0x8, R3 ;  /* 0x0000000804037824 */ /* 0x000fce00078e0203 */
.L_x_576:
[----:B----4-:R4:W1:Y:S02]  /*a130*/  SYNCS.PHASECHK.TRANS64.TRYWAIT P0, [R3+URZ], R2 ;  /* 0x00000002030075a7 */ /* 0x010864000800017f */
[----:B-1----:R-:W-:Y:S05]  /*a140*/  @!P0 NANOSLEEP.SYNCS 0x989680 ;  /* 0x009896800000895d */ /* 0x002fea0003900000 */
[----:B------:R-:W1:Y:S02]  /*a150*/  @!P0 SYNCS.PHASECHK.TRANS64 P0, [R3+URZ], R2 ;  /* 0x00000002030085a7 */ /* 0x000e64000800007f */
[----:B-1----:R-:W-:Y:S05]  /*a160*/  @!P0 BRA `(.L_x_576) ;  /* 0xfffffffc00f08947 */ /* 0x002fea000383ffff */
.L_x_480:
[----:B--2---:R-:W-:Y:S05]  /*a170*/  BSYNC B6 ;  /* 0x0000000000067941 */ /* 0x004fea0003800000 */
.L_x_474:
[----:B------:R-:W-:Y:S05]  /*a180*/  EXIT ;  /* 0x000000000000794d */ /* 0x000fea0003800000 */
.L_x_490:
[----:B------:R-:W-:Y:S02]  /*a190*/  IMAD.MOV.U32 R13, RZ, RZ, R16 ;  /* 0x000000ffff0d7224 */ /* 0x000fe400078e0010 */
[----:B------:R-:W-:Y:S02]  /*a1a0*/  IMAD.MOV.U32 R12, RZ, RZ, RZ ;  /* 0x000000ffff0c7224 */ /* 0x000fe400078e00ff */
[----:B------:R-:W-:Y:S02]  /*a1b0*/  IMAD.MOV.U32 R11, RZ, RZ, 0x1f ;  /* 0x0000001fff0b7424 */ /* 0x000fe400078e00ff */
[----:B------:R-:W-:-:S07]  /*a1c0*/  IMAD.MOV.U32 R15, RZ, RZ, -0x1 ;  /* 0xffffffffff0f7424 */ /* 0x000fce00078e00ff */
[----:B-1---5:R-:W-:Y:S05]  /*a1d0*/  WARPSYNC.COLLECTIVE R15, `(.L_x_577) ;  /* 0x000000000f087348 */ /* 0x022fea0003c00000 */
[----:B------:R2:W3:Y:S02]  /*a1e0*/  SHFL.IDX P6, R14, R13, R12, R11 ;  /* 0x0000000c0d0e7389 */ /* 0x0004e400000c000b */
[----:B-123-5:R-:W-:Y:S01]  /*a1f0*/  ENDCOLLECTIVE ;  /* 0x000000000000791b */ /* 0x02efe20003800000 */
.L_x_577:
[----:B------:R-:W-:Y:S05]  /*a200*/  BRA `(.L_x_578) ;  /* 0xffffff7000587947 */ /* 0x000fea000383ffff */
.L_x_492:
[----:B-1----:R1:W3:Y:S02]  /*a210*/  SYNCS.PHASECHK.TRANS64.TRYWAIT P0, [R18+URZ+0x26800], R5 ;  /* 0x02680005120075a7 */ /* 0x0022e4000800017f */
[----:B---3--:R-:W-:Y:S05]  /*a220*/  @!P0 NANOSLEEP.SYNCS 0x989680 ;  /* 0x009896800000895d */ /* 0x008fea0003900000 */
[----:B------:R-:W3:Y:S02]  /*a230*/  @!P0 SYNCS.PHASECHK.TRANS64 P0, [R18+URZ+0x26800], R5 ;  /* 0x02680005120085a7 */ /* 0x000ee4000800007f */
[----:B---3--:R-:W-:Y:S05]  /*a240*/  @!P0 BRA `(.L_x_492) ;  /* 0xfffffffc00f08947 */ /* 0x008fea000383ffff */
[----:B------:R-:W-:Y:S05]  /*a250*/  BRA `(.L_x_491) ;  /* 0xffffff70007c7947 */ /* 0x000fea000383ffff */
.L_x_497:
[----:B--2---:R-:W-:-:S04]  /*a260*/  IMAD.U32 R5, RZ, RZ, UR10 ;  /* 0x0000000aff057e24 */ /* 0x004fc8000f8e00ff */
[----:B------:R2:W3:Y:S03]  /*a270*/  SYNCS.PHASECHK.TRANS64.TRYWAIT P1, [R5+URZ+0x26810], R16 ;  /* 0x02681010050075a7 */ /* 0x0004e6000802017f */
[----:B---3--:R-:W-:Y:S05]  /*a280*/  @!P1 NANOSLEEP.SYNCS 0x989680 ;  /* 0x009896800000995d */ /* 0x008fea0003900000 */
[----:B------:R-:W3:Y:S02]  /*a290*/  @!P1 SYNCS.PHASECHK.TRANS64 P1, [R5+URZ+0x26810], R16 ;  /* 0x02681010050095a7 */ /* 0x000ee4000802007f */
[----:B---3--:R-:W-:Y:S05]  /*a2a0*/  @!P1 BRA `(.L_x_497) ;  /* 0xfffffffc00ec9947 */ /* 0x008fea000383ffff */
[----:B------:R-:W-:Y:S05]  /*a2b0*/  BRA `(.L_x_496) ;  /* 0xffffff7800e07947 */ /* 0x000fea000383ffff */
.L_x_501:
[----:B------:R-:W-:-:S04]  /*a2c0*/  IMAD.U32 R121, RZ, RZ, UR10 ;  /* 0x0000000aff797e24 */ /* 0x000fc8000f8e00ff */
[----:B------:R1:W1:Y:S03]  /*a2d0*/  SYNCS.PHASECHK.TRANS64.TRYWAIT P1, [R121+URZ+0x26830], R16 ;  /* 0x02683010790075a7 */ /* 0x000266000802017f */
[----:B-1----:R-:W-:Y:S05]  /*a2e0*/  @!P1 NANOSLEEP.SYNCS 0x989680 ;  /* 0x009896800000995d */ /* 0x002fea0003900000 */
[----:B------:R-:W1:Y:S02]  /*a2f0*/  @!P1 SYNCS.PHASECHK.TRANS64 P1, [R121+URZ+0x26830], R16 ;  /* 0x02683010790095a7 */ /* 0x000e64000802007f */
[----:B-1----:R-:W-:Y:S05]  /*a300*/  @!P1 BRA `(.L_x_501) ;  /* 0xfffffffc00ec9947 */ /* 0x002fea000383ffff */
[----:B------:R-:W-:Y:S05]  /*a310*/  BRA `(.L_x_500) ;  /* 0xffffff7c00ec7947 */ /* 0x000fea000383ffff */
.L_x_551:
[----:B-1----:R1:W2:Y:S02]  /*a320*/  SYNCS.PHASECHK.TRANS64.TRYWAIT P0, [R0+URZ+0x26820], R3 ;  /* 0x02682003000075a7 */ /* 0x0022a4000800017f */
[----:B--2---:R-:W-:Y:S05]  /*a330*/  @!P0 NANOSLEEP.SYNCS 0x989680 ;  /* 0x009896800000895d */ /* 0x004fea0003900000 */
[----:B------:R-:W2:Y:S02]  /*a340*/  @!P0 SYNCS.PHASECHK.TRANS64 P0, [R0+URZ+0x26820], R3 ;  /* 0x02682003000085a7 */ /* 0x000ea4000800007f */
[----:B--2---:R-:W-:Y:S05]  /*a350*/  @!P0 BRA `(.L_x_551) ;  /* 0xfffffffc00f08947 */ /* 0x004fea000383ffff */
[----:B------:R-:W-:Y:S05]  /*a360*/  BRA `(.L_x_579) ;  /* 0xffffffdc00787947 */ /* 0x000fea000383ffff */
.L_x_555:
[----:B-1----:R1:W2:Y:S02]  /*a370*/  SYNCS.PHASECHK.TRANS64.TRYWAIT P1, [R0+URZ+0x26840], R21 ;  /* 0x02684015000075a7 */ /* 0x0022a4000802017f */
[----:B--2---:R-:W-:Y:S05]  /*a380*/  @!P1 NANOSLEEP.SYNCS 0x989680 ;  /* 0x009896800000995d */ /* 0x004fea0003900000 */
[----:B------:R-:W2:Y:S02]  /*a390*/  @!P1 SYNCS.PHASECHK.TRANS64 P1, [R0+URZ+0x26840], R21 ;  /* 0x02684015000095a7 */ /* 0x000ea4000802007f */
[----:B--2---:R-:W-:Y:S05]  /*a3a0*/  @!P1 BRA `(.L_x_555) ;  /* 0xfffffffc00f09947 */ /* 0x004fea000383ffff */
[----:B------:R-:W-:Y:S05]  /*a3b0*/  BRA `(.L_x_580) ;  /* 0xffffffe400987947 */ /* 0x000fea000383ffff */
.L_x_557:
[----:B--2---:R2:W3:Y:S02]  /*a3c0*/  SYNCS.PHASECHK.TRANS64.TRYWAIT P1, [R0+URZ+0x26828], R21 ;  /* 0x02682815000075a7 */ /* 0x0044e4000802017f */
[----:B---3--:R-:W-:Y:S05]  /*a3d0*/  @!P1 NANOSLEEP.SYNCS 0x989680 ;  /* 0x009896800000995d */ /* 0x008fea0003900000 */
[----:B------:R-:W3:Y:S02]  /*a3e0*/  @!P1 SYNCS.PHASECHK.TRANS64 P1, [R0+URZ+0x26828], R21 ;  /* 0x02682815000095a7 */ /* 0x000ee4000802007f */
[----:B---3--:R-:W-:Y:S05]  /*a3f0*/  @!P1 BRA `(.L_x_557) ;  /* 0xfffffffc00f09947 */ /* 0x008fea000383ffff */
[----:B------:R-:W-:Y:S05]  /*a400*/  BRA `(.L_x_581) ;  /* 0xffffffe800487947 */ /* 0x000fea000383ffff */
.L_x_559:
[----:B---3--:R3:W4:Y:S02]  /*a410*/  SYNCS.PHASECHK.TRANS64.TRYWAIT P1, [R0+URZ+0x26848], R21 ;  /* 0x02684815000075a7 */ /* 0x008724000802017f */
[----:B----4-:R-:W-:Y:S05]  /*a420*/  @!P1 NANOSLEEP.SYNCS 0x989680 ;  /* 0x009896800000995d */ /* 0x010fea0003900000 */
[----:B------:R-:W4:Y:S02]  /*a430*/  @!P1 SYNCS.PHASECHK.TRANS64 P1, [R0+URZ+0x26848], R21 ;  /* 0x02684815000095a7 */ /* 0x000f24000802007f */
[----:B----4-:R-:W-:Y:S05]  /*a440*/  @!P1 BRA `(.L_x_559) ;  /* 0xfffffffc00f09947 */ /* 0x010fea000383ffff */
[----:B------:R-:W-:Y:S05]  /*a450*/  BRA `(.L_x_582) ;  /* 0xffffffe800dc7947 */ /* 0x000fea000383ffff */
.L_x_561:
[----:B------:R-:W-:-:S07]  /*a460*/  SHF.L.U32 R5, R9, 0x1f, RZ ;  /* 0x0000001f09057819 */ /* 0x000fce00000006ff */
.L_x_583:
[----:B-1----:R1:W2:Y:S02]  /*a470*/  SYNCS.PHASECHK.TRANS64.TRYWAIT P1, [R0+URZ+0x26820], R5 ;  /* 0x02682005000075a7 */ /* 0x0022a4000802017f */
[----:B--2---:R-:W-:Y:S05]  /*a480*/  @!P1 NANOSLEEP.SYNCS 0x989680 ;  /* 0x009896800000995d */ /* 0x004fea0003900000 */
[----:B------:R-:W2:Y:S02]  /*a490*/  @!P1 SYNCS.PHASECHK.TRANS64 P1, [R0+URZ+0x26820], R5 ;  /* 0x02682005000095a7 */ /* 0x000ea4000802007f */
[----:B--2---:R-:W-:Y:S05]  /*a4a0*/  @!P1 BRA `(.L_x_583) ;  /* 0xfffffffc00f09947 */ /* 0x004fea000383ffff */
[----:B------:R-:W-:Y:S05]  /*a4b0*/  BRA `(.L_x_584) ;  /* 0xffffffec00807947 */ /* 0x000fea000383ffff */
.L_x_564:
[----:B-1----:R1:W2:Y:S02]  /*a4c0*/  SYNCS.PHASECHK.TRANS64.TRYWAIT P1, [R0+URZ+0x26840], R7 ;  /* 0x02684007000075a7 */ /* 0x0022a4000802017f */
[----:B--2---:R-:W-:Y:S05]  /*a4d0*/  @!P1 NANOSLEEP.SYNCS 0x989680 ;  /* 0x009896800000995d */ /* 0x004fea0003900000 */
[----:B------:R-:W2:Y:S02]  /*a4e0*/  @!P1 SYNCS.PHASECHK.TRANS64 P1, [R0+URZ+0x26840], R7 ;  /* 0x02684007000095a7 */ /* 0x000ea4000802007f */
[----:B--2---:R-:W-:Y:S05]  /*a4f0*/  @!P1 BRA `(.L_x_564) ;  /* 0xfffffffc00f09947 */ /* 0x004fea000383ffff */
[----:B------:R-:W-:Y:S05]  /*a500*/  BRA `(.L_x_585) ;  /* 0xfffffff0002c7947 */ /* 0x000fea000383ffff */
.L_x_566:
[----:B--2---:R2:W3:Y:S02]  /*a510*/  SYNCS.PHASECHK.TRANS64.TRYWAIT P1, [R0+URZ+0x26828], R7 ;  /* 0x02682807000075a7 */ /* 0x0044e4000802017f */
[----:B---3--:R-:W-:Y:S05]  /*a520*/  @!P1 NANOSLEEP.SYNCS 0x989680 ;  /* 0x009896800000995d */ /* 0x008fea0003900000 */
[----:B------:R-:W3:Y:S02]  /*a530*/  @!P1 SYNCS.PHASECHK.TRANS64 P1, [R0+URZ+0x26828], R7 ;  /* 0x02682807000095a7 */ /* 0x000ee4000802007f */
[----:B---3--:R-:W-:Y:S05]  /*a540*/  @!P1 BRA `(.L_x_566) ;  /* 0xfffffffc00f09947 */ /* 0x008fea000383ffff */
[----:B------:R-:W-:Y:S05]  /*a550*/  BRA `(.L_x_586) ;  /* 0xfffffff000d47947 */ /* 0x000fea000383ffff */
.L_x_568:
[----:B---3--:R3:W4:Y:S02]  /*a560*/  SYNCS.PHASECHK.TRANS64.TRYWAIT P0, [R3+URZ+0x26840], R2 ;  /* 0x02684002030075a7 */ /* 0x008724000800017f */
[----:B----4-:R-:W-:Y:S05]  /*a570*/  @!P0 NANOSLEEP.SYNCS 0x989680 ;  /* 0x009896800000895d */ /* 0x010fea0003900000 */
[----:B------:R-:W4:Y:S02]  /*a580*/  @!P0 SYNCS.PHASECHK.TRANS64 P0, [R3+URZ+0x26840], R2 ;  /* 0x02684002030085a7 */ /* 0x000f24000800007f */
[----:B----4-:R-:W-:Y:S05]  /*a590*/  @!P0 BRA `(.L_x_568) ;  /* 0xfffffffc00f08947 */ /* 0x010fea000383ffff */
[----:B------:R-:W-:Y:S05]  /*a5a0*/  BRA `(.L_x_587) ;  /* 0xfffffff4007c7947 */ /* 0x000fea000383ffff */
.L_x_570:
[----:B------:R-:W-:Y:S01]  /*a5b0*/  BSSY B0, `(.L_x_588) ;  /* 0x0000006000007945 */ /* 0x000fe20003800000 */
[----:B------:R-:W-:-:S07]  /*a5c0*/  IMAD.MOV.U32 R15, RZ, RZ, -0x1 ;  /* 0xffffffffff0f7424 */ /* 0x000fce00078e00ff */
[----:B--2---:R-:W-:Y:S05]  /*a5d0*/  WARPSYNC.COLLECTIVE R15, `(.L_x_589) ;  /* 0x000000000f0c7348 */ /* 0x004fea0003c00000 */
[----:B------:R-:W-:Y:S02]  /*a5e0*/  ELECT P6, UR62, PT ;  /* 0x00000000003e782f */ /* 0x000fe400038c0000 */
[----:B------:R-:W-:Y:S01]  /*a5f0*/  MOV R14, UR62 ;  /* 0x0000003e000e7c02 */ /* 0x000fe20008000f00 */
[----:B--2---:R-:W-:Y:S10]  /*a600*/  ENDCOLLECTIVE ;  /* 0x000000000000791b */ /* 0x004ff40003800000 */
.L_x_589:
[----:B------:R-:W-:Y:S05]  /*a610*/  BSYNC B0 ;  /* 0x0000000000007941 */ /* 0x000fea0003800000 */
.L_x_588:
[----:B------:R-:W-:Y:S01]  /*a620*/  PLOP3.LUT P0, PT, P6, PT, PT, 0x80, 0x0 ;  /* 0x000000000000781c */ /* 0x000fe2000370f070 */
[----:B------:R-:W-:-:S12]  /*a630*/  BRA `(.L_x_590) ;  /* 0xfffffff800447947 */ /* 0x000fd8000383ffff */
.L_x_572:
[----:B-1----:R1:W3:Y:S02]  /*a640*/  SYNCS.PHASECHK.TRANS64.TRYWAIT P0, [R6+URZ], R5 ;  /* 0x00000005060075a7 */ /* 0x0022e4000800017f */
[----:B---3--:R-:W-:Y:S05]  /*a650*/  @!P0 NANOSLEEP.SYNCS 0x989680 ;  /* 0x009896800000895d */ /* 0x008fea0003900000 */
[----:B------:R-:W3:Y:S02]  /*a660*/  @!P0 SYNCS.PHASECHK.TRANS64 P0, [R6+URZ], R5 ;  /* 0x00000005060085a7 */ /* 0x000ee4000800007f */
[----:B---3--:R-:W-:Y:S05]  /*a670*/  @!P0 BRA `(.L_x_572) ;  /* 0xfffffffc00f08947 */ /* 0x008fea000383ffff */
[----:B------:R-:W-:Y:S05]  /*a680*/  BRA `(.L_x_591) ;  /* 0xfffffff800847947 */ /* 0x000fea000383ffff */
.L_x_573:
[----:B---3--:R3:W4:Y:S02]  /*a690*/  SYNCS.PHASECHK.TRANS64.TRYWAIT P0, [R3+URZ], R2 ;  /* 0x00000002030075a7 */ /* 0x008724000800017f */
[----:B----4-:R-:W-:Y:S05]  /*a6a0*/  @!P0 NANOSLEEP.SYNCS 0x989680 ;  /* 0x009896800000895d */ /* 0x010fea0003900000 */
[----:B------:R-:W4:Y:S02]  /*a6b0*/  @!P0 SYNCS.PHASECHK.TRANS64 P0, [R3+URZ], R2 ;  /* 0x00000002030085a7 */ /* 0x000f24000800007f */
[----:B----4-:R-:W-:Y:S05]  /*a6c0*/  @!P0 BRA `(.L_x_573) ;  /* 0xfffffffc00f08947 */ /* 0x010fea000383ffff */
[----:B------:R-:W-:Y:S05]  /*a6d0*/  BRA `(.L_x_592) ;  /* 0xfffffff800787947 */ /* 0x000fea000383ffff */
.L_x_575:
[----:B---3--:R3:W4:Y:S02]  /*a6e0*/  SYNCS.PHASECHK.TRANS64.TRYWAIT P0, [R0+URZ], R5 ;  /* 0x00000005000075a7 */ /* 0x008724000800017f */
[----:B----4-:R-:W-:Y:S05]  /*a6f0*/  @!P0 NANOSLEEP.SYNCS 0x989680 ;  /* 0x009896800000895d */ /* 0x010fea0003900000 */
[----:B------:R-:W4:Y:S02]  /*a700*/  @!P0 SYNCS.PHASECHK.TRANS64 P0, [R0+URZ], R5 ;  /* 0x00000005000085a7 */ /* 0x000f24000800007f */
[----:B----4-:R-:W-:Y:S05]  /*a710*/  @!P0 BRA `(.L_x_575) ;  /* 0xfffffffc00f08947 */ /* 0x010fea000383ffff */
[----:B------:R-:W-:Y:S05]  /*a720*/  BRA `(.L_x_593) ;  /* 0xfffffff8007c7947 */ /* 0x000fea000383ffff */
.L_x_594:
        /* <DEDUP_REMOVED lines=13> */
.L_x_6555:


//--------------------- .text._ZN7cutlass13device_kernelIN5flash11enable_sm90INS1_16FlashAttnBwdSm90INS1_25CollectiveMainloopBwdSm90ILi2ELi2ELi2EN4cute5tupleIJNS5_1CILi1EEES8_S8_EEENS6_IJNS7_ILi64EEENS7_ILi128EEENS7_ILi96EEEEEENS_10bfloat16_tEfNS_4arch4Sm90ELb0ELb0ELb1ELb1ELb1ELb1ELb0ELb0ELi2ELi1ELi2ELi1ELb1EEENS1_21CollectiveEpilogueBwdISD_SE_SG_Li256ELb1ELb0ELi1EEENS1_19SingleTileSchedulerILb1ELb0ELb0ELi128EEEEEEEEEvNT_6ParamsE --------------------------
	.section	.text._ZN7cutlass13device_kernelIN5flash11enable_sm90INS1_16FlashAttnBwdSm90INS1_25CollectiveMainloopBwdSm90ILi2ELi2ELi2EN4cute5tupleIJNS5_1CILi1EEES8_S8_EEENS6_IJNS7_ILi64EEENS7_ILi128EEENS7_ILi96EEEEEENS_10bfloat16_tEfNS_4arch4Sm90ELb0ELb0ELb1ELb1ELb1ELb1ELb0ELb0ELi2ELi1ELi2ELi1ELb1EEENS1_21CollectiveEpilogueBwdISD_SE_SG_Li256ELb1ELb0ELi1EEENS1_19SingleTileSchedulerILb1ELb0ELb0ELi128EEEEEEEEEvNT_6ParamsE,"ax",@progbits
	.align	128
.text._ZN7cutlass13device_kernelIN5flash11enable_sm90INS1_16FlashAttnBwdSm90INS1_25CollectiveMainloopBwdSm90ILi2ELi2ELi2EN4cute5tupleIJNS5_1CILi1EEES8_S8_EEENS6_IJNS7_ILi64EEENS7_ILi128EEENS7_ILi96EEEEEENS_10bfloat16_tEfNS_4arch4Sm90ELb0ELb0ELb1ELb1ELb1ELb1ELb0ELb0ELi2ELi1ELi2ELi1ELb1EEENS1_21CollectiveEpilogueBwdISD_SE_SG_Li256ELb1ELb0ELi1EEENS1_19SingleTileSchedulerILb1ELb0ELb0ELi128EEEEEEEEEvNT_6ParamsE:
        .type           _ZN7cutlass13device_kernelIN5flash11enable_sm90INS1_16FlashAttnBwdSm90INS1_25CollectiveMainloopBwdSm90ILi2ELi2ELi2EN4cute5tupleIJNS5_1CILi1EEES8_S8_EEENS6_IJNS7_ILi64EEENS7_ILi128EEENS7_ILi96EEEEEENS_10bfloat16_tEfNS_4arch4Sm90ELb0ELb0ELb1ELb1ELb1ELb1ELb0ELb0ELi2ELi1ELi2ELi1ELb1EEENS1_21CollectiveEpilogueBwdISD_SE_SG_Li256ELb1ELb0ELi1EEENS1_19SingleTileSchedulerILb1ELb0ELb0ELi128EEEEEEEEEvNT_6ParamsE,@function
        .size           _ZN7cutlass13device_kernelIN5flash11enable_sm90INS1_16FlashAttnBwdSm90INS1_25CollectiveMainloopBwdSm90ILi2ELi2ELi2EN4cute5tupleIJNS5_1CILi1EEES8_S8_EEENS6_IJNS7_ILi64EEENS7_ILi128EEENS7_ILi96EEEEEENS_10bfloat16_tEfNS_4arch4Sm90ELb0ELb0ELb1ELb1ELb1ELb1ELb0ELb0ELi2ELi1ELi2ELi1ELb1EEENS1_21CollectiveEpilogueBwdISD_SE_SG_Li256ELb1ELb0ELi1EEENS1_19SingleTileSchedulerILb1ELb0ELb0ELi128EEEEEEEEEvNT_6ParamsE,(.L_x_6556 - _ZN7cutlass13device_kernelIN5flash11enable_sm90INS1_16FlashAttnBwdSm90INS1_25CollectiveMainloopBwdSm90ILi2ELi2ELi2EN4cute5tupleIJNS5_1CILi1EEES8_S8_EEENS6_IJNS7_ILi64EEENS7_ILi128EEENS7_ILi96EEEEEENS_10bfloat16_tEfNS_4arch4Sm90ELb0ELb0ELb1ELb1ELb1ELb1ELb0ELb0ELi2ELi1ELi2ELi1ELb1EEENS1_21CollectiveEpilogueBwdISD_SE_SG_Li256ELb1ELb0ELi1EEENS1_19SingleTileSchedulerILb1ELb0ELb0ELi128EEEEEEEEEvNT_6ParamsE)
        .other          _ZN7cutlass13device_kernelIN5flash11enable_sm90INS1_16FlashAttnBwdSm90INS1_25CollectiveMainloopBwdSm90ILi2ELi2ELi2EN4cute5tupleIJNS5_1CILi1EEES8_S8_EEENS6_IJNS7_ILi64EEENS7_ILi128EEENS7_ILi96EEEEEENS_10bfloat16_tEfNS_4arch4Sm90ELb0ELb0ELb1ELb1ELb1ELb1ELb0ELb0ELi2ELi1ELi2ELi1ELb1EEENS1_21CollectiveEpilogueBwdISD_SE_SG_Li256ELb1ELb0ELi1EEENS1_19SingleTileSchedulerILb1ELb0ELb0ELi128EEEEEEEEEvNT_6ParamsE,@"STO_CUDA_ENTRY STV_DEFAULT"
_ZN7cutlass13device_kernelIN5flash11enable_sm90INS1_16FlashAttnBwdSm90INS1_25CollectiveMainloopBwdSm90ILi2ELi2ELi2EN4cute5tupleIJNS5_1CILi1EEES8_S8_EEENS6_IJNS7_ILi64EEENS7_ILi128EEENS7_ILi96EEEEEENS_10bfloat16_tEfNS_4arch4Sm90ELb0ELb0ELb1ELb1ELb1ELb1ELb0ELb0ELi2ELi1ELi2ELi1ELb1EEENS1_21CollectiveEpilogueBwdISD_SE_SG_Li256ELb1ELb0ELi1EEENS1_19SingleTileSchedulerILb1ELb0ELb0ELi128EEEEEEEEEvNT_6ParamsE:
        /* <DEDUP_REMOVED lines=23> */
.L_x_596:
[----:B------:R-:W-:Y:S05]  /*0170*/  BSYNC B0 ;  /* 0x0000000000007941 */ /* 0x000fea0003800000 */
.L_x_595:
        /* <DEDUP_REMOVED lines=37> */
.L_x_597:
        /* <DEDUP_REMOVED lines=22> */
.L_x_598:
[----:B------:R-:W-:Y:S01]  /*0530*/  PLOP3.LUT P0, PT, PT, PT, UP0, 0x80, 0x0 ;  /* 0x000000000000781c */ /* 0x000fe20003f0f008 */
[----:B------:R-:W-:Y:S01]  /*0540*/  NOP ;  /* 0x0000000000007918 */ /* 0x000fe20000000000 */
[----:B------:R-:W-:Y:S01]  /*0550*/  ULDC.64 UR46, c[0x0][0x208] ;  /* 0x00008200002e7ab9 */ /* 0x000fe20000000a00 */
[----:B------:R-:W-:Y:S01]  /*0560*/  BSSY B6, `(.L_x_599) ;  /* 0x0000a46000067945 */ /* 0x000fe20003800000 */
[----:B-12-4-:R-:W-:Y:S09]  /*0570*/  BAR.SYNC.DEFER_BLOCKING 0x0 ;  /* 0x0000000000007b1d */ /* 0x016ff20000010000 */
[----:B------:R-:W-:Y:S05]  /*0580*/  @!P0 BRA `(.L_x_600) ;  /* 0x0000006000b88947 */ /* 0x000fea0003800000 */
.L_x_601:
        /* <DEDUP_REMOVED lines=21> */
.L_x_602:
        /* <DEDUP_REMOVED lines=14> */
.L_x_604:
[----:B------:R-:W-:-:S05]  /*07c0*/  ULDC UR4, c[0x0][0x8bc] ;  /* 0x00022f0000047ab9 */ /* 0x000fca0000000800 */
.L_x_603:
        /* <DEDUP_REMOVED lines=21> */
.L_x_606:
        /* <DEDUP_REMOVED lines=14> */
.L_x_607:
        /* <DEDUP_REMOVED lines=10> */
.L_x_608:
        /* <DEDUP_REMOVED lines=11> */
.L_x_609:
        /* <DEDUP_REMOVED lines=72> */
.L_x_612:
        /* <DEDUP_REMOVED lines=15> */
.L_x_611:
        /* <DEDUP_REMOVED lines=22> */
.L_x_614:
        /* <DEDUP_REMOVED lines=15> */
.L_x_613:
[----:B------:R-:W-:Y:S01]  /*1310*/  SHF.R.S32.HI R25, RZ, 0x1f, R22 ;  /* 0x0000001fff197819 */ /* 0x000fe20000011416 */
[----:B------:R-:W-:-:S03]  /*1320*/  UMOV UR4, 0xffffffff ;  /* 0xffffffff00047882 */ /* 0x000fc60000000000 */
[----:B------:R-:W-:-:S04]  /*1330*/  LEA.HI R0, R25, R22, RZ, 0x7 ;  /* 0x0000001619007211 */ /* 0x000fc800078f38ff */
[----:B------:R-:W-:Y:S01]  /*1340*/  SHF.R.S32.HI R16, RZ, 0x7, R0 ;  /* 0x00000007ff107819 */ /* 0x000fe20000011400 */
[----:B------:R-:W-:Y:S06]  /*1350*/  BRA.DIV UR4, `(.L_x_615) ;  /* 0x0000009604a07947 */ /* 0x000fec000b800000 */
[----:B------:R2:W3:Y:S02]  /*1360*/  SHFL.IDX PT, R14, R16, RZ, 0x1f ;  /* 0x00001fff100e7589 */ /* 0x0004e400000e0000 */
.L_x_719:
        /* <DEDUP_REMOVED lines=14> */
.L_x_616:
        /* <DEDUP_REMOVED lines=19> */
.L_x_618:
        /* <DEDUP_REMOVED lines=126> */
.L_x_629:
[----:B------:R-:W-:-:S06]  /*1d60*/  UISETP.NE.AND UP0, UPT, UR20, 0x3, UPT ;  /* 0x000000031400788c */ /* 0x000fcc000bf05270 */
[----:B------:R-:W-:-:S13]  /*1d70*/  PLOP3.LUT P0, PT, PT, PT, UP0, 0x80, 0x0 ;  /* 0x000000000000781c */ /* 0x000fda0003f0f008 */
[----:B-1----:R-:W-:Y:S05]  /*1d80*/  @!P0 BRA `(.L_x_619) ;  /* 0x0000000000048947 */ /* 0x002fea0003800000 */
[----:B------:R-:W-:Y:S01]  /*1d90*/  BPT.TRAP 0x1 ;  /* 0x000000040000795c */ /* 0x000fe20000300000 */
.L_x_619:
[----:B------:R-:W-:Y:S01]  /*1da0*/  R2UR UR10, R18 ;  /* 0x00000000120a72ca */ /* 0x000fe200000e0000 */
[----:B------:R-:W-:-:S05]  /*1db0*/  IMAD.U32 R16, RZ, RZ, UR5 ;  /* 0x00000005ff107e24 */ /* 0x000fca000f8e00ff */
[----:B------:R-:W-:-:S07]  /*1dc0*/  SHF.L.U32 R16, R16, 0x1f, RZ ;  /* 0x0000001f10107819 */ /* 0x000fce00000006ff */
[----:B------:R-:W-:-:S09]  /*1dd0*/  ULEA UR10, UR6, UR10, 0x3 ;  /* 0x0000000a060a7291 */ /* 0x000fd2000f8e183f */
[----:B------:R1:W2:Y:S01]  /*1de0*/  SYNCS.PHASECHK.TRANS64.TRYWAIT P1, [UR10+0x26810], R16 ;  /* 0x02681010ff0075a7 */ /* 0x0002a2000802014a */
[----:B------:R-:W-:Y:S05]  /*1df0*/  @!P0 BRA `(.L_x_620) ;  /* 0x0000000000048947 */ /* 0x000fea0003800000 */
[----:B------:R-:W-:Y:S01]  /*1e00*/  BPT.TRAP 0x1 ;  /* 0x000000040000795c */ /* 0x000fe20000300000 */
.L_x_620:
[----:B--2---:R-:W-:Y:S05]  /*1e10*/  @P1 BRA `(.L_x_621) ;  /* 0x0000000000081947 */ /* 0x004fea0003800000 */
[----:B------:R-:W2:Y:S02]  /*1e20*/  SYNCS.PHASECHK.TRANS64.TRYWAIT P1, [UR10+0x26810], R16 ;  /* 0x02681010ff0075a7 */ /* 0x000ea4000802014a */
[----:B--2---:R-:W-:Y:S05]  /*1e30*/  @!P1 BRA `(.L_x_622) ;  /* 0x0000008c001c9947 */ /* 0x004fea0003800000 */
.L_x_621:
        /* <DEDUP_REMOVED lines=67> */
.L_x_623:
[----:B------:R1:W1:Y:S01]  /*2270*/  SYNCS.PHASECHK.TRANS64.TRYWAIT P1, [UR10+0x26830], R16 ;  /* 0x02683010ff0075a7 */ /* 0x000262000802014a */
[----:B------:R-:W-:Y:S05]  /*2280*/  @!P0 BRA `(.L_x_624) ;  /* 0x0000000000048947 */ /* 0x000fea0003800000 */
[----:B------:R-:W-:Y:S01]  /*2290*/  BPT.TRAP 0x1 ;  /* 0x000000040000795c */ /* 0x000fe20000300000 */
.L_x_624:
[----:B-1----:R-:W-:Y:S05]  /*22a0*/  @P1 BRA `(.L_x_625) ;  /* 0x0000000000081947 */ /* 0x002fea0003800000 */
[----:B------:R-:W1:Y:S02]  /*22b0*/  SYNCS.PHASECHK.TRANS64.TRYWAIT P1, [UR10+0x26830], R16 ;  /* 0x02683010ff0075a7 */ /* 0x000e64000802014a */
[----:B-1----:R-:W-:Y:S05]  /*22c0*/  @!P1 BRA `(.L_x_626) ;  /* 0x0000008800109947 */ /* 0x002fea0003800000 */
.L_x_625:
        /* <DEDUP_REMOVED lines=565> */
.L_x_627:
        /* <DEDUP_REMOVED lines=44> */
.L_x_628:
        /* <DEDUP_REMOVED lines=62> */
.L_x_610:
        /* <DEDUP_REMOVED lines=150> */
.L_x_631:
        /* <DEDUP_REMOVED lines=60> */
.L_x_633:
[----:B------:R-:W-:Y:S05]  /*59e0*/  BSYNC B0 ;  /* 0x0000000000007941 */ /* 0x000fea0003800000 */
.L_x_632:
        /* <DEDUP_REMOVED lines=22> */
.L_x_635:
[----:B------:R-:W-:Y:S05]  /*5b50*/  BSYNC B0 ;  /* 0x0000000000007941 */ /* 0x000fea0003800000 */
.L_x_634:
        /* <DEDUP_REMOVED lines=26> */
.L_x_637:
[----:B------:R-:W-:Y:S05]  /*5d00*/  BSYNC B0 ;  /* 0x0000000000007941 */ /* 0x000fea0003800000 */
.L_x_636:
        /* <DEDUP_REMOVED lines=23> */
.L_x_630:
        /* <DEDUP_REMOVED lines=41> */
.L_x_638:
        /* <DEDUP_REMOVED lines=47> */
.L_x_640:
[----:B------:R-:W-:Y:S05]  /*6400*/  BSYNC B0 ;  /* 0x0000000000007941 */ /* 0x000fea0003800000 */
.L_x_639:
        /* <DEDUP_REMOVED lines=21> */
.L_x_642:
[----:B------:R-:W-:Y:S05]  /*6560*/  BSYNC B0 ;  /* 0x0000000000007941 */ /* 0x000fea0003800000 */
.L_x_641:
        /* <DEDUP_REMOVED lines=25> */
.L_x_644:
[----:B------:R-:W-:Y:S05]  /*6700*/  BSYNC B0 ;  /* 0x0000000000007941 */ /* 0x000fea0003800000 */
.L_x_643:
        /* <DEDUP_REMOVED lines=22> */
.L_x_600:
        /* <DEDUP_REMOVED lines=9> */
[----:B------:R-:W1:Y:S01]  /*6900*/  S2UR UR25, SR_CTAID.X ;  /* 0x00000000001979c3 */ /* 0x000e620000002500 */
[----:B------:R-:W-:-:S04]  /*6910*/  ISETP.NE.U32.AND P0, PT, RZ, UR4, PT ;  /* 0x00000004ff007c0c */ /* 0x000fc8000bf05070 */
[----:B------:R-:W-:-:S03]  /*6920*/  ISETP.NE.AND.EX P0, PT, RZ, UR5, PT, P0 ;  /* 0x00000005ff007c0c */ /* 0x000fc6000bf05300 */
[----:B------:R-:W2:Y:S10]  /*6930*/  S2UR UR12, SR_CTAID.Z ;  /* 0x00000000000c79c3 */ /* 0x000eb40000002700 */
[----:B------:R-:W-:Y:S05]  /*6940*/  @!P0 BRA `(.L_x_646) ;  /* 0x00000000001c8947 */ /* 0x000fea0003800000 */
[----:B------:R-:W-:Y:S02]  /*6950*/  ULDC.64 UR4, c[0x0][0x8d8] ;  /* 0x0002360000047ab9 */ /* 0x000fe40000000a00 */
[----:B--2---:R-:W-:-:S06]  /*6960*/  UIMAD.WIDE UR4, UR12, 0x4, UR4 ;  /* 0x000000040c0478a5 */ /* 0x004fcc000f8e0204 */
[----:B------:R-:W-:Y:S02]  /*6970*/  IMAD.U32 R2, RZ, RZ, UR4 ;  /* 0x00000004ff027e24 */ /* 0x000fe4000f8e00ff */
[----:B------:R-:W-:-:S05]  /*6980*/  IMAD.U32 R3, RZ, RZ, UR5 ;  /* 0x00000005ff037e24 */ /* 0x000fca000f8e00ff */
[----:B------:R-:W2:Y:S02]  /*6990*/  LDG.E R2, desc[UR46][R2.64] ;  /* 0x0000002e02027981 */ /* 0x000ea4000c1e1900 */
[----:B--2---:R-:W-:Y:S01]  /*69a0*/  R2UR UR4, R2 ;  /* 0x00000000020472ca */ /* 0x004fe200000e0000 */
[----:B------:R-:W-:-:S14]  /*69b0*/  BRA `(.L_x_647) ;  /* 0x0000000000387947 */ /* 0x000fdc0003800000 */
.L_x_646:
[----:B------:R-:W-:Y:S02]  /*69c0*/  ULDC.64 UR4, c[0x0][0x8d0] ;  /* 0x0002340000047ab9 */ /* 0x000fe40000000a00 */
[----:B------:R-:W-:-:S04]  /*69d0*/  ISETP.NE.U32.AND P0, PT, RZ, UR4, PT ;  /* 0x00000004ff007c0c */ /* 0x000fc8000bf05070 */
[----:B------:R-:W-:-:S13]  /*69e0*/  ISETP.NE.AND.EX P0, PT, RZ, UR5, PT, P0 ;  /* 0x00000005ff007c0c */ /* 0x000fda000bf05300 */
[----:B------:R-:W-:Y:S05]  /*69f0*/  @!P0 BRA `(.L_x_648) ;  /* 0x0000000000248947 */ /* 0x000fea0003800000 */
[----:B------:R-:W-:Y:S02]  /*6a00*/  ULDC.64 UR4, c[0x0][0x8d0] ;  /* 0x0002340000047ab9 */ /* 0x000fe40000000a00 */
[----:B--2---:R-:W-:-:S06]  /*6a10*/  UIMAD.WIDE UR4, UR12, 0x4, UR4 ;  /* 0x000000040c0478a5 */ /* 0x004fcc000f8e0204 */
[----:B------:R-:W-:Y:S02]  /*6a20*/  IMAD.U32 R2, RZ, RZ, UR4 ;  /* 0x00000004ff027e24 */ /* 0x000fe4000f8e00ff */
[----:B------:R-:W-:-:S05]  /*6a30*/  IMAD.U32 R3, RZ, RZ, UR5 ;  /* 0x00000005ff037e24 */ /* 0x000fca000f8e00ff */
[----:B------:R-:W2:Y:S04]  /*6a40*/  LDG.E R0, desc[UR46][R2.64] ;  /* 0x0000002e02007981 */ /* 0x000ea8000c1e1900 */
[----:B------:R-:W2:Y:S02]  /*6a50*/  LDG.E R5, desc[UR46][R2.64+0x4] ;  /* 0x0000042e02057981 */ /* 0x000ea4000c1e1900 */
[----:B--2---:R-:W-:-:S05]  /*6a60*/  IMAD.IADD R0, R5, 0x1, -R0 ;  /* 0x0000000105007824 */ /* 0x004fca00078e0a00 */
[----:B------:R-:W-:Y:S01]  /*6a70*/  R2UR UR4, R0 ;  /* 0x00000000000472ca */ /* 0x000fe200000e0000 */
[----:B------:R-:W-:-:S14]  /*6a80*/  BRA `(.L_x_647) ;  /* 0x0000000000047947 */ /* 0x000fdc0003800000 */
.L_x_648:
[----:B------:R-:W-:-:S05]  /*6a90*/  ULDC UR4, c[0x0][0x8bc] ;  /* 0x00022f0000047ab9 */ /* 0x000fca0000000800 */
.L_x_647:
[----:B-1----:R-:W-:-:S04]  /*6aa0*/  USHF.L.U32 UR5, UR25, 0x7, URZ ;  /* 0x0000000719057899 */ /* 0x002fc8000800063f */
[----:B------:R-:W-:-:S04]  /*6ab0*/  UISETP.GE.AND UP0, UPT, UR5, UR4, UPT ;  /* 0x000000040500728c */ /* 0x000fc8000bf06270 */
[----:B--2---:R-:W-:-:S06]  /*6ac0*/  USEL UR12, UR12, 0xffffffff, !UP0 ;  /* 0xffffffff0c0c7887 */ /* 0x004fcc000c000000 */
        /* <DEDUP_REMOVED lines=10> */
[----:B------:R-:W-:Y:S02]  /*6b70*/  ULDC.64 UR4, c[0x0][0x780] ;  /* 0x0001e00000047ab9 */ /* 0x000fe40000000a00 */
[----:B------:R-:W-:-:S03]  /*6b80*/  UISETP.NE.U32.AND UP1, UPT, UR4, URZ, UPT ;  /* 0x0000003f0400728c */ /* 0x000fc6000bf25070 */
[----:B------:R-:W2:Y:S01]  /*6b90*/  @P0 LDG.E R0, desc[UR46][R2.64] ;  /* 0x0000002e02000981 */ /* 0x000ea2000c1e1900 */
[----:B------:R-:W-:-:S06]  /*6ba0*/  UISETP.NE.AND.EX UP1, UPT, UR5, URZ, UPT, UP1 ;  /* 0x0000003f0500728c */ /* 0x000fcc000bf25310 */
[----:B------:R-:W-:-:S05]  /*6bb0*/  PLOP3.LUT P1, PT, PT, PT, UP1, 0x80, 0x0 ;  /* 0x000000000000781c */ /* 0x000fca0003f2f018 */
[----:B------:R-:W-:Y:S02]  /*6bc0*/  @UP1 ULDC.64 UR4, c[0x0][0x780] ;  /* 0x0001e00000041ab9 */ /* 0x000fe40000000a00 */
[----:B------:R-:W-:-:S06]  /*6bd0*/  @UP1 UIMAD.WIDE UR4, UR12, 0x4, UR4 ;  /* 0x000000040c0418a5 */ /* 0x000fcc000f8e0204 */
[----:B------:R-:W-:Y:S02]  /*6be0*/  IMAD.U32 R4, RZ, RZ, UR4 ;  /* 0x00000004ff047e24 */ /* 0x000fe4000f8e00ff */
[----:B------:R-:W-:-:S05]  /*6bf0*/  IMAD.U32 R5, RZ, RZ, UR5 ;  /* 0x00000005ff057e24 */ /* 0x000fca000f8e00ff */
[----:B------:R-:W3:Y:S01]  /*6c00*/  @P1 LDG.E R4, desc[UR46][R4.64] ;  /* 0x0000002e04041981 */ /* 0x000ee2000c1e1900 */
[----:B------:R-:W-:Y:S01]  /*6c10*/  PLOP3.LUT P2, PT, PT, PT, UP0, 0x80, 0x0 ;  /* 0x000000000000781c */ /* 0x000fe20003f4f008 */
[----:B------:R-:W1:-:S12]  /*6c20*/  S2UR UR19, SR_CTAID.Y ;  /* 0x00000000001379c3 */ /* 0x000e580000002600 */
[----:B--2---:R-:W-:-:S13]  /*6c30*/  @P2 R2UR UR4, R0 ;  /* 0x00000000000422ca */ /* 0x004fda00000e0000 */
[----:B------:R-:W-:-:S04]  /*6c40*/  @UP0 ULEA UR4, UR12, UR4, 0x6 ;  /* 0x000000040c040291 */ /* 0x000fc8000f8e303f */
[----:B------:R-:W-:-:S04]  /*6c50*/  @UP0 USHF.R.S32.HI UR5, URZ, 0x1f, UR4 ;  /* 0x0000001f3f050899 */ /* 0x000fc80008011404 */
[----:B------:R-:W-:-:S03]  /*6c60*/  @UP0 ULEA.HI UR5, UR5, UR4, URZ, 0x6 ;  /* 0x0000000405050291 */ /* 0x000fc6000f8f303f */
[----:B------:R-:W-:Y:S01]  /*6c70*/  ULDC UR4, c[0x0][0x280] ;  /* 0x0000a00000047ab9 */ /* 0x000fe20000000800 */
[----:B------:R-:W-:Y:S01]  /*6c80*/  @UP0 USHF.R.S32.HI UR5, URZ, 0x6, UR5 ;  /* 0x000000063f050899 */ /* 0x000fe20008011405 */
[----:B---3--:R-:W-:Y:S01]  /*6c90*/  @P1 R2UR UR4, R4 ;  /* 0x00000000040412ca */ /* 0x008fe200000e0000 */
[----:B-1----:R-:W-:-:S14]  /*6ca0*/  @P1 BRA `(.L_x_649) ;  /* 0x0000000000181947 */ /* 0x002fdc0003800000 */
[----:B------:R-:W-:Y:S05]  /*6cb0*/  @!P0 BRA `(.L_x_649) ;  /* 0x0000000000148947 */ /* 0x000fea0003800000 */
[----:B------:R-:W2:Y:S04]  /*6cc0*/  LDG.E R4, desc[UR46][R2.64] ;  /* 0x0000002e02047981 */ /* 0x000ea8000c1e1900 */
[----:B------:R-:W3:Y:S01]  /*6cd0*/  LDG.E R0, desc[UR46][R2.64+0x4] ;  /* 0x0000042e02007981 */ /* 0x000ee2000c1e1900 */
[----:B--2---:R-:W-:Y:S02]  /*6ce0*/  R2UR UR6, R4 ;  /* 0x00000000040672ca */ /* 0x004fe400000e0000 */
[----:B---3--:R-:W-:-:S13]  /*6cf0*/  R2UR UR4, R0 ;  /* 0x00000000000472ca */ /* 0x008fda00000e0000 */
[----:B------:R-:W-:-:S12]  /*6d00*/  UIADD3 UR4, -UR6, UR4, URZ ;  /* 0x0000000406047290 */ /* 0x000fd8000fffe13f */
.L_x_649:
[----:B------:R-:W-:Y:S02]  /*6d10*/  UISETP.GE.AND UP1, UPT, UR4, 0x1, UPT ;  /* 0x000000010400788c */ /* 0x000fe4000bf26270 */
[----:B------:R-:W-:Y:S01]  /*6d20*/  @UP0 UIMAD UR5, UR5, 0x1800, URZ ;  /* 0x00001800050508a4 */ /* 0x000fe2000f8e023f */
[----:B------:R-:W-:Y:S01]  /*6d30*/  UMOV UR6, URZ ;  /* 0x0000003f00067c82 */ /* 0x000fe20008000000 */
[----:B------:R-:W-:Y:S02]  /*6d40*/  UMOV UR7, URZ ;  /* 0x0000003f00077c82 */ /* 0x000fe40008000000 */
[----:B------:R-:W-:Y:S01]  /*6d50*/  PLOP3.LUT P0, PT, PT, PT, UP1, 0x80, 0x0 ;  /* 0x000000000000781c */ /* 0x000fe20003f0f018 */
[----:B------:R-:W-:Y:S02]  /*6d60*/  @UP0 USHF.R.S32.HI UR8, URZ, 0x1f, UR5 ;  /* 0x0000001f3f080899 */ /* 0x000fe40008011405 */
[----:B------:R-:W-:Y:S01]  /*6d70*/  USHF.R.S32.HI UR20, URZ, 0x1f, UR19 ;  /* 0x0000001f3f147899 */ /* 0x000fe20008011413 */
[----:B------:R-:W-:-:S04]  /*6d80*/  @UP0 UMOV UR6, UR5 ;  /* 0x0000000500060c82 */ /* 0x000fc80008000000 */
[----:B------:R-:W-:-:S05]  /*6d90*/  @UP0 UMOV UR7, UR8 ;  /* 0x0000000800070c82 */ /* 0x000fca0008000000 */
[----:B------:R-:W-:Y:S05]  /*6da0*/  @!P0 BRA `(.L_x_605) ;  /* 0x0000003c00048947 */ /* 0x000fea0003800000 */
[----:B------:R-:W1:Y:S01]  /*6db0*/  S2R R0, SR_TID.X ;  /* 0x0000000000007919 */ /* 0x000e620000002100 */
[----:B------:R-:W-:Y:S01]  /*6dc0*/  ULDC.64 UR10, c[0x0][0x2d8] ;  /* 0x0000b600000a7ab9 */ /* 0x000fe20000000a00 */
[----:B------:R-:W-:Y:S02]  /*6dd0*/  UIADD3 UR5, UR4, 0x3f, URZ ;  /* 0x0000003f04057890 */ /* 0x000fe4000fffe03f */
[----:B------:R-:W-:Y:S02]  /*6de0*/  UIMAD UR8, UR20, UR10, URZ ;  /* 0x0000000a140872a4 */ /* 0x000fe4000f8e023f */
[----:B------:R-:W-:Y:S02]  /*6df0*/  UISETP.GE.AND UP1, UPT, UR4, 0x41, UPT ;  /* 0x000000410400788c */ /* 0x000fe4000bf26270 */
[----:B------:R-:W-:Y:S02]  /*6e00*/  USHF.R.S32.HI UR4, URZ, 0x1f, UR5 ;  /* 0x0000001f3f047899 */ /* 0x000fe40008011405 */
[----:B------:R-:W-:-:S02]  /*6e10*/  UIMAD UR9, UR19, UR11, UR8 ;  /* 0x0000000b130972a4 */ /* 0x000fc4000f8e0208 */
[----:B------:R-:W-:Y:S01]  /*6e20*/  USHF.R.S32.HI UR8, URZ, 0x1f, UR12 ;  /* 0x0000001f3f087899 */ /* 0x000fe2000801140c */
[----:B------:R-:W-:Y:S01]  /*6e30*/  PLOP3.LUT P1, PT, PT, PT, UP1, 0x80, 0x0 ;  /* 0x000000000000781c */ /* 0x000fe20003f2f018 */
[----:B------:R-:W-:Y:S02]  /*6e40*/  UIMAD.WIDE.U32 UR14, UR19, UR10, URZ ;  /* 0x0000000a130e72a5 */ /* 0x000fe4000f8e003f */
[----:B------:R-:W-:Y:S02]  /*6e50*/  ULEA.HI UR4, UR4, UR5, URZ, 0x6 ;  /* 0x0000000504047291 */ /* 0x000fe4000f8f303f */
[----:B------:R-:W-:Y:S02]  /*6e60*/  USEL UR13, UR8, URZ, !UP0 ;  /* 0x0000003f080d7287 */ /* 0x000fe4000c000000 */
[----:B------:R-:W-:Y:S02]  /*6e70*/  UIADD3 UR8, UP2, UR6, UR14, URZ ;  /* 0x0000000e06087290 */ /* 0x000fe4000ff5e03f */
[----:B------:R-:W-:-:S02]  /*6e80*/  UIADD3 UR5, UR15, UR9, URZ ;  /* 0x000000090f057290 */ /* 0x000fc4000fffe03f */
[----:B------:R-:W-:Y:S01]  /*6e90*/  USHF.R.S32.HI UR4, URZ, 0x6, UR4 ;  /* 0x000000063f047899 */ /* 0x000fe20008011404 */
[----:B------:R-:W-:Y:S01]  /*6ea0*/  ULDC UR10, c[0x0][0x288] ;  /* 0x0000a200000a7ab9 */ /* 0x000fe20000000800 */
[----:B------:R-:W-:Y:S01]  /*6eb0*/  USEL UR18, UR12, URZ, !UP0 ;  /* 0x0000003f0c127287 */ /* 0x000fe2000c000000 */
[----:B------:R-:W-:Y:S01]  /*6ec0*/  ULDC.64 UR16, c[0x0][0x2e0] ;  /* 0x0000b80000107ab9 */ /* 0x000fe20000000a00 */
[----:B------:R-:W-:Y:S02]  /*6ed0*/  UIMAD UR12, UR12, UR10, URZ ;  /* 0x0000000a0c0c72a4 */ /* 0x000fe4000f8e023f */
[----:B------:R-:W-:Y:S01]  /*6ee0*/  UIADD3.X UR9, UR7, UR5, URZ, UP2, !UPT ;  /* 0x0000000507097290 */ /* 0x000fe200097fe43f */
[----:B-1----:R-:W-:Y:S01]  /*6ef0*/  LOP3.LUT R0, R0, 0x1f, RZ, 0xc0, !PT ;  /* 0x0000001f00007812 */ /* 0x002fe200078ec0ff */
[----:B------:R-:W-:Y:S01]  /*6f00*/  ULDC UR11, c[0x0][0x760] ;  /* 0x0001d800000b7ab9 */ /* 0x000fe20000000800 */
[----:B------:R-:W-:Y:S02]  /*6f10*/  UIMAD UR13, UR13, UR16, URZ ;  /* 0x000000100d0d72a4 */ /* 0x000fe4000f8e023f */
[----:B------:R-:W-:-:S02]  /*6f20*/  UISETP.LT.AND UP2, UPT, UR4, 0x1, UPT ;  /* 0x000000010400788c */ /* 0x000fc4000bf41270 */
[----:B------:R-:W-:Y:S02]  /*6f30*/  UIMAD UR10, UR10, UR11, URZ ;  /* 0x0000000b0a0a72a4 */ /* 0x000fe4000f8e023f */
[----:B------:R-:W-:Y:S02]  /*6f40*/  UIADD3 UR11, UP0, UR12, UR19, URZ ;  /* 0x000000130c0b7290 */ /* 0x000fe4000ff1e03f */
[----:B------:R-:W-:Y:S02]  /*6f50*/  UIMAD UR13, UR18, UR17, UR13 ;  /* 0x00000011120d72a4 */ /* 0x000fe4000f8e020d */
[----:B------:R-:W-:Y:S02]  /*6f60*/  USEL UR19, UR4, 0x1, !UP2 ;  /* 0x0000000104137887 */ /* 0x000fe4000d000000 */
[----:B------:R-:W-:Y:S01]  /*6f70*/  UIMAD.WIDE.U32 UR8, UR18, UR16, UR8 ;  /* 0x00000010120872a5 */ /* 0x000fe2000f8e0008 */
[----:B------:R-:W-:Y:S01]  /*6f80*/  ELECT P0, URZ, PT ;  /* 0x00000000003f782f */ /* 0x000fe20003800000 */
[----:B------:R-:W-:-:S02]  /*6f90*/  ULEA.HI.X.SX32 UR12, UR12, UR20, 0x1, UP0 ;  /* 0x000000140c0c7291 */ /* 0x000fc400080f0e3f */
[----:B------:R-:W-:Y:S02]  /*6fa0*/  ULOP3.LUT UR32, UR19, 0x1, URZ, 0xc0, !UPT ;  /* 0x0000000113207892 */ /* 0x000fe4000f8ec03f */
[----:B------:R-:W-:Y:S01]  /*6fb0*/  UIADD3 UR27, UR9, UR13, URZ ;  /* 0x0000000d091b7290 */ /* 0x000fe2000fffe03f */
[----:B------:R-:W-:Y:S01]  /*6fc0*/  UMOV UR4, URZ ;  /* 0x0000003f00047c82 */ /* 0x000fe20008000000 */
[----:B------:R-:W-:Y:S10]  /*6fd0*/  @!P1 BRA `(.L_x_650) ;  /* 0x0000000800bc9947 */ /* 0x000ff40003800000 */
[----:B------:R-:W-:Y:S01]  /*6fe0*/  UMOV UR15, UR5 ;  /* 0x00000005000f7c82 */ /* 0x000fe20008000000 */
[----:B------:R-:W-:Y:S01]  /*6ff0*/  ULDC.64 UR4, c[0x0][0x2c0] ;  /* 0x0000b00000047ab9 */ /* 0x000fe20000000a00 */
[----:B------:R-:W-:-:S04]  /*7000*/  UIMAD.WIDE.U32 UR16, UR18, UR16, UR14 ;  /* 0x00000010121072a5 */ /* 0x000fc8000f8e000e */
[----:B------:R-:W-:-:S04]  /*7010*/  UIADD3 UR23, UP0, UR6, UR16, URZ ;  /* 0x0000001006177290 */ /* 0x000fc8000ff1e03f */
[----:B------:R-:W-:Y:S02]  /*7020*/  UIADD3.X UR6, UR7, UR13, UR17, UP0, !UPT ;  /* 0x0000000d07067290 */ /* 0x000fe400087fe411 */
[----:B------:R-:W-:Y:S02]  /*7030*/  ULEA UR22, UP0, UR23, UR4, 0x2 ;  /* 0x0000000417167291 */ /* 0x000fe4000f80103f */
[----:B------:R-:W-:Y:S02]  /*7040*/  UIADD3 UR13, UR19, -UR32, URZ ;  /* 0x80000020130d7290 */ /* 0x000fe4000fffe03f */
[----:B------:R-:W-:Y:S02]  /*7050*/  ULEA.HI.X UR23, UR23, UR5, UR6, 0x2, UP0 ;  /* 0x0000000517177291 */ /* 0x000fe400080f1406 */
[----:B------:R-:W-:Y:S02]  /*7060*/  UIADD3 UR18, UP0, UR22, 0x3000, URZ ;  /* 0x0000300016127890 */ /* 0x000fe4000ff1e03f */
[----:B------:R-:W-:-:S02]  /*7070*/  UIADD3 UR20, UP1, UR22, 0x6000, URZ ;  /* 0x0000600016147890 */ /* 0x000fc4000ff3e03f */
[----:B------:R-:W-:Y:S02]  /*7080*/  UIADD3 UR22, UP2, UR22, 0x9000, URZ ;  /* 0x0000900016167890 */ /* 0x000fe4000ff5e03f */
[----:B------:R-:W-:Y:S02]  /*7090*/  UIADD3.X UR19, URZ, UR23, URZ, UP0, !UPT ;  /* 0x000000173f137290 */ /* 0x000fe400087fe43f */
[----:B------:R-:W-:Y:S02]  /*70a0*/  UIADD3.X UR21, URZ, UR23, URZ, UP1, !UPT ;  /* 0x000000173f157290 */ /* 0x000fe40008ffe43f */
[----:B------:R-:W-:Y:S01]  /*70b0*/  UIADD3.X UR23, URZ, UR23, URZ, UP2, !UPT ;  /* 0x000000173f177290 */ /* 0x000fe200097fe43f */
[----:B------:R-:W-:Y:S01]  /*70c0*/  UMOV UR5, URZ ;  /* 0x0000003f00057c82 */ /* 0x000fe20008000000 */
[----:B------:R-:W-:-:S10]  /*70d0*/  UMOV UR4, URZ ;  /* 0x0000003f00047c82 */ /* 0x000fd40008000000 */
.L_x_675:
        /* <DEDUP_REMOVED lines=17> */
.L_x_653:
[----:B------:R-:W2:Y:S04]  /*71f0*/  LDG.E.STRONG.GPU R4, desc[UR46][R2.64] ;  /* 0x0000002e02047981 */ /* 0x000ea8000c1ef900 */
[----:B--2---:R-:W-:Y:S01]  /*7200*/  CCTL.IVALL ;  /* 0x00000000ff00798f */ /* 0x004fe20002000000 */
[----:B------:R-:W-:Y:S05]  /*7210*/  YIELD ;  /* 0x0000000000007946 */ /* 0x000fea0003800000 */
[----:B------:R-:W-:-:S13]  /*7220*/  ISETP.NE.AND P2, PT, R4, UR25, PT ;  /* 0x0000001904007c0c */ /* 0x000fda000bf45270 */
[----:B------:R-:W-:Y:S05]  /*7230*/  @P2 BRA `(.L_x_653) ;  /* 0xfffffffc00ec2947 */ /* 0x000fea000383ffff */
.L_x_652:
[----:B------:R-:W-:Y:S05]  /*7240*/  BSYNC B0 ;  /* 0x0000000000007941 */ /* 0x000fea0003800000 */
.L_x_651:
[----:B------:R-:W-:-:S03]  /*7250*/  UMOV UR16, 0xffffffff ;  /* 0xffffffff00107882 */ /* 0x000fc60000000000 */
[----:B------:R-:W-:Y:S05]  /*7260*/  BRA.DIV UR16, `(.L_x_654) ;  /* 0x0000003a10407947 */ /* 0x000fea000b800000 */
[----:B------:R-:W-:Y:S01]  /*7270*/  NOP ;  /* 0x0000000000007918 */ /* 0x000fe20000000000 */
.L_x_722:
        /* <DEDUP_REMOVED lines=19> */
.L_x_656:
[----:B------:R-:W-:Y:S05]  /*73b0*/  BSYNC B0 ;  /* 0x0000000000007941 */ /* 0x000fea0003800000 */
.L_x_655:
        /* <DEDUP_REMOVED lines=13> */
.L_x_658:
[----:B------:R-:W-:Y:S05]  /*7490*/  BSYNC B0 ;  /* 0x0000000000007941 */ /* 0x000fea0003800000 */
.L_x_657:
[----:B------:R-:W-:Y:S06]  /*74a0*/  BAR.ARV 0xa, 0xa0 ;  /* 0x0282800000007b1d */ /* 0x000fec0000002000 */
[----:B------:R-:W-:Y:S04]  /*74b0*/  BSSY B0, `(.L_x_659) ;  /* 0x0000003000007945 */ /* 0x000fe80003800000 */
[----:B------:R-:W-:Y:S05]  /*74c0*/  @!P0 BRA `(.L_x_660) ;  /* 0x0000000000048947 */ /* 0x000fea0003800000 */
[----:B------:R-:W-:-:S04]  /*74d0*/  DEPBAR.LE SB0, 0x0 ;  /* 0x000080000000791a */ /* 0x000fc80000000000 */
.L_x_660:
[----:B------:R-:W-:Y:S05]  /*74e0*/  BSYNC B0 ;  /* 0x0000000000007941 */ /* 0x000fea0003800000 */
.L_x_659:
        /* <DEDUP_REMOVED lines=19> */
.L_x_662:
[----:B------:R-:W-:Y:S05]  /*7620*/  BSYNC B0 ;  /* 0x0000000000007941 */ /* 0x000fea0003800000 */
.L_x_661:
        /* <DEDUP_REMOVED lines=9> */
.L_x_665:
[----:B------:R-:W2:Y:S04]  /*76c0*/  LDG.E.STRONG.GPU R4, desc[UR46][R2.64] ;  /* 0x0000002e02047981 */ /* 0x000ea8000c1ef900 */
[----:B--2---:R-:W-:Y:S01]  /*76d0*/  CCTL.IVALL ;  /* 0x00000000ff00798f */ /* 0x004fe20002000000 */
[----:B------:R-:W-:Y:S05]  /*76e0*/  YIELD ;  /* 0x0000000000007946 */ /* 0x000fea0003800000 */
[----:B------:R-:W-:-:S13]  /*76f0*/  ISETP.NE.AND P2, PT, R4, UR25, PT ;  /* 0x0000001904007c0c */ /* 0x000fda000bf45270 */
[----:B------:R-:W-:Y:S05]  /*7700*/  @P2 BRA `(.L_x_665) ;  /* 0xfffffffc00ec2947 */ /* 0x000fea000383ffff */
.L_x_664:
[----:B------:R-:W-:Y:S05]  /*7710*/  BSYNC B0 ;  /* 0x0000000000007941 */ /* 0x000fea0003800000 */
.L_x_663:
[----:B------:R-:W-:-:S03]  /*7720*/  UMOV UR6, 0xffffffff ;  /* 0xffffffff00067882 */ /* 0x000fc60000000000 */
[----:B------:R-:W-:Y:S05]  /*7730*/  BRA.DIV UR6, `(.L_x_666) ;  /* 0x0000003606287947 */ /* 0x000fea000b800000 */
[----:B------:R-:W-:Y:S01]  /*7740*/  NOP ;  /* 0x0000000000007918 */ /* 0x000fe20000000000 */
.L_x_725:
        /* <DEDUP_REMOVED lines=13> */
.L_x_668:
[----:B------:R-:W-:Y:S05]  /*7820*/  BSYNC B0 ;  /* 0x0000000000007941 */ /* 0x000fea0003800000 */
.L_x_667:
        /* <DEDUP_REMOVED lines=13> */
.L_x_670:
[----:B------:R-:W-:Y:S05]  /*7900*/  BSYNC B0 ;  /* 0x0000000000007941 */ /* 0x000fea0003800000 */
.L_x_669:
[----:B------:R-:W-:Y:S06]  /*7910*/  BAR.ARV 0xa, 0xa0 ;  /* 0x0282800000007b1d */ /* 0x000fec0000002000 */
[----:B------:R-:W-:Y:S04]  /*7920*/  BSSY B0, `(.L_x_671) ;  /* 0x0000003000007945 */ /* 0x000fe80003800000 */
[----:B------:R-:W-:Y:S05]  /*7930*/  @!P0 BRA `(.L_x_672) ;  /* 0x0000000000048947 */ /* 0x000fea0003800000 */
[----:B------:R-:W-:-:S04]  /*7940*/  DEPBAR.LE SB0, 0x0 ;  /* 0x000080000000791a */ /* 0x000fc80000000000 */
.L_x_672:
[----:B------:R-:W-:Y:S05]  /*7950*/  BSYNC B0 ;  /* 0x0000000000007941 */ /* 0x000fea0003800000 */
.L_x_671:
        /* <DEDUP_REMOVED lines=19> */
.L_x_674:
[----:B------:R-:W-:Y:S05]  /*7a90*/  BSYNC B0 ;  /* 0x0000000000007941 */ /* 0x000fea0003800000 */
.L_x_673:
[----:B------:R-:W-:Y:S02]  /*7aa0*/  UIADD3 UR4, UR4, 0x2, URZ ;  /* 0x0000000204047890 */ /* 0x000fe4000fffe03f */
[----:B------:R-:W-:Y:S01]  /*7ab0*/  UIADD3 UR5, UR5, 0x1, URZ ;  /* 0x0000000105057890 */ /* 0x000fe2000fffe03f */
[----:B------:R-:W-:Y:S11]  /*7ac0*/  @P1 BRA `(.L_x_675) ;  /* 0xfffffff400841947 */ /* 0x000ff6000383ffff */
.L_x_650:
        /* <DEDUP_REMOVED lines=13> */
.L_x_678:
[----:B------:R-:W2:Y:S04]  /*7ba0*/  LDG.E.STRONG.GPU R0, desc[UR46][R2.64] ;  /* 0x0000002e02007981 */ /* 0x000ea8000c1ef900 */
[----:B--2---:R-:W-:Y:S01]  /*7bb0*/  CCTL.IVALL ;  /* 0x00000000ff00798f */ /* 0x004fe20002000000 */
[----:B------:R-:W-:Y:S05]  /*7bc0*/  YIELD ;  /* 0x0000000000007946 */ /* 0x000fea0003800000 */
[----:B------:R-:W-:-:S13]  /*7bd0*/  ISETP.NE.AND P1, PT, R0, UR25, PT ;  /* 0x0000001900007c0c */ /* 0x000fda000bf25270 */
[----:B------:R-:W-:Y:S05]  /*7be0*/  @P1 BRA `(.L_x_678) ;  /* 0xfffffffc00ec1947 */ /* 0x000fea000383ffff */
.L_x_677:
[----:B------:R-:W-:Y:S05]  /*7bf0*/  BSYNC B0 ;  /* 0x0000000000007941 */ /* 0x000fea0003800000 */
.L_x_676:
[----:B------:R-:W-:-:S03]  /*7c00*/  UMOV UR5, 0xffffffff ;  /* 0xffffffff00057882 */ /* 0x000fc60000000000 */
[----:B------:R-:W-:Y:S05]  /*7c10*/  BRA.DIV UR5, `(.L_x_679) ;  /* 0x00000032050c7947 */ /* 0x000fea000b800000 */
[----:B------:R-:W-:Y:S01]  /*7c20*/  NOP ;  /* 0x0000000000007918 */ /* 0x000fe20000000000 */
.L_x_728:
        /* <DEDUP_REMOVED lines=22> */
.L_x_681:
[----:B------:R-:W-:Y:S05]  /*7d90*/  BSYNC B0 ;  /* 0x0000000000007941 */ /* 0x000fea0003800000 */
.L_x_680:
[----:B------:R-:W-:Y:S06]  /*7da0*/  BAR.SYNC.DEFER_BLOCKING 0xe, 0xa0 ;  /* 0x0382800000007b1d */ /* 0x000fec0000010000 */
[----:B------:R-:W-:Y:S04]  /*7db0*/  BSSY B0, `(.L_x_682) ;  /* 0x0000013000007945 */ /* 0x000fe80003800000 */
[----:B------:R-:W-:Y:S05]  /*7dc0*/  @!P0 BRA `(.L_x_683) ;  /* 0x0000000000448947 */ /* 0x000fea0003800000 */
[----:B------:R-:W1:Y:S01]  /*7dd0*/  S2UR UR14, SR_CgaCtaId ;  /* 0x00000000000e79c3 */ /* 0x000e620000008800 */
[----:B------:R-:W-:Y:S01]  /*7de0*/  R2UR UR5, R6 ;  /* 0x00000000060572ca */ /* 0x000fe200000e0000 */
[----:B------:R-:W-:Y:S01]  /*7df0*/  UMOV UR13, 0x400 ;  /* 0x00000400000d7882 */ /* 0x000fe20000000000 */
[----:B------:R-:W-:-:S11]  /*7e00*/  ULDC.64 UR6, c[0x0][0x2c0] ;  /* 0x0000b00000067ab9 */ /* 0x000fd60000000a00 */
[----:B------:R-:W-:-:S04]  /*7e10*/  UIADD3 UR5, UR5, 0xc00, URZ ;  /* 0x00000c0005057890 */ /* 0x000fc8000fffe03f */
[----:B------:R-:W-:-:S04]  /*7e20*/  UIADD3 UR15, UP0, UR5, UR8, URZ ;  /* 0x00000008050f7290 */ /* 0x000fc8000ff1e03f */
[----:B------:R-:W-:Y:S02]  /*7e30*/  ULEA.HI.X.SX32 UR5, UR5, UR27, 0x1, UP0 ;  /* 0x0000001b05057291 */ /* 0x000fe400080f0e3f */
[----:B-1----:R-:W-:Y:S02]  /*7e40*/  ULEA UR13, UR14, UR13, 0x18 ;  /* 0x0000000d0e0d7291 */ /* 0x002fe4000f8ec03f */
[----:B------:R-:W-:Y:S02]  /*7e50*/  ULEA UR6, UP0, UR15, UR6, 0x2 ;  /* 0x000000060f067291 */ /* 0x000fe4000f80103f */
[----:B------:R-:W-:Y:S02]  /*7e60*/  UIADD3 UR13, UR13, 0xf000, URZ ;  /* 0x0000f0000d0d7890 */ /* 0x000fe4000fffe03f */
[----:B------:R-:W-:Y:S01]  /*7e70*/  ULEA.HI.X UR7, UR15, UR7, UR5, 0x2, UP0 ;  /* 0x000000070f077291 */ /* 0x000fe200080f1405 */
[----:B------:R-:W-:Y:S02]  /*7e80*/  UMOV UR14, 0x0 ;  /* 0x00000000000e7882 */ /* 0x000fe40000000000 */
[----:B------:R-:W-:Y:S01]  /*7e90*/  UMOV UR5, 0x300 ;  /* 0x0000030000057882 */ /* 0x000fe20000000000 */
[----:B------:R-:W-:-:S05]  /*7ea0*/  UMOV UR15, 0x14f00000 ;  /* 0x14f00000000f7882 */ /* 0x000fca0000000000 */
[----:B------:R1:W-:Y:S01]  /*7eb0*/  UBLKRED.G.S.ADD.F32.RN [UR6], [UR13], UR5, desc[UR14] ;  /* 0x00000e060d0073bb */ /* 0x0003e200080a1405 */
[----:B------:R0:W-:Y:S01]  /*7ec0*/  UTMACMDFLUSH ;  /* 0x00000000000079b7 */ /* 0x0001e20000000000 */
[----:B-1----:R-:W-:-:S04]  /*7ed0*/  DEPBAR.LE SB0, 0x1 ;  /* 0x000080400000791a */ /* 0x002fc80000000000 */
.L_x_683:
[----:B------:R-:W-:Y:S05]  /*7ee0*/  BSYNC B0 ;  /* 0x0000000000007941 */ /* 0x000fea0003800000 */
.L_x_682:
[----:B------:R-:W-:Y:S06]  /*7ef0*/  BAR.ARV 0xa, 0xa0 ;  /* 0x0282800000007b1d */ /* 0x000fec0000002000 */
[----:B------:R-:W-:Y:S04]  /*7f00*/  BSSY B0, `(.L_x_684) ;  /* 0x0000003000007945 */ /* 0x000fe80003800000 */
[----:B------:R-:W-:Y:S05]  /*7f10*/  @!P0 BRA `(.L_x_685) ;  /* 0x0000000000048947 */ /* 0x000fea0003800000 */
[----:B------:R-:W-:-:S04]  /*7f20*/  DEPBAR.LE SB0, 0x0 ;  /* 0x000080000000791a */ /* 0x000fc80000000000 */
.L_x_685:
[----:B------:R-:W-:Y:S05]  /*7f30*/  BSYNC B0 ;  /* 0x0000000000007941 */ /* 0x000fea0003800000 */
.L_x_684:
        /* <DEDUP_REMOVED lines=19> */
.L_x_645:
        /* <DEDUP_REMOVED lines=13> */
.L_x_686:
        /* <DEDUP_REMOVED lines=14> */
.L_x_688:
[----:B------:R-:W-:-:S05]  /*8220*/  ULDC UR4, c[0x0][0x8bc] ;  /* 0x00022f0000047ab9 */ /* 0x000fca0000000800 */
.L_x_687:
        /* <DEDUP_REMOVED lines=56> */
.L_x_690:
        /* <DEDUP_REMOVED lines=63> */
.L_x_729:
        /* <DEDUP_REMOVED lines=13> */
.L_x_693:
        /* <DEDUP_REMOVED lines=125> */
.L_x_704:
[----:B------:R-:W-:-:S04]  /*9240*/  SHF.L.U32 R21, R9, 0x1f, RZ ;  /* 0x0000001f09157819 */ /* 0x000fc800000006ff */
[----:B-1----:R-:W1:Y:S02]  /*9250*/  SYNCS.PHASECHK.TRANS64.TRYWAIT P1, [R0+URZ+0x26840], R21 ;  /* 0x02684015000075a7 */ /* 0x002e64000802017f */
[----:B-12---:R-:W-:Y:S05]  /*9260*/  @!P1 BRA `(.L_x_696) ;  /* 0x0000001800a89947 */ /* 0x006fea0003800000 */
.L_x_730:
[----:B------:R-:W-:Y:S05]  /*9270*/  @P0 BRA `(.L_x_697) ;  /* 0x0000000000140947 */ /* 0x000fea0003800000 */
[----:B------:R-:W-:Y:S01]  /*9280*/  ISETP.NE.AND P1, PT, R16, RZ, PT ;  /* 0x000000ff1000720c */ /* 0x000fe20003f25270 */
[----:B------:R-:W-:-:S04]  /*9290*/  IMAD.MOV.U32 R3, RZ, RZ, 0x3100 ;  /* 0x00003100ff037424 */ /* 0x000fc800078e00ff */
[----:B------:R2:W-:Y:S08]  /*92a0*/  SYNCS.ARRIVE.TRANS64 RZ, [R0+URZ+0x26830], R3 ;  /* 0x0268300300ff79a7 */ /* 0x0005f0000800003f */
[----:B------:R-:W-:Y:S05]  /*92b0*/  @!P1 BRA `(.L_x_697) ;  /* 0x0000000000049947 */ /* 0x000fea0003800000 */
[----:B------:R-:W-:Y:S01]  /*92c0*/  BPT.TRAP 0x1 ;  /* 0x000000040000795c */ /* 0x000fe20000300000 */
.L_x_697:
        /* <DEDUP_REMOVED lines=43> */
.L_x_731:
[----:B------:R-:W-:Y:S05]  /*9580*/  @P0 BRA `(.L_x_699) ;  /* 0x0000000000140947 */ /* 0x000fea0003800000 */
[----:B------:R-:W-:Y:S01]  /*9590*/  ISETP.NE.AND P1, PT, R16, RZ, PT ;  /* 0x000000ff1000720c */ /* 0x000fe20003f25270 */
[----:B------:R-:W-:-:S04]  /*95a0*/  IMAD.MOV.U32 R3, RZ, RZ, 0x3100 ;  /* 0x00003100ff037424 */ /* 0x000fc800078e00ff */
[----:B------:R3:W-:Y:S08]  /*95b0*/  SYNCS.ARRIVE.TRANS64 RZ, [R0+URZ+0x26818], R3 ;  /* 0x0268180300ff79a7 */ /* 0x0007f0000800003f */
[----:B------:R-:W-:Y:S05]  /*95c0*/  @!P1 BRA `(.L_x_699) ;  /* 0x0000000000049947 */ /* 0x000fea0003800000 */
[----:B------:R-:W-:Y:S01]  /*95d0*/  BPT.TRAP 0x1 ;  /* 0x000000040000795c */ /* 0x000fe20000300000 */
.L_x_699:
        /* <DEDUP_REMOVED lines=36> */
.L_x_732:
        /* <DEDUP_REMOVED lines=9> */
.L_x_701:
        /* <DEDUP_REMOVED lines=38> */
.L_x_734:
[----:B------:R-:W-:Y:S05]  /*9b10*/  @P0 BRA `(.L_x_703) ;  /* 0x0000000000140947 */ /* 0x000fea0003800000 */
[----:B------:R-:W-:Y:S01]  /*9b20*/  ISETP.NE.AND P1, PT, R16, RZ, PT ;  /* 0x000000ff1000720c */ /* 0x000fe20003f25270 */
[----:B-1----:R-:W-:-:S04]  /*9b30*/  IMAD.MOV.U32 R5, RZ, RZ, 0x3100 ;  /* 0x00003100ff057424 */ /* 0x002fc800078e00ff */
[----:B------:R2:W-:Y:S08]  /*9b40*/  SYNCS.ARRIVE.TRANS64 RZ, [R0+URZ+0x26810], R5 ;  /* 0x0268100500ff79a7 */ /* 0x0005f0000800003f */
[----:B------:R-:W-:Y:S05]  /*9b50*/  @!P1 BRA `(.L_x_703) ;  /* 0x0000000000049947 */ /* 0x000fea0003800000 */
[----:B------:R-:W-:Y:S01]  /*9b60*/  BPT.TRAP 0x1 ;  /* 0x000000040000795c */ /* 0x000fe20000300000 */
.L_x_703:
        /* <DEDUP_REMOVED lines=37> */
.L_x_695:
[----:B------:R-:W-:-:S13]  /*9dc0*/  ISETP.NE.AND P1, PT, R13, RZ, PT ;  /* 0x000000ff0d00720c */ /* 0x000fda0003f25270 */
[----:B------:R-:W-:Y:S05]  /*9dd0*/  @!P1 BRA `(.L_x_694) ;  /* 0x0000000400689947 */ /* 0x000fea0003800000 */
[----:B------:R-:W-:-:S04]  /*9de0*/  SHF.L.U32 R7, R9, 0x1f, RZ ;  /* 0x0000001f09077819 */ /* 0x000fc800000006ff */
[----:B------:R-:W1:Y:S02]  /*9df0*/  SYNCS.PHASECHK.TRANS64.TRYWAIT P1, [R0+URZ+0x26840], R7 ;  /* 0x02684007000075a7 */ /* 0x000e64000802017f */
[----:B-1----:R-:W-:Y:S05]  /*9e00*/  @!P1 BRA `(.L_x_705) ;  /* 0x0000001000149947 */ /* 0x002fea0003800000 */
.L_x_735:
[----:B------:R-:W-:Y:S05]  /*9e10*/  @P0 BRA `(.L_x_706) ;  /* 0x0000000000140947 */ /* 0x000fea0003800000 */
[----:B------:R-:W-:Y:S01]  /*9e20*/  ISETP.NE.AND P1, PT, R16, RZ, PT ;  /* 0x000000ff1000720c */ /* 0x000fe20003f25270 */
[----:B------:R-:W-:-:S04]  /*9e30*/  IMAD.MOV.U32 R5, RZ, RZ, 0x3100 ;  /* 0x00003100ff057424 */ /* 0x000fc800078e00ff */
[----:B------:R2:W-:Y:S08]  /*9e40*/  SYNCS.ARRIVE.TRANS64 RZ, [R0+URZ+0x26830], R5 ;  /* 0x0268300500ff79a7 */ /* 0x0005f0000800003f */
[----:B------:R-:W-:Y:S05]  /*9e50*/  @!P1 BRA `(.L_x_706) ;  /* 0x0000000000049947 */ /* 0x000fea0003800000 */
[----:B------:R-:W-:Y:S01]  /*9e60*/  BPT.TRAP 0x1 ;  /* 0x000000040000795c */ /* 0x000fe20000300000 */
.L_x_706:
        /* <DEDUP_REMOVED lines=41> */
.L_x_736:
[----:B------:R-:W-:Y:S05]  /*a100*/  @P0 BRA `(.L_x_708) ;  /* 0x0000000000140947 */ /* 0x000fea0003800000 */
[----:B------:R-:W-:Y:S01]  /*a110*/  ISETP.NE.AND P0, PT, R16, RZ, PT ;  /* 0x000000ff1000720c */ /* 0x000fe20003f05270 */
[----:B------:R-:W-:-:S04]  /*a120*/  IMAD.MOV.U32 R5, RZ, RZ, 0x3100 ;  /* 0x00003100ff057424 */ /* 0x000fc800078e00ff */
[----:B------:R3:W-:Y:S08]  /*a130*/  SYNCS.ARRIVE.TRANS64 RZ, [R0+URZ+0x26818], R5 ;  /* 0x0268180500ff79a7 */ /* 0x0007f0000800003f */
[----:B------:R-:W-:Y:S05]  /*a140*/  @!P0 BRA `(.L_x_708) ;  /* 0x0000000000048947 */ /* 0x000fea0003800000 */
[----:B------:R-:W-:Y:S01]  /*a150*/  BPT.TRAP 0x1 ;  /* 0x000000040000795c */ /* 0x000fe20000300000 */
.L_x_708:
        /* <DEDUP_REMOVED lines=34> */
.L_x_694:
[----:B------:R-:W3:Y:S01]  /*a380*/  S2R R2, SR_TID.X ;  /* 0x0000000000027919 */ /* 0x000ee20000002100 */
[----:B------:R-:W-:Y:S01]  /*a390*/  IMAD R3, R12, 0x8, R0 ;  /* 0x000000080c037824 */ /* 0x000fe200078e0200 */
[----:B---3--:R-:W-:Y:S02]  /*a3a0*/  LOP3.LUT R4, R2, 0x7f, RZ, 0xc0, !PT ;  /* 0x0000007f02047812 */ /* 0x008fe400078ec0ff */
[----:B------:R-:W-:Y:S02]  /*a3b0*/  SHF.L.U32 R2, R9, 0x1f, RZ ;  /* 0x0000001f09027819 */ /* 0x000fe400000006ff */
[----:B------:R-:W-:Y:S02]  /*a3c0*/  ISETP.NE.AND P1, PT, R4, RZ, PT ;  /* 0x000000ff0400720c */ /* 0x000fe40003f25270 */
[----:B------:R-:W3:Y:S02]  /*a3d0*/  SYNCS.PHASECHK.TRANS64.TRYWAIT P0, [R3+URZ+0x26840], R2 ;  /* 0x02684002030075a7 */ /* 0x000ee4000800017f */
[----:B---3--:R-:W-:Y:S09]  /*a3e0*/  @!P0 BRA `(.L_x_709) ;  /* 0x0000000800c48947 */ /* 0x008ff20003800000 */
.L_x_737:
[----:B------:R-:W-:Y:S05]  /*a3f0*/  @P1 BRA `(.L_x_710) ;  /* 0x0000000000181947 */ /* 0x000fea0003800000 */
[----:B------:R-:W4:Y:S01]  /*a400*/  S2R R4, SR_TID.X ;  /* 0x0000000000047919 */ /* 0x000f220000002100 */
[----:B---3--:R-:W-:-:S04]  /*a410*/  IMAD.MOV.U32 R2, RZ, RZ, 0x3100 ;  /* 0x00003100ff027424 */ /* 0x008fc800078e00ff */
[----:B------:R3:W-:Y:S01]  /*a420*/  SYNCS.ARRIVE.TRANS64 RZ, [R3+URZ+0x26830], R2 ;  /* 0x0268300203ff79a7 */ /* 0x0007e2000800003f */
[----:B----4-:R-:W-:-:S13]  /*a430*/  LOP3.LUT P0, RZ, R4, 0x1f, RZ, 0xc0, !PT ;  /* 0x0000001f04ff7812 */ /* 0x010fda000780c0ff */
[----:B---3--:R-:W-:Y:S05]  /*a440*/  @!P0 BRA `(.L_x_710) ;  /* 0x0000000000048947 */ /* 0x008fea0003800000 */
[----:B------:R-:W-:Y:S01]  /*a450*/  BPT.TRAP 0x1 ;  /* 0x000000040000795c */ /* 0x000fe20000300000 */
.L_x_710:
        /* <DEDUP_REMOVED lines=48> */
.L_x_691:
[----:B------:R-:W-:Y:S05]  /*a760*/  BSYNC B0 ;  /* 0x0000000000007941 */ /* 0x000fea0003800000 */
.L_x_689:
[----:B------:R-:W-:-:S03]  /*a770*/  UMOV UR8, 0xffffffff ;  /* 0xffffffff00087882 */ /* 0x000fc60000000000 */
[----:B------:R-:W-:Y:S05]  /*a780*/  BRA.DIV UR8, `(.L_x_711) ;  /* 0x0000000608f07947 */ /* 0x000fea000b800000 */
[----:B------:R-:W-:-:S13]  /*a790*/  ELECT P0, URZ, PT ;  /* 0x00000000003f782f */ /* 0x000fda0003800000 */
.L_x_740:
[----:B------:R-:W-:Y:S05]  /*a7a0*/  @!P0 BRA `(.L_x_605) ;  /* 0x0000000000848947 */ /* 0x000fea0003800000 */
[----:B------:R-:W-:-:S06]  /*a7b0*/  ULOP3.LUT UR8, UR38, 0x2, URZ, 0xfc, !UPT ;  /* 0x0000000226087892 */ /* 0x000fcc000f8efc3f */
[----:B------:R-:W-:-:S05]  /*a7c0*/  IMAD.U32 R2, RZ, RZ, UR8 ;  /* 0x00000008ff027e24 */ /* 0x000fca000f8e00ff */
[----:B------:R-:W-:-:S13]  /*a7d0*/  ISETP.NE.AND P2, PT, R2, 0x3, PT ;  /* 0x000000030200780c */ /* 0x000fda0003f45270 */
[----:B------:R-:W-:Y:S05]  /*a7e0*/  @!P2 BRA `(.L_x_712) ;  /* 0x000000000004a947 */ /* 0x000fea0003800000 */
[----:B--2---:R-:W-:Y:S01]  /*a7f0*/  BPT.TRAP 0x1 ;  /* 0x000000040000795c */ /* 0x004fe20000300000 */
.L_x_712:
        /* <DEDUP_REMOVED lines=15> */
.L_x_741:
[----:B------:R-:W3:Y:S02]  /*a8f0*/  SYNCS.PHASECHK.TRANS64.TRYWAIT P0, [R3+URZ], R2 ;  /* 0x00000002030075a7 */ /* 0x000ee4000800017f */
[----:B---3--:R-:W-:Y:S05]  /*a900*/  @!P0 BRA `(.L_x_714) ;  /* 0x0000000400c88947 */ /* 0x008fea0003800000 */
.L_x_742:
[----:B------:R-:W-:Y:S05]  /*a910*/  @!P2 BRA `(.L_x_715) ;  /* 0x000000000004a947 */ /* 0x000fea0003800000 */
[----:B--2---:R-:W-:Y:S01]  /*a920*/  BPT.TRAP 0x1 ;  /* 0x000000040000795c */ /* 0x004fe20000300000 */
.L_x_715:
[----:B---3--:R-:W-:-:S04]  /*a930*/  VIADD R3, R7, 0x26840 ;  /* 0x0002684007037836 */ /* 0x008fc80000000000 */
[----:B------:R-:W-:-:S04]  /*a940*/  IMAD R0, R0, 0x8, R3 ;  /* 0x0000000800007824 */ /* 0x000fc800078e0203 */
[----:B------:R-:W3:Y:S02]  /*a950*/  SYNCS.PHASECHK.TRANS64.TRYWAIT P0, [R0+URZ], R5 ;  /* 0x00000005000075a7 */ /* 0x000ee4000800017f */
[----:B---3--:R-:W-:Y:S05]  /*a960*/  @!P0 BRA `(.L_x_716) ;  /* 0x0000000400c48947 */ /* 0x008fea0003800000 */
.L_x_743:
[----:B------:R-:W-:-:S07]  /*a970*/  IMAD R3, R4, 0x8, R3 ;  /* 0x0000000804037824 */ /* 0x000fce00078e0203 */
.L_x_717:
[----:B----4-:R4:W1:Y:S02]  /*a980*/  SYNCS.PHASECHK.TRANS64.TRYWAIT P0, [R3+URZ], R2 ;  /* 0x00000002030075a7 */ /* 0x010864000800017f */
[----:B-1----:R-:W-:Y:S05]  /*a990*/  @!P0 NANOSLEEP.SYNCS 0x989680 ;  /* 0x009896800000895d */ /* 0x002fea0003900000 */
[----:B------:R-:W1:Y:S02]  /*a9a0*/  @!P0 SYNCS.PHASECHK.TRANS64 P0, [R3+URZ], R2 ;  /* 0x00000002030085a7 */ /* 0x000e64000800007f */
[----:B-1----:R-:W-:Y:S05]  /*a9b0*/  @!P0 BRA `(.L_x_717) ;  /* 0xfffffffc00f08947 */ /* 0x002fea000383ffff */
.L_x_605:
[----:B--2---:R-:W-:Y:S05]  /*a9c0*/  BSYNC B6 ;  /* 0x0000000000067941 */ /* 0x004fea0003800000 */
.L_x_599:
[----:B------:R-:W-:Y:S05]  /*a9d0*/  EXIT ;  /* 0x000000000000794d */ /* 0x000fea0003800000 */
.L_x_615:
[----:B------:R-:W-:Y:S02]  /*a9e0*/  IMAD.MOV.U32 R13, RZ, RZ, R16 ;  /* 0x000000ffff0d7224 */ /* 0x000fe400078e0010 */
[----:B------:R-:W-:Y:S02]  /*a9f0*/  IMAD.MOV.U32 R12, RZ, RZ, RZ ;  /* 0x000000ffff0c7224 */ /* 0x000fe400078e00ff */
[----:B------:R-:W-:Y:S02]  /*aa00*/  IMAD.MOV.U32 R11, RZ, RZ, 0x1f ;  /* 0x0000001fff0b7424 */ /* 0x000fe400078e00ff */
[----:B------:R-:W-:-:S07]  /*aa10*/  IMAD.MOV.U32 R15, RZ, RZ, -0x1 ;  /* 0xffffffffff0f7424 */ /* 0x000fce00078e00ff */
[----:B-1---5:R-:W-:Y:S05]  /*aa20*/  WARPSYNC.COLLECTIVE R15, `(.L_x_718) ;  /* 0x000000000f087348 */ /* 0x022fea0003c00000 */
[----:B------:R2:W3:Y:S02]  /*aa30*/  SHFL.IDX P6, R14, R13, R12, R11 ;  /* 0x0000000c0d0e7389 */ /* 0x0004e400000c000b */
[----:B-123-5:R-:W-:Y:S01]  /*aa40*/  ENDCOLLECTIVE ;  /* 0x000000000000791b */ /* 0x02efe20003800000 */
.L_x_718:
[----:B------:R-:W-:Y:S05]  /*aa50*/  BRA `(.L_x_719) ;  /* 0xffffff6800447947 */ /* 0x000fea000383ffff */
.L_x_617:
[----:B-1----:R1:W3:Y:S02]  /*aa60*/  SYNCS.PHASECHK.TRANS64.TRYWAIT P0, [R18+URZ+0x26800], R5 ;  /* 0x02680005120075a7 */ /* 0x0022e4000800017f */
[----:B---3--:R-:W-:Y:S05]  /*aa70*/  @!P0 NANOSLEEP.SYNCS 0x989680 ;  /* 0x009896800000895d */ /* 0x008fea0003900000 */
[----:B------:R-:W3:Y:S02]  /*aa80*/  @!P0 SYNCS.PHASECHK.TRANS64 P0, [R18+URZ+0x26800], R5 ;  /* 0x02680005120085a7 */ /* 0x000ee4000800007f */
[----:B---3--:R-:W-:Y:S05]  /*aa90*/  @!P0 BRA `(.L_x_617) ;  /* 0xfffffffc00f08947 */ /* 0x008fea000383ffff */
[----:B------:R-:W-:Y:S05]  /*aaa0*/  BRA `(.L_x_616) ;  /* 0xffffff6800687947 */ /* 0x000fea000383ffff */
.L_x_622:
[----:B--2---:R-:W-:-:S04]  /*aab0*/  IMAD.U32 R5, RZ, RZ, UR10 ;  /* 0x0000000aff057e24 */ /* 0x004fc8000f8e00ff */
[----:B------:R2:W3:Y:S03]  /*aac0*/  SYNCS.PHASECHK.TRANS64.TRYWAIT P1, [R5+URZ+0x26810], R16 ;  /* 0x02681010050075a7 */ /* 0x0004e6000802017f */
[----:B---3--:R-:W-:Y:S05]  /*aad0*/  @!P1 NANOSLEEP.SYNCS 0x989680 ;  /* 0x009896800000995d */ /* 0x008fea0003900000 */
[----:B------:R-:W3:Y:S02]  /*aae0*/  @!P1 SYNCS.PHASECHK.TRANS64 P1, [R5+URZ+0x26810], R16 ;  /* 0x02681010050095a7 */ /* 0x000ee4000802007f */
[----:B---3--:R-:W-:Y:S05]  /*aaf0*/  @!P1 BRA `(.L_x_622) ;  /* 0xfffffffc00ec9947 */ /* 0x008fea000383ffff */
[----:B------:R-:W-:Y:S05]  /*ab00*/  BRA `(.L_x_621) ;  /* 0xffffff7000cc7947 */ /* 0x000fea000383ffff */
.L_x_626:
[----:B------:R-:W-:-:S04]  /*ab10*/  IMAD.U32 R121, RZ, RZ, UR10 ;  /* 0x0000000aff797e24 */ /* 0x000fc8000f8e00ff */
[----:B------:R1:W1:Y:S03]  /*ab20*/  SYNCS.PHASECHK.TRANS64.TRYWAIT P1, [R121+URZ+0x26830], R16 ;  /* 0x02683010790075a7 */ /* 0x000266000802017f */
[----:B-1----:R-:W-:Y:S05]  /*ab30*/  @!P1 NANOSLEEP.SYNCS 0x989680 ;  /* 0x009896800000995d */ /* 0x002fea0003900000 */
[----:B------:R-:W1:Y:S02]  /*ab40*/  @!P1 SYNCS.PHASECHK.TRANS64 P1, [R121+URZ+0x26830], R16 ;  /* 0x02683010790095a7 */ /* 0x000e64000802007f */
[----:B-1----:R-:W-:Y:S05]  /*ab50*/  @!P1 BRA `(.L_x_626) ;  /* 0xfffffffc00ec9947 */ /* 0x002fea000383ffff */
[----:B------:R-:W-:Y:S05]  /*ab60*/  BRA `(.L_x_625) ;  /* 0xffffff7400d87947 */ /* 0x000fea000383ffff */
.L_x_654:
[----:B------:R-:W-:Y:S01]  /*ab70*/  BSSY B0, `(.L_x_720) ;  /* 0x0000005000007945 */ /* 0x000fe20003800000 */
[----:B------:R-:W-:-:S07]  /*ab80*/  IMAD.MOV.U32 R15, RZ, RZ, -0x1 ;  /* 0xffffffffff0f7424 */ /* 0x000fce00078e00ff */
[----:B------:R-:W-:Y:S05]  /*ab90*/  WARPSYNC.COLLECTIVE R15, `(.L_x_721) ;  /* 0x000000000f087348 */ /* 0x000fea0003c00000 */
[----:B------:R-:W-:Y:S01]  /*aba0*/  NOP ;  /* 0x0000000000007918 */ /* 0x000fe20000000000 */
[----:B------:R-:W-:Y:S01]  /*abb0*/  ENDCOLLECTIVE ;  /* 0x000000000000791b */ /* 0x000fe20003800000 */
.L_x_721:
[----:B------:R-:W-:Y:S05]  /*abc0*/  BSYNC B0 ;  /* 0x0000000000007941 */ /* 0x000fea0003800000 */
.L_x_720:
[----:B------:R-:W-:Y:S05]  /*abd0*/  BRA `(.L_x_722) ;  /* 0xffffffc400a87947 */ /* 0x000fea000383ffff */
.L_x_666:
[----:B------:R-:W-:Y:S01]  /*abe0*/  BSSY B0, `(.L_x_723) ;  /* 0x0000005000007945 */ /* 0x000fe20003800000 */
[----:B------:R-:W-:-:S07]  /*abf0*/  IMAD.MOV.U32 R15, RZ, RZ, -0x1 ;  /* 0xffffffffff0f7424 */ /* 0x000fce00078e00ff */
[----:B------:R-:W-:Y:S05]  /*ac00*/  WARPSYNC.COLLECTIVE R15, `(.L_x_724) ;  /* 0x000000000f087348 */ /* 0x000fea0003c00000 */
[----:B------:R-:W-:Y:S01]  /*ac10*/  NOP ;  /* 0x0000000000007918 */ /* 0x000fe20000000000 */
[----:B------:R-:W-:Y:S01]  /*ac20*/  ENDCOLLECTIVE ;  /* 0x000000000000791b */ /* 0x000fe20003800000 */
.L_x_724:
[----:B------:R-:W-:Y:S05]  /*ac30*/  BSYNC B0 ;  /* 0x0000000000007941 */ /* 0x000fea0003800000 */
.L_x_723:
[----:B------:R-:W-:Y:S05]  /*ac40*/  BRA `(.L_x_725) ;  /* 0xffffffc800c07947 */ /* 0x000fea000383ffff */
.L_x_679:
[----:B------:R-:W-:Y:S01]  /*ac50*/  BSSY B0, `(.L_x_726) ;  /* 0x0000005000007945 */ /* 0x000fe20003800000 */
[----:B------:R-:W-:-:S07]  /*ac60*/  IMAD.MOV.U32 R15, RZ, RZ, -0x1 ;  /* 0xffffffffff0f7424 */ /* 0x000fce00078e00ff */
[----:B------:R-:W-:Y:S05]  /*ac70*/  WARPSYNC.COLLECTIVE R15, `(.L_x_727) ;  /* 0x000000000f087348 */ /* 0x000fea0003c00000 */
[----:B------:R-:W-:Y:S01]  /*ac80*/  NOP ;  /* 0x0000000000007918 */ /* 0x000fe20000000000 */
[----:B------:R-:W-:Y:S01]  /*ac90*/  ENDCOLLECTIVE ;  /* 0x000000000000791b */ /* 0x000fe20003800000 */
.L_x_727:
[----:B------:R-:W-:Y:S05]  /*aca0*/  BSYNC B0 ;  /* 0x0000000000007941 */ /* 0x000fea0003800000 */
.L_x_726:
[----:B------:R-:W-:Y:S05]  /*acb0*/  BRA `(.L_x_728) ;  /* 0xffffffcc00dc7947 */ /* 0x000fea000383ffff */
.L_x_692:
[----:B-1----:R1:W2:Y:S02]  /*acc0*/  SYNCS.PHASECHK.TRANS64.TRYWAIT P0, [R0+URZ+0x26820], R3 ;  /* 0x02682003000075a7 */ /* 0x0022a4000800017f */
[----:B--2---:R-:W-:Y:S05]  /*acd0*/  @!P0 NANOSLEEP.SYNCS 0x989680 ;  /* 0x009896800000895d */ /* 0x004fea0003900000 */
[----:B------:R-:W2:Y:S02]  /*ace0*/  @!P0 SYNCS.PHASECHK.TRANS64 P0, [R0+URZ+0x26820], R3 ;  /* 0x02682003000085a7 */ /* 0x000ea4000800007f */
[----:B--2---:R-:W-:Y:S05]  /*acf0*/  @!P0 BRA `(.L_x_692) ;  /* 0xfffffffc00f08947 */ /* 0x004fea000383ffff */
[----:B------:R-:W-:Y:S05]  /*ad00*/  BRA `(.L_x_729) ;  /* 0xffffffdc00247947 */ /* 0x000fea000383ffff */
.L_x_696:
[----:B-1----:R1:W2:Y:S02]  /*ad10*/  SYNCS.PHASECHK.TRANS64.TRYWAIT P1, [R0+URZ+0x26840], R21 ;  /* 0x02684015000075a7 */ /* 0x0022a4000802017f */
[----:B--2---:R-:W-:Y:S05]  /*ad20*/  @!P1 NANOSLEEP.SYNCS 0x989680 ;  /* 0x009896800000995d */ /* 0x004fea0003900000 */
[----:B------:R-:W2:Y:S02]  /*ad30*/  @!P1 SYNCS.PHASECHK.TRANS64 P1, [R0+URZ+0x26840], R21 ;  /* 0x02684015000095a7 */ /* 0x000ea4000802007f */
[----:B--2---:R-:W-:Y:S05]  /*ad40*/  @!P1 BRA `(.L_x_696) ;  /* 0xfffffffc00f09947 */ /* 0x004fea000383ffff */
[----:B------:R-:W-:Y:S05]  /*ad50*/  BRA `(.L_x_730) ;  /* 0xffffffe400447947 */ /* 0x000fea000383ffff */
.L_x_698:
[----:B--2---:R2:W3:Y:S02]  /*ad60*/  SYNCS.PHASECHK.TRANS64.TRYWAIT P1, [R0+URZ+0x26828], R21 ;  /* 0x02682815000075a7 */ /* 0x0044e4000802017f */
[----:B---3--:R-:W-:Y:S05]  /*ad70*/  @!P1 NANOSLEEP.SYNCS 0x989680 ;  /* 0x009896800000995d */ /* 0x008fea0003900000 */
[----:B------:R-:W3:Y:S02]  /*ad80*/  @!P1 SYNCS.PHASECHK.TRANS64 P1, [R0+URZ+0x26828], R21 ;  /* 0x02682815000095a7 */ /* 0x000ee4000802007f */
[----:B---3--:R-:W-:Y:S05]  /*ad90*/  @!P1 BRA `(.L_x_698) ;  /* 0xfffffffc00f09947 */ /* 0x008fea000383ffff */
[----:B------:R-:W-:Y:S05]  /*ada0*/  BRA `(.L_x_731) ;  /* 0xffffffe400f47947 */ /* 0x000fea000383ffff */
.L_x_700:
[----:B---3--:R3:W4:Y:S02]  /*adb0*/  SYNCS.PHASECHK.TRANS64.TRYWAIT P1, [R0+URZ+0x26848], R21 ;  /* 0x02684815000075a7 */ /* 0x008724000802017f */
[----:B----4-:R-:W-:Y:S05]  /*adc0*/  @!P1 NANOSLEEP.SYNCS 0x989680 ;  /* 0x009896800000995d */ /* 0x010fea0003900000 */
[----:B------:R-:W4:Y:S02]  /*add0*/  @!P1 SYNCS.PHASECHK.TRANS64 P1, [R0+URZ+0x26848], R21 ;  /* 0x02684815000095a7 */ /* 0x000f24000802007f */
[----:B----4-:R-:W-:Y:S05]  /*ade0*/  @!P1 BRA `(.L_x_700) ;  /* 0xfffffffc00f09947 */ /* 0x010fea000383ffff */
[----:B------:R-:W-:Y:S05]  /*adf0*/  BRA `(.L_x_732) ;  /* 0xffffffe800887947 */ /* 0x000fea000383ffff */
.L_x_702:
[----:B------:R-:W-:-:S07]  /*ae00*/  SHF.L.U32 R5, R9, 0x1f, RZ ;  /* 0x0000001f09057819 */ /* 0x000fce00000006ff */
.L_x_733:
[----:B-1----:R1:W2:Y:S02]  /*ae10*/  SYNCS.PHASECHK.TRANS64.TRYWAIT P1, [R0+URZ+0x26820], R5 ;  /* 0x02682005000075a7 */ /* 0x0022a4000802017f */
[----:B--2---:R-:W-:Y:S05]  /*ae20*/  @!P1 NANOSLEEP.SYNCS 0x989680 ;  /* 0x009896800000995d */ /* 0x004fea0003900000 */
[----:B------:R-:W2:Y:S02]  /*ae30*/  @!P1 SYNCS.PHASECHK.TRANS64 P1, [R0+URZ+0x26820], R5 ;  /* 0x02682005000095a7 */ /* 0x000ea4000802007f */
[----:B--2---:R-:W-:Y:S05]  /*ae40*/  @!P1 BRA `(.L_x_733) ;  /* 0xfffffffc00f09947 */ /* 0x004fea000383ffff */
[----:B------:R-:W-:Y:S05]  /*ae50*/  BRA `(.L_x_734) ;  /* 0xffffffec002c7947 */ /* 0x000fea000383ffff */
.L_x_705:
[----:B-1----:R1:W2:Y:S02]  /*ae60*/  SYNCS.PHASECHK.TRANS64.TRYWAIT P1, [R0+URZ+0x26840], R7 ;  /* 0x02684007000075a7 */ /* 0x0022a4000802017f */
[----:B--2---:R-:W-:Y:S05]  /*ae70*/  @!P1 NANOSLEEP.SYNCS 0x989680 ;  /* 0x009896800000995d */ /* 0x004fea0003900000 */
[----:B------:R-:W2:Y:S02]  /*ae80*/  @!P1 SYNCS.PHASECHK.TRANS64 P1, [R0+URZ+0x26840], R7 ;  /* 0x02684007000095a7 */ /* 0x000ea4000802007f */
[----:B--2---:R-:W-:Y:S05]  /*ae90*/  @!P1 BRA `(.L_x_705) ;  /* 0xfffffffc00f09947 */ /* 0x004fea000383ffff */
[----:B------:R-:W-:Y:S05]  /*aea0*/  BRA `(.L_x_735) ;  /* 0xffffffec00d87947 */ /* 0x000fea000383ffff */
.L_x_707:
[----:B--2---:R2:W3:Y:S02]  /*aeb0*/  SYNCS.PHASECHK.TRANS64.TRYWAIT P1, [R0+URZ+0x26828], R7 ;  /* 0x02682807000075a7 */ /* 0x0044e4000802017f */
[----:B---3--:R-:W-:Y:S05]  /*aec0*/  @!P1 NANOSLEEP.SYNCS 0x989680 ;  /* 0x009896800000995d */ /* 0x008fea0003900000 */
[----:B------:R-:W3:Y:S02]  /*aed0*/  @!P1 SYNCS.PHASECHK.TRANS64 P1, [R0+URZ+0x26828], R7 ;  /* 0x02682807000095a7 */ /* 0x000ee4000802007f */
[----:B---3--:R-:W-:Y:S05]  /*aee0*/  @!P1 BRA `(.L_x_707) ;  /* 0xfffffffc00f09947 */ /* 0x008fea000383ffff */
[----:B------:R-:W-:Y:S05]  /*aef0*/  BRA `(.L_x_736) ;  /* 0xfffffff000807947 */ /* 0x000fea000383ffff */
.L_x_709:
[----:B---3--:R3:W4:Y:S02]  /*af00*/  SYNCS.PHASECHK.TRANS64.TRYWAIT P0, [R3+URZ+0x26840], R2 ;  /* 0x02684002030075a7 */ /* 0x008724000800017f */
[----:B----4-:R-:W-:Y:S05]  /*af10*/  @!P0 NANOSLEEP.SYNCS 0x989680 ;  /* 0x009896800000895d */ /* 0x010fea0003900000 */
[----:B------:R-:W4:Y:S02]  /*af20*/  @!P0 SYNCS.PHASECHK.TRANS64 P0, [R3+URZ+0x26840], R2 ;  /* 0x02684002030085a7 */ /* 0x000f24000800007f */
[----:B----4-:R-:W-:Y:S05]  /*af30*/  @!P0 BRA `(.L_x_709) ;  /* 0xfffffffc00f08947 */ /* 0x010fea000383ffff */
[----:B------:R-:W-:Y:S05]  /*af40*/  BRA `(.L_x_737) ;  /* 0xfffffff400287947 */ /* 0x000fea000383ffff */
.L_x_711:
[----:B------:R-:W-:Y:S01]  /*af50*/  BSSY B0, `(.L_x_738) ;  /* 0x0000006000007945 */ /* 0x000fe20003800000 */
[----:B------:R-:W-:-:S07]  /*af60*/  IMAD.MOV.U32 R15, RZ, RZ, -0x1 ;  /* 0xffffffffff0f7424 */ /* 0x000fce00078e00ff */
[----:B--2---:R-:W-:Y:S05]  /*af70*/  WARPSYNC.COLLECTIVE R15, `(.L_x_739) ;  /* 0x000000000f0c7348 */ /* 0x004fea0003c00000 */
[----:B------:R-:W-:Y:S02]  /*af80*/  ELECT P6, UR62, PT ;  /* 0x00000000003e782f */ /* 0x000fe400038c0000 */
[----:B------:R-:W-:Y:S01]  /*af90*/  MOV R14, UR62 ;  /* 0x0000003e000e7c02 */ /* 0x000fe20008000f00 */
[----:B--2---:R-:W-:Y:S10]  /*afa0*/  ENDCOLLECTIVE ;  /* 0x000000000000791b */ /* 0x004ff40003800000 */
.L_x_739:
[----:B------:R-:W-:Y:S05]  /*afb0*/  BSYNC B0 ;  /* 0x0000000000007941 */ /* 0x000fea0003800000 */
.L_x_738:
[----:B------:R-:W-:Y:S01]  /*afc0*/  PLOP3.LUT P0, PT, P6, PT, PT, 0x80, 0x0 ;  /* 0x000000000000781c */ /* 0x000fe2000370f070 */
[----:B------:R-:W-:-:S12]  /*afd0*/  BRA `(.L_x_740) ;  /* 0xfffffff400f07947 */ /* 0x000fd8000383ffff */
.L_x_713:
[----:B-1----:R1:W3:Y:S02]  /*afe0*/  SYNCS.PHASECHK.TRANS64.TRYWAIT P0, [R6+URZ], R5 ;  /* 0x00000005060075a7 */ /* 0x0022e4000800017f */
[----:B---3--:R-:W-:Y:S05]  /*aff0*/  @!P0 NANOSLEEP.SYNCS 0x989680 ;  /* 0x009896800000895d */ /* 0x008fea0003900000 */
[----:B------:R-:W3:Y:S02]  /*b000*/  @!P0 SYNCS.PHASECHK.TRANS64 P0, [R6+URZ], R5 ;  /* 0x00000005060085a7 */ /* 0x000ee4000800007f */
[----:B---3--:R-:W-:Y:S05]  /*b010*/  @!P0 BRA `(.L_x_713) ;  /* 0xfffffffc00f08947 */ /* 0x008fea000383ffff */
[----:B------:R-:W-:Y:S05]  /*b020*/  BRA `(.L_x_741) ;  /* 0xfffffff800307947 */ /* 0x000fea000383ffff */
.L_x_714:
[----:B---3--:R3:W4:Y:S02]  /*b030*/  SYNCS.PHASECHK.TRANS64.TRYWAIT P0, [R3+URZ], R2 ;  /* 0x00000002030075a7 */ /* 0x008724000800017f */
[----:B----4-:R-:W-:Y:S05]  /*b040*/  @!P0 NANOSLEEP.SYNCS 0x989680 ;  /* 0x009896800000895d */ /* 0x010fea0003900000 */
[----:B------:R-:W4:Y:S02]  /*b050*/  @!P0 SYNCS.PHASECHK.TRANS64 P0, [R3+URZ], R2 ;  /* 0x00000002030085a7 */ /* 0x000f24000800007f */
[----:B----4-:R-:W-:Y:S05]  /*b060*/  @!P0 BRA `(.L_x_714) ;  /* 0xfffffffc00f08947 */ /* 0x010fea000383ffff */
[----:B------:R-:W-:Y:S05]  /*b070*/  BRA `(.L_x_742) ;  /* 0xfffffff800247947 */ /* 0x000fea000383ffff */
.L_x_716:
[----:B---3--:R3:W4:Y:S02]  /*b080*/  SYNCS.PHASECHK.TRANS64.TRYWAIT P0, [R0+URZ], R5 ;  /* 0x00000005000075a7 */ /* 0x008724000800017f */
[----:B----4-:R-:W-:Y:S05]  /*b090*/  @!P0 NANOSLEEP.SYNCS 0x989680 ;  /* 0x009896800000895d */ /* 0x010fea0003900000 */
[----:B------:R-:W4:Y:S02]  /*b0a0*/  @!P0 SYNCS.PHASECHK.TRANS64 P0, [R0+URZ], R5 ;  /* 0x00000005000085a7 */ /* 0x000f24000800007f */
[----:B----4-:R-:W-:Y:S05]  /*b0b0*/  @!P0 BRA `(.L_x_716) ;  /* 0xfffffffc00f08947 */ /* 0x010fea000383ffff */
[----:B------:R-:W-:Y:S05]  /*b0c0*/  BRA `(.L_x_743) ;  /* 0xfffffff800287947 */ /* 0x000fea000383ffff */
.L_x_744:
        /* <DEDUP_REMOVED lines=11> */
.L_x_6556:


//--------------------- .text._ZN7cutlass13device_kernelIN5flash11enable_sm90INS1_16FlashAttnBwdSm90INS1_25CollectiveMainloopBwdSm90ILi2ELi2ELi2EN4cute5tupleIJNS5_1CILi1EEES8_S8_EEENS6_IJNS7_ILi64EEENS7_ILi128EEENS7_ILi96EEEEEENS_10bfloat16_tEfNS_4arch4Sm90ELb0ELb0ELb1ELb1ELb0ELb1ELb0ELb0ELi2ELi1ELi2ELi1ELb1EEENS1_24CollectiveEpilogueBwdGQAISD_fSG_Li256ELb1ELb0EEENS1_19SingleTileSchedulerILb1ELb0ELb0ELi128EEEEEEEEEvNT_6ParamsE --------------------------
	.section	.text._ZN7cutlass13device_kernelIN5flash11enable_sm90INS1_16FlashAttnBwdSm90INS1_25CollectiveMainloopBwdSm90ILi2ELi2ELi2EN4cute5tupleIJNS5_1CILi1EEES8_S8_EEENS6_IJNS7_ILi64EEENS7_ILi128EEENS7_ILi96EEEEEENS_10bfloat16_tEfNS_4arch4Sm90ELb0ELb0ELb1ELb1ELb0ELb1ELb0ELb0ELi2ELi1ELi2ELi1ELb1EEENS1_24CollectiveEpilogueBwdGQAISD_fSG_Li256ELb1ELb0EEENS1_19SingleTileSchedulerILb1ELb0ELb0ELi128EEEEEEEEEvNT_6ParamsE,"ax",@progbits
	.align	128
.text._ZN7cutlass13device_kernelIN5flash11enable_sm90INS1_16FlashAttnBwdSm90INS1_25CollectiveMainloopBwdSm90ILi2ELi2ELi2EN4cute5tupleIJNS5_1CILi1EEES8_S8_EEENS6_IJNS7_ILi64EEENS7_ILi128EEENS7_ILi96EEEEEENS_10bfloat16_tEfNS_4arch4Sm90ELb0ELb0ELb1ELb1ELb0ELb1ELb0ELb0ELi2ELi1ELi2ELi1ELb1EEENS1_24CollectiveEpilogueBwdGQAISD_fSG_Li256ELb1ELb0EEENS1_19SingleTileSchedulerILb1ELb0ELb0ELi128EEEEEEEEEvNT_6ParamsE:
        .type           _ZN7cutlass13device_kernelIN5flash11enable_sm90INS1_16FlashAttnBwdSm90INS1_25CollectiveMainloopBwdSm90ILi2ELi2ELi2EN4cute5tupleIJNS5_1CILi1EEES8_S8_EEENS6_IJNS7_ILi64EEENS7_ILi128EEENS7_ILi96EEEEEENS_10bfloat16_tEfNS_4arch4Sm90ELb0ELb0ELb1ELb1ELb0ELb1ELb0ELb0ELi2ELi1ELi2ELi1ELb1EEENS1_24CollectiveEpilogueBwdGQAISD_fSG_Li256ELb1ELb0EEENS1_19SingleTileSchedulerILb1ELb0ELb0ELi128EEEEEEEEEvNT_6ParamsE,@function
        .size           _ZN7cutlass13device_kernelIN5flash11enable_sm90INS1_16FlashAttnBwdSm90INS1_25CollectiveMainloopBwdSm90ILi2ELi2ELi2EN4cute5tupleIJNS5_1CILi1EEES8_S8_EEENS6_IJNS7_ILi64EEENS7_ILi128EEENS7_ILi96EEEEEENS_10bfloat16_tEfNS_4arch4Sm90ELb0ELb0ELb1ELb1ELb0ELb1ELb0ELb0ELi2ELi1ELi2ELi1ELb1EEENS1_24CollectiveEpilogueBwdGQAISD_fSG_Li256ELb1ELb0EEENS1_19SingleTileSchedulerILb1ELb0ELb0ELi128EEEEEEEEEvNT_6ParamsE,(.L_x_6557 - _ZN7cutlass13device_kernelIN5flash11enable_sm90INS1_16FlashAttnBwdSm90INS1_25CollectiveMainloopBwdSm90ILi2ELi2ELi2EN4cute5tupleIJNS5_1CILi1EEES8_S8_EEENS6_IJNS7_ILi64EEENS7_ILi128EEENS7_ILi96EEEEEENS_10bfloat16_tEfNS_4arch4Sm90ELb0ELb0ELb1ELb1ELb0ELb1ELb0ELb0ELi2ELi1ELi2ELi1ELb1EEENS1_24CollectiveEpilogueBwdGQAISD_fSG_Li256ELb1ELb0EEENS1_19SingleTileSchedulerILb1ELb0ELb0ELi128EEEEEEEEEvNT_6ParamsE)
        .other          _ZN7cutlass13device_kernelIN5flash11enable_sm90INS1_16FlashAttnBwdSm90INS1_25CollectiveMainloopBwdSm90ILi2ELi2ELi2EN4cute5tupleIJNS5_1CILi1EEES8_S8_EEENS6_IJNS7_ILi64EEENS7_ILi128EEENS7_ILi96EEEEEENS_10bfloat16_tEfNS_4arch4Sm90ELb0ELb0ELb1ELb1ELb0ELb1ELb0ELb0ELi2ELi1ELi2ELi1ELb1EEENS1_24CollectiveEpilogueBwdGQAISD_fSG_Li256ELb1ELb0EEENS1_19SingleTileSchedulerILb1ELb0ELb0ELi128EEEEEEEEEvNT_6ParamsE,@"STO_CUDA_ENTRY STV_DEFAULT"
_ZN7cutlass13device_kernelIN5flash11enable_sm90INS1_16FlashAttnBwdSm90INS1_25CollectiveMainloopBwdSm90ILi2ELi2ELi2EN4cute5tupleIJNS5_1CILi1EEES8_S8_EEENS6_IJNS7_ILi64EEENS7_ILi128EEENS7_ILi96EEEEEENS_10bfloat16_tEfNS_4arch4Sm90ELb0ELb0ELb1ELb1ELb0ELb1ELb0ELb0ELi2ELi1ELi2ELi1ELb1EEENS1_24CollectiveEpilogueBwdGQAISD_fSG_Li256ELb1ELb0EEENS1_19SingleTileSchedulerILb1ELb0ELb0ELi128EEEEEEEEEvNT_6ParamsE:
        /* <DEDUP_REMOVED lines=23> */
.L_x_746:
[----:B------:R-:W-:Y:S05]  /*0170*/  BSYNC B0 ;  /* 0x0000000000007941 */ /* 0x000fea0003800000 */
.L_x_745:
        /* <DEDUP_REMOVED lines=37> */
.L_x_747:
        /* <DEDUP_REMOVED lines=22> */
.L_x_748:
[----:B------:R-:W-:Y:S01]  /*0530*/  PLOP3.LUT P0, PT, PT, PT, UP0, 0x80, 0x0 ;  /* 0x000000000000781c */ /* 0x000fe20003f0f008 */
[----:B------:R-:W-:Y:S01]  /*0540*/  NOP ;  /* 0x0000000000007918 */ /* 0x000fe20000000000 */
[----:B------:R-:W-:Y:S01]  /*0550*/  ULDC.64 UR46, c[0x0][0x208] ;  /* 0x00008200002e7ab9 */ /* 0x000fe20000000a00 */
[----:B------:R-:W-:Y:S01]  /*0560*/  BSSY B6, `(.L_x_749) ;  /* 0x000089a000067945 */ /* 0x000fe20003800000 */
[----:B-12-4-:R-:W-:Y:S09]  /*0570*/  BAR.SYNC.DEFER_BLOCKING 0x0 ;  /* 0x0000000000007b1d */ /* 0x016ff20000010000 */
[----:B------:R-:W-:Y:S05]  /*0580*/  @!P0 BRA `(.L_x_750) ;  /* 0x00000050001c8947 */ /* 0x000fea0003800000 */
.L_x_751:
        /* <DEDUP_REMOVED lines=21> */
.L_x_752:
        /* <DEDUP_REMOVED lines=14> */
.L_x_754:
[----:B------:R-:W-:-:S05]  /*07c0*/  ULDC UR4, c[0x0][0x8c4] ;  /* 0x0002310000047ab9 */ /* 0x000fca0000000800 */
.L_x_753:
        /* <DEDUP_REMOVED lines=21> */
.L_x_756:
        /* <DEDUP_REMOVED lines=14> */
.L_x_757:
        /* <DEDUP_REMOVED lines=10> */
.L_x_758:
        /* <DEDUP_REMOVED lines=11> */
.L_x_759:
        /* <DEDUP_REMOVED lines=35> */
[----:B-1----:R-:W-:Y:S02]  /*0d80*/  CS2R R4, SRZ ;  /* 0x0000000000047805 */ /* 0x002fe4000001ff00 */
        /* <DEDUP_REMOVED lines=35> */
.L_x_762:
        /* <DEDUP_REMOVED lines=15> */
.L_x_761:
        /* <DEDUP_REMOVED lines=22> */
.L_x_764:
        /* <DEDUP_REMOVED lines=15> */
.L_x_763:
[----:B------:R-:W-:Y:S01]  /*1300*/  SHF.R.S32.HI R25, RZ, 0x1f, R22 ;  /* 0x0000001fff197819 */ /* 0x000fe20000011416 */
[----:B------:R-:W-:-:S03]  /*1310*/  UMOV UR4, 0xffffffff ;  /* 0xffffffff00047882 */ /* 0x000fc60000000000 */
[----:B------:R-:W-:-:S04]  /*1320*/  LEA.HI R0, R25, R22, RZ, 0x7 ;  /* 0x0000001619007211 */ /* 0x000fc800078f38ff */
[----:B------:R-:W-:Y:S01]  /*1330*/  SHF.R.S32.HI R16, RZ, 0x7, R0 ;  /* 0x00000007ff107819 */ /* 0x000fe20000011400 */
[----:B------:R-:W-:Y:S06]  /*1340*/  BRA.DIV UR4, `(.L_x_765) ;  /* 0x0000007a04f47947 */ /* 0x000fec000b800000 */
[----:B------:R1:W2:Y:S02]  /*1350*/  SHFL.IDX PT, R14, R16, RZ, 0x1f ;  /* 0x00001fff100e7589 */ /* 0x0002a400000e0000 */
.L_x_842:
[----:B------:R-:W-:Y:S02]  /*1360*/  SHF.L.U32 R5, RZ, 0x1f, RZ ;  /* 0x0000001fff057819 */ /* 0x000fe400000006ff */
[----:B------:R-:W-:Y:S01]  /*1370*/  LOP3.LUT R3, R0, 0xffffff80, RZ, 0xc0, !PT ;  /* 0xffffff8000037812 */ /* 0x000fe200078ec0ff */
[----:B------:R-:W-:Y:S01]  /*1380*/  VIADD R0, R18, 0x6000 ;  /* 0x0000600012007836 */ /* 0x000fe20000000000 */
[----:B------:R-:W3:Y:S03]  /*1390*/  SYNCS.PHASECHK.TRANS64.TRYWAIT P1, [R18+URZ+0x26800], R5 ;  /* 0x02680005120075a7 */ /* 0x000ee6000802017f */
[----:B------:R-:W-:Y:S01]  /*13a0*/  IMAD.IADD R27, R22, 0x1, -R3 ;  /* 0x00000001161b7824 */ /* 0x000fe200078e0a03 */
[----:B------:R-:W-:Y:S02]  /*13b0*/  LOP3.LUT P0, RZ, R0, 0x1bf, RZ, 0xc0, !PT ;  /* 0x000001bf00ff7812 */ /* 0x000fe4000780c0ff */
[----:B--2---:R-:W-:-:S02]  /*13c0*/  LEA.HI R0, R14, R14, RZ, 0x1 ;  /* 0x0000000e0e007211 */ /* 0x004fc400078f08ff */
[----:B------:R-:W-:Y:S02]  /*13d0*/  SHF.R.S32.HI R24, RZ, 0x1f, R27 ;  /* 0x0000001fff187819 */ /* 0x000fe4000001141b */
[----:B------:R-:W-:Y:S02]  /*13e0*/  LOP3.LUT R23, R0, 0xfffffffe, RZ, 0xc0, !PT ;  /* 0xfffffffe00177812 */ /* 0x000fe400078ec0ff */
[----:B------:R-:W-:-:S04]  /*13f0*/  LEA.HI R26, R24, R27, RZ, 0x2 ;  /* 0x0000001b181a7211 */ /* 0x000fc800078f10ff */
[----:B------:R-:W-:Y:S01]  /*1400*/  LOP3.LUT R0, R26, 0x7ffffffc, RZ, 0xc0, !PT ;  /* 0x7ffffffc1a007812 */ /* 0x000fe200078ec0ff */
[----:B---3--:R-:W-:Y:S06]  /*1410*/  @P1 BRA `(.L_x_766) ;  /* 0x0000000000081947 */ /* 0x008fec0003800000 */
[----:B------:R-:W2:Y:S02]  /*1420*/  SYNCS.PHASECHK.TRANS64.TRYWAIT P1, [R18+URZ+0x26800], R5 ;  /* 0x02680005120075a7 */ /* 0x000ea4000802017f */
[----:B--2---:R-:W-:Y:S05]  /*1430*/  @!P1 BRA `(.L_x_767) ;  /* 0x0000007800d89947 */ /* 0x004fea0003800000 */
.L_x_766:
        /* <DEDUP_REMOVED lines=18> */
[----:B-1--45:R-:W-:Y:S05]  /*1560*/  CALL.ABS.NOINC R14 ;  /* 0x000000000e007343 */ /* 0x032fea0003c00000 */
.L_x_768:
[----:B------:R-:W-:Y:S01]  /*1570*/  LEA.HI R0, R25, R22, RZ, 0x4 ;  /* 0x0000001619007211 */ /* 0x000fe200078f20ff */
[----:B------:R-:W-:Y:S05]  /*1580*/  WARPSYNC.ALL ;  /* 0x0000000000007948 */ /* 0x000fea0003800000 */
[----:B------:R-:W-:-:S05]  /*1590*/  LOP3.LUT R3, R0, 0xfffffff0, RZ, 0xc0, !PT ;  /* 0xfffffff000037812 */ /* 0x000fca00078ec0ff */
[----:B--2---:R-:W-:Y:S01]  /*15a0*/  IMAD.IADD R5, R22, 0x1, -R3 ;  /* 0x0000000116057824 */ /* 0x004fe200078e0a03 */
        /* <DEDUP_REMOVED lines=33> */
[----:B------:R-:W2:Y:S01]  /*17c0*/  LDSM.16.M88.4 R184, [R7+0x6000] ;  /* 0x0060000007b8783b */ /* 0x000ea20000000200 */
        /* <DEDUP_REMOVED lines=27> */
[----:B-1----:R-:W-:Y:S01]  /*1980*/  IMAD R16, R16, 0x300, R27 ;  /* 0x0000030010107824 */ /* 0x002fe200078e021b */
        /* <DEDUP_REMOVED lines=18> */
[----:B------:R-:W1:Y:S01]  /*1ab0*/  LDSM.16.M88.4 R196, [R0+0x6000] ;  /* 0x0060000000c4783b */ /* 0x000e620000000200 */
        /* <DEDUP_REMOVED lines=33> */
[----:B--2---:R-:W-:Y:S01]  /*1cd0*/  IMAD R0, R5, 0x4, R18 ;  /* 0x0000000405007824 */ /* 0x004fe200078e0212 */
[----:B------:R-:W-:Y:S01]  /*1ce0*/  ULOP3.LUT UR20, UR38, 0x1, URZ, 0xfc, !UPT ;  /* 0x0000000126147892 */ /* 0x000fe2000f8efc3f */
[----:B------:R-:W-:Y:S01]  /*1cf0*/  UMOV UR4, URZ ;  /* 0x0000003f00047c82 */ /* 0x000fe20008000000 */
[----:B------:R-:W-:Y:S01]  /*1d00*/  UMOV UR5, URZ ;  /* 0x0000003f00057c82 */ /* 0x000fe20008000000 */
[----:B------:R-:W-:Y:S01]  /*1d10*/  UMOV UR6, URZ ;  /* 0x0000003f00067c82 */ /* 0x000fe20008000000 */
[----:B------:R-:W-:Y:S01]  /*1d20*/  USHF.R.S32.HI UR7, URZ, 0x6, UR7 ;  /* 0x000000063f077899 */ /* 0x000fe20008011407 */
[----:B------:R-:W-:Y:S01]  /*1d30*/  ULDC UR8, c[0x0][0x75c] ;  /* 0x0001d70000087ab9 */ /* 0x000fe20000000800 */
[----:B-1-34-:R-:W-:-:S10]  /*1d40*/  ULDC UR9, c[0x0][0x744] ;  /* 0x0001d10000097ab9 */ /* 0x01afd40000000800 */
.L_x_779:
[----:B------:R-:W-:-:S06]  /*1d50*/  UISETP.NE.AND UP0, UPT, UR20, 0x3, UPT ;  /* 0x000000031400788c */ /* 0x000fcc000bf05270 */
[----:B------:R-:W-:-:S13]  /*1d60*/  PLOP3.LUT P0, PT, PT, PT, UP0, 0x80, 0x0 ;  /* 0x000000000000781c */ /* 0x000fda0003f0f008 */
[----:B-1----:R-:W-:Y:S05]  /*1d70*/  @!P0 BRA `(.L_x_769) ;  /* 0x0000000000048947 */ /* 0x002fea0003800000 */
[----:B------:R-:W-:Y:S01]  /*1d80*/  BPT.TRAP 0x1 ;  /* 0x000000040000795c */ /* 0x000fe20000300000 */
.L_x_769:
[----:B------:R-:W-:Y:S01]  /*1d90*/  R2UR UR10, R18 ;  /* 0x00000000120a72ca */ /* 0x000fe200000e0000 */
[----:B------:R-:W-:-:S05]  /*1da0*/  IMAD.U32 R16, RZ, RZ, UR5 ;  /* 0x00000005ff107e24 */ /* 0x000fca000f8e00ff */
[----:B------:R-:W-:-:S07]  /*1db0*/  SHF.L.U32 R16, R16, 0x1f, RZ ;  /* 0x0000001f10107819 */ /* 0x000fce00000006ff */
[----:B------:R-:W-:-:S09]  /*1dc0*/  ULEA UR10, UR6, UR10, 0x3 ;  /* 0x0000000a060a7291 */ /* 0x000fd2000f8e183f */
[----:B------:R1:W2:Y:S01]  /*1dd0*/  SYNCS.PHASECHK.TRANS64.TRYWAIT P1, [UR10+0x26810], R16 ;  /* 0x02681010ff0075a7 */ /* 0x0002a2000802014a */
[----:B------:R-:W-:Y:S05]  /*1de0*/  @!P0 BRA `(.L_x_770) ;  /* 0x0000000000048947 */ /* 0x000fea0003800000 */
[----:B------:R-:W-:Y:S01]  /*1df0*/  BPT.TRAP 0x1 ;  /* 0x000000040000795c */ /* 0x000fe20000300000 */
.L_x_770:
[----:B--2---:R-:W-:Y:S05]  /*1e00*/  @P1 BRA `(.L_x_771) ;  /* 0x0000000000081947 */ /* 0x004fea0003800000 */
[----:B------:R-:W2:Y:S02]  /*1e10*/  SYNCS.PHASECHK.TRANS64.TRYWAIT P1, [UR10+0x26810], R16 ;  /* 0x02681010ff0075a7 */ /* 0x000ea4000802014a */
[----:B--2---:R-:W-:Y:S05]  /*1e20*/  @!P1 BRA `(.L_x_772) ;  /* 0x0000007000709947 */ /* 0x004fea0003800000 */
.L_x_771:
        /* <DEDUP_REMOVED lines=67> */
.L_x_773:
[----:B------:R1:W1:Y:S01]  /*2260*/  SYNCS.PHASECHK.TRANS64.TRYWAIT P1, [UR10+0x26830], R16 ;  /* 0x02683010ff0075a7 */ /* 0x000262000802014a */
[----:B------:R-:W-:Y:S05]  /*2270*/  @!P0 BRA `(.L_x_774) ;  /* 0x0000000000048947 */ /* 0x000fea0003800000 */
[----:B------:R-:W-:Y:S01]  /*2280*/  BPT.TRAP 0x1 ;  /* 0x000000040000795c */ /* 0x000fe20000300000 */
.L_x_774:
[----:B-1----:R-:W-:Y:S05]  /*2290*/  @P1 BRA `(.L_x_775) ;  /* 0x0000000000081947 */ /* 0x002fea0003800000 */
[----:B------:R-:W1:Y:S02]  /*22a0*/  SYNCS.PHASECHK.TRANS64.TRYWAIT P1, [UR10+0x26830], R16 ;  /* 0x02683010ff0075a7 */ /* 0x000e64000802014a */
[----:B-1----:R-:W-:Y:S05]  /*22b0*/  @!P1 BRA `(.L_x_776) ;  /* 0x0000006c00649947 */ /* 0x002fea0003800000 */
.L_x_775:
        /* <DEDUP_REMOVED lines=565> */
.L_x_777:
        /* <DEDUP_REMOVED lines=44> */
.L_x_778:
        /* <DEDUP_REMOVED lines=13> */
[----:B------:R-:W-:Y:S01]  /*49a0*/  IMAD.MOV.U32 R4, RZ, RZ, R40 ;  /* 0x000000ffff047224 */ /* 0x000fe200078e0028 */
[----:B------:R-:W-:Y:S01]  /*49b0*/  PLOP3.LUT P0, PT, PT, PT, PT, 0x8, 0x0 ;  /* 0x000000000000781c */ /* 0x000fe20003f0e170 */
[----:B-1----:R-:W-:Y:S02]  /*49c0*/  IMAD.MOV.U32 R5, RZ, RZ, R41 ;  /* 0x000000ffff057224 */ /* 0x002fe400078e0029 */
[----:B------:R-:W-:Y:S01]  /*49d0*/  FMUL.FTZ R72, R72, UR4 ;  /* 0x0000000448487c20 */ /* 0x000fe20008410000 */
[----:B------:R-:W-:Y:S02]  /*49e0*/  IMAD.MOV.U32 R6, RZ, RZ, R42 ;  /* 0x000000ffff067224 */ /* 0x000fe400078e002a */
[----:B------:R-:W-:Y:S01]  /*49f0*/  FMUL.FTZ R73, R73, UR4 ;  /* 0x0000000449497c20 */ /* 0x000fe20008410000 */
[----:B------:R-:W-:Y:S02]  /*4a00*/  IMAD.MOV.U32 R7, RZ, RZ, R43 ;  /* 0x000000ffff077224 */ /* 0x000fe400078e002b */
        /* <DEDUP_REMOVED lines=46> */
.L_x_760:
[----:B------:R-:W-:Y:S05]  /*4cf0*/  @P0 BRA `(.L_x_755) ;  /* 0x0000004000800947 */ /* 0x000fea0003800000 */
[----:B------:R-:W-:Y:S01]  /*4d00*/  ULDC.64 UR4, c[0x0][0x878] ;  /* 0x00021e0000047ab9 */ /* 0x000fe20000000a00 */
[----:B------:R-:W1:Y:S01]  /*4d10*/  S2R R8, SR_TID.X ;  /* 0x0000000000087919 */ /* 0x000e620000002100 */
[----:B------:R-:W-:Y:S01]  /*4d20*/  UISETP.NE.U32.AND UP0, UPT, UR4, URZ, UPT ;  /* 0x0000003f0400728c */ /* 0x000fe2000bf05070 */
[----:B------:R-:W2:Y:S08]  /*4d30*/  S2UR UR10, SR_CTAID.Y ;  /* 0x00000000000a79c3 */ /* 0x000eb00000002600 */
[----:B------:R-:W-:Y:S01]  /*4d40*/  S2UR UR8, SR_CTAID.X ;  /* 0x00000000000879c3 */ /* 0x000fe20000002500 */
[----:B------:R-:W-:Y:S01]  /*4d50*/  UISETP.NE.AND.EX UP0, UPT, UR5, URZ, UPT, UP0 ;  /* 0x0000003f0500728c */ /* 0x000fe2000bf05300 */
[----:B------:R-:W-:Y:S01]  /*4d60*/  UMOV UR9, 0x400 ;  /* 0x0000040000097882 */ /* 0x000fe20000000000 */
[----:B------:R-:W-:Y:S01]  /*4d70*/  ULDC.64 UR12, c[0x0][0x818] ;  /* 0x00020600000c7ab9 */ /* 0x000fe20000000a00 */
[----:B------:R-:W-:-:S03]  /*4d80*/  ULDC.64 UR14, c[0x0][0x840] ;  /* 0x00021000000e7ab9 */ /* 0x000fc60000000a00 */
[----:B------:R-:W-:-:S05]  /*4d90*/  PLOP3.LUT P0, PT, PT, PT, UP0, 0x80, 0x0 ;  /* 0x000000000000781c */ /* 0x000fca0003f0f008 */
[----:B------:R-:W-:Y:S02]  /*4da0*/  @UP0 ULDC.64 UR4, c[0x0][0x878] ;  /* 0x00021e0000040ab9 */ /* 0x000fe40000000a00 */
[----:B------:R-:W-:-:S06]  /*4db0*/  @UP0 UIMAD.WIDE UR4, UR36, 0x4, UR4 ;  /* 0x00000004240408a5 */ /* 0x000fcc000f8e0204 */
[----:B------:R-:W-:Y:S02]  /*4dc0*/  IMAD.U32 R2, RZ, RZ, UR4 ;  /* 0x00000004ff027e24 */ /* 0x000fe4000f8e00ff */
[----:B------:R-:W-:Y:S01]  /*4dd0*/  IMAD.U32 R3, RZ, RZ, UR5 ;  /* 0x00000005ff037e24 */ /* 0x000fe2000f8e00ff */
[----:B------:R-:W3:Y:S01]  /*4de0*/  S2UR UR11, SR_CgaCtaId ;  /* 0x00000000000b79c3 */ /* 0x000ee20000008800 */
[----:B------:R-:W-:-:S03]  /*4df0*/  ULDC UR5, c[0x0][0x850] ;  /* 0x0002140000057ab9 */ /* 0x000fc60000000800 */
[----:B------:R1:W4:Y:S01]  /*4e00*/  @P0 LDG.E R2, desc[UR46][R2.64] ;  /* 0x0000002e02020981 */ /* 0x000322000c1e1900 */
[----:B------:R-:W-:Y:S01]  /*4e10*/  UISETP.NE.AND UP1, UPT, UR5, 0x1, UPT ;  /* 0x000000010500788c */ /* 0x000fe2000bf25270 */
[----:B------:R-:W-:Y:S01]  /*4e20*/  BSSY B0, `(.L_x_780) ;  /* 0x0000059000007945 */ /* 0x000fe20003800000 */
[----:B-1----:R-:W-:-:S09]  /*4e30*/  VIADD R3, R8, 0xffffff80 ;  /* 0xffffff8008037836 */ /* 0x002fd20000000000 */
[----:B------:R-:W-:Y:S01]  /*4e40*/  @UP1 ULDC UR16, c[0x0][0x858] ;  /* 0x0002160000101ab9 */ /* 0x000fe20000000800 */
[----:B------:R-:W-:Y:S01]  /*4e50*/  SHF.R.S32.HI R0, RZ, 0x1f, R3 ;  /* 0x0000001fff007819 */ /* 0x000fe20000011403 */
[----:B------:R-:W-:Y:S01]  /*4e60*/  BAR.SYNC.DEFER_BLOCKING 0x1, 0x100 ;  /* 0x0044000000007b1d */ /* 0x000fe20000010000 */
[----:B----4-:R-:W-:Y:S02]  /*4e70*/  @P0 R2UR UR4, R2 ;  /* 0x00000000020402ca */ /* 0x010fe400000e0000 */
[----:B------:R-:W-:Y:S02]  /*4e80*/  LEA.HI R2, R0, R3, RZ, 0x7 ;  /* 0x0000000300027211 */ /* 0x000fe400078f38ff */
[----:B------:R-:W-:Y:S02]  /*4e90*/  ISETP.NE.AND P0, PT, R3, RZ, PT ;  /* 0x000000ff0300720c */ /* 0x000fe40003f05270 */
[----:B------:R-:W-:Y:S02]  /*4ea0*/  LOP3.LUT R0, R2, 0x3fffff80, RZ, 0xc0, !PT ;  /* 0x3fffff8002007812 */ /* 0x000fe400078ec0ff */
[----:B------:R-:W-:-:S03]  /*4eb0*/  SHF.R.S32.HI R9, RZ, 0x7, R2 ;  /* 0x00000007ff097819 */ /* 0x000fc60000011402 */
[----:B------:R-:W-:Y:S02]  /*4ec0*/  IMAD.IADD R0, R3, 0x1, -R0 ;  /* 0x0000000103007824 */ /* 0x000fe400078e0a00 */
[----:B------:R-:W-:Y:S02]  /*4ed0*/  @UP0 ULEA UR6, UR36, UR4, 0x7 ;  /* 0x0000000424060291 */ /* 0x000fe4000f8e383f */
[----:B------:R-:W-:Y:S01]  /*4ee0*/  IMAD R0, R9, 0x600, R0 ;  /* 0x0000060009007824 */ /* 0x000fe200078e0200 */
[----:B------:R-:W-:Y:S01]  /*4ef0*/  @UP1 ULDC UR4, c[0x0][0x854] ;  /* 0x0002150000041ab9 */ /* 0x000fe20000000800 */
[----:B------:R-:W-:Y:S02]  /*4f00*/  @UP0 USHF.R.S32.HI UR7, URZ, 0x1f, UR6 ;  /* 0x0000001f3f070899 */ /* 0x000fe40008011406 */
[----:B--2---:R-:W-:Y:S01]  /*4f10*/  UIMAD.WIDE.U32 UR4, UR10, UR4, URZ ;  /* 0x000000040a0472a5 */ /* 0x004fe2000f8e003f */
[----:B------:R-:W-:Y:S01]  /*4f20*/  IMAD.SHL.U32 R0, R0, 0x4, RZ ;  /* 0x0000000400007824 */ /* 0x000fe200078e00ff */
[----:B------:R-:W-:-:S02]  /*4f30*/  @UP0 ULEA.HI UR7, UR7, UR6, URZ, 0x7 ;  /* 0x0000000607070291 */ /* 0x000fc4000f8f383f */
[----:B------:R-:W-:Y:S02]  /*4f40*/  @UP1 USHF.R.U32.HI UR10, URZ, UR16, UR5 ;  /* 0x000000103f0a1299 */ /* 0x000fe40008011605 */
[----:B------:R-:W-:Y:S02]  /*4f50*/  @UP0 USHF.R.S32.HI UR7, URZ, 0x7, UR7 ;  /* 0x000000073f070899 */ /* 0x000fe40008011407 */
[----:B---3--:R-:W-:Y:S02]  /*4f60*/  ULEA UR4, UR11, UR9, 0x18 ;  /* 0x000000090b047291 */ /* 0x008fe4000f8ec03f */
[----:B------:R-:W-:Y:S02]  /*4f70*/  @UP0 UIMAD UR6, UR7, 0x3000, URZ ;  /* 0x00003000070608a4 */ /* 0x000fe4000f8e023f */
[----:B------:R-:W-:Y:S02]  /*4f80*/  UIMAD UR5, UR8, 0x3000, URZ ;  /* 0x00003000080578a4 */ /* 0x000fe4000f8e023f */
[----:B------:R-:W-:Y:S01]  /*4f90*/  @UP0 USHF.R.S32.HI UR7, URZ, 0x1f, UR6 ;  /* 0x0000001f3f070899 */ /* 0x000fe20008011406 */
[----:B------:R-:W-:Y:S01]  /*4fa0*/  LEA R0, R0, UR4, 0x2 ;  /* 0x0000000400007c11 */ /* 0x000fe2000f8e10ff */
[----:B------:R-:W-:Y:S01]  /*4fb0*/  USHF.R.S32.HI UR11, URZ, 0x1f, UR10 ;  /* 0x0000001f3f0b7899 */ /* 0x000fe2000801140a */
[----:B------:R-:W-:Y:S01]  /*4fc0*/  @!UP0 UMOV UR6, URZ ;  /* 0x0000003f00068c82 */ /* 0x000fe20008000000 */
[----:B------:R-:W-:Y:S01]  /*4fd0*/  ULDC.64 UR16, c[0x0][0x848] ;  /* 0x0002120000107ab9 */ /* 0x000fe20000000a00 */
[----:B------:R-:W-:Y:S01]  /*4fe0*/  UIADD3 UR8, UP1, UR5, UR6, URZ ;  /* 0x0000000605087290 */ /* 0x000fe2000ff3e03f */
[----:B------:R1:W-:Y:S01]  /*4ff0*/  STS.128 [R0], R24 ;  /* 0x0000001800007388 */ /* 0x0003e20000000c00 */
[----:B------:R-:W-:Y:S01]  /*5000*/  @!UP0 UMOV UR7, URZ ;  /* 0x0000003f00078c82 */ /* 0x000fe20008000000 */
[----:B------:R-:W-:-:S02]  /*5010*/  UIMAD UR6, UR11, UR12, URZ ;  /* 0x0000000c0b0672a4 */ /* 0x000fc4000f8e023f */
[----:B------:R-:W-:Y:S01]  /*5020*/  ULEA.HI.X.SX32 UR9, UR5, UR7, 0x1, UP1 ;  /* 0x0000000705097291 */ /* 0x000fe200088f0e3f */
[----:B------:R1:W-:Y:S01]  /*5030*/  STS.128 [R0+0x800], R28 ;  /* 0x0008001c00007388 */ /* 0x0003e20000000c00 */
[----:B------:R-:W-:Y:S02]  /*5040*/  UIMAD UR5, UR11, UR14, URZ ;  /* 0x0000000e0b0572a4 */ /* 0x000fe4000f8e023f */
[----:B------:R-:W-:Y:S01]  /*5050*/  UIMAD UR11, UR10, UR13, UR6 ;  /* 0x0000000d0a0b72a4 */ /* 0x000fe2000f8e0206 */
[----:B------:R1:W-:Y:S01]  /*5060*/  STS.128 [R0+0x1000], R32 ;  /* 0x0010002000007388 */ /* 0x0003e20000000c00 */
[----:B------:R-:W-:Y:S02]  /*5070*/  UIMAD.WIDE.U32 UR6, UR10, UR12, UR8 ;  /* 0x0000000c0a0672a5 */ /* 0x000fe4000f8e0008 */
[----:B------:R-:W-:Y:S01]  /*5080*/  UIMAD UR12, UR10, UR15, UR5 ;  /* 0x0000000f0a0c72a4 */ /* 0x000fe2000f8e0205 */
[----:B------:R1:W-:Y:S01]  /*5090*/  STS.128 [R0+0x1800], R36 ;  /* 0x0018002400007388 */ /* 0x0003e20000000c00 */
[----:B------:R-:W-:-:S02]  /*50a0*/  USHF.R.S32.HI UR5, URZ, 0x1f, UR36 ;  /* 0x0000001f3f057899 */ /* 0x000fc40008011424 */
[----:B------:R-:W-:Y:S01]  /*50b0*/  UIMAD.WIDE.U32 UR8, UR10, UR14, UR8 ;  /* 0x0000000e0a0872a5 */ /* 0x000fe2000f8e0008 */
[----:B------:R1:W-:Y:S01]  /*50c0*/  STS.128 [R0+0x2000], R4 ;  /* 0x0020000400007388 */ /* 0x0003e20000000c00 */
[----:B------:R-:W-:Y:S01]  /*50d0*/  USEL UR5, UR5, URZ, !UP0 ;  /* 0x0000003f05057287 */ /* 0x000fe2000c000000 */
[----:B------:R-:W-:Y:S02]  /*50e0*/  ULDC.64 UR14, c[0x0][0x820] ;  /* 0x00020800000e7ab9 */ /* 0x000fe40000000a00 */
[----:B------:R1:W-:Y:S01]  /*50f0*/  STS.128 [R0+0x2800], R44 ;  /* 0x0028002c00007388 */ /* 0x0003e20000000c00 */
[----:B------:R-:W-:Y:S02]  /*5100*/  USEL UR36, UR36, URZ, !UP0 ;  /* 0x0000003f24247287 */ /* 0x000fe4000c000000 */
[----:B------:R-:W-:Y:S01]  /*5110*/  UIMAD UR10, UR5, UR14, URZ ;  /* 0x0000000e050a72a4 */ /* 0x000fe2000f8e023f */
[----:B------:R1:W-:Y:S01]  /*5120*/  STS.128 [R0+0x3000], R48 ;  /* 0x0030003000007388 */ /* 0x0003e20000000c00 */
[----:B------:R-:W-:-:S02]  /*5130*/  UIADD3 UR7, UR7, UR11, URZ ;  /* 0x0000000b07077290 */ /* 0x000fc4000fffe03f */
[----:B------:R-:W-:Y:S01]  /*5140*/  UIMAD UR5, UR5, UR16, URZ ;  /* 0x00000010050572a4 */ /* 0x000fe2000f8e023f */
[----:B------:R1:W-:Y:S01]  /*5150*/  STS.128 [R0+0x3800], R52 ;  /* 0x0038003400007388 */ /* 0x0003e20000000c00 */
[----:B------:R-:W-:Y:S02]  /*5160*/  UIADD3 UR9, UR9, UR12, URZ ;  /* 0x0000000c09097290 */ /* 0x000fe4000fffe03f */
[----:B------:R-:W-:Y:S01]  /*5170*/  UIMAD UR10, UR36, UR15, UR10 ;  /* 0x0000000f240a72a4 */ /* 0x000fe2000f8e020a */
[----:B------:R1:W-:Y:S01]  /*5180*/  STS.128 [R0+0x4000], R56 ;  /* 0x0040003800007388 */ /* 0x0003e20000000c00 */
[----:B------:R-:W-:Y:S02]  /*5190*/  UIMAD.WIDE.U32 UR6, UR36, UR14, UR6 ;  /* 0x0000000e240672a5 */ /* 0x000fe4000f8e0006 */
[----:B------:R-:W-:Y:S01]  /*51a0*/  UIMAD UR5, UR36, UR17, UR5 ;  /* 0x00000011240572a4 */ /* 0x000fe2000f8e0205 */
[----:B------:R1:W-:Y:S01]  /*51b0*/  STS.128 [R0+0x4800], R60 ;  /* 0x0048003c00007388 */ /* 0x0003e20000000c00 */
[----:B------:R-:W-:Y:S01]  /*51c0*/  UIMAD.WIDE.U32 UR8, UR36, UR16, UR8 ;  /* 0x00000010240872a5 */ /* 0x000fe2000f8e0008 */
[----:B------:R-:W-:-:S02]  /*51d0*/  ULDC.64 UR12, c[0x0][0x800] ;  /* 0x00020000000c7ab9 */ /* 0x000fc40000000a00 */
[----:B------:R1:W-:Y:S01]  /*51e0*/  STS.128 [R0+0x5000], R64 ;  /* 0x0050004000007388 */ /* 0x0003e20000000c00 */
[----:B------:R-:W-:Y:S01]  /*51f0*/  ULDC.64 UR14, c[0x0][0x828] ;  /* 0x00020a00000e7ab9 */ /* 0x000fe20000000a00 */
[----:B------:R-:W-:Y:S02]  /*5200*/  UIADD3 UR7, UR7, UR10, URZ ;  /* 0x0000000a07077290 */ /* 0x000fe4000fffe03f */
[----:B------:R1:W-:Y:S01]  /*5210*/  STS.128 [R0+0x5800], R68 ;  /* 0x0058004400007388 */ /* 0x0003e20000000c00 */
[----:B------:R-:W-:Y:S02]  /*5220*/  ULEA UR12, UP0, UR6, UR12, 0x2 ;  /* 0x0000000c060c7291 */ /* 0x000fe4000f80103f */
[----:B------:R-:W-:Y:S01]  /*5230*/  UIADD3 UR5, UR9, UR5, URZ ;  /* 0x0000000509057290 */ /* 0x000fe2000fffe03f */
[----:B------:R-:W-:Y:S01]  /*5240*/  @!PT LDS RZ, [RZ] ;  /* 0x00000000fffff984 */ /* 0x000fe20000000800 */
[----:B------:R-:W-:Y:S01]  /*5250*/  @!PT LDS RZ, [RZ] ;  /* 0x00000000fffff984 */ /* 0x000fe20000000800 */
[----:B------:R-:W-:Y:S01]  /*5260*/  @!PT LDS RZ, [RZ] ;  /* 0x00000000fffff984 */ /* 0x000fe20000000800 */
[----:B------:R-:W-:Y:S01]  /*5270*/  @!PT LDS RZ, [RZ] ;  /* 0x00000000fffff984 */ /* 0x000fe20000000800 */
[----:B------:R2:W-:Y:S06]  /*5280*/  MEMBAR.ALL.CTA ;  /* 0x0000000000007992 */ /* 0x0005ec0000008000 */
[----:B--2---:R-:W2:Y:S01]  /*5290*/  FENCE.VIEW.ASYNC.S ;  /* 0x00000000000073c6 */ /* 0x004ea20000000000 */
[----:B------:R-:W-:-:S02]  /*52a0*/  ULEA UR14, UP1, UR8, UR14, 0x2 ;  /* 0x0000000e080e7291 */ /* 0x000fc4000f82103f */
[----:B------:R-:W-:Y:S02]  /*52b0*/  ULEA.HI.X UR13, UR6, UR13, UR7, 0x2, UP0 ;  /* 0x0000000d060d7291 */ /* 0x000fe400080f1407 */
[----:B------:R-:W-:Y:S01]  /*52c0*/  ULEA.HI.X UR7, UR8, UR15, UR5, 0x2, UP1 ;  /* 0x0000000f08077291 */ /* 0x000fe200088f1405 */
[----:B--2---:R-:W-:Y:S06]  /*52d0*/  BAR.SYNC.DEFER_BLOCKING 0x1, 0x100 ;  /* 0x0044000000007b1d */ /* 0x004fec0000010000 */
[----:B------:R-:W-:Y:S05]  /*52e0*/  @P0 BRA `(.L_x_781) ;  /* 0x0000000000300947 */ /* 0x000fea0003800000 */
[----:B------:R-:W-:Y:S01]  /*52f0*/  PLOP3.LUT P0, PT, PT, PT, PT, 0x80, 0x0 ;  /* 0x000000000000781c */ /* 0x000fe20003f0f070 */
[----:B------:R-:W-:Y:S01]  /*5300*/  UMOV UR5, 0xc00 ;  /* 0x00000c0000057882 */ /* 0x000fe20000000000 */
[----:B------:R-:W-:Y:S01]  /*5310*/  UMOV UR8, 0x0 ;  /* 0x0000000000087882 */ /* 0x000fe20000000000 */
[----:B------:R-:W-:Y:S01]  /*5320*/  UMOV UR9, 0x14f00000 ;  /* 0x14f0000000097882 */ /* 0x000fe20000000000 */
[----:B------:R-:W-:-:S09]  /*5330*/  UMOV UR6, UR14 ;  /* 0x0000000e00067c82 */ /* 0x000fd20008000000 */
.L_x_782:
[----:B------:R-:W-:Y:S01]  /*5340*/  @P0 ELECT P1, URZ, PT ;  /* 0x00000000003f082f */ /* 0x000fe20003820000 */
[----:B------:R2:W-:-:S12]  /*5350*/  UBLKRED.G.S.ADD.F32.RN [UR6], [UR4], UR5, desc[UR8] ;  /* 0x00000806040073bb */ /* 0x0005d800080a1405 */
[----:B------:R-:W-:Y:S02]  /*5360*/  @P1 PLOP3.LUT P0, PT, P1, PT, PT, 0x8, 0x0 ;  /* 0x000000000000181c */ /* 0x000fe40000f0e170 */
[----:B------:R-:W-:-:S11]  /*5370*/  PLOP3.LUT P1, PT, PT, PT, PT, 0x8, 0x0 ;  /* 0x000000000000781c */ /* 0x000fd60003f2e170 */
[----:B--2---:R-:W-:Y:S05]  /*5380*/  @P0 BRA.U.ANY `(.L_x_782) ;  /* 0xfffffffd00ec0947 */ /* 0x004fea000393ffff */
[----:B------:R0:W-:Y:S01]  /*5390*/  UTMACMDFLUSH ;  /* 0x00000000000079b7 */ /* 0x0001e20000000000 */
[----:B------:R-:W-:-:S04]  /*53a0*/  DEPBAR.LE SB0, 0x0 ;  /* 0x000080000000791a */ /* 0x000fc80000000000 */
.L_x_781:
[----:B------:R-:W-:Y:S05]  /*53b0*/  BSYNC B0 ;  /* 0x0000000000007941 */ /* 0x000fea0003800000 */
.L_x_780:
[----:B------:R-:W-:Y:S01]  /*53c0*/  BAR.SYNC.DEFER_BLOCKING 0x1, 0x100 ;  /* 0x0044000000007b1d */ /* 0x000fe20000010000 */
[----:B------:R-:W-:-:S05]  /*53d0*/  ISETP.NE.AND P0, PT, R8, 0x80, PT ;  /* 0x000000800800780c */ /* 0x000fca0003f05270 */
        /* <DEDUP_REMOVED lines=20> */
[----:B------:R-:W-:Y:S01]  /*5520*/  PLOP3.LUT P0, PT, PT, PT, PT, 0x80, 0x0 ;  /* 0x000000000000781c */ /* 0x000fe20003f0f070 */
[----:B------:R-:W-:Y:S01]  /*5530*/  UMOV UR5, 0xc00 ;  /* 0x00000c0000057882 */ /* 0x000fe20000000000 */
[----:B------:R-:W-:Y:S01]  /*5540*/  UMOV UR8, 0x0 ;  /* 0x0000000000087882 */ /* 0x000fe20000000000 */
[----:B------:R-:W-:Y:S01]  /*5550*/  UMOV UR9, 0x14f00000 ;  /* 0x14f0000000097882 */ /* 0x000fe20000000000 */
[----:B------:R-:W-:Y:S01]  /*5560*/  UMOV UR6, UR12 ;  /* 0x0000000c00067c82 */ /* 0x000fe20008000000 */
[----:B------:R-:W-:-:S08]  /*5570*/  UMOV UR7, UR13 ;  /* 0x0000000d00077c82 */ /* 0x000fd00008000000 */
.L_x_783:
        /* <DEDUP_REMOVED lines=8> */
.L_x_750:
        /* <DEDUP_REMOVED lines=20> */
.L_x_785:
        /* <DEDUP_REMOVED lines=13> */
.L_x_787:
[----:B------:R-:W-:-:S05]  /*5810*/  ULDC UR5, c[0x0][0x8c4] ;  /* 0x0002310000057ab9 */ /* 0x000fca0000000800 */
.L_x_786:
        /* <DEDUP_REMOVED lines=40> */
.L_x_788:
        /* <DEDUP_REMOVED lines=49> */
.L_x_802:
        /* <DEDUP_REMOVED lines=21> */
.L_x_791:
[----:B------:R-:W-:Y:S05]  /*5f00*/  BSYNC B0 ;  /* 0x0000000000007941 */ /* 0x000fea0003800000 */
.L_x_790:
        /* <DEDUP_REMOVED lines=13> */
.L_x_793:
[----:B------:R-:W-:Y:S05]  /*5fe0*/  BSYNC B0 ;  /* 0x0000000000007941 */ /* 0x000fea0003800000 */
.L_x_792:
[----:B------:R-:W-:Y:S06]  /*5ff0*/  BAR.ARV 0xa, 0xa0 ;  /* 0x0282800000007b1d */ /* 0x000fec0000002000 */
[----:B------:R-:W-:Y:S04]  /*6000*/  BSSY B0, `(.L_x_794) ;  /* 0x0000003000007945 */ /* 0x000fe80003800000 */
[----:B------:R-:W-:Y:S05]  /*6010*/  @!P0 BRA `(.L_x_795) ;  /* 0x0000000000048947 */ /* 0x000fea0003800000 */
[----:B------:R-:W-:-:S04]  /*6020*/  DEPBAR.LE SB0, 0x0 ;  /* 0x000080000000791a */ /* 0x000fc80000000000 */
.L_x_795:
[----:B------:R-:W-:Y:S05]  /*6030*/  BSYNC B0 ;  /* 0x0000000000007941 */ /* 0x000fea0003800000 */
.L_x_794:
        /* <DEDUP_REMOVED lines=13> */
.L_x_797:
[----:B------:R-:W-:Y:S05]  /*6110*/  BSYNC B0 ;  /* 0x0000000000007941 */ /* 0x000fea0003800000 */
.L_x_796:
        /* <DEDUP_REMOVED lines=13> */
.L_x_799:
[----:B------:R-:W-:Y:S05]  /*61f0*/  BSYNC B0 ;  /* 0x0000000000007941 */ /* 0x000fea0003800000 */
.L_x_798:
[----:B------:R-:W-:Y:S01]  /*6200*/  VIADD R0, R0, 0xfffffffe ;  /* 0xfffffffe00007836 */ /* 0x000fe20000000000 */
[----:B------:R-:W-:Y:S06]  /*6210*/  BAR.ARV 0xa, 0xa0 ;  /* 0x0282800000007b1d */ /* 0x000fec0000002000 */
[----:B------:R-:W-:Y:S01]  /*6220*/  BSSY B0, `(.L_x_800) ;  /* 0x0000004000007945 */ /* 0x000fe20003800000 */
[----:B------:R-:W-:-:S03]  /*6230*/  ISETP.NE.AND P1, PT, R0, RZ, PT ;  /* 0x000000ff0000720c */ /* 0x000fc60003f25270 */
[----:B------:R-:W-:Y:S10]  /*6240*/  @!P0 BRA `(.L_x_801) ;  /* 0x0000000000048947 */ /* 0x000ff40003800000 */
[----:B------:R-:W-:-:S04]  /*6250*/  DEPBAR.LE SB0, 0x0 ;  /* 0x000080000000791a */ /* 0x000fc80000000000 */
.L_x_801:
[----:B------:R-:W-:Y:S05]  /*6260*/  BSYNC B0 ;  /* 0x0000000000007941 */ /* 0x000fea0003800000 */
.L_x_800:
[----:B------:R-:W-:Y:S06]  /*6270*/  BAR.ARV 0xb, 0xa0 ;  /* 0x02c2800000007b1d */ /* 0x000fec0000002000 */
[----:B------:R-:W-:Y:S02]  /*6280*/  UIADD3 UR5, UR5, 0x2, URZ ;  /* 0x0000000205057890 */ /* 0x000fe4000fffe03f */
[----:B------:R-:W-:Y:S01]  /*6290*/  UIADD3 UR4, UR4, 0x1, URZ ;  /* 0x0000000104047890 */ /* 0x000fe2000fffe03f */
[----:B------:R-:W-:Y:S11]  /*62a0*/  @P1 BRA `(.L_x_802) ;  /* 0xfffffff800c01947 */ /* 0x000ff6000383ffff */
[----:B------:R-:W-:-:S12]  /*62b0*/  UIADD3 UR6, UR16, 0x3000, URZ ;  /* 0x0000300010067890 */ /* 0x000fd8000fffe03f */
.L_x_789:
        /* <DEDUP_REMOVED lines=19> */
.L_x_804:
[----:B------:R-:W-:Y:S05]  /*63f0*/  BSYNC B0 ;  /* 0x0000000000007941 */ /* 0x000fea0003800000 */
.L_x_803:
        /* <DEDUP_REMOVED lines=19> */
.L_x_806:
[----:B------:R-:W-:Y:S05]  /*6530*/  BSYNC B0 ;  /* 0x0000000000007941 */ /* 0x000fea0003800000 */
.L_x_805:
[----:B------:R-:W-:Y:S06]  /*6540*/  BAR.ARV 0xa, 0xa0 ;  /* 0x0282800000007b1d */ /* 0x000fec0000002000 */
[----:B------:R-:W-:Y:S04]  /*6550*/  BSSY B0, `(.L_x_807) ;  /* 0x0000003000007945 */ /* 0x000fe80003800000 */
[----:B------:R-:W-:Y:S05]  /*6560*/  @!P0 BRA `(.L_x_808) ;  /* 0x0000000000048947 */ /* 0x000fea0003800000 */
[----:B------:R-:W-:-:S04]  /*6570*/  DEPBAR.LE SB0, 0x0 ;  /* 0x000080000000791a */ /* 0x000fc80000000000 */
.L_x_808:
[----:B------:R-:W-:Y:S05]  /*6580*/  BSYNC B0 ;  /* 0x0000000000007941 */ /* 0x000fea0003800000 */
.L_x_807:
[----:B------:R-:W-:Y:S06]  /*6590*/  BAR.ARV 0xb, 0xa0 ;  /* 0x02c2800000007b1d */ /* 0x000fec0000002000 */
[----:B------:R-:W-:Y:S05]  /*65a0*/  BRA `(.L_x_755) ;  /* 0x0000002800547947 */ /* 0x000fea0003800000 */
.L_x_784:
        /* <DEDUP_REMOVED lines=13> */
.L_x_809:
        /* <DEDUP_REMOVED lines=14> */
.L_x_811:
[----:B------:R-:W-:-:S05]  /*6760*/  ULDC UR4, c[0x0][0x8c4] ;  /* 0x0002310000047ab9 */ /* 0x000fca0000000800 */
.L_x_810:
        /* <DEDUP_REMOVED lines=56> */
.L_x_813:
        /* <DEDUP_REMOVED lines=63> */
.L_x_843:
        /* <DEDUP_REMOVED lines=13> */
.L_x_816:
        /* <DEDUP_REMOVED lines=125> */
.L_x_827:
[----:B------:R-:W-:-:S04]  /*7780*/  SHF.L.U32 R21, R9, 0x1f, RZ ;  /* 0x0000001f09157819 */ /* 0x000fc800000006ff */
[----:B-1----:R-:W1:Y:S02]  /*7790*/  SYNCS.PHASECHK.TRANS64.TRYWAIT P1, [R0+URZ+0x26840], R21 ;  /* 0x02684015000075a7 */ /* 0x002e64000802017f */
[----:B-12---:R-:W-:Y:S05]  /*77a0*/  @!P1 BRA `(.L_x_819) ;  /* 0x0000001800549947 */ /* 0x006fea0003800000 */
.L_x_844:
[----:B------:R-:W-:Y:S05]  /*77b0*/  @P0 BRA `(.L_x_820) ;  /* 0x0000000000140947 */ /* 0x000fea0003800000 */
[----:B------:R-:W-:Y:S01]  /*77c0*/  ISETP.NE.AND P1, PT, R16, RZ, PT ;  /* 0x000000ff1000720c */ /* 0x000fe20003f25270 */
[----:B------:R-:W-:-:S04]  /*77d0*/  IMAD.MOV.U32 R3, RZ, RZ, 0x3100 ;  /* 0x00003100ff037424 */ /* 0x000fc800078e00ff */
[----:B------:R2:W-:Y:S08]  /*77e0*/  SYNCS.ARRIVE.TRANS64 RZ, [R0+URZ+0x26830], R3 ;  /* 0x0268300300ff79a7 */ /* 0x0005f0000800003f */
[----:B------:R-:W-:Y:S05]  /*77f0*/  @!P1 BRA `(.L_x_820) ;  /* 0x0000000000049947 */ /* 0x000fea0003800000 */
[----:B------:R-:W-:Y:S01]  /*7800*/  BPT.TRAP 0x1 ;  /* 0x000000040000795c */ /* 0x000fe20000300000 */
.L_x_820:
        /* <DEDUP_REMOVED lines=43> */
.L_x_845:
[----:B------:R-:W-:Y:S05]  /*7ac0*/  @P0 BRA `(.L_x_822) ;  /* 0x0000000000140947 */ /* 0x000fea0003800000 */
[----:B------:R-:W-:Y:S01]  /*7ad0*/  ISETP.NE.AND P1, PT, R16, RZ, PT ;  /* 0x000000ff1000720c */ /* 0x000fe20003f25270 */
[----:B------:R-:W-:-:S04]  /*7ae0*/  IMAD.MOV.U32 R3, RZ, RZ, 0x3100 ;  /* 0x00003100ff037424 */ /* 0x000fc800078e00ff */
[----:B------:R3:W-:Y:S08]  /*7af0*/  SYNCS.ARRIVE.TRANS64 RZ, [R0+URZ+0x26818], R3 ;  /* 0x0268180300ff79a7 */ /* 0x0007f0000800003f */
[----:B------:R-:W-:Y:S05]  /*7b00*/  @!P1 BRA `(.L_x_822) ;  /* 0x0000000000049947 */ /* 0x000fea0003800000 */
[----:B------:R-:W-:Y:S01]  /*7b10*/  BPT.TRAP 0x1 ;  /* 0x000000040000795c */ /* 0x000fe20000300000 */
.L_x_822:
        /* <DEDUP_REMOVED lines=36> */
.L_x_846:
        /* <DEDUP_REMOVED lines=9> */
.L_x_824:
        /* <DEDUP_REMOVED lines=38> */
.L_x_848:
[----:B------:R-:W-:Y:S05]  /*8050*/  @P0 BRA `(.L_x_826) ;  /* 0x0000000000140947 */ /* 0x000fea0003800000 */
[----:B------:R-:W-:Y:S01]  /*8060*/  ISETP.NE.AND P1, PT, R16, RZ, PT ;  /* 0x000000ff1000720c */ /* 0x000fe20003f25270 */
[----:B-1----:R-:W-:-:S04]  /*8070*/  IMAD.MOV.U32 R5, RZ, RZ, 0x3100 ;  /* 0x00003100ff057424 */ /* 0x002fc800078e00ff */
[----:B------:R2:W-:Y:S08]  /*8080*/  SYNCS.ARRIVE.TRANS64 RZ, [R0+URZ+0x26810], R5 ;  /* 0x0268100500ff79a7 */ /* 0x0005f0000800003f */
[----:B------:R-:W-:Y:S05]  /*8090*/  @!P1 BRA `(.L_x_826) ;  /* 0x0000000000049947 */ /* 0x000fea0003800000 */
[----:B------:R-:W-:Y:S01]  /*80a0*/  BPT.TRAP 0x1 ;  /* 0x000000040000795c */ /* 0x000fe20000300000 */
.L_x_826:
        /* <DEDUP_REMOVED lines=37> */
.L_x_818:
[----:B------:R-:W-:-:S13]  /*8300*/  ISETP.NE.AND P1, PT, R13, RZ, PT ;  /* 0x000000ff0d00720c */ /* 0x000fda0003f25270 */
[----:B------:R-:W-:Y:S05]  /*8310*/  @!P1 BRA `(.L_x_817) ;  /* 0x0000000400689947 */ /* 0x000fea0003800000 */
[----:B------:R-:W-:-:S04]  /*8320*/  SHF.L.U32 R7, R9, 0x1f, RZ ;  /* 0x0000001f09077819 */ /* 0x000fc800000006ff */
[----:B------:R-:W1:Y:S02]  /*8330*/  SYNCS.PHASECHK.TRANS64.TRYWAIT P1, [R0+URZ+0x26840], R7 ;  /* 0x02684007000075a7 */ /* 0x000e64000802017f */
[----:B-1----:R-:W-:Y:S05]  /*8340*/  @!P1 BRA `(.L_x_828) ;  /* 0x0000000c00c09947 */ /* 0x002fea0003800000 */
.L_x_849:
[----:B------:R-:W-:Y:S05]  /*8350*/  @P0 BRA `(.L_x_829) ;  /* 0x0000000000140947 */ /* 0x000fea0003800000 */
[----:B------:R-:W-:Y:S01]  /*8360*/  ISETP.NE.AND P1, PT, R16, RZ, PT ;  /* 0x000000ff1000720c */ /* 0x000fe20003f25270 */
[----:B------:R-:W-:-:S04]  /*8370*/  IMAD.MOV.U32 R5, RZ, RZ, 0x3100 ;  /* 0x00003100ff057424 */ /* 0x000fc800078e00ff */
[----:B------:R2:W-:Y:S08]  /*8380*/  SYNCS.ARRIVE.TRANS64 RZ, [R0+URZ+0x26830], R5 ;  /* 0x0268300500ff79a7 */ /* 0x0005f0000800003f */
[----:B------:R-:W-:Y:S05]  /*8390*/  @!P1 BRA `(.L_x_829) ;  /* 0x0000000000049947 */ /* 0x000fea0003800000 */
[----:B------:R-:W-:Y:S01]  /*83a0*/  BPT.TRAP 0x1 ;  /* 0x000000040000795c */ /* 0x000fe20000300000 */
.L_x_829:
        /* <DEDUP_REMOVED lines=41> */
.L_x_850:
[----:B------:R-:W-:Y:S05]  /*8640*/  @P0 BRA `(.L_x_831) ;  /* 0x0000000000140947 */ /* 0x000fea0003800000 */
[----:B------:R-:W-:Y:S01]  /*8650*/  ISETP.NE.AND P0, PT, R16, RZ, PT ;  /* 0x000000ff1000720c */ /* 0x000fe20003f05270 */
[----:B------:R-:W-:-:S04]  /*8660*/  IMAD.MOV.U32 R5, RZ, RZ, 0x3100 ;  /* 0x00003100ff057424 */ /* 0x000fc800078e00ff */
[----:B------:R3:W-:Y:S08]  /*8670*/  SYNCS.ARRIVE.TRANS64 RZ, [R0+URZ+0x26818], R5 ;  /* 0x0268180500ff79a7 */ /* 0x0007f0000800003f */
[----:B------:R-:W-:Y:S05]  /*8680*/  @!P0 BRA `(.L_x_831) ;  /* 0x0000000000048947 */ /* 0x000fea0003800000 */
[----:B------:R-:W-:Y:S01]  /*8690*/  BPT.TRAP 0x1 ;  /* 0x000000040000795c */ /* 0x000fe20000300000 */
.L_x_831:
        /* <DEDUP_REMOVED lines=34> */
.L_x_817:
[----:B------:R-:W3:Y:S01]  /*88c0*/  S2R R2, SR_TID.X ;  /* 0x0000000000027919 */ /* 0x000ee20000002100 */
[----:B------:R-:W-:Y:S01]  /*88d0*/  IMAD R3, R12, 0x8, R0 ;  /* 0x000000080c037824 */ /* 0x000fe200078e0200 */
[----:B---3--:R-:W-:Y:S02]  /*88e0*/  LOP3.LUT R4, R2, 0x7f, RZ, 0xc0, !PT ;  /* 0x0000007f02047812 */ /* 0x008fe400078ec0ff */
[----:B------:R-:W-:Y:S02]  /*88f0*/  SHF.L.U32 R2, R9, 0x1f, RZ ;  /* 0x0000001f09027819 */ /* 0x000fe400000006ff */
[----:B------:R-:W-:Y:S02]  /*8900*/  ISETP.NE.AND P1, PT, R4, RZ, PT ;  /* 0x000000ff0400720c */ /* 0x000fe40003f25270 */
[----:B------:R-:W3:Y:S02]  /*8910*/  SYNCS.PHASECHK.TRANS64.TRYWAIT P0, [R3+URZ+0x26840], R2 ;  /* 0x02684002030075a7 */ /* 0x000ee4000800017f */
[----:B---3--:R-:W-:Y:S09]  /*8920*/  @!P0 BRA `(.L_x_832) ;  /* 0x0000000800708947 */ /* 0x008ff20003800000 */
.L_x_851:
[----:B------:R-:W-:Y:S05]  /*8930*/  @P1 BRA `(.L_x_833) ;  /* 0x0000000000181947 */ /* 0x000fea0003800000 */
[----:B------:R-:W4:Y:S01]  /*8940*/  S2R R4, SR_TID.X ;  /* 0x0000000000047919 */ /* 0x000f220000002100 */
[----:B---3--:R-:W-:-:S04]  /*8950*/  IMAD.MOV.U32 R2, RZ, RZ, 0x3100 ;  /* 0x00003100ff027424 */ /* 0x008fc800078e00ff */
[----:B------:R3:W-:Y:S01]  /*8960*/  SYNCS.ARRIVE.TRANS64 RZ, [R3+URZ+0x26830], R2 ;  /* 0x0268300203ff79a7 */ /* 0x0007e2000800003f */
[----:B----4-:R-:W-:-:S13]  /*8970*/  LOP3.LUT P0, RZ, R4, 0x1f, RZ, 0xc0, !PT ;  /* 0x0000001f04ff7812 */ /* 0x010fda000780c0ff */
[----:B---3--:R-:W-:Y:S05]  /*8980*/  @!P0 BRA `(.L_x_833) ;  /* 0x0000000000048947 */ /* 0x008fea0003800000 */
[----:B------:R-:W-:Y:S01]  /*8990*/  BPT.TRAP 0x1 ;  /* 0x000000040000795c */ /* 0x000fe20000300000 */
.L_x_833:
        /* <DEDUP_REMOVED lines=48> */
.L_x_814:
[----:B------:R-:W-:Y:S05]  /*8ca0*/  BSYNC B0 ;  /* 0x0000000000007941 */ /* 0x000fea0003800000 */
.L_x_812:
[----:B------:R-:W-:-:S03]  /*8cb0*/  UMOV UR8, 0xffffffff ;  /* 0xffffffff00087882 */ /* 0x000fc60000000000 */
[----:B------:R-:W-:Y:S05]  /*8cc0*/  BRA.DIV UR8, `(.L_x_834) ;  /* 0x00000006089c7947 */ /* 0x000fea000b800000 */
[----:B------:R-:W-:-:S13]  /*8cd0*/  ELECT P0, URZ, PT ;  /* 0x00000000003f782f */ /* 0x000fda0003800000 */
.L_x_854:
[----:B------:R-:W-:Y:S05]  /*8ce0*/  @!P0 BRA `(.L_x_755) ;  /* 0x0000000000848947 */ /* 0x000fea0003800000 */
[----:B------:R-:W-:-:S06]  /*8cf0*/  ULOP3.LUT UR8, UR38, 0x2, URZ, 0xfc, !UPT ;  /* 0x0000000226087892 */ /* 0x000fcc000f8efc3f */
[----:B------:R-:W-:-:S05]  /*8d00*/  IMAD.U32 R2, RZ, RZ, UR8 ;  /* 0x00000008ff027e24 */ /* 0x000fca000f8e00ff */
[----:B------:R-:W-:-:S13]  /*8d10*/  ISETP.NE.AND P0, PT, R2, 0x3, PT ;  /* 0x000000030200780c */ /* 0x000fda0003f05270 */
[----:B------:R-:W-:Y:S05]  /*8d20*/  @!P0 BRA `(.L_x_835) ;  /* 0x0000000000048947 */ /* 0x000fea0003800000 */
[----:B--2---:R-:W-:Y:S01]  /*8d30*/  BPT.TRAP 0x1 ;  /* 0x000000040000795c */ /* 0x004fe20000300000 */
.L_x_835:
        /* <DEDUP_REMOVED lines=15> */
.L_x_855:
[----:B------:R-:W3:Y:S02]  /*8e30*/  SYNCS.PHASECHK.TRANS64.TRYWAIT P1, [R3+URZ], R2 ;  /* 0x00000002030075a7 */ /* 0x000ee4000802017f */
[----:B---3--:R-:W-:Y:S05]  /*8e40*/  @!P1 BRA `(.L_x_837) ;  /* 0x0000000400749947 */ /* 0x008fea0003800000 */
.L_x_856:
[----:B------:R-:W-:Y:S05]  /*8e50*/  @!P0 BRA `(.L_x_838) ;  /* 0x0000000000048947 */ /* 0x000fea0003800000 */
[----:B--2---:R-:W-:Y:S01]  /*8e60*/  BPT.TRAP 0x1 ;  /* 0x000000040000795c */ /* 0x004fe20000300000 */
.L_x_838:
[----:B---3--:R-:W-:-:S04]  /*8e70*/  VIADD R3, R7, 0x26840 ;  /* 0x0002684007037836 */ /* 0x008fc80000000000 */
[----:B------:R-:W-:-:S04]  /*8e80*/  IMAD R0, R0, 0x8, R3 ;  /* 0x0000000800007824 */ /* 0x000fc800078e0203 */
[----:B------:R-:W3:Y:S02]  /*8e90*/  SYNCS.PHASECHK.TRANS64.TRYWAIT P0, [R0+URZ], R5 ;  /* 0x00000005000075a7 */ /* 0x000ee4000800017f */
[----:B---3--:R-:W-:Y:S05]  /*8ea0*/  @!P0 BRA `(.L_x_839) ;  /* 0x0000000400708947 */ /* 0x008fea0003800000 */
.L_x_857:
[----:B------:R-:W-:-:S07]  /*8eb0*/  IMAD R3, R4, 0x8, R3 ;  /* 0x0000000804037824 */ /* 0x000fce00078e0203 */
.L_x_840:
[----:B----4-:R4:W1:Y:S02]  /*8ec0*/  SYNCS.PHASECHK.TRANS64.TRYWAIT P0, [R3+URZ], R2 ;  /* 0x00000002030075a7 */ /* 0x010864000800017f */
[----:B-1----:R-:W-:Y:S05]  /*8ed0*/  @!P0 NANOSLEEP.SYNCS 0x989680 ;  /* 0x009896800000895d */ /* 0x002fea0003900000 */
[----:B------:R-:W1:Y:S02]  /*8ee0*/  @!P0 SYNCS.PHASECHK.TRANS64 P0, [R3+URZ], R2 ;  /* 0x00000002030085a7 */ /* 0x000e64000800007f */
[----:B-1----:R-:W-:Y:S05]  /*8ef0*/  @!P0 BRA `(.L_x_840) ;  /* 0xfffffffc00f08947 */ /* 0x002fea000383ffff */
.L_x_755:
[----:B--2---:R-:W-:Y:S05]  /*8f00*/  BSYNC B6 ;  /* 0x0000000000067941 */ /* 0x004fea0003800000 */
.L_x_749:
[----:B------:R-:W-:Y:S05]  /*8f10*/  EXIT ;  /* 0x000000000000794d */ /* 0x000fea0003800000 */
.L_x_765:
[----:B------:R-:W-:Y:S02]  /*8f20*/  IMAD.MOV.U32 R13, RZ, RZ, R16 ;  /* 0x000000ffff0d7224 */ /* 0x000fe400078e0010 */
[----:B------:R-:W-:Y:S02]  /*8f30*/  IMAD.MOV.U32 R12, RZ, RZ, RZ ;  /* 0x000000ffff0c7224 */ /* 0x000fe400078e00ff */
[----:B------:R-:W-:Y:S02]  /*8f40*/  IMAD.MOV.U32 R11, RZ, RZ, 0x1f ;  /* 0x0000001fff0b7424 */ /* 0x000fe400078e00ff */
[----:B------:R-:W-:-:S07]  /*8f50*/  IMAD.MOV.U32 R15, RZ, RZ, -0x1 ;  /* 0xffffffffff0f7424 */ /* 0x000fce00078e00ff */
[----:B-----5:R-:W-:Y:S05]  /*8f60*/  WARPSYNC.COLLECTIVE R15, `(.L_x_841) ;  /* 0x000000000f087348 */ /* 0x020fea0003c00000 */
[----:B------:R1:W2:Y:S02]  /*8f70*/  SHFL.IDX P6, R14, R13, R12, R11 ;  /* 0x0000000c0d0e7389 */ /* 0x0002a400000c000b */
[----:B-12--5:R-:W-:Y:S01]  /*8f80*/  ENDCOLLECTIVE ;  /* 0x000000000000791b */ /* 0x026fe20003800000 */
.L_x_841:
[----:B------:R-:W-:Y:S05]  /*8f90*/  BRA `(.L_x_842) ;  /* 0xffffff8000f07947 */ /* 0x000fea000383ffff */
.L_x_767:
[----:B--2---:R2:W3:Y:S02]  /*8fa0*/  SYNCS.PHASECHK.TRANS64.TRYWAIT P1, [R18+URZ+0x26800], R5 ;  /* 0x02680005120075a7 */ /* 0x0044e4000802017f */
[----:B---3--:R-:W-:Y:S05]  /*8fb0*/  @!P1 NANOSLEEP.SYNCS 0x989680 ;  /* 0x009896800000995d */ /* 0x008fea0003900000 */
[----:B------:R-:W3:Y:S02]  /*8fc0*/  @!P1 SYNCS.PHASECHK.TRANS64 P1, [R18+URZ+0x26800], R5 ;  /* 0x02680005120095a7 */ /* 0x000ee4000802007f */
[----:B---3--:R-:W-:Y:S05]  /*8fd0*/  @!P1 BRA `(.L_x_767) ;  /* 0xfffffffc00f09947 */ /* 0x008fea000383ffff */
[----:B------:R-:W-:Y:S05]  /*8fe0*/  BRA `(.L_x_766) ;  /* 0xffffff8400147947 */ /* 0x000fea000383ffff */
.L_x_772:
[----:B--2---:R-:W-:-:S04]  /*8ff0*/  IMAD.U32 R5, RZ, RZ, UR10 ;  /* 0x0000000aff057e24 */ /* 0x004fc8000f8e00ff */
[----:B------:R2:W3:Y:S03]  /*9000*/  SYNCS.PHASECHK.TRANS64.TRYWAIT P1, [R5+URZ+0x26810], R16 ;  /* 0x02681010050075a7 */ /* 0x0004e6000802017f */
[----:B---3--:R-:W-:Y:S05]  /*9010*/  @!P1 NANOSLEEP.SYNCS 0x989680 ;  /* 0x009896800000995d */ /* 0x008fea0003900000 */
[----:B------:R-:W3:Y:S02]  /*9020*/  @!P1 SYNCS.PHASECHK.TRANS64 P1, [R5+URZ+0x26810], R16 ;  /* 0x02681010050095a7 */ /* 0x000ee4000802007f */
[----:B---3--:R-:W-:Y:S05]  /*9030*/  @!P1 BRA `(.L_x_772) ;  /* 0xfffffffc00ec9947 */ /* 0x008fea000383ffff */
[----:B------:R-:W-:Y:S05]  /*9040*/  BRA `(.L_x_771) ;  /* 0xffffff8c00787947 */ /* 0x000fea000383ffff */
.L_x_776:
[----:B------:R-:W-:-:S04]  /*9050*/  IMAD.U32 R121, RZ, RZ, UR10 ;  /* 0x0000000aff797e24 */ /* 0x000fc8000f8e00ff */
[----:B------:R1:W1:Y:S03]  /*9060*/  SYNCS.PHASECHK.TRANS64.TRYWAIT P1, [R121+URZ+0x26830], R16 ;  /* 0x02683010790075a7 */ /* 0x000266000802017f */
[----:B-1----:R-:W-:Y:S05]  /*9070*/  @!P1 NANOSLEEP.SYNCS 0x989680 ;  /* 0x009896800000995d */ /* 0x002fea0003900000 */
[----:B------:R-:W1:Y:S02]  /*9080*/  @!P1 SYNCS.PHASECHK.TRANS64 P1, [R121+URZ+0x26830], R16 ;  /* 0x02683010790095a7 */ /* 0x000e64000802007f */
[----:B-1----:R-:W-:Y:S05]  /*9090*/  @!P1 BRA `(.L_x_776) ;  /* 0xfffffffc00ec9947 */ /* 0x002fea000383ffff */
[----:B------:R-:W-:Y:S05]  /*90a0*/  BRA `(.L_x_775) ;  /* 0xffffff9000847947 */ /* 0x000fea000383ffff */
.L_x_815:
[----:B-1----:R1:W2:Y:S02]  /*90b0*/  SYNCS.PHASECHK.TRANS64.TRYWAIT P0, [R0+URZ+0x26820], R3 ;  /* 0x02682003000075a7 */ /* 0x0022a4000800017f */
[----:B--2---:R-:W-:Y:S05]  /*90c0*/  @!P0 NANOSLEEP.SYNCS 0x989680 ;  /* 0x009896800000895d */ /* 0x004fea0003900000 */
[----:B------:R-:W2:Y:S02]  /*90d0*/  @!P0 SYNCS.PHASECHK.TRANS64 P0, [R0+URZ+0x26820], R3 ;  /* 0x02682003000085a7 */ /* 0x000ea4000800007f */
[----:B--2---:R-:W-:Y:S05]  /*90e0*/  @!P0 BRA `(.L_x_815) ;  /* 0xfffffffc00f08947 */ /* 0x004fea000383ffff */
[----:B------:R-:W-:Y:S05]  /*90f0*/  BRA `(.L_x_843) ;  /* 0xffffffdc00787947 */ /* 0x000fea000383ffff */
.L_x_819:
[----:B-1----:R1:W2:Y:S02]  /*9100*/  SYNCS.PHASECHK.TRANS64.TRYWAIT P1, [R0+URZ+0x26840], R21 ;  /* 0x02684015000075a7 */ /* 0x0022a4000802017f */
[----:B--2---:R-:W-:Y:S05]  /*9110*/  @!P1 NANOSLEEP.SYNCS 0x989680 ;  /* 0x009896800000995d */ /* 0x004fea0003900000 */
[----:B------:R-:W2:Y:S02]  /*9120*/  @!P1 SYNCS.PHASECHK.TRANS64 P1, [R0+URZ+0x26840], R21 ;  /* 0x02684015000095a7 */ /* 0x000ea4000802007f */
[----:B--2---:R-:W-:Y:S05]  /*9130*/  @!P1 BRA `(.L_x_819) ;  /* 0xfffffffc00f09947 */ /* 0x004fea000383ffff */
[----:B------:R-:W-:Y:S05]  /*9140*/  BRA `(.L_x_844) ;  /* 0xffffffe400987947 */ /* 0x000fea000383ffff */
.L_x_821:
[----:B--2---:R2:W3:Y:S02]  /*9150*/  SYNCS.PHASECHK.TRANS64.TRYWAIT P1, [R0+URZ+0x26828], R21 ;  /* 0x02682815000075a7 */ /* 0x0044e4000802017f */
[----:B---3--:R-:W-:Y:S05]  /*9160*/  @!P1 NANOSLEEP.SYNCS 0x989680 ;  /* 0x009896800000995d */ /* 0x008fea0003900000 */
[----:B------:R-:W3:Y:S02]  /*9170*/  @!P1 SYNCS.PHASECHK.TRANS64 P1, [R0+URZ+0x26828], R21 ;  /* 0x02682815000095a7 */ /* 0x000ee4000802007f */
[----:B---3--:R-:W-:Y:S05]  /*9180*/  @!P1 BRA `(.L_x_821) ;  /* 0xfffffffc00f09947 */ /* 0x008fea000383ffff */
[----:B------:R-:W-:Y:S05]  /*9190*/  BRA `(.L_x_845) ;  /* 0xffffffe800487947 */ /* 0x000fea000383ffff */
.L_x_823:
[----:B---3--:R3:W4:Y:S02]  /*91a0*/  SYNCS.PHASECHK.TRANS64.TRYWAIT P1, [R0+URZ+0x26848], R21 ;  /* 0x02684815000075a7 */ /* 0x008724000802017f */
[----:B----4-:R-:W-:Y:S05]  /*91b0*/  @!P1 NANOSLEEP.SYNCS 0x989680 ;  /* 0x009896800000995d */ /* 0x010fea0003900000 */
[----:B------:R-:W4:Y:S02]  /*91c0*/  @!P1 SYNCS.PHASECHK.TRANS64 P1, [R0+URZ+0x26848], R21 ;  /* 0x02684815000095a7 */ /* 0x000f24000802007f */
[----:B----4-:R-:W-:Y:S05]  /*91d0*/  @!P1 BRA `(.L_x_823) ;  /* 0xfffffffc00f09947 */ /* 0x010fea000383ffff */
[----:B------:R-:W-:Y:S05]  /*91e0*/  BRA `(.L_x_846) ;  /* 0xffffffe800dc7947 */ /* 0x000fea000383ffff */
.L_x_825:
[----:B------:R-:W-:-:S07]  /*91f0*/  SHF.L.U32 R5, R9, 0x1f, RZ ;  /* 0x0000001f09057819 */ /* 0x000fce00000006ff */
.L_x_847:
[----:B-1----:R1:W2:Y:S02]  /*9200*/  SYNCS.PHASECHK.TRANS64.TRYWAIT P1, [R0+URZ+0x26820], R5 ;  /* 0x02682005000075a7 */ /* 0x0022a4000802017f */
[----:B--2---:R-:W-:Y:S05]  /*9210*/  @!P1 NANOSLEEP.SYNCS 0x989680 ;  /* 0x009896800000995d */ /* 0x004fea0003900000 */
[----:B------:R-:W2:Y:S02]  /*9220*/  @!P1 SYNCS.PHASECHK.TRANS64 P1, [R0+URZ+0x26820], R5 ;  /* 0x02682005000095a7 */ /* 0x000ea4000802007f */
[----:B--2---:R-:W-:Y:S05]  /*9230*/  @!P1 BRA `(.L_x_847) ;  /* 0xfffffffc00f09947 */ /* 0x004fea000383ffff */
[----:B------:R-:W-:Y:S05]  /*9240*/  BRA `(.L_x_848) ;  /* 0xffffffec00807947 */ /* 0x000fea000383ffff */
.L_x_828:
[----:B-1----:R1:W2:Y:S02]  /*9250*/  SYNCS.PHASECHK.TRANS64.TRYWAIT P1, [R0+URZ+0x26840], R7 ;  /* 0x02684007000075a7 */ /* 0x0022a4000802017f */
[----:B--2---:R-:W-:Y:S05]  /*9260*/  @!P1 NANOSLEEP.SYNCS 0x989680 ;  /* 0x009896800000995d */ /* 0x004fea0003900000 */
[----:B------:R-:W2:Y:S02]  /*9270*/  @!P1 SYNCS.PHASECHK.TRANS64 P1, [R0+URZ+0x26840], R7 ;  /* 0x02684007000095a7 */ /* 0x000ea4000802007f */
[----:B--2---:R-:W-:Y:S05]  /*9280*/  @!P1 BRA `(.L_x_828) ;  /* 0xfffffffc00f09947 */ /* 0x004fea000383ffff */
[----:B------:R-:W-:Y:S05]  /*9290*/  BRA `(.L_x_849) ;  /* 0xfffffff0002c7947 */ /* 0x000fea000383ffff */
.L_x_830:
[----:B--2---:R2:W3:Y:S02]  /*92a0*/  SYNCS.PHASECHK.TRANS64.TRYWAIT P1, [R0+URZ+0x26828], R7 ;  /* 0x02682807000075a7 */ /* 0x0044e4000802017f */
[----:B---3--:R-:W-:Y:S05]  /*92b0*/  @!P1 NANOSLEEP.SYNCS 0x989680 ;  /* 0x009896800000995d */ /* 0x008fea0003900000 */
[----:B------:R-:W3:Y:S02]  /*92c0*/  @!P1 SYNCS.PHASECHK.TRANS64 P1, [R0+URZ+0x26828], R7 ;  /* 0x02682807000095a7 */ /* 0x000ee4000802007f */
[----:B---3--:R-:W-:Y:S05]  /*92d0*/  @!P1 BRA `(.L_x_830) ;  /* 0xfffffffc00f09947 */ /* 0x008fea000383ffff */
[----:B------:R-:W-:Y:S05]  /*92e0*/  BRA `(.L_x_850) ;  /* 0xfffffff000d47947 */ /* 0x000fea000383ffff */
.L_x_832:
[----:B---3--:R3:W4:Y:S02]  /*92f0*/  SYNCS.PHASECHK.TRANS64.TRYWAIT P0, [R3+URZ+0x26840], R2 ;  /* 0x02684002030075a7 */ /* 0x008724000800017f */
[----:B----4-:R-:W-:Y:S05]  /*9300*/  @!P0 NANOSLEEP.SYNCS 0x989680 ;  /* 0x009896800000895d */ /* 0x010fea0003900000 */
[----:B------:R-:W4:Y:S02]  /*9310*/  @!P0 SYNCS.PHASECHK.TRANS64 P0, [R3+URZ+0x26840], R2 ;  /* 0x02684002030085a7 */ /* 0x000f24000800007f */
[----:B----4-:R-:W-:Y:S05]  /*9320*/  @!P0 BRA `(.L_x_832) ;  /* 0xfffffffc00f08947 */ /* 0x010fea000383ffff */
[----:B------:R-:W-:Y:S05]  /*9330*/  BRA `(.L_x_851) ;  /* 0xfffffff4007c7947 */ /* 0x000fea000383ffff */
.L_x_834:
[----:B------:R-:W-:Y:S01]  /*9340*/  BSSY B0, `(.L_x_852) ;  /* 0x0000006000007945 */ /* 0x000fe20003800000 */
[----:B------:R-:W-:-:S07]  /*9350*/  IMAD.MOV.U32 R15, RZ, RZ, -0x1 ;  /* 0xffffffffff0f7424 */ /* 0x000fce00078e00ff */
[----:B--2---:R-:W-:Y:S05]  /*9360*/  WARPSYNC.COLLECTIVE R15, `(.L_x_853) ;  /* 0x000000000f0c7348 */ /* 0x004fea0003c00000 */
[----:B------:R-:W-:Y:S02]  /*9370*/  ELECT P6, UR62, PT ;  /* 0x00000000003e782f */ /* 0x000fe400038c0000 */
[----:B------:R-:W-:Y:S01]  /*9380*/  MOV R14, UR62 ;  /* 0x0000003e000e7c02 */ /* 0x000fe20008000f00 */
[----:B--2---:R-:W-:Y:S10]  /*9390*/  ENDCOLLECTIVE ;  /* 0x000000000000791b */ /* 0x004ff40003800000 */
.L_x_853:
[----:B------:R-:W-:Y:S05]  /*93a0*/  BSYNC B0 ;  /* 0x0000000000007941 */ /* 0x000fea0003800000 */
.L_x_852:
[----:B------:R-:W-:Y:S01]  /*93b0*/  PLOP3.LUT P0, PT, P6, PT, PT, 0x80, 0x0 ;  /* 0x000000000000781c */ /* 0x000fe2000370f070 */
[----:B------:R-:W-:-:S12]  /*93c0*/  BRA `(.L_x_854) ;  /* 0xfffffff800447947 */ /* 0x000fd8000383ffff */
.L_x_836:
[----:B-1----:R1:W3:Y:S02]  /*93d0*/  SYNCS.PHASECHK.TRANS64.TRYWAIT P1, [R6+URZ], R5 ;  /* 0x00000005060075a7 */ /* 0x0022e4000802017f */
[----:B---3--:R-:W-:Y:S05]  /*93e0*/  @!P1 NANOSLEEP.SYNCS 0x989680 ;  /* 0x009896800000995d */ /* 0x008fea0003900000 */
[----:B------:R-:W3:Y:S02]  /*93f0*/  @!P1 SYNCS.PHASECHK.TRANS64 P1, [R6+URZ], R5 ;  /* 0x00000005060095a7 */ /* 0x000ee4000802007f */
[----:B---3--:R-:W-:Y:S05]  /*9400*/  @!P1 BRA `(.L_x_836) ;  /* 0xfffffffc00f09947 */ /* 0x008fea000383ffff */
[----:B------:R-:W-:Y:S05]  /*9410*/  BRA `(.L_x_855) ;  /* 0xfffffff800847947 */ /* 0x000fea000383ffff */
.L_x_837:
[----:B---3--:R3:W4:Y:S02]  /*9420*/  SYNCS.PHASECHK.TRANS64.TRYWAIT P1, [R3+URZ], R2 ;  /* 0x00000002030075a7 */ /* 0x008724000802017f */
[----:B----4-:R-:W-:Y:S05]  /*9430*/  @!P1 NANOSLEEP.SYNCS 0x989680 ;  /* 0x009896800000995d */ /* 0x010fea0003900000 */
[----:B------:R-:W4:Y:S02]  /*9440*/  @!P1 SYNCS.PHASECHK.TRANS64 P1, [R3+URZ], R2 ;  /* 0x00000002030095a7 */ /* 0x000f24000802007f */
[----:B----4-:R-:W-:Y:S05]  /*9450*/  @!P1 BRA `(.L_x_837) ;  /* 0xfffffffc00f09947 */ /* 0x010fea000383ffff */
[----:B------:R-:W-:Y:S05]  /*9460*/  BRA `(.L_x_856) ;  /* 0xfffffff800787947 */ /* 0x000fea000383ffff */
.L_x_839:
[----:B---3--:R3:W4:Y:S02]  /*9470*/  SYNCS.PHASECHK.TRANS64.TRYWAIT P0, [R0+URZ], R5 ;  /* 0x00000005000075a7 */ /* 0x008724000800017f */
[----:B----4-:R-:W-:Y:S05]  /*9480*/  @!P0 NANOSLEEP.SYNCS 0x989680 ;  /* 0x009896800000895d */ /* 0x010fea0003900000 */
[----:B------:R-:W4:Y:S02]  /*9490*/  @!P0 SYNCS.PHASECHK.TRANS64 P0, [R0+URZ], R5 ;  /* 0x00000005000085a7 */ /* 0x000f24000800007f */
[----:B----4-:R-:W-:Y:S05]  /*94a0*/  @!P0 BRA `(.L_x_839) ;  /* 0xfffffffc00f08947 */ /* 0x010fea000383ffff */
[----:B------:R-:W-:Y:S05]  /*94b0*/  BRA `(.L_x_857) ;  /* 0xfffffff8007c7947 */ /* 0x000fea000383ffff */
.L_x_858:
        /* <DEDUP_REMOVED lines=12> */
.L_x_6557:


//--------------------- .text._ZN7cutlass13device_kernelIN5flash11enable_sm90INS1_16FlashAttnBwdSm90INS1_25CollectiveMainloopBwdSm90ILi2ELi2ELi2EN4cute5tupleIJNS5_1CILi1EEES8_S8_EEENS6_IJNS7_ILi64EEENS7_ILi128EEENS7_ILi96EEEEEENS_10bfloat16_tEfNS_4arch4Sm90ELb0ELb0ELb1ELb1ELb1ELb1ELb0ELb0ELi2ELi1ELi2ELi1ELb1EEENS1_24CollectiveEpilogueBwdGQAISD_fSG_Li256ELb1ELb1EEENS1_19SingleTileSchedulerILb1ELb0ELb0ELi128EEEEEEEEEvNT_6ParamsE --------------------------
	.section	.text._ZN7cutlass13device_kernelIN5flash11enable_sm90INS1_16FlashAttnBwdSm90INS1_25CollectiveMainloopBwdSm90ILi2ELi2ELi2EN4cute5tupleIJNS5_1CILi1EEES8_S8_EEENS6_IJNS7_ILi64EEENS7_ILi128EEENS7_ILi96EEEEEENS_10bfloat16_tEfNS_4arch4Sm90ELb0ELb0ELb1ELb1ELb1ELb1ELb0ELb0ELi2ELi1ELi2ELi1ELb1EEENS1_24CollectiveEpilogueBwdGQAISD_fSG_Li256ELb1ELb1EEENS1_19SingleTileSchedulerILb1ELb0ELb0ELi128EEEEEEEEEvNT_6ParamsE,"ax",@progbits
	.align	128
.text._ZN7cutlass13device_kernelIN5flash11enable_sm90INS1_16FlashAttnBwdSm90INS1_25CollectiveMainloopBwdSm90ILi2ELi2ELi2EN4cute5tupleIJNS5_1CILi1EEES8_S8_EEENS6_IJNS7_ILi64EEENS7_ILi128EEENS7_ILi96EEEEEENS_10bfloat16_tEfNS_4arch4Sm90ELb0ELb0ELb1ELb1ELb1ELb1ELb0ELb0ELi2ELi1ELi2ELi1ELb1EEENS1_24CollectiveEpilogueBwdGQAISD_fSG_Li256ELb1ELb1EEENS1_19SingleTileSchedulerILb1ELb0ELb0ELi128EEEEEEEEEvNT_6ParamsE:
        .type           _ZN7cutlass13device_kernelIN5flash11enable_sm90INS1_16FlashAttnBwdSm90INS1_25CollectiveMainloopBwdSm90ILi2ELi2ELi2EN4cute5tupleIJNS5_1CILi1EEES8_S8_EEENS6_IJNS7_ILi64EEENS7_ILi128EEENS7_ILi96EEEEEENS_10bfloat16_tEfNS_4arch4Sm90ELb0ELb0ELb1ELb1ELb1ELb1ELb0ELb0ELi2ELi1ELi2ELi1ELb1EEENS1_24CollectiveEpilogueBwdGQAISD_fSG_Li256ELb1ELb1EEENS1_19SingleTileSchedulerILb1ELb0ELb0ELi128EEEEEEEEEvNT_6ParamsE,@function
        .size           _ZN7cutlass13device_kernelIN5flash11enable_sm90INS1_16FlashAttnBwdSm90INS1_25CollectiveMainloopBwdSm90ILi2ELi2ELi2EN4cute5tupleIJNS5_1CILi1EEES8_S8_EEENS6_IJNS7_ILi64EEENS7_ILi128EEENS7_ILi96EEEEEENS_10bfloat16_tEfNS_4arch4Sm90ELb0ELb0ELb1ELb1ELb1ELb1ELb0ELb0ELi2ELi1ELi2ELi1ELb1EEENS1_24CollectiveEpilogueBwdGQAISD_fSG_Li256ELb1ELb1EEENS1_19SingleTileSchedulerILb1ELb0ELb0ELi128EEEEEEEEEvNT_6ParamsE,(.L_x_6558 - _ZN7cutlass13device_kernelIN5flash11enable_sm90INS1_16FlashAttnBwdSm90INS1_25CollectiveMainloopBwdSm90ILi2ELi2ELi2EN4cute5tupleIJNS5_1CILi1EEES8_S8_EEENS6_IJNS7_ILi64EEENS7_ILi128EEENS7_ILi96EEEEEENS_10bfloat16_tEfNS_4arch4Sm90ELb0ELb0ELb1ELb1ELb1ELb1ELb0ELb0ELi2ELi1ELi2ELi1ELb1EEENS1_24CollectiveEpilogueBwdGQAISD_fSG_Li256ELb1ELb1EEENS1_19SingleTileSchedulerILb1ELb0ELb0ELi128EEEEEEEEEvNT_6ParamsE)
        .other          _ZN7cutlass13device_kernelIN5flash11enable_sm90INS1_16FlashAttnBwdSm90INS1_25CollectiveMainloopBwdSm90ILi2ELi2ELi2EN4cute5tupleIJNS5_1CILi1EEES8_S8_EEENS6_IJNS7_ILi64EEENS7_ILi128EEENS7_ILi96EEEEEENS_10bfloat16_tEfNS_4arch4Sm90ELb0ELb0ELb1ELb1ELb1ELb1ELb0ELb0ELi2ELi1ELi2ELi1ELb1EEENS1_24CollectiveEpilogueBwdGQAISD_fSG_Li256ELb1ELb1EEENS1_19SingleTileSchedulerILb1ELb0ELb0ELi128EEEEEEEEEvNT_6ParamsE,@"STO_CUDA_ENTRY STV_DEFAULT"
_ZN7cutlass13device_kernelIN5flash11enable_sm90INS1_16FlashAttnBwdSm90INS1_25CollectiveMainloopBwdSm90ILi2ELi2ELi2EN4cute5tupleIJNS5_1CILi1EEES8_S8_EEENS6_IJNS7_ILi64EEENS7_ILi128EEENS7_ILi96EEEEEENS_10bfloat16_tEfNS_4arch4Sm90ELb0ELb0ELb1ELb1ELb1ELb1ELb0ELb0ELi2ELi1ELi2ELi1ELb1EEENS1_24CollectiveEpilogueBwdGQAISD_fSG_Li256ELb1ELb1EEENS1_19SingleTileSchedulerILb1ELb0ELb0ELi128EEEEEEEEEvNT_6ParamsE:
        /* <DEDUP_REMOVED lines=23> */
.L_x_860:
[----:B------:R-:W-:Y:S05]  /*0170*/  BSYNC B0 ;  /* 0x0000000000007941 */ /* 0x000fea0003800000 */
.L_x_859:
        /* <DEDUP_REMOVED lines=37> */
.L_x_861:
        /* <DEDUP_REMOVED lines=22> */
.L_x_862:
[----:B------:R-:W-:Y:S01]  /*0530*/  PLOP3.LUT P0, PT, PT, PT, UP0, 0x80, 0x0 ;  /* 0x000000000000781c */ /* 0x000fe20003f0f008 */
[----:B------:R-:W-:Y:S01]  /*0540*/  NOP ;  /* 0x0000000000007918 */ /* 0x000fe20000000000 */
[----:B------:R-:W-:Y:S01]  /*0550*/  ULDC.64 UR46, c[0x0][0x208] ;  /* 0x00008200002e7ab9 */ /* 0x000fe20000000a00 */
[----:B------:R-:W-:Y:S01]  /*0560*/  BSSY B6, `(.L_x_863) ;  /* 0x000096e000067945 */ /* 0x000fe20003800000 */
[----:B-12-4-:R-:W-:Y:S09]  /*0570*/  BAR.SYNC.DEFER_BLOCKING 0x0 ;  /* 0x0000000000007b1d */ /* 0x016ff20000010000 */
[----:B------:R-:W-:Y:S05]  /*0580*/  @!P0 BRA `(.L_x_864) ;  /* 0x0000005400588947 */ /* 0x000fea0003800000 */
.L_x_865:
        /* <DEDUP_REMOVED lines=21> */
.L_x_866:
        /* <DEDUP_REMOVED lines=14> */
.L_x_868:
[----:B------:R-:W-:-:S05]  /*07c0*/  ULDC UR4, c[0x0][0x8c4] ;  /* 0x0002310000047ab9 */ /* 0x000fca0000000800 */
.L_x_867:
        /* <DEDUP_REMOVED lines=21> */
.L_x_870:
        /* <DEDUP_REMOVED lines=14> */
.L_x_871:
        /* <DEDUP_REMOVED lines=10> */
.L_x_872:
        /* <DEDUP_REMOVED lines=11> */
.L_x_873:
        /* <DEDUP_REMOVED lines=71> */
.L_x_876:
        /* <DEDUP_REMOVED lines=15> */
.L_x_875:
        /* <DEDUP_REMOVED lines=22> */
.L_x_878:
        /* <DEDUP_REMOVED lines=15> */
.L_x_877:
[----:B------:R-:W-:Y:S01]  /*1300*/  SHF.R.S32.HI R25, RZ, 0x1f, R22 ;  /* 0x0000001fff197819 */ /* 0x000fe20000011416 */
[----:B------:R-:W-:-:S03]  /*1310*/  UMOV UR4, 0xffffffff ;  /* 0xffffffff00047882 */ /* 0x000fc60000000000 */
[----:B------:R-:W-:-:S04]  /*1320*/  LEA.HI R0, R25, R22, RZ, 0x7 ;  /* 0x0000001619007211 */ /* 0x000fc800078f38ff */
[----:B------:R-:W-:Y:S01]  /*1330*/  SHF.R.S32.HI R16, RZ, 0x7, R0 ;  /* 0x00000007ff107819 */ /* 0x000fe20000011400 */
[----:B------:R-:W-:Y:S06]  /*1340*/  BRA.DIV UR4, `(.L_x_879) ;  /* 0x0000008a04447947 */ /* 0x000fec000b800000 */
[----:B------:R1:W2:Y:S02]  /*1350*/  SHFL.IDX PT, R14, R16, RZ, 0x1f ;  /* 0x00001fff100e7589 */ /* 0x0002a400000e0000 */
.L_x_984:
        /* <DEDUP_REMOVED lines=14> */
.L_x_880:
        /* <DEDUP_REMOVED lines=19> */
.L_x_882:
        /* <DEDUP_REMOVED lines=126> */
.L_x_893:
[----:B------:R-:W-:-:S06]  /*1d50*/  UISETP.NE.AND UP0, UPT, UR20, 0x3, UPT ;  /* 0x000000031400788c */ /* 0x000fcc000bf05270 */
[----:B------:R-:W-:-:S13]  /*1d60*/  PLOP3.LUT P0, PT, PT, PT, UP0, 0x80, 0x0 ;  /* 0x000000000000781c */ /* 0x000fda0003f0f008 */
[----:B-1----:R-:W-:Y:S05]  /*1d70*/  @!P0 BRA `(.L_x_883) ;  /* 0x0000000000048947 */ /* 0x002fea0003800000 */
[----:B------:R-:W-:Y:S01]  /*1d80*/  BPT.TRAP 0x1 ;  /* 0x000000040000795c */ /* 0x000fe20000300000 */
.L_x_883:
[----:B------:R-:W-:Y:S01]  /*1d90*/  R2UR UR10, R18 ;  /* 0x00000000120a72ca */ /* 0x000fe200000e0000 */
[----:B------:R-:W-:-:S05]  /*1da0*/  IMAD.U32 R16, RZ, RZ, UR5 ;  /* 0x00000005ff107e24 */ /* 0x000fca000f8e00ff */
[----:B------:R-:W-:-:S07]  /*1db0*/  SHF.L.U32 R16, R16, 0x1f, RZ ;  /* 0x0000001f10107819 */ /* 0x000fce00000006ff */
[----:B------:R-:W-:-:S09]  /*1dc0*/  ULEA UR10, UR6, UR10, 0x3 ;  /* 0x0000000a060a7291 */ /* 0x000fd2000f8e183f */
[----:B------:R1:W2:Y:S01]  /*1dd0*/  SYNCS.PHASECHK.TRANS64.TRYWAIT P1, [UR10+0x26810], R16 ;  /* 0x02681010ff0075a7 */ /* 0x0002a2000802014a */
[----:B------:R-:W-:Y:S05]  /*1de0*/  @!P0 BRA `(.L_x_884) ;  /* 0x0000000000048947 */ /* 0x000fea0003800000 */
[----:B------:R-:W-:Y:S01]  /*1df0*/  BPT.TRAP 0x1 ;  /* 0x000000040000795c */ /* 0x000fe20000300000 */
.L_x_884:
[----:B--2---:R-:W-:Y:S05]  /*1e00*/  @P1 BRA `(.L_x_885) ;  /* 0x0000000000081947 */ /* 0x004fea0003800000 */
[----:B------:R-:W2:Y:S02]  /*1e10*/  SYNCS.PHASECHK.TRANS64.TRYWAIT P1, [UR10+0x26810], R16 ;  /* 0x02681010ff0075a7 */ /* 0x000ea4000802014a */
[----:B--2---:R-:W-:Y:S05]  /*1e20*/  @!P1 BRA `(.L_x_886) ;  /* 0x0000007c00c09947 */ /* 0x004fea0003800000 */
.L_x_885:
        /* <DEDUP_REMOVED lines=67> */
.L_x_887:
[----:B------:R1:W1:Y:S01]  /*2260*/  SYNCS.PHASECHK.TRANS64.TRYWAIT P1, [UR10+0x26830], R16 ;  /* 0x02683010ff0075a7 */ /* 0x000262000802014a */
[----:B------:R-:W-:Y:S05]  /*2270*/  @!P0 BRA `(.L_x_888) ;  /* 0x0000000000048947 */ /* 0x000fea0003800000 */
[----:B------:R-:W-:Y:S01]  /*2280*/  BPT.TRAP 0x1 ;  /* 0x000000040000795c */ /* 0x000fe20000300000 */
.L_x_888:
[----:B-1----:R-:W-:Y:S05]  /*2290*/  @P1 BRA `(.L_x_889) ;  /* 0x0000000000081947 */ /* 0x002fea0003800000 */
[----:B------:R-:W1:Y:S02]  /*22a0*/  SYNCS.PHASECHK.TRANS64.TRYWAIT P1, [UR10+0x26830], R16 ;  /* 0x02683010ff0075a7 */ /* 0x000e64000802014a */
[----:B-1----:R-:W-:Y:S05]  /*22b0*/  @!P1 BRA `(.L_x_890) ;  /* 0x0000007800b49947 */ /* 0x002fea0003800000 */
.L_x_889:
        /* <DEDUP_REMOVED lines=565> */
.L_x_891:
        /* <DEDUP_REMOVED lines=44> */
.L_x_892:
        /* <DEDUP_REMOVED lines=66> */
.L_x_874:
[----:B------:R-:W-:Y:S05]  /*4cf0*/  @P0 BRA `(.L_x_869) ;  /* 0x0000004c00d00947 */ /* 0x000fea0003800000 */
[----:B------:R-:W-:Y:S01]  /*4d00*/  ULDC.64 UR4, c[0x0][0x878] ;  /* 0x00021e0000047ab9 */ /* 0x000fe20000000a00 */
[----:B------:R-:W1:Y:S01]  /*4d10*/  S2R R8, SR_TID.X ;  /* 0x0000000000087919 */ /* 0x000e620000002100 */
[----:B------:R-:W-:Y:S01]  /*4d20*/  UISETP.NE.U32.AND UP0, UPT, UR4, URZ, UPT ;  /* 0x0000003f0400728c */ /* 0x000fe2000bf05070 */
[----:B------:R-:W2:Y:S01]  /*4d30*/  S2UR UR15, SR_CTAID.X ;  /* 0x00000000000f79c3 */ /* 0x000ea20000002500 */
[----:B------:R-:W-:Y:S01]  /*4d40*/  ULDC UR13, c[0x0][0x870] ;  /* 0x00021c00000d7ab9 */ /* 0x000fe20000000800 */
[----:B------:R-:W-:Y:S01]  /*4d50*/  ULDC UR14, c[0x0][0x80c] ;  /* 0x00020300000e7ab9 */ /* 0x000fe20000000800 */
[----:B------:R-:W-:Y:S01]  /*4d60*/  UISETP.NE.AND.EX UP0, UPT, UR5, URZ, UPT, UP0 ;  /* 0x0000003f0500728c */ /* 0x000fe2000bf05300 */
[----:B------:R-:W-:Y:S01]  /*4d70*/  ULDC.64 UR10, c[0x0][0x868] ;  /* 0x00021a00000a7ab9 */ /* 0x000fe20000000a00 */
[----:B------:R-:W-:Y:S01]  /*4d80*/  ULDC.64 UR18, c[0x0][0x818] ;  /* 0x0002060000127ab9 */ /* 0x000fe20000000a00 */
[----:B------:R-:W-:Y:S02]  /*4d90*/  ULDC.64 UR20, c[0x0][0x840] ;  /* 0x0002100000147ab9 */ /* 0x000fe40000000a00 */
[----:B------:R-:W-:Y:S01]  /*4da0*/  S2UR UR17, SR_CgaCtaId ;  /* 0x00000000001179c3 */ /* 0x000fe20000008800 */
[----:B------:R-:W-:Y:S01]  /*4db0*/  PLOP3.LUT P0, PT, PT, PT, UP0, 0x80, 0x0 ;  /* 0x000000000000781c */ /* 0x000fe20003f0f008 */
[----:B------:R-:W-:-:S04]  /*4dc0*/  ULDC.64 UR22, c[0x0][0x848] ;  /* 0x0002120000167ab9 */ /* 0x000fc80000000a00 */
[----:B------:R-:W-:Y:S02]  /*4dd0*/  @UP0 ULDC.64 UR4, c[0x0][0x878] ;  /* 0x00021e0000040ab9 */ /* 0x000fe40000000a00 */
[----:B------:R-:W-:-:S06]  /*4de0*/  @UP0 UIMAD.WIDE UR4, UR36, 0x4, UR4 ;  /* 0x00000004240408a5 */ /* 0x000fcc000f8e0204 */
[----:B------:R-:W-:Y:S02]  /*4df0*/  IMAD.U32 R2, RZ, RZ, UR4 ;  /* 0x00000004ff027e24 */ /* 0x000fe4000f8e00ff */
[----:B------:R-:W-:Y:S01]  /*4e00*/  IMAD.U32 R3, RZ, RZ, UR5 ;  /* 0x00000005ff037e24 */ /* 0x000fe2000f8e00ff */
[----:B------:R-:W-:-:S04]  /*4e10*/  ULDC UR5, c[0x0][0x850] ;  /* 0x0002140000057ab9 */ /* 0x000fc80000000800 */
[----:B------:R3:W4:Y:S01]  /*4e20*/  @P0 LDG.E R2, desc[UR46][R2.64] ;  /* 0x0000002e02020981 */ /* 0x000722000c1e1900 */
[----:B------:R-:W3:Y:S01]  /*4e30*/  S2UR UR4, SR_CTAID.Y ;  /* 0x00000000000479c3 */ /* 0x000ee20000002600 */
[----:B------:R-:W-:Y:S01]  /*4e40*/  UISETP.NE.AND UP1, UPT, UR5, 0x1, UPT ;  /* 0x000000010500788c */ /* 0x000fe2000bf25270 */
[----:B------:R-:W-:Y:S01]  /*4e50*/  BSSY B0, `(.L_x_894) ;  /* 0x000005c000007945 */ /* 0x000fe20003800000 */
[----:B--2---:R-:W-:Y:S01]  /*4e60*/  UIMAD UR13, UR15, UR13, URZ ;  /* 0x0000000d0f0d72a4 */ /* 0x004fe2000f8e023f */
[C---:B-1----:R-:W-:Y:S01]  /*4e70*/  ISETP.NE.AND P1, PT, R8.reuse, 0x80, PT ;  /* 0x000000800800780c */ /* 0x042fe20003f25270 */
[----:B------:R-:W-:Y:S02]  /*4e80*/  UIMAD UR12, UR36, UR14, URZ ;  /* 0x0000000e240c72a4 */ /* 0x000fe4000f8e023f */
[----:B------:R-:W-:Y:S01]  /*4e90*/  UIMAD UR13, UR13, UR14, URZ ;  /* 0x0000000e0d0d72a4 */ /* 0x000fe2000f8e023f */
[----:B---3--:R-:W-:Y:S01]  /*4ea0*/  VIADD R3, R8, 0xffffff80 ;  /* 0xffffff8008037836 */ /* 0x008fe20000000000 */
[----:B------:R-:W-:-:S03]  /*4eb0*/  UIMAD UR15, UR15, 0x3000, URZ ;  /* 0x000030000f0f78a4 */ /* 0x000fc6000f8e023f */
[----:B------:R-:W-:Y:S01]  /*4ec0*/  @UP1 ULDC UR8, c[0x0][0x854] ;  /* 0x0002150000081ab9 */ /* 0x000fe20000000800 */
[----:B------:R-:W-:Y:S01]  /*4ed0*/  @UP1 ULDC UR16, c[0x0][0x858] ;  /* 0x0002160000101ab9 */ /* 0x000fe20000000800 */
[----:B------:R-:W-:Y:S01]  /*4ee0*/  USHF.R.S32.HI UR14, URZ, 0x1f, UR13 ;  /* 0x0000001f3f0e7899 */ /* 0x000fe2000801140d */
[----:B------:R-:W-:Y:S01]  /*4ef0*/  SHF.R.S32.HI R0, RZ, 0x1f, R3 ;  /* 0x0000001fff007819 */ /* 0x000fe20000011403 */
[----:B------:R-:W-:Y:S02]  /*4f00*/  UIMAD.WIDE.U32 UR8, UR4, UR8, URZ ;  /* 0x00000008040872a5 */ /* 0x000fe4000f8e003f */
[----:B------:R-:W-:Y:S02]  /*4f10*/  UMOV UR6, UR4 ;  /* 0x0000000400067c82 */ /* 0x000fe40008000000 */
[----:B------:R-:W-:Y:S02]  /*4f20*/  @UP1 USHF.R.U32.HI UR6, URZ, UR16, UR9 ;  /* 0x000000103f061299 */ /* 0x000fe40008011609 */
[----:B------:R-:W-:-:S02]  /*4f30*/  USHF.R.S32.HI UR9, URZ, 0x1f, UR12 ;  /* 0x0000001f3f097899 */ /* 0x000fc4000801140c */
[----:B------:R-:W-:Y:S02]  /*4f40*/  USHF.R.S32.HI UR16, URZ, 0x1f, UR6 ;  /* 0x0000001f3f107899 */ /* 0x000fe40008011406 */
[----:B------:R-:W-:-:S04]  /*4f50*/  UIADD3 UR12, UP1, UP2, UR13, UR12, UR6 ;  /* 0x0000000c0d0c7290 */ /* 0x000fc8000fa3e006 */
[----:B------:R-:W-:Y:S01]  /*4f60*/  UIADD3.X UR14, UR14, UR9, UR16, UP1, UP2 ;  /* 0x000000090e0e7290 */ /* 0x000fe20008fe4410 */
        /* <DEDUP_REMOVED lines=8> */
[----:B------:R-:W-:Y:S02]  /*4ff0*/  IMAD R0, R9, 0x600, R0 ;  /* 0x0000060009007824 */ /* 0x000fe400078e0200 */
[----:B------:R-:W-:Y:S02]  /*5000*/  @UP0 USHF.R.S32.HI UR8, URZ, 0x1f, UR7 ;  /* 0x0000001f3f080899 */ /* 0x000fe40008011407 */
[----:B------:R-:W-:Y:S02]  /*5010*/  IMAD.SHL.U32 R0, R0, 0x4, RZ ;  /* 0x0000000400007824 */ /* 0x000fe400078e00ff */
[----:B------:R-:W-:-:S02]  /*5020*/  @UP0 ULEA.HI UR9, UR8, UR7, URZ, 0x7 ;  /* 0x0000000708090291 */ /* 0x000fc4000f8f383f */
[----:B------:R-:W-:Y:S02]  /*5030*/  USHF.L.U32 UR7, UR12, 0x2, URZ ;  /* 0x000000020c077899 */ /* 0x000fe4000800063f */
[----:B------:R-:W-:Y:S02]  /*5040*/  @UP0 USHF.R.S32.HI UR9, URZ, 0x7, UR9 ;  /* 0x000000073f090899 */ /* 0x000fe40008011409 */
[----:B------:R-:W-:Y:S02]  /*5050*/  USHF.L.U64.HI UR8, UR12, 0x2, UR14 ;  /* 0x000000020c087899 */ /* 0x000fe4000801020e */
[----:B------:R-:W-:Y:S02]  /*5060*/  @UP0 UIMAD UR12, UR9, 0x3000, URZ ;  /* 0x00003000090c08a4 */ /* 0x000fe4000f8e023f */
[----:B------:R-:W-:Y:S02]  /*5070*/  UIADD3 UR10, UP1, UR7, UR10, URZ ;  /* 0x0000000a070a7290 */ /* 0x000fe4000ff3e03f */
[----:B------:R-:W-:Y:S01]  /*5080*/  @UP0 USHF.R.S32.HI UR13, URZ, 0x1f, UR12 ;  /* 0x0000001f3f0d0899 */ /* 0x000fe2000801140c */
[----:B------:R-:W-:-:S02]  /*5090*/  UMOV UR9, 0x400 ;  /* 0x0000040000097882 */ /* 0x000fc40000000000 */
[----:B------:R-:W-:Y:S01]  /*50a0*/  @!UP0 UMOV UR12, URZ ;  /* 0x0000003f000c8c82 */ /* 0x000fe20008000000 */
[----:B------:R-:W-:Y:S01]  /*50b0*/  UIADD3.X UR11, UR8, UR11, URZ, UP1, !UPT ;  /* 0x0000000b080b7290 */ /* 0x000fe20008ffe43f */
[----:B------:R-:W-:Y:S01]  /*50c0*/  IMAD.U32 R2, RZ, RZ, UR10 ;  /* 0x0000000aff027e24 */ /* 0x000fe2000f8e00ff */
[----:B------:R-:W-:Y:S02]  /*50d0*/  UIADD3 UR14, UP1, UR15, UR12, URZ ;  /* 0x0000000c0f0e7290 */ /* 0x000fe4000ff3e03f */
[----:B------:R-:W-:Y:S02]  /*50e0*/  ULEA UR9, UR17, UR9, 0x18 ;  /* 0x0000000911097291 */ /* 0x000fe4000f8ec03f */
[----:B------:R-:W-:Y:S01]  /*50f0*/  UIMAD UR12, UR16, UR18, URZ ;  /* 0x00000012100c72a4 */ /* 0x000fe2000f8e023f */
[----:B------:R-:W-:Y:S01]  /*5100*/  IMAD.U32 R3, RZ, RZ, UR11 ;  /* 0x0000000bff037e24 */ /* 0x000fe2000f8e00ff */
[----:B------:R-:W-:Y:S01]  /*5110*/  UIMAD UR16, UR16, UR20, URZ ;  /* 0x00000014101072a4 */ /* 0x000fe2000f8e023f */
[----:B------:R-:W-:Y:S01]  /*5120*/  @!UP0 UMOV UR13, URZ ;  /* 0x0000003f000d8c82 */ /* 0x000fe20008000000 */
[----:B------:R-:W-:Y:S01]  /*5130*/  UIMAD UR17, UR6, UR19, UR12 ;  /* 0x00000013061172a4 */ /* 0x000fe2000f8e020c */
[----:B------:R-:W-:Y:S01]  /*5140*/  LEA R0, R0, UR9, 0x2 ;  /* 0x0000000900007c11 */ /* 0x000fe2000f8e10ff */
[----:B------:R-:W-:-:S02]  /*5150*/  UIMAD UR19, UR6, UR21, UR16 ;  /* 0x00000015061372a4 */ /* 0x000fc4000f8e0210 */
[----:B------:R-:W-:Y:S02]  /*5160*/  ULEA.HI.X.SX32 UR15, UR15, UR13, 0x1, UP1 ;  /* 0x0000000d0f0f7291 */ /* 0x000fe400088f0e3f */
[----:B------:R-:W-:Y:S01]  /*5170*/  USHF.R.S32.HI UR16, URZ, 0x1f, UR36 ;  /* 0x0000001f3f107899 */ /* 0x000fe20008011424 */
[----:B------:R1:W-:Y:S01]  /*5180*/  STS.128 [R0], R24 ;  /* 0x0000001800007388 */ /* 0x0003e20000000c00 */
[----:B------:R-:W-:Y:S02]  /*5190*/  UIMAD.WIDE.U32 UR12, UR6, UR18, UR14 ;  /* 0x00000012060c72a5 */ /* 0x000fe4000f8e000e */
[----:B------:R-:W-:Y:S01]  /*51a0*/  USEL UR16, UR16, URZ, !UP0 ;  /* 0x0000003f10107287 */ /* 0x000fe2000c000000 */
[----:B------:R1:W-:Y:S01]  /*51b0*/  STS.128 [R0+0x800], R28 ;  /* 0x0008001c00007388 */ /* 0x0003e20000000c00 */
[----:B------:R-:W-:Y:S02]  /*51c0*/  UIMAD.WIDE.U32 UR14, UR6, UR20, UR14 ;  /* 0x00000014060e72a5 */ /* 0x000fe4000f8e000e */
[----:B------:R-:W-:Y:S01]  /*51d0*/  USEL UR36, UR36, URZ, !UP0 ;  /* 0x0000003f24247287 */ /* 0x000fe2000c000000 */
[----:B------:R1:W-:Y:S01]  /*51e0*/  STS.128 [R0+0x1000], R32 ;  /* 0x0010002000007388 */ /* 0x0003e20000000c00 */
[----:B------:R-:W-:Y:S01]  /*51f0*/  ULDC.64 UR20, c[0x0][0x820] ;  /* 0x0002080000147ab9 */ /* 0x000fe20000000a00 */
[----:B------:R-:W-:-:S02]  /*5200*/  UIADD3 UR13, UR13, UR17, URZ ;  /* 0x000000110d0d7290 */ /* 0x000fc4000fffe03f */
[----:B------:R1:W-:Y:S01]  /*5210*/  STS.128 [R0+0x1800], R36 ;  /* 0x0018002400007388 */ /* 0x0003e20000000c00 */
[----:B------:R-:W-:Y:S02]  /*5220*/  UIMAD UR18, UR16, UR20, URZ ;  /* 0x00000014101272a4 */ /* 0x000fe4000f8e023f */
        /* <DEDUP_REMOVED lines=12> */
[----:B------:R-:W-:Y:S02]  /*52f0*/  UIADD3 UR17, -UR6, URZ, URZ ;  /* 0x0000003f06117290 */ /* 0x000fe4000fffe13f */
[----:B------:R1:W-:Y:S01]  /*5300*/  STS.128 [R0+0x4000], R56 ;  /* 0x0040003800007388 */ /* 0x0003e20000000c00 */
[----:B------:R-:W-:Y:S02]  /*5310*/  UIADD3 UR13, UR13, UR18, URZ ;  /* 0x000000120d0d7290 */ /* 0x000fe4000fffe03f */
[----:B------:R-:W-:Y:S01]  /*5320*/  UIADD3 UR6, UR15, UR16, URZ ;  /* 0x000000100f067290 */ /* 0x000fe2000fffe03f */
[----:B------:R1:W-:Y:S01]  /*5330*/  STS.128 [R0+0x4800], R60 ;  /* 0x0048003c00007388 */ /* 0x0003e20000000c00 */
[----:B------:R-:W-:Y:S02]  /*5340*/  ULEA UR20, UP0, UR12, UR20, 0x2 ;  /* 0x000000140c147291 */ /* 0x000fe4000f80103f */
[----:B------:R-:W-:Y:S01]  /*5350*/  ULEA UR22, UP1, UR14, UR22, 0x2 ;  /* 0x000000160e167291 */ /* 0x000fe2000f82103f */
[----:B------:R1:W-:Y:S01]  /*5360*/  STS.128 [R0+0x5000], R64 ;  /* 0x0050004000007388 */ /* 0x0003e20000000c00 */
[----:B------:R-:W-:-:S02]  /*5370*/  ULEA.HI.X UR21, UR12, UR21, UR13, 0x2, UP0 ;  /* 0x000000150c157291 */ /* 0x000fc400080f140d */
[----:B------:R-:W-:Y:S01]  /*5380*/  ULEA.HI.X UR23, UR14, UR23, UR6, 0x2, UP1 ;  /* 0x000000170e177291 */ /* 0x000fe200088f1406 */
[----:B------:R1:W-:Y:S01]  /*5390*/  STS.128 [R0+0x5800], R68 ;  /* 0x0058004400007388 */ /* 0x0003e20000000c00 */
[----:B------:R-:W-:Y:S01]  /*53a0*/  UIMAD UR17, UR5, UR17, UR4 ;  /* 0x00000011051172a4 */ /* 0x000fe2000f8e0204 */
[----:B------:R-:W-:Y:S11]  /*53b0*/  @P0 BRA `(.L_x_895) ;  /* 0x0000000000140947 */ /* 0x000ff60003800000 */
.L_x_896:
[----:B-1----:R-:W2:Y:S04]  /*53c0*/  LDG.E.STRONG.GPU R4, desc[UR46][R2.64] ;  /* 0x0000002e02047981 */ /* 0x002ea8000c1ef900 */
[----:B--2---:R-:W-:Y:S01]  /*53d0*/  CCTL.IVALL ;  /* 0x00000000ff00798f */ /* 0x004fe20002000000 */
[----:B------:R-:W-:Y:S05]  /*53e0*/  YIELD ;  /* 0x0000000000007946 */ /* 0x000fea0003800000 */
[----:B------:R-:W-:-:S13]  /*53f0*/  ISETP.NE.AND P0, PT, R4, UR17, PT ;  /* 0x0000001104007c0c */ /* 0x000fda000bf05270 */
[----:B------:R-:W-:Y:S05]  /*5400*/  @P0 BRA `(.L_x_896) ;  /* 0xfffffffc00ec0947 */ /* 0x000fea000383ffff */
.L_x_895:
[----:B------:R-:W-:Y:S05]  /*5410*/  BSYNC B0 ;  /* 0x0000000000007941 */ /* 0x000fea0003800000 */
.L_x_894:
[----:B------:R-:W-:-:S03]  /*5420*/  UMOV UR4, 0xffffffff ;  /* 0xffffffff00047882 */ /* 0x000fc60000000000 */
[----:B------:R-:W-:Y:S05]  /*5430*/  BRA.DIV UR4, `(.L_x_897) ;  /* 0x0000004a046c7947 */ /* 0x000fea000b800000 */
[----:B------:R-:W-:Y:S01]  /*5440*/  NOP ;  /* 0x0000000000007918 */ /* 0x000fe20000000000 */
.L_x_987:
        /* <DEDUP_REMOVED lines=10> */
[----:B------:R-:W-:Y:S01]  /*54f0*/  PLOP3.LUT P0, PT, PT, PT, PT, 0x80, 0x0 ;  /* 0x000000000000781c */ /* 0x000fe20003f0f070 */
[----:B------:R-:W-:Y:S01]  /*5500*/  UMOV UR6, 0xc00 ;  /* 0x00000c0000067882 */ /* 0x000fe20000000000 */
[----:B------:R-:W-:Y:S01]  /*5510*/  UMOV UR10, 0x0 ;  /* 0x00000000000a7882 */ /* 0x000fe20000000000 */
[----:B------:R-:W-:Y:S01]  /*5520*/  UMOV UR11, 0x14f00000 ;  /* 0x14f00000000b7882 */ /* 0x000fe20000000000 */
[----:B------:R-:W-:Y:S01]  /*5530*/  UMOV UR4, UR22 ;  /* 0x0000001600047c82 */ /* 0x000fe20008000000 */
[----:B------:R-:W-:-:S08]  /*5540*/  UMOV UR5, UR23 ;  /* 0x0000001700057c82 */ /* 0x000fd00008000000 */
.L_x_900:
[----:B------:R-:W-:Y:S01]  /*5550*/  @P0 ELECT P2, URZ, PT ;  /* 0x00000000003f082f */ /* 0x000fe20003840000 */
[----:B------:R2:W-:-:S12]  /*5560*/  UBLKRED.G.S.ADD.F32.RN [UR4], [UR9], UR6, desc[UR10] ;  /* 0x00000a04090073bb */ /* 0x0005d800080a1406 */
[----:B------:R-:W-:Y:S02]  /*5570*/  @P2 PLOP3.LUT P0, PT, P2, PT, PT, 0x8, 0x0 ;  /* 0x000000000000281c */ /* 0x000fe4000170e170 */
[----:B------:R-:W-:-:S11]  /*5580*/  PLOP3.LUT P2, PT, PT, PT, PT, 0x8, 0x0 ;  /* 0x000000000000781c */ /* 0x000fd60003f4e170 */
[----:B--2---:R-:W-:Y:S05]  /*5590*/  @P0 BRA.U.ANY `(.L_x_900) ;  /* 0xfffffffd00ec0947 */ /* 0x004fea000393ffff */
[----:B------:R0:W-:Y:S01]  /*55a0*/  UTMACMDFLUSH ;  /* 0x00000000000079b7 */ /* 0x0001e20000000000 */
[----:B------:R-:W-:-:S04]  /*55b0*/  DEPBAR.LE SB0, 0x0 ;  /* 0x000080000000791a */ /* 0x000fc80000000000 */
.L_x_899:
[----:B------:R-:W-:Y:S05]  /*55c0*/  BSYNC B0 ;  /* 0x0000000000007941 */ /* 0x000fea0003800000 */
.L_x_898:
        /* <DEDUP_REMOVED lines=12> */
[----:B-1----:R-:W-:-:S05]  /*5690*/  IMAD.MOV.U32 R5, RZ, RZ, 0x1 ;  /* 0x00000001ff057424 */ /* 0x002fca00078e00ff */
[----:B------:R2:W-:Y:S02]  /*56a0*/  REDG.E.ADD.S32.STRONG.GPU desc[UR46][R2.64], R5 ;  /* 0x000000050200798e */ /* 0x0005e4000c10e3ae */
.L_x_902:
[----:B------:R-:W-:Y:S05]  /*56b0*/  BSYNC B0 ;  /* 0x0000000000007941 */ /* 0x000fea0003800000 */
.L_x_901:
        /* <DEDUP_REMOVED lines=20> */
.L_x_905:
[----:B-12---:R-:W2:Y:S04]  /*5800*/  LDG.E.STRONG.GPU R0, desc[UR46][R2.64] ;  /* 0x0000002e02007981 */ /* 0x006ea8000c1ef900 */
[----:B--2---:R-:W-:Y:S01]  /*5810*/  CCTL.IVALL ;  /* 0x00000000ff00798f */ /* 0x004fe20002000000 */
[----:B------:R-:W-:Y:S05]  /*5820*/  YIELD ;  /* 0x0000000000007946 */ /* 0x000fea0003800000 */
[----:B------:R-:W-:-:S13]  /*5830*/  ISETP.NE.AND P0, PT, R0, UR17, PT ;  /* 0x0000001100007c0c */ /* 0x000fda000bf05270 */
[----:B------:R-:W-:Y:S05]  /*5840*/  @P0 BRA `(.L_x_905) ;  /* 0xfffffffc00ec0947 */ /* 0x000fea000383ffff */
.L_x_904:
[----:B------:R-:W-:Y:S05]  /*5850*/  BSYNC B0 ;  /* 0x0000000000007941 */ /* 0x000fea0003800000 */
.L_x_903:
[----:B------:R-:W-:-:S03]  /*5860*/  UMOV UR4, 0xffffffff ;  /* 0xffffffff00047882 */ /* 0x000fc60000000000 */
[----:B------:R-:W-:Y:S05]  /*5870*/  BRA.DIV UR4, `(.L_x_906) ;  /* 0x0000004604787947 */ /* 0x000fea000b800000 */
[----:B------:R-:W-:Y:S01]  /*5880*/  NOP ;  /* 0x0000000000007918 */ /* 0x000fe20000000000 */
.L_x_990:
        /* <DEDUP_REMOVED lines=16> */
.L_x_909:
[----:B------:R-:W-:Y:S01]  /*5990*/  @P0 ELECT P2, URZ, PT ;  /* 0x00000000003f082f */ /* 0x000fe20003840000 */
[----:B------:R3:W-:-:S12]  /*59a0*/  UBLKRED.G.S.ADD.F32.RN [UR4], [UR9], UR6, desc[UR10] ;  /* 0x00000a04090073bb */ /* 0x0007d800080a1406 */
[----:B------:R-:W-:Y:S02]  /*59b0*/  @P2 PLOP3.LUT P0, PT, P2, PT, PT, 0x8, 0x0 ;  /* 0x000000000000281c */ /* 0x000fe4000170e170 */
[----:B------:R-:W-:-:S11]  /*59c0*/  PLOP3.LUT P2, PT, PT, PT, PT, 0x8, 0x0 ;  /* 0x000000000000781c */ /* 0x000fd60003f4e170 */
[----:B---3--:R-:W-:Y:S05]  /*59d0*/  @P0 BRA.U.ANY `(.L_x_909) ;  /* 0xfffffffd00ec0947 */ /* 0x008fea000393ffff */
[----:B------:R0:W-:Y:S01]  /*59e0*/  UTMACMDFLUSH ;  /* 0x00000000000079b7 */ /* 0x0001e20000000000 */
[----:B------:R-:W-:-:S04]  /*59f0*/  DEPBAR.LE SB0, 0x0 ;  /* 0x000080000000791a */ /* 0x000fc80000000000 */
.L_x_908:
[----:B------:R-:W-:Y:S05]  /*5a00*/  BSYNC B0 ;  /* 0x0000000000007941 */ /* 0x000fea0003800000 */
.L_x_907:
[----:B------:R-:W-:Y:S01]  /*5a10*/  NOP ;  /* 0x0000000000007918 */ /* 0x000fe20000000000 */
[----:B------:R-:W-:Y:S05]  /*5a20*/  @P1 BRA `(.L_x_869) ;  /* 0x0000004000841947 */ /* 0x000fea0003800000 */
[----:B-1----:R-:W-:Y:S01]  /*5a30*/  IMAD.MOV.U32 R5, RZ, RZ, 0x1 ;  /* 0x00000001ff057424 */ /* 0x002fe200078e00ff */
        /* <DEDUP_REMOVED lines=8> */
[----:B012345:R-:W-:Y:S04]  /*5ac0*/  CCTL.IVALL ;  /* 0x00000000ff00798f */ /* 0x03ffe80002000000 */
[----:B------:R1:W-:Y:S01]  /*5ad0*/  REDG.E.ADD.S32.STRONG.GPU desc[UR46][R2.64], R5 ;  /* 0x000000050200798e */ /* 0x0003e2000c10e3ae */
[----:B------:R-:W-:Y:S05]  /*5ae0*/  BRA `(.L_x_869) ;  /* 0x0000004000547947 */ /* 0x000fea0003800000 */
.L_x_864:
        /* <DEDUP_REMOVED lines=21> */
.L_x_911:
        /* <DEDUP_REMOVED lines=13> */
.L_x_913:
[----:B------:R-:W-:-:S05]  /*5d10*/  ULDC UR4, c[0x0][0x8c4] ;  /* 0x0002310000047ab9 */ /* 0x000fca0000000800 */
.L_x_912:
        /* <DEDUP_REMOVED lines=39> */
.L_x_914:
        /* <DEDUP_REMOVED lines=20> */
[----:B------:R-:W-:Y:S01]  /*60d0*/  ULEA.HI UR4, UR4, UR5, URZ, 0x6 ;  /* 0x0000000504047291 */ /* 0x000fe2000f8f303f */
[----:B------:R-:W-:Y:S01]  /*60e0*/  ULDC UR10, c[0x0][0x288] ;  /* 0x0000a200000a7ab9 */ /* 0x000fe20000000800 */
[----:B------:R-:W-:Y:S02]  /*60f0*/  USEL UR19, UR12, URZ, !UP0 ;  /* 0x0000003f0c137287 */ /* 0x000fe4000c000000 */
[----:B------:R-:W-:Y:S02]  /*6100*/  USEL UR18, UR8, URZ, !UP0 ;  /* 0x0000003f08127287 */ /* 0x000fe4000c000000 */
[----:B------:R-:W-:-:S02]  /*6110*/  UIMAD UR12, UR12, UR10, URZ ;  /* 0x0000000a0c0c72a4 */ /* 0x000fc4000f8e023f */
[----:B------:R-:W-:Y:S02]  /*6120*/  UIADD3 UR8, UP2, UR6, UR14, URZ ;  /* 0x0000000e06087290 */ /* 0x000fe4000ff5e03f */
[----:B------:R-:W-:Y:S01]  /*6130*/  UIADD3 UR5, UR15, UR9, URZ ;  /* 0x000000090f057290 */ /* 0x000fe2000fffe03f */
[----:B------:R-:W-:Y:S01]  /*6140*/  ULDC UR11, c[0x0][0x760] ;  /* 0x0001d800000b7ab9 */ /* 0x000fe20000000800 */
[----:B------:R-:W-:Y:S01]  /*6150*/  USHF.R.S32.HI UR4, URZ, 0x6, UR4 ;  /* 0x000000063f047899 */ /* 0x000fe20008011404 */
[----:B------:R-:W-:Y:S01]  /*6160*/  ULDC.64 UR16, c[0x0][0x2e0] ;  /* 0x0000b80000107ab9 */ /* 0x000fe20000000a00 */
[----:B------:R-:W-:Y:S01]  /*6170*/  UIMAD UR10, UR10, UR11, URZ ;  /* 0x0000000b0a0a72a4 */ /* 0x000fe2000f8e023f */
[----:B-1----:R-:W-:Y:S01]  /*6180*/  LOP3.LUT R0, R0, 0x1f, RZ, 0xc0, !PT ;  /* 0x0000001f00007812 */ /* 0x002fe200078ec0ff */
[----:B------:R-:W-:Y:S02]  /*6190*/  UIADD3 UR11, UP0, UR12, UR20, URZ ;  /* 0x000000140c0b7290 */ /* 0x000fe4000ff1e03f */
[----:B------:R-:W-:-:S02]  /*61a0*/  UIADD3.X UR9, UR7, UR5, URZ, UP2, !UPT ;  /* 0x0000000507097290 */ /* 0x000fc400097fe43f */
[----:B------:R-:W-:Y:S02]  /*61b0*/  UIMAD UR18, UR18, UR16, URZ ;  /* 0x00000010121272a4 */ /* 0x000fe4000f8e023f */
[----:B------:R-:W-:Y:S02]  /*61c0*/  UISETP.LT.AND UP2, UPT, UR4, 0x1, UPT ;  /* 0x000000010400788c */ /* 0x000fe4000bf41270 */
[----:B------:R-:W-:Y:S02]  /*61d0*/  ULEA.HI.X.SX32 UR12, UR12, UR13, 0x1, UP0 ;  /* 0x0000000d0c0c7291 */ /* 0x000fe400080f0e3f */
[----:B------:R-:W-:Y:S02]  /*61e0*/  UIMAD UR18, UR19, UR17, UR18 ;  /* 0x00000011131272a4 */ /* 0x000fe4000f8e0212 */
[----:B------:R-:W-:Y:S02]  /*61f0*/  USEL UR13, UR4, 0x1, !UP2 ;  /* 0x00000001040d7887 */ /* 0x000fe4000d000000 */
[----:B------:R-:W-:Y:S01]  /*6200*/  UIMAD.WIDE.U32 UR8, UR19, UR16, UR8 ;  /* 0x00000010130872a5 */ /* 0x000fe2000f8e0008 */
[----:B------:R-:W-:Y:S01]  /*6210*/  ELECT P0, URZ, PT ;  /* 0x00000000003f782f */ /* 0x000fe20003800000 */
[----:B------:R-:W-:-:S02]  /*6220*/  ULOP3.LUT UR32, UR13, 0x1, URZ, 0xc0, !UPT ;  /* 0x000000010d207892 */ /* 0x000fc4000f8ec03f */
[----:B------:R-:W-:Y:S01]  /*6230*/  UIADD3 UR27, UR9, UR18, URZ ;  /* 0x00000012091b7290 */ /* 0x000fe2000fffe03f */
[----:B------:R-:W-:Y:S01]  /*6240*/  UMOV UR4, URZ ;  /* 0x0000003f00047c82 */ /* 0x000fe20008000000 */
[----:B------:R-:W-:Y:S10]  /*6250*/  @!P1 BRA `(.L_x_915) ;  /* 0x0000000800bc9947 */ /* 0x000ff40003800000 */
[----:B------:R-:W-:Y:S01]  /*6260*/  UMOV UR15, UR5 ;  /* 0x00000005000f7c82 */ /* 0x000fe20008000000 */
[----:B------:R-:W-:Y:S01]  /*6270*/  ULDC.64 UR4, c[0x0][0x2c0] ;  /* 0x0000b00000047ab9 */ /* 0x000fe20000000a00 */
[----:B------:R-:W-:Y:S02]  /*6280*/  UIMAD.WIDE.U32 UR16, UR19, UR16, UR14 ;  /* 0x00000010131072a5 */ /* 0x000fe4000f8e000e */
[----:B------:R-:W-:Y:S02]  /*6290*/  UIADD3 UR13, UR13, -UR32, URZ ;  /* 0x800000200d0d7290 */ /* 0x000fe4000fffe03f */
[----:B------:R-:W-:-:S04]  /*62a0*/  UIADD3 UR23, UP0, UR6, UR16, URZ ;  /* 0x0000001006177290 */ /* 0x000fc8000ff1e03f */
[----:B------:R-:W-:Y:S02]  /*62b0*/  UIADD3.X UR6, UR7, UR18, UR17, UP0, !UPT ;  /* 0x0000001207067290 */ /* 0x000fe400087fe411 */
[----:B------:R-:W-:-:S03]  /*62c0*/  ULEA UR22, UP0, UR23, UR4, 0x2 ;  /* 0x0000000417167291 */ /* 0x000fc6000f80103f */
[----:B------:R-:W-:Y:S01]  /*62d0*/  UMOV UR4, URZ ;  /* 0x0000003f00047c82 */ /* 0x000fe20008000000 */
        /* <DEDUP_REMOVED lines=8> */
.L_x_940:
        /* <DEDUP_REMOVED lines=17> */
.L_x_918:
[----:B------:R-:W2:Y:S04]  /*6470*/  LDG.E.STRONG.GPU R4, desc[UR46][R2.64] ;  /* 0x0000002e02047981 */ /* 0x000ea8000c1ef900 */
[----:B--2---:R-:W-:Y:S01]  /*6480*/  CCTL.IVALL ;  /* 0x00000000ff00798f */ /* 0x004fe20002000000 */
[----:B------:R-:W-:Y:S05]  /*6490*/  YIELD ;  /* 0x0000000000007946 */ /* 0x000fea0003800000 */
[----:B------:R-:W-:-:S13]  /*64a0*/  ISETP.NE.AND P3, PT, R4, UR25, PT ;  /* 0x0000001904007c0c */ /* 0x000fda000bf65270 */
[----:B------:R-:W-:Y:S05]  /*64b0*/  @P3 BRA `(.L_x_918) ;  /* 0xfffffffc00ec3947 */ /* 0x000fea000383ffff */
.L_x_917:
[----:B------:R-:W-:Y:S05]  /*64c0*/  BSYNC B0 ;  /* 0x0000000000007941 */ /* 0x000fea0003800000 */
.L_x_916:
[----:B------:R-:W-:-:S03]  /*64d0*/  UMOV UR16, 0xffffffff ;  /* 0xffffffff00107882 */ /* 0x000fc60000000000 */
[----:B------:R-:W-:Y:S05]  /*64e0*/  BRA.DIV UR16, `(.L_x_919) ;  /* 0x0000003a10787947 */ /* 0x000fea000b800000 */
[----:B------:R-:W-:Y:S01]  /*64f0*/  NOP ;  /* 0x0000000000007918 */ /* 0x000fe20000000000 */
.L_x_993:
        /* <DEDUP_REMOVED lines=19> */
.L_x_921:
[----:B------:R-:W-:Y:S05]  /*6630*/  BSYNC B0 ;  /* 0x0000000000007941 */ /* 0x000fea0003800000 */
.L_x_920:
        /* <DEDUP_REMOVED lines=13> */
.L_x_923:
[----:B------:R-:W-:Y:S05]  /*6710*/  BSYNC B0 ;  /* 0x0000000000007941 */ /* 0x000fea0003800000 */
.L_x_922:
[----:B------:R-:W-:Y:S06]  /*6720*/  BAR.ARV 0xa, 0xa0 ;  /* 0x0282800000007b1d */ /* 0x000fec0000002000 */
[----:B------:R-:W-:Y:S04]  /*6730*/  BSSY B0, `(.L_x_924) ;  /* 0x0000003000007945 */ /* 0x000fe80003800000 */
[----:B------:R-:W-:Y:S05]  /*6740*/  @!P0 BRA `(.L_x_925) ;  /* 0x0000000000048947 */ /* 0x000fea0003800000 */
[----:B------:R-:W-:-:S04]  /*6750*/  DEPBAR.LE SB0, 0x0 ;  /* 0x000080000000791a */ /* 0x000fc80000000000 */
.L_x_925:
[----:B------:R-:W-:Y:S05]  /*6760*/  BSYNC B0 ;  /* 0x0000000000007941 */ /* 0x000fea0003800000 */
.L_x_924:
        /* <DEDUP_REMOVED lines=19> */
.L_x_927:
[----:B------:R-:W-:Y:S05]  /*68a0*/  BSYNC B0 ;  /* 0x0000000000007941 */ /* 0x000fea0003800000 */
.L_x_926:
        /* <DEDUP_REMOVED lines=9> */
.L_x_930:
[----:B------:R-:W2:Y:S04]  /*6940*/  LDG.E.STRONG.GPU R4, desc[UR46][R2.64] ;  /* 0x0000002e02047981 */ /* 0x000ea8000c1ef900 */
[----:B--2---:R-:W-:Y:S01]  /*6950*/  CCTL.IVALL ;  /* 0x00000000ff00798f */ /* 0x004fe20002000000 */
[----:B------:R-:W-:Y:S05]  /*6960*/  YIELD ;  /* 0x0000000000007946 */ /* 0x000fea0003800000 */
[----:B------:R-:W-:-:S13]  /*6970*/  ISETP.NE.AND P3, PT, R4, UR25, PT ;  /* 0x0000001904007c0c */ /* 0x000fda000bf65270 */
[----:B------:R-:W-:Y:S05]  /*6980*/  @P3 BRA `(.L_x_930) ;  /* 0xfffffffc00ec3947 */ /* 0x000fea000383ffff */
.L_x_929:
[----:B------:R-:W-:Y:S05]  /*6990*/  BSYNC B0 ;  /* 0x0000000000007941 */ /* 0x000fea0003800000 */
.L_x_928:
[----:B------:R-:W-:-:S03]  /*69a0*/  UMOV UR6, 0xffffffff ;  /* 0xffffffff00067882 */ /* 0x000fc60000000000 */
[----:B------:R-:W-:Y:S05]  /*69b0*/  BRA.DIV UR6, `(.L_x_931) ;  /* 0x0000003606607947 */ /* 0x000fea000b800000 */
[----:B------:R-:W-:Y:S01]  /*69c0*/  NOP ;  /* 0x0000000000007918 */ /* 0x000fe20000000000 */
.L_x_996:
        /* <DEDUP_REMOVED lines=13> */
.L_x_933:
[----:B------:R-:W-:Y:S05]  /*6aa0*/  BSYNC B0 ;  /* 0x0000000000007941 */ /* 0x000fea0003800000 */
.L_x_932:
        /* <DEDUP_REMOVED lines=13> */
.L_x_935:
[----:B------:R-:W-:Y:S05]  /*6b80*/  BSYNC B0 ;  /* 0x0000000000007941 */ /* 0x000fea0003800000 */
.L_x_934:
[----:B------:R-:W-:Y:S06]  /*6b90*/  BAR.ARV 0xa, 0xa0 ;  /* 0x0282800000007b1d */ /* 0x000fec0000002000 */
[----:B------:R-:W-:Y:S04]  /*6ba0*/  BSSY B0, `(.L_x_936) ;  /* 0x0000003000007945 */ /* 0x000fe80003800000 */
[----:B------:R-:W-:Y:S05]  /*6bb0*/  @!P0 BRA `(.L_x_937) ;  /* 0x0000000000048947 */ /* 0x000fea0003800000 */
[----:B------:R-:W-:-:S04]  /*6bc0*/  DEPBAR.LE SB0, 0x0 ;  /* 0x000080000000791a */ /* 0x000fc80000000000 */
.L_x_937:
[----:B------:R-:W-:Y:S05]  /*6bd0*/  BSYNC B0 ;  /* 0x0000000000007941 */ /* 0x000fea0003800000 */
.L_x_936:
        /* <DEDUP_REMOVED lines=19> */
.L_x_939:
[----:B------:R-:W-:Y:S05]  /*6d10*/  BSYNC B0 ;  /* 0x0000000000007941 */ /* 0x000fea0003800000 */
.L_x_938:
[----:B------:R-:W-:Y:S02]  /*6d20*/  UIADD3 UR4, UR4, 0x2, URZ ;  /* 0x0000000204047890 */ /* 0x000fe4000fffe03f */
[----:B------:R-:W-:Y:S01]  /*6d30*/  UIADD3 UR5, UR5, 0x1, URZ ;  /* 0x0000000105057890 */ /* 0x000fe2000fffe03f */
[----:B------:R-:W-:Y:S11]  /*6d40*/  @P2 BRA `(.L_x_940) ;  /* 0xfffffff400842947 */ /* 0x000ff6000383ffff */
.L_x_915:
        /* <DEDUP_REMOVED lines=13> */
.L_x_943:
[----:B------:R-:W2:Y:S04]  /*6e20*/  LDG.E.STRONG.GPU R0, desc[UR46][R2.64] ;  /* 0x0000002e02007981 */ /* 0x000ea8000c1ef900 */
[----:B--2---:R-:W-:Y:S01]  /*6e30*/  CCTL.IVALL ;  /* 0x00000000ff00798f */ /* 0x004fe20002000000 */
[----:B------:R-:W-:Y:S05]  /*6e40*/  YIELD ;  /* 0x0000000000007946 */ /* 0x000fea0003800000 */
[----:B------:R-:W-:-:S13]  /*6e50*/  ISETP.NE.AND P2, PT, R0, UR25, PT ;  /* 0x0000001900007c0c */ /* 0x000fda000bf45270 */
[----:B------:R-:W-:Y:S05]  /*6e60*/  @P2 BRA `(.L_x_943) ;  /* 0xfffffffc00ec2947 */ /* 0x000fea000383ffff */
.L_x_942:
[----:B------:R-:W-:Y:S05]  /*6e70*/  BSYNC B0 ;  /* 0x0000000000007941 */ /* 0x000fea0003800000 */
.L_x_941:
[----:B------:R-:W-:-:S03]  /*6e80*/  UMOV UR5, 0xffffffff ;  /* 0xffffffff00057882 */ /* 0x000fc60000000000 */
[----:B------:R-:W-:Y:S05]  /*6e90*/  BRA.DIV UR5, `(.L_x_944) ;  /* 0x0000003205447947 */ /* 0x000fea000b800000 */
[----:B------:R-:W-:Y:S01]  /*6ea0*/  NOP ;  /* 0x0000000000007918 */ /* 0x000fe20000000000 */
.L_x_999:
        /* <DEDUP_REMOVED lines=22> */
.L_x_946:
[----:B------:R-:W-:Y:S05]  /*7010*/  BSYNC B0 ;  /* 0x0000000000007941 */ /* 0x000fea0003800000 */
.L_x_945:
        /* <DEDUP_REMOVED lines=20> */
.L_x_948:
[----:B------:R-:W-:Y:S05]  /*7160*/  BSYNC B0 ;  /* 0x0000000000007941 */ /* 0x000fea0003800000 */
.L_x_947:
[----:B------:R-:W-:Y:S06]  /*7170*/  BAR.ARV 0xa, 0xa0 ;  /* 0x0282800000007b1d */ /* 0x000fec0000002000 */
[----:B------:R-:W-:Y:S04]  /*7180*/  BSSY B0, `(.L_x_949) ;  /* 0x0000003000007945 */ /* 0x000fe80003800000 */
[----:B------:R-:W-:Y:S05]  /*7190*/  @!P0 BRA `(.L_x_950) ;  /* 0x0000000000048947 */ /* 0x000fea0003800000 */
[----:B------:R-:W-:-:S04]  /*71a0*/  DEPBAR.LE SB0, 0x0 ;  /* 0x000080000000791a */ /* 0x000fc80000000000 */
.L_x_950:
[----:B------:R-:W-:Y:S05]  /*71b0*/  BSYNC B0 ;  /* 0x0000000000007941 */ /* 0x000fea0003800000 */
.L_x_949:
        /* <DEDUP_REMOVED lines=19> */
.L_x_910:
        /* <DEDUP_REMOVED lines=13> */
.L_x_951:
        /* <DEDUP_REMOVED lines=14> */
.L_x_953:
[----:B------:R-:W-:-:S05]  /*74a0*/  ULDC UR4, c[0x0][0x8c4] ;  /* 0x0002310000047ab9 */ /* 0x000fca0000000800 */
.L_x_952:
        /* <DEDUP_REMOVED lines=56> */
.L_x_955:
        /* <DEDUP_REMOVED lines=63> */
.L_x_1000:
        /* <DEDUP_REMOVED lines=13> */
.L_x_958:
        /* <DEDUP_REMOVED lines=125> */
.L_x_969:
[----:B------:R-:W-:-:S04]  /*84c0*/  SHF.L.U32 R21, R9, 0x1f, RZ ;  /* 0x0000001f09157819 */ /* 0x000fc800000006ff */
[----:B-1----:R-:W1:Y:S02]  /*84d0*/  SYNCS.PHASECHK.TRANS64.TRYWAIT P1, [R0+URZ+0x26840], R21 ;  /* 0x02684015000075a7 */ /* 0x002e64000802017f */
[----:B-12---:R-:W-:Y:S05]  /*84e0*/  @!P1 BRA `(.L_x_961) ;  /* 0x0000001800e09947 */ /* 0x006fea0003800000 */
.L_x_1001:
[----:B------:R-:W-:Y:S05]  /*84f0*/  @P0 BRA `(.L_x_962) ;  /* 0x0000000000140947 */ /* 0x000fea0003800000 */
[----:B------:R-:W-:Y:S01]  /*8500*/  ISETP.NE.AND P1, PT, R16, RZ, PT ;  /* 0x000000ff1000720c */ /* 0x000fe20003f25270 */
[----:B------:R-:W-:-:S04]  /*8510*/  IMAD.MOV.U32 R3, RZ, RZ, 0x3100 ;  /* 0x00003100ff037424 */ /* 0x000fc800078e00ff */
[----:B------:R2:W-:Y:S08]  /*8520*/  SYNCS.ARRIVE.TRANS64 RZ, [R0+URZ+0x26830], R3 ;  /* 0x0268300300ff79a7 */ /* 0x0005f0000800003f */
[----:B------:R-:W-:Y:S05]  /*8530*/  @!P1 BRA `(.L_x_962) ;  /* 0x0000000000049947 */ /* 0x000fea0003800000 */
[----:B------:R-:W-:Y:S01]  /*8540*/  BPT.TRAP 0x1 ;  /* 0x000000040000795c */ /* 0x000fe20000300000 */
.L_x_962:
        /* <DEDUP_REMOVED lines=43> */
.L_x_1002:
[----:B------:R-:W-:Y:S05]  /*8800*/  @P0 BRA `(.L_x_964) ;  /* 0x0000000000140947 */ /* 0x000fea0003800000 */
[----:B------:R-:W-:Y:S01]  /*8810*/  ISETP.NE.AND P1, PT, R16, RZ, PT ;  /* 0x000000ff1000720c */ /* 0x000fe20003f25270 */
[----:B------:R-:W-:-:S04]  /*8820*/  IMAD.MOV.U32 R3, RZ, RZ, 0x3100 ;  /* 0x00003100ff037424 */ /* 0x000fc800078e00ff */
[----:B------:R3:W-:Y:S08]  /*8830*/  SYNCS.ARRIVE.TRANS64 RZ, [R0+URZ+0x26818], R3 ;  /* 0x0268180300ff79a7 */ /* 0x0007f0000800003f */
[----:B------:R-:W-:Y:S05]  /*8840*/  @!P1 BRA `(.L_x_964) ;  /* 0x0000000000049947 */ /* 0x000fea0003800000 */
[----:B------:R-:W-:Y:S01]  /*8850*/  BPT.TRAP 0x1 ;  /* 0x000000040000795c */ /* 0x000fe20000300000 */
.L_x_964:
        /* <DEDUP_REMOVED lines=36> */
.L_x_1003:
        /* <DEDUP_REMOVED lines=9> */
.L_x_966:
        /* <DEDUP_REMOVED lines=38> */
.L_x_1005:
[----:B------:R-:W-:Y:S05]  /*8d90*/  @P0 BRA `(.L_x_968) ;  /* 0x0000000000140947 */ /* 0x000fea0003800000 */
[----:B------:R-:W-:Y:S01]  /*8da0*/  ISETP.NE.AND P1, PT, R16, RZ, PT ;  /* 0x000000ff1000720c */ /* 0x000fe20003f25270 */
[----:B-1----:R-:W-:-:S04]  /*8db0*/  IMAD.MOV.U32 R5, RZ, RZ, 0x3100 ;  /* 0x00003100ff057424 */ /* 0x002fc800078e00ff */
[----:B------:R2:W-:Y:S08]  /*8dc0*/  SYNCS.ARRIVE.TRANS64 RZ, [R0+URZ+0x26810], R5 ;  /* 0x0268100500ff79a7 */ /* 0x0005f0000800003f */
[----:B------:R-:W-:Y:S05]  /*8dd0*/  @!P1 BRA `(.L_x_968) ;  /* 0x0000000000049947 */ /* 0x000fea0003800000 */
[----:B------:R-:W-:Y:S01]  /*8de0*/  BPT.TRAP 0x1 ;  /* 0x000000040000795c */ /* 0x000fe20000300000 */
.L_x_968:
        /* <DEDUP_REMOVED lines=37> */
.L_x_960:
[----:B------:R-:W-:-:S13]  /*9040*/  ISETP.NE.AND P1, PT, R13, RZ, PT ;  /* 0x000000ff0d00720c */ /* 0x000fda0003f25270 */
[----:B------:R-:W-:Y:S05]  /*9050*/  @!P1 BRA `(.L_x_959) ;  /* 0x0000000400689947 */ /* 0x000fea0003800000 */
[----:B------:R-:W-:-:S04]  /*9060*/  SHF.L.U32 R7, R9, 0x1f, RZ ;  /* 0x0000001f09077819 */ /* 0x000fc800000006ff */
[----:B------:R-:W1:Y:S02]  /*9070*/  SYNCS.PHASECHK.TRANS64.TRYWAIT P1, [R0+URZ+0x26840], R7 ;  /* 0x02684007000075a7 */ /* 0x000e64000802017f */
[----:B-1----:R-:W-:Y:S05]  /*9080*/  @!P1 BRA `(.L_x_970) ;  /* 0x00000010004c9947 */ /* 0x002fea0003800000 */
.L_x_1006:
[----:B------:R-:W-:Y:S05]  /*9090*/  @P0 BRA `(.L_x_971) ;  /* 0x0000000000140947 */ /* 0x000fea0003800000 */
[----:B------:R-:W-:Y:S01]  /*90a0*/  ISETP.NE.AND P1, PT, R16, RZ, PT ;  /* 0x000000ff1000720c */ /* 0x000fe20003f25270 */
[----:B------:R-:W-:-:S04]  /*90b0*/  IMAD.MOV.U32 R5, RZ, RZ, 0x3100 ;  /* 0x00003100ff057424 */ /* 0x000fc800078e00ff */
[----:B------:R2:W-:Y:S08]  /*90c0*/  SYNCS.ARRIVE.TRANS64 RZ, [R0+URZ+0x26830], R5 ;  /* 0x0268300500ff79a7 */ /* 0x0005f0000800003f */
[----:B------:R-:W-:Y:S05]  /*90d0*/  @!P1 BRA `(.L_x_971) ;  /* 0x0000000000049947 */ /* 0x000fea0003800000 */
[----:B------:R-:W-:Y:S01]  /*90e0*/  BPT.TRAP 0x1 ;  /* 0x000000040000795c */ /* 0x000fe20000300000 */
.L_x_971:
        /* <DEDUP_REMOVED lines=41> */
.L_x_1007:
[----:B------:R-:W-:Y:S05]  /*9380*/  @P0 BRA `(.L_x_973) ;  /* 0x0000000000140947 */ /* 0x000fea0003800000 */
[----:B------:R-:W-:Y:S01]  /*9390*/  ISETP.NE.AND P0, PT, R16, RZ, PT ;  /* 0x000000ff1000720c */ /* 0x000fe20003f05270 */
[----:B------:R-:W-:-:S04]  /*93a0*/  IMAD.MOV.U32 R5, RZ, RZ, 0x3100 ;  /* 0x00003100ff057424 */ /* 0x000fc800078e00ff */
[----:B------:R3:W-:Y:S08]  /*93b0*/  SYNCS.ARRIVE.TRANS64 RZ, [R0+URZ+0x26818], R5 ;  /* 0x0268180500ff79a7 */ /* 0x0007f0000800003f */
[----:B------:R-:W-:Y:S05]  /*93c0*/  @!P0 BRA `(.L_x_973) ;  /* 0x0000000000048947 */ /* 0x000fea0003800000 */
[----:B------:R-:W-:Y:S01]  /*93d0*/  BPT.TRAP 0x1 ;  /* 0x000000040000795c */ /* 0x000fe20000300000 */
.L_x_973:
        /* <DEDUP_REMOVED lines=34> */
.L_x_959:
[----:B------:R-:W3:Y:S01]  /*9600*/  S2R R2, SR_TID.X ;  /* 0x0000000000027919 */ /* 0x000ee20000002100 */
[----:B------:R-:W-:Y:S01]  /*9610*/  IMAD R3, R12, 0x8, R0 ;  /* 0x000000080c037824 */ /* 0x000fe200078e0200 */
[----:B---3--:R-:W-:Y:S02]  /*9620*/  LOP3.LUT R4, R2, 0x7f, RZ, 0xc0, !PT ;  /* 0x0000007f02047812 */ /* 0x008fe400078ec0ff */
[----:B------:R-:W-:Y:S02]  /*9630*/  SHF.L.U32 R2, R9, 0x1f, RZ ;  /* 0x0000001f09027819 */ /* 0x000fe400000006ff */
[----:B------:R-:W-:Y:S02]  /*9640*/  ISETP.NE.AND P1, PT, R4, RZ, PT ;  /* 0x000000ff0400720c */ /* 0x000fe40003f25270 */
[----:B------:R-:W3:Y:S02]  /*9650*/  SYNCS.PHASECHK.TRANS64.TRYWAIT P0, [R3+URZ+0x26840], R2 ;  /* 0x02684002030075a7 */ /* 0x000ee4000800017f */
[----:B---3--:R-:W-:Y:S09]  /*9660*/  @!P0 BRA `(.L_x_974) ;  /* 0x0000000800fc8947 */ /* 0x008ff20003800000 */
.L_x_1008:
[----:B------:R-:W-:Y:S05]  /*9670*/  @P1 BRA `(.L_x_975) ;  /* 0x0000000000181947 */ /* 0x000fea0003800000 */
[----:B------:R-:W4:Y:S01]  /*9680*/  S2R R4, SR_TID.X ;  /* 0x0000000000047919 */ /* 0x000f220000002100 */
[----:B---3--:R-:W-:-:S04]  /*9690*/  IMAD.MOV.U32 R2, RZ, RZ, 0x3100 ;  /* 0x00003100ff027424 */ /* 0x008fc800078e00ff */
[----:B------:R3:W-:Y:S01]  /*96a0*/  SYNCS.ARRIVE.TRANS64 RZ, [R3+URZ+0x26830], R2 ;  /* 0x0268300203ff79a7 */ /* 0x0007e2000800003f */
[----:B----4-:R-:W-:-:S13]  /*96b0*/  LOP3.LUT P0, RZ, R4, 0x1f, RZ, 0xc0, !PT ;  /* 0x0000001f04ff7812 */ /* 0x010fda000780c0ff */
[----:B---3--:R-:W-:Y:S05]  /*96c0*/  @!P0 BRA `(.L_x_975) ;  /* 0x0000000000048947 */ /* 0x008fea0003800000 */
[----:B------:R-:W-:Y:S01]  /*96d0*/  BPT.TRAP 0x1 ;  /* 0x000000040000795c */ /* 0x000fe20000300000 */
.L_x_975:
        /* <DEDUP_REMOVED lines=48> */
.L_x_956:
[----:B------:R-:W-:Y:S05]  /*99e0*/  BSYNC B0 ;  /* 0x0000000000007941 */ /* 0x000fea0003800000 */
.L_x_954:
[----:B------:R-:W-:-:S03]  /*99f0*/  UMOV UR8, 0xffffffff ;  /* 0xffffffff00087882 */ /* 0x000fc60000000000 */
[----:B------:R-:W-:Y:S05]  /*9a00*/  BRA.DIV UR8, `(.L_x_976) ;  /* 0x0000000a08287947 */ /* 0x000fea000b800000 */
[----:B------:R-:W-:-:S13]  /*9a10*/  ELECT P0, URZ, PT ;  /* 0x00000000003f782f */ /* 0x000fda0003800000 */
.L_x_1011:
[----:B------:R-:W-:Y:S05]  /*9a20*/  @!P0 BRA `(.L_x_869) ;  /* 0x0000000000848947 */ /* 0x000fea0003800000 */
[----:B------:R-:W-:-:S06]  /*9a30*/  ULOP3.LUT UR8, UR38, 0x2, URZ, 0xfc, !UPT ;  /* 0x0000000226087892 */ /* 0x000fcc000f8efc3f */
[----:B------:R-:W-:-:S05]  /*9a40*/  IMAD.U32 R2, RZ, RZ, UR8 ;  /* 0x00000008ff027e24 */ /* 0x000fca000f8e00ff */
[----:B------:R-:W-:-:S13]  /*9a50*/  ISETP.NE.AND P0, PT, R2, 0x3, PT ;  /* 0x000000030200780c */ /* 0x000fda0003f05270 */
[----:B------:R-:W-:Y:S05]  /*9a60*/  @!P0 BRA `(.L_x_977) ;  /* 0x0000000000048947 */ /* 0x000fea0003800000 */
[----:B--2---:R-:W-:Y:S01]  /*9a70*/  BPT.TRAP 0x1 ;  /* 0x000000040000795c */ /* 0x004fe20000300000 */
.L_x_977:
        /* <DEDUP_REMOVED lines=15> */
.L_x_1012:
[----:B------:R-:W3:Y:S02]  /*9b70*/  SYNCS.PHASECHK.TRANS64.TRYWAIT P1, [R3+URZ], R2 ;  /* 0x00000002030075a7 */ /* 0x000ee4000802017f */
[----:B---3--:R-:W-:Y:S05]  /*9b80*/  @!P1 BRA `(.L_x_979) ;  /* 0x0000000800009947 */ /* 0x008fea0003800000 */
.L_x_1013:
[----:B------:R-:W-:Y:S05]  /*9b90*/  @!P0 BRA `(.L_x_980) ;  /* 0x0000000000048947 */ /* 0x000fea0003800000 */
[----:B--2---:R-:W-:Y:S01]  /*9ba0*/  BPT.TRAP 0x1 ;  /* 0x000000040000795c */ /* 0x004fe20000300000 */
.L_x_980:
[----:B---3--:R-:W-:-:S04]  /*9bb0*/  VIADD R3, R7, 0x26840 ;  /* 0x0002684007037836 */ /* 0x008fc80000000000 */
[----:B------:R-:W-:-:S04]  /*9bc0*/  IMAD R0, R0, 0x8, R3 ;  /* 0x0000000800007824 */ /* 0x000fc800078e0203 */
[----:B------:R-:W3:Y:S02]  /*9bd0*/  SYNCS.PHASECHK.TRANS64.TRYWAIT P0, [R0+URZ], R5 ;  /* 0x00000005000075a7 */ /* 0x000ee4000800017f */
[----:B---3--:R-:W-:Y:S05]  /*9be0*/  @!P0 BRA `(.L_x_981) ;  /* 0x0000000400fc8947 */ /* 0x008fea0003800000 */
.L_x_1014:
[----:B------:R-:W-:-:S07]  /*9bf0*/  IMAD R3, R4, 0x8, R3 ;  /* 0x0000000804037824 */ /* 0x000fce00078e0203 */
.L_x_982:
[----:B----4-:R4:W1:Y:S02]  /*9c00*/  SYNCS.PHASECHK.TRANS64.TRYWAIT P0, [R3+URZ], R2 ;  /* 0x00000002030075a7 */ /* 0x010864000800017f */
[----:B-1----:R-:W-:Y:S05]  /*9c10*/  @!P0 NANOSLEEP.SYNCS 0x989680 ;  /* 0x009896800000895d */ /* 0x002fea0003900000 */
[----:B------:R-:W1:Y:S02]  /*9c20*/  @!P0 SYNCS.PHASECHK.TRANS64 P0, [R3+URZ], R2 ;  /* 0x00000002030085a7 */ /* 0x000e64000800007f */
[----:B-1----:R-:W-:Y:S05]  /*9c30*/  @!P0 BRA `(.L_x_982) ;  /* 0xfffffffc00f08947 */ /* 0x002fea000383ffff */
.L_x_869:
[----:B--2---:R-:W-:Y:S05]  /*9c40*/  BSYNC B6 ;  /* 0x0000000000067941 */ /* 0x004fea0003800000 */
.L_x_863:
[----:B------:R-:W-:Y:S05]  /*9c50*/  EXIT ;  /* 0x000000000000794d */ /* 0x000fea0003800000 */
.L_x_879:
[----:B------:R-:W-:Y:S02]  /*9c60*/  IMAD.MOV.U32 R13, RZ, RZ, R16 ;  /* 0x000000ffff0d7224 */ /* 0x000fe400078e0010 */
[----:B------:R-:W-:Y:S02]  /*9c70*/  IMAD.MOV.U32 R12, RZ, RZ, RZ ;  /* 0x000000ffff0c7224 */ /* 0x000fe400078e00ff */
[----:B------:R-:W-:Y:S02]  /*9c80*/  IMAD.MOV.U32 R11, RZ, RZ, 0x1f ;  /* 0x0000001fff0b7424 */ /* 0x000fe400078e00ff */
[----:B------:R-:W-:-:S07]  /*9c90*/  IMAD.MOV.U32 R15, RZ, RZ, -0x1 ;  /* 0xffffffffff0f7424 */ /* 0x000fce00078e00ff */
[----:B-----5:R-:W-:Y:S05]  /*9ca0*/  WARPSYNC.COLLECTIVE R15, `(.L_x_983) ;  /* 0x000000000f087348 */ /* 0x020fea0003c00000 */
[----:B------:R1:W2:Y:S02]  /*9cb0*/  SHFL.IDX P6, R14, R13, R12, R11 ;  /* 0x0000000c0d0e7389 */ /* 0x0002a400000c000b */
[----:B-12--5:R-:W-:Y:S01]  /*9cc0*/  ENDCOLLECTIVE ;  /* 0x000000000000791b */ /* 0x026fe20003800000 */
.L_x_983:
[----:B------:R-:W-:Y:S05]  /*9cd0*/  BRA `(.L_x_984) ;  /* 0xffffff7400a07947 */ /* 0x000fea000383ffff */
.L_x_881:
[----:B--2---:R2:W3:Y:S02]  /*9ce0*/  SYNCS.PHASECHK.TRANS64.TRYWAIT P0, [R18+URZ+0x26800], R5 ;  /* 0x02680005120075a7 */ /* 0x0044e4000800017f */
[----:B---3--:R-:W-:Y:S05]  /*9cf0*/  @!P0 NANOSLEEP.SYNCS 0x989680 ;  /* 0x009896800000895d */ /* 0x008fea0003900000 */
[----:B------:R-:W3:Y:S02]  /*9d00*/  @!P0 SYNCS.PHASECHK.TRANS64 P0, [R18+URZ+0x26800], R5 ;  /* 0x02680005120085a7 */ /* 0x000ee4000800007f */
[----:B---3--:R-:W-:Y:S05]  /*9d10*/  @!P0 BRA `(.L_x_881) ;  /* 0xfffffffc00f08947 */ /* 0x008fea000383ffff */
[----:B------:R-:W-:Y:S05]  /*9d20*/  BRA `(.L_x_880) ;  /* 0xffffff7400c47947 */ /* 0x000fea000383ffff */
.L_x_886:
[----:B--2---:R-:W-:-:S04]  /*9d30*/  IMAD.U32 R5, RZ, RZ, UR10 ;  /* 0x0000000aff057e24 */ /* 0x004fc8000f8e00ff */
[----:B------:R2:W3:Y:S03]  /*9d40*/  SYNCS.PHASECHK.TRANS64.TRYWAIT P1, [R5+URZ+0x26810], R16 ;  /* 0x02681010050075a7 */ /* 0x0004e6000802017f */
[----:B---3--:R-:W-:Y:S05]  /*9d50*/  @!P1 NANOSLEEP.SYNCS 0x989680 ;  /* 0x009896800000995d */ /* 0x008fea0003900000 */
[----:B------:R-:W3:Y:S02]  /*9d60*/  @!P1 SYNCS.PHASECHK.TRANS64 P1, [R5+URZ+0x26810], R16 ;  /* 0x02681010050095a7 */ /* 0x000ee4000802007f */
[----:B---3--:R-:W-:Y:S05]  /*9d70*/  @!P1 BRA `(.L_x_886) ;  /* 0xfffffffc00ec9947 */ /* 0x008fea000383ffff */
[----:B------:R-:W-:Y:S05]  /*9d80*/  BRA `(.L_x_885) ;  /* 0xffffff8000287947 */ /* 0x000fea000383ffff */
.L_x_890:
[----:B------:R-:W-:-:S04]  /*9d90*/  IMAD.U32 R121, RZ, RZ, UR10 ;  /* 0x0000000aff797e24 */ /* 0x000fc8000f8e00ff */
[----:B------:R1:W1:Y:S03]  /*9da0*/  SYNCS.PHASECHK.TRANS64.TRYWAIT P1, [R121+URZ+0x26830], R16 ;  /* 0x02683010790075a7 */ /* 0x000266000802017f */
[----:B-1----:R-:W-:Y:S05]  /*9db0*/  @!P1 NANOSLEEP.SYNCS 0x989680 ;  /* 0x009896800000995d */ /* 0x002fea0003900000 */
[----:B------:R-:W1:Y:S02]  /*9dc0*/  @!P1 SYNCS.PHASECHK.TRANS64 P1, [R121+URZ+0x26830], R16 ;  /* 0x02683010790095a7 */ /* 0x000e64000802007f */
[----:B-1----:R-:W-:Y:S05]  /*9dd0*/  @!P1 BRA `(.L_x_890) ;  /* 0xfffffffc00ec9947 */ /* 0x002fea000383ffff */
[----:B------:R-:W-:Y:S05]  /*9de0*/  BRA `(.L_x_889) ;  /* 0xffffff8400347947 */ /* 0x000fea000383ffff */
.L_x_897:
[----:B------:R-:W-:Y:S01]  /*9df0*/  BSSY B0, `(.L_x_985) ;  /* 0x0000005000007945 */ /* 0x000fe20003800000 */
[----:B------:R-:W-:-:S07]  /*9e00*/  IMAD.MOV.U32 R15, RZ, RZ, -0x1 ;  /* 0xffffffffff0f7424 */ /* 0x000fce00078e00ff */
[----:B-1---5:R-:W-:Y:S05]  /*9e10*/  WARPSYNC.COLLECTIVE R15, `(.L_x_986) ;  /* 0x000000000f087348 */ /* 0x022fea0003c00000 */
[----:B------:R-:W-:Y:S01]  /*9e20*/  NOP ;  /* 0x0000000000007918 */ /* 0x000fe20000000000 */
[----:B-1---5:R-:W-:Y:S01]  /*9e30*/  ENDCOLLECTIVE ;  /* 0x000000000000791b */ /* 0x022fe20003800000 */
.L_x_986:
[----:B------:R-:W-:Y:S05]  /*9e40*/  BSYNC B0 ;  /* 0x0000000000007941 */ /* 0x000fea0003800000 */
.L_x_985:
[----:B------:R-:W-:Y:S05]  /*9e50*/  BRA `(.L_x_987) ;  /* 0xffffffb4007c7947 */ /* 0x000fea000383ffff */
.L_x_906:
[----:B------:R-:W-:Y:S01]  /*9e60*/  BSSY B0, `(.L_x_988) ;  /* 0x0000005000007945 */ /* 0x000fe20003800000 */
[----:B------:R-:W-:-:S07]  /*9e70*/  IMAD.MOV.U32 R15, RZ, RZ, -0x1 ;  /* 0xffffffffff0f7424 */ /* 0x000fce00078e00ff */
[----:B-12--5:R-:W-:Y:S05]  /*9e80*/  WARPSYNC.COLLECTIVE R15, `(.L_x_989) ;  /* 0x000000000f087348 */ /* 0x026fea0003c00000 */
[----:B------:R-:W-:Y:S01]  /*9e90*/  NOP ;  /* 0x0000000000007918 */ /* 0x000fe20000000000 */
[----:B-12--5:R-:W-:Y:S01]  /*9ea0*/  ENDCOLLECTIVE ;  /* 0x000000000000791b */ /* 0x026fe20003800000 */
.L_x_989:
[----:B------:R-:W-:Y:S05]  /*9eb0*/  BSYNC B0 ;  /* 0x0000000000007941 */ /* 0x000fea0003800000 */
.L_x_988:
[----:B------:R-:W-:Y:S05]  /*9ec0*/  BRA `(.L_x_990) ;  /* 0xffffffb800707947 */ /* 0x000fea000383ffff */
.L_x_919:
[----:B------:R-:W-:Y:S01]  /*9ed0*/  BSSY B0, `(.L_x_991) ;  /* 0x0000005000007945 */ /* 0x000fe20003800000 */
[----:B------:R-:W-:-:S07]  /*9ee0*/  IMAD.MOV.U32 R15, RZ, RZ, -0x1 ;  /* 0xffffffffff0f7424 */ /* 0x000fce00078e00ff */
[----:B------:R-:W-:Y:S05]  /*9ef0*/  WARPSYNC.COLLECTIVE R15, `(.L_x_992) ;  /* 0x000000000f087348 */ /* 0x000fea0003c00000 */
[----:B------:R-:W-:Y:S01]  /*9f00*/  NOP ;  /* 0x0000000000007918 */ /* 0x000fe20000000000 */
[----:B------:R-:W-:Y:S01]  /*9f10*/  ENDCOLLECTIVE ;  /* 0x000000000000791b */ /* 0x000fe20003800000 */
.L_x_992:
[----:B------:R-:W-:Y:S05]  /*9f20*/  BSYNC B0 ;  /* 0x0000000000007941 */ /* 0x000fea0003800000 */
.L_x_991:
[----:B------:R-:W-:Y:S05]  /*9f30*/  BRA `(.L_x_993) ;  /* 0xffffffc400707947 */ /* 0x000fea000383ffff */
.L_x_931:
[----:B------:R-:W-:Y:S01]  /*9f40*/  BSSY B0, `(.L_x_994) ;  /* 0x0000005000007945 */ /* 0x000fe20003800000 */
[----:B------:R-:W-:-:S07]  /*9f50*/  IMAD.MOV.U32 R15, RZ, RZ, -0x1 ;  /* 0xffffffffff0f7424 */ /* 0x000fce00078e00ff */
[----:B------:R-:W-:Y:S05]  /*9f60*/  WARPSYNC.COLLECTIVE R15, `(.L_x_995) ;  /* 0x000000000f087348 */ /* 0x000fea0003c00000 */
[----:B------:R-:W-:Y:S01]  /*9f70*/  NOP ;  /* 0x0000000000007918 */ /* 0x000fe20000000000 */
[----:B------:R-:W-:Y:S01]  /*9f80*/  ENDCOLLECTIVE ;  /* 0x000000000000791b */ /* 0x000fe20003800000 */
.L_x_995:
[----:B------:R-:W-:Y:S05]  /*9f90*/  BSYNC B0 ;  /* 0x0000000000007941 */ /* 0x000fea0003800000 */
.L_x_994:
[----:B------:R-:W-:Y:S05]  /*9fa0*/  BRA `(.L_x_996) ;  /* 0xffffffc800887947 */ /* 0x000fea000383ffff */
.L_x_944:
[----:B------:R-:W-:Y:S01]  /*9fb0*/  BSSY B0, `(.L_x_997) ;  /* 0x0000005000007945 */ /* 0x000fe20003800000 */
[----:B------:R-:W-:-:S07]  /*9fc0*/  IMAD.MOV.U32 R15, RZ, RZ, -0x1 ;  /* 0xffffffffff0f7424 */ /* 0x000fce00078e00ff */
[----:B------:R-:W-:Y:S05]  /*9fd0*/  WARPSYNC.COLLECTIVE R15, `(.L_x_998) ;  /* 0x000000000f087348 */ /* 0x000fea0003c00000 */
[----:B------:R-:W-:Y:S01]  /*9fe0*/  NOP ;  /* 0x0000000000007918 */ /* 0x000fe20000000000 */
[----:B------:R-:W-:Y:S01]  /*9ff0*/  ENDCOLLECTIVE ;  /* 0x000000000000791b */ /* 0x000fe20003800000 */
.L_x_998:
[----:B------:R-:W-:Y:S05]  /*a000*/  BSYNC B0 ;  /* 0x0000000000007941 */ /* 0x000fea0003800000 */
.L_x_997:
[----:B------:R-:W-:Y:S05]  /*a010*/  BRA `(.L_x_999) ;  /* 0xffffffcc00a47947 */ /* 0x000fea000383ffff */
.L_x_957:
[----:B-1----:R1:W2:Y:S02]  /*a020*/  SYNCS.PHASECHK.TRANS64.TRYWAIT P0, [R0+URZ+0x26820], R3 ;  /* 0x02682003000075a7 */ /* 0x0022a4000800017f */
[----:B--2---:R-:W-:Y:S05]  /*a030*/  @!P0 NANOSLEEP.SYNCS 0x989680 ;  /* 0x009896800000895d */ /* 0x004fea0003900000 */
[----:B------:R-:W2:Y:S02]  /*a040*/  @!P0 SYNCS.PHASECHK.TRANS64 P0, [R0+URZ+0x26820], R3 ;  /* 0x02682003000085a7 */ /* 0x000ea4000800007f */
[----:B--2---:R-:W-:Y:S05]  /*a050*/  @!P0 BRA `(.L_x_957) ;  /* 0xfffffffc00f08947 */ /* 0x004fea000383ffff */
[----:B------:R-:W-:Y:S05]  /*a060*/  BRA `(.L_x_1000) ;  /* 0xffffffd800ec7947 */ /* 0x000fea000383ffff */
.L_x_961:
[----:B-1----:R1:W2:Y:S02]  /*a070*/  SYNCS.PHASECHK.TRANS64.TRYWAIT P1, [R0+URZ+0x26840], R21 ;  /* 0x02684015000075a7 */ /* 0x0022a4000802017f */
[----:B--2---:R-:W-:Y:S05]  /*a080*/  @!P1 NANOSLEEP.SYNCS 0x989680 ;  /* 0x009896800000995d */ /* 0x004fea0003900000 */
[----:B------:R-:W2:Y:S02]  /*a090*/  @!P1 SYNCS.PHASECHK.TRANS64 P1, [R0+URZ+0x26840], R21 ;  /* 0x02684015000095a7 */ /* 0x000ea4000802007f */
[----:B--2---:R-:W-:Y:S05]  /*a0a0*/  @!P1 BRA `(.L_x_961) ;  /* 0xfffffffc00f09947 */ /* 0x004fea000383ffff */
[----:B------:R-:W-:Y:S05]  /*a0b0*/  BRA `(.L_x_1001) ;  /* 0xffffffe4000c7947 */ /* 0x000fea000383ffff */
.L_x_963:
[----:B--2---:R2:W3:Y:S02]  /*a0c0*/  SYNCS.PHASECHK.TRANS64.TRYWAIT P1, [R0+URZ+0x26828], R21 ;  /* 0x02682815000075a7 */ /* 0x0044e4000802017f */
[----:B---3--:R-:W-:Y:S05]  /*a0d0*/  @!P1 NANOSLEEP.SYNCS 0x989680 ;  /* 0x009896800000995d */ /* 0x008fea0003900000 */
[----:B------:R-:W3:Y:S02]  /*a0e0*/  @!P1 SYNCS.PHASECHK.TRANS64 P1, [R0+URZ+0x26828], R21 ;  /* 0x02682815000095a7 */ /* 0x000ee4000802007f */
[----:B---3--:R-:W-:Y:S05]  /*a0f0*/  @!P1 BRA `(.L_x_963) ;  /* 0xfffffffc00f09947 */ /* 0x008fea000383ffff */
[----:B------:R-:W-:Y:S05]  /*a100*/  BRA `(.L_x_1002) ;  /* 0xffffffe400bc7947 */ /* 0x000fea000383ffff */
.L_x_965:
[----:B---3--:R3:W4:Y:S02]  /*a110*/  SYNCS.PHASECHK.TRANS64.TRYWAIT P1, [R0+URZ+0x26848], R21 ;  /* 0x02684815000075a7 */ /* 0x008724000802017f */
[----:B----4-:R-:W-:Y:S05]  /*a120*/  @!P1 NANOSLEEP.SYNCS 0x989680 ;  /* 0x009896800000995d */ /* 0x010fea0003900000 */
[----:B------:R-:W4:Y:S02]  /*a130*/  @!P1 SYNCS.PHASECHK.TRANS64 P1, [R0+URZ+0x26848], R21 ;  /* 0x02684815000095a7 */ /* 0x000f24000802007f */
[----:B----4-:R-:W-:Y:S05]  /*a140*/  @!P1 BRA `(.L_x_965) ;  /* 0xfffffffc00f09947 */ /* 0x010fea000383ffff */
[----:B------:R-:W-:Y:S05]  /*a150*/  BRA `(.L_x_1003) ;  /* 0xffffffe800507947 */ /* 0x000fea000383ffff */
.L_x_967:
[----:B------:R-:W-:-:S07]  /*a160*/  SHF.L.U32 R5, R9, 0x1f, RZ ;  /* 0x0000001f09057819 */ /* 0x000fce00000006ff */
.L_x_1004:
[----:B-1----:R1:W2:Y:S02]  /*a170*/  SYNCS.PHASECHK.TRANS64.TRYWAIT P1, [R0+URZ+0x26820], R5 ;  /* 0x02682005000075a7 */ /* 0x0022a4000802017f */
[----:B--2---:R-:W-:Y:S05]  /*a180*/  @!P1 NANOSLEEP.SYNCS 0x989680 ;  /* 0x009896800000995d */ /* 0x004fea0003900000 */
[----:B------:R-:W2:Y:S02]  /*a190*/  @!P1 SYNCS.PHASECHK.TRANS64 P1, [R0+URZ+0x26820], R5 ;  /* 0x02682005000095a7 */ /* 0x000ea4000802007f */
[----:B--2---:R-:W-:Y:S05]  /*a1a0*/  @!P1 BRA `(.L_x_1004) ;  /* 0xfffffffc00f09947 */ /* 0x004fea000383ffff */
[----:B------:R-:W-:Y:S05]  /*a1b0*/  BRA `(.L_x_1005) ;  /* 0xffffffe800f47947 */ /* 0x000fea000383ffff */
.L_x_970:
[----:B-1----:R1:W2:Y:S02]  /*a1c0*/  SYNCS.PHASECHK.TRANS64.TRYWAIT P1, [R0+URZ+0x26840], R7 ;  /* 0x02684007000075a7 */ /* 0x0022a4000802017f */
[----:B--2---:R-:W-:Y:S05]  /*a1d0*/  @!P1 NANOSLEEP.SYNCS 0x989680 ;  /* 0x009896800000995d */ /* 0x004fea0003900000 */
[----:B------:R-:W2:Y:S02]  /*a1e0*/  @!P1 SYNCS.PHASECHK.TRANS64 P1, [R0+URZ+0x26840], R7 ;  /* 0x02684007000095a7 */ /* 0x000ea4000802007f */
[----:B--2---:R-:W-:Y:S05]  /*a1f0*/  @!P1 BRA `(.L_x_970) ;  /* 0xfffffffc00f09947 */ /* 0x004fea000383ffff */
[----:B------:R-:W-:Y:S05]  /*a200*/  BRA `(.L_x_1006) ;  /* 0xffffffec00a07947 */ /* 0x000fea000383ffff */
.L_x_972:
[----:B--2---:R2:W3:Y:S02]  /*a210*/  SYNCS.PHASECHK.TRANS64.TRYWAIT P1, [R0+URZ+0x26828], R7 ;  /* 0x02682807000075a7 */ /* 0x0044e4000802017f */
[----:B---3--:R-:W-:Y:S05]  /*a220*/  @!P1 NANOSLEEP.SYNCS 0x989680 ;  /* 0x009896800000995d */ /* 0x008fea0003900000 */
[----:B------:R-:W3:Y:S02]  /*a230*/  @!P1 SYNCS.PHASECHK.TRANS64 P1, [R0+URZ+0x26828], R7 ;  /* 0x02682807000095a7 */ /* 0x000ee4000802007f */
[----:B---3--:R-:W-:Y:S05]  /*a240*/  @!P1 BRA `(.L_x_972) ;  /* 0xfffffffc00f09947 */ /* 0x008fea000383ffff */
[----:B------:R-:W-:Y:S05]  /*a250*/  BRA `(.L_x_1007) ;  /* 0xfffffff000487947 */ /* 0x000fea000383ffff */
.L_x_974:
[----:B---3--:R3:W4:Y:S02]  /*a260*/  SYNCS.PHASECHK.TRANS64.TRYWAIT P0, [R3+URZ+0x26840], R2 ;  /* 0x02684002030075a7 */ /* 0x008724000800017f */
[----:B----4-:R-:W-:Y:S05]  /*a270*/  @!P0 NANOSLEEP.SYNCS 0x989680 ;  /* 0x009896800000895d */ /* 0x010fea0003900000 */
[----:B------:R-:W4:Y:S02]  /*a280*/  @!P0 SYNCS.PHASECHK.TRANS64 P0, [R3+URZ+0x26840], R2 ;  /* 0x02684002030085a7 */ /* 0x000f24000800007f */
[----:B----4-:R-:W-:Y:S05]  /*a290*/  @!P0 BRA `(.L_x_974) ;  /* 0xfffffffc00f08947 */ /* 0x010fea000383ffff */
[----:B------:R-:W-:Y:S05]  /*a2a0*/  BRA `(.L_x_1008) ;  /* 0xfffffff000f07947 */ /* 0x000fea000383ffff */
.L_x_976:
[----:B------:R-:W-:Y:S01]  /*a2b0*/  BSSY B0, `(.L_x_1009) ;  /* 0x0000006000007945 */ /* 0x000fe20003800000 */
[----:B------:R-:W-:-:S07]  /*a2c0*/  IMAD.MOV.U32 R15, RZ, RZ, -0x1 ;  /* 0xffffffffff0f7424 */ /* 0x000fce00078e00ff */
[----:B--2---:R-:W-:Y:S05]  /*a2d0*/  WARPSYNC.COLLECTIVE R15, `(.L_x_1010) ;  /* 0x000000000f0c7348 */ /* 0x004fea0003c00000 */
[----:B------:R-:W-:Y:S02]  /*a2e0*/  ELECT P6, UR62, PT ;  /* 0x00000000003e782f */ /* 0x000fe400038c0000 */
[----:B------:R-:W-:Y:S01]  /*a2f0*/  MOV R14, UR62 ;  /* 0x0000003e000e7c02 */ /* 0x000fe20008000f00 */
[----:B--2---:R-:W-:Y:S10]  /*a300*/  ENDCOLLECTIVE ;  /* 0x000000000000791b */ /* 0x004ff40003800000 */
.L_x_1010:
[----:B------:R-:W-:Y:S05]  /*a310*/  BSYNC B0 ;  /* 0x0000000000007941 */ /* 0x000fea0003800000 */
.L_x_1009:
[----:B------:R-:W-:Y:S01]  /*a320*/  PLOP3.LUT P0, PT, P6, PT, PT, 0x80, 0x0 ;  /* 0x000000000000781c */ /* 0x000fe2000370f070 */
[----:B------:R-:W-:-:S12]  /*a330*/  BRA `(.L_x_1011) ;  /* 0xfffffff400b87947 */ /* 0x000fd8000383ffff */
.L_x_978:
[----:B-1----:R1:W3:Y:S02]  /*a340*/  SYNCS.PHASECHK.TRANS64.TRYWAIT P1, [R6+URZ], R5 ;  /* 0x00000005060075a7 */ /* 0x0022e4000802017f */
[----:B---3--:R-:W-:Y:S05]  /*a350*/  @!P1 NANOSLEEP.SYNCS 0x989680 ;  /* 0x009896800000995d */ /* 0x008fea0003900000 */
[----:B------:R-:W3:Y:S02]  /*a360*/  @!P1 SYNCS.PHASECHK.TRANS64 P1, [R6+URZ], R5 ;  /* 0x00000005060095a7 */ /* 0x000ee4000802007f */
[----:B---3--:R-:W-:Y:S05]  /*a370*/  @!P1 BRA `(.L_x_978) ;  /* 0xfffffffc00f09947 */ /* 0x008fea000383ffff */
[----:B------:R-:W-:Y:S05]  /*a380*/  BRA `(.L_x_1012) ;  /* 0xfffffff400f87947 */ /* 0x000fea000383ffff */
.L_x_979:
[----:B---3--:R3:W4:Y:S02]  /*a390*/  SYNCS.PHASECHK.TRANS64.TRYWAIT P1, [R3+URZ], R2 ;  /* 0x00000002030075a7 */ /* 0x008724000802017f */
[----:B----4-:R-:W-:Y:S05]  /*a3a0*/  @!P1 NANOSLEEP.SYNCS 0x989680 ;  /* 0x009896800000995d */ /* 0x010fea0003900000 */
[----:B------:R-:W4:Y:S02]  /*a3b0*/  @!P1 SYNCS.PHASECHK.TRANS64 P1, [R3+URZ], R2 ;  /* 0x00000002030095a7 */ /* 0x000f24000802007f */
[----:B----4-:R-:W-:Y:S05]  /*a3c0*/  @!P1 BRA `(.L_x_979) ;  /* 0xfffffffc00f09947 */ /* 0x010fea000383ffff */
[----:B------:R-:W-:Y:S05]  /*a3d0*/  BRA `(.L_x_1013) ;  /* 0xfffffff400ec7947 */ /* 0x000fea000383ffff */
.L_x_981:
[----:B---3--:R3:W4:Y:S02]  /*a3e0*/  SYNCS.PHASECHK.TRANS64.TRYWAIT P0, [R0+URZ], R5 ;  /* 0x00000005000075a7 */ /* 0x008724000800017f */
[----:B----4-:R-:W-:Y:S05]  /*a3f0*/  @!P0 NANOSLEEP.SYNCS 0x989680 ;  /* 0x009896800000895d */ /* 0x010fea0003900000 */
[----:B------:R-:W4:Y:S02]  /*a400*/  @!P0 SYNCS.PHASECHK.TRANS64 P0, [R0+URZ], R5 ;  /* 0x00000005000085a7 */ /* 0x000f24000800007f */
[----:B----4-:R-:W-:Y:S05]  /*a410*/  @!P0 BRA `(.L_x_981) ;  /* 0xfffffffc00f08947 */ /* 0x010fea000383ffff */
[----:B------:R-:W-:Y:S05]  /*a420*/  BRA `(.L_x_1014) ;  /* 0xfffffff400f07947 */ /* 0x000fea000383ffff */
.L_x_1015:
        /* <DEDUP_REMOVED lines=13> */
.L_x_6558:


//--------------------- .text._ZN7cutlass13device_kernelIN5flash11enable_sm90INS1_16FlashAttnBwdSm90INS1_25CollectiveMainloopBwdSm90ILi2ELi2ELi2EN4cute5tupleIJNS5_1CILi1EEES8_S8_EEENS6_IJNS7_ILi64EEENS7_ILi128EEENS7_ILi96EEEEEENS_10bfloat16_tEfNS_4arch4Sm90ELb0ELb1ELb1ELb0ELb0ELb1ELb0ELb0ELi2ELi1ELi2ELi1ELb1EEENS1_21CollectiveEpilogueBwdISD_SE_SG_Li256ELb0ELb0ELi1EEENS1_19SingleTileSchedulerILb0ELb0ELb0ELi128EEEEEEEEEvNT_6ParamsE --------------------------
	.section	.text._ZN7cutlass13device_kernelIN5flash11enable_sm90INS1_16FlashAttnBwdSm90INS1_25CollectiveMainloopBwdSm90ILi2ELi2ELi2EN4cute5tupleIJNS5_1CILi1EEES8_S8_EEENS6_IJNS7_ILi64EEENS7_ILi128EEENS7_ILi96EEEEEENS_10bfloat16_tEfNS_4arch4Sm90ELb0ELb1ELb1ELb0ELb0ELb1ELb0ELb0ELi2ELi1ELi2ELi1ELb1EEENS1_21CollectiveEpilogueBwdISD_SE_SG_Li256ELb0ELb0ELi1EEENS1_19SingleTileSchedulerILb0ELb0ELb0ELi128EEEEEEEEEvNT_6ParamsE,"ax",@progbits
	.align	128
.text._ZN7cutlass13device_kernelIN5flash11enable_sm90INS1_16FlashAttnBwdSm90INS1_25CollectiveMainloopBwdSm90ILi2ELi2ELi2EN4cute5tupleIJNS5_1CILi1EEES8_S8_EEENS6_IJNS7_ILi64EEENS7_ILi128EEENS7_ILi96EEEEEENS_10bfloat16_tEfNS_4arch4Sm90ELb0ELb1ELb1ELb0ELb0ELb1ELb0ELb0ELi2ELi1ELi2ELi1ELb1EEENS1_21CollectiveEpilogueBwdISD_SE_SG_Li256ELb0ELb0ELi1EEENS1_19SingleTileSchedulerILb0ELb0ELb0ELi128EEEEEEEEEvNT_6ParamsE:
        .type           _ZN7cutlass13device_kernelIN5flash11enable_sm90INS1_16FlashAttnBwdSm90INS1_25CollectiveMainloopBwdSm90ILi2ELi2ELi2EN4cute5tupleIJNS5_1CILi1EEES8_S8_EEENS6_IJNS7_ILi64EEENS7_ILi128EEENS7_ILi96EEEEEENS_10bfloat16_tEfNS_4arch4Sm90ELb0ELb1ELb1ELb0ELb0ELb1ELb0ELb0ELi2ELi1ELi2ELi1ELb1EEENS1_21CollectiveEpilogueBwdISD_SE_SG_Li256ELb0ELb0ELi1EEENS1_19SingleTileSchedulerILb0ELb0ELb0ELi128EEEEEEEEEvNT_6ParamsE,@function
        .size           _ZN7cutlass13device_kernelIN5flash11enable_sm90INS1_16FlashAttnBwdSm90INS1_25CollectiveMainloopBwdSm90ILi2ELi2ELi2EN4cute5tupleIJNS5_1CILi1EEES8_S8_EEENS6_IJNS7_ILi64EEENS7_ILi128EEENS7_ILi96EEEEEENS_10bfloat16_tEfNS_4arch4Sm90ELb0ELb1ELb1ELb0ELb0ELb1ELb0ELb0ELi2ELi1ELi2ELi1ELb1EEENS1_21CollectiveEpilogueBwdISD_SE_SG_Li256ELb0ELb0ELi1EEENS1_19SingleTileSchedulerILb0ELb0ELb0ELi128EEEEEEEEEvNT_6ParamsE,(.L_x_6559 - _ZN7cutlass13device_kernelIN5flash11enable_sm90INS1_16FlashAttnBwdSm90INS1_25CollectiveMainloopBwdSm90ILi2ELi2ELi2EN4cute5tupleIJNS5_1CILi1EEES8_S8_EEENS6_IJNS7_ILi64EEENS7_ILi128EEENS7_ILi96EEEEEENS_10bfloat16_tEfNS_4arch4Sm90ELb0ELb1ELb1ELb0ELb0ELb1ELb0ELb0ELi2ELi1ELi2ELi1ELb1EEENS1_21CollectiveEpilogueBwdISD_SE_SG_Li256ELb0ELb0ELi1EEENS1_19SingleTileSchedulerILb0ELb0ELb0ELi128EEEEEEEEEvNT_6ParamsE)
        .other          _ZN7cutlass13device_kernelIN5flash11enable_sm90INS1_16FlashAttnBwdSm90INS1_25CollectiveMainloopBwdSm90ILi2ELi2ELi2EN4cute5tupleIJNS5_1CILi1EEES8_S8_EEENS6_IJNS7_ILi64EEENS7_ILi128EEENS7_ILi96EEEEEENS_10bfloat16_tEfNS_4arch4Sm90ELb0ELb1ELb1ELb0ELb0ELb1ELb0ELb0ELi2ELi1ELi2ELi1ELb1EEENS1_21CollectiveEpilogueBwdISD_SE_SG_Li256ELb0ELb0ELi1EEENS1_19SingleTileSchedulerILb0ELb0ELb0ELi128EEEEEEEEEvNT_6ParamsE,@"STO_CUDA_ENTRY STV_DEFAULT"
_ZN7cutlass13device_kernelIN5flash11enable_sm90INS1_16FlashAttnBwdSm90INS1_25CollectiveMainloopBwdSm90ILi2ELi2ELi2EN4cute5tupleIJNS5_1CILi1EEES8_S8_EEENS6_IJNS7_ILi64EEENS7_ILi128EEENS7_ILi96EEEEEENS_10bfloat16_tEfNS_4arch4Sm90ELb0ELb1ELb1ELb0ELb0ELb1ELb0ELb0ELi2ELi1ELi2ELi1ELb1EEENS1_21CollectiveEpilogueBwdISD_SE_SG_Li256ELb0ELb0ELi1EEENS1_19SingleTileSchedulerILb0ELb0ELb0ELi128EEEEEEEEEvNT_6ParamsE:
[----:B------:R-:W1:Y:S02]  /*0000*/  LDC R1, c[0x0][0x28] ;  /* 0x00000a00ff017b82 */ /* 0x000e640000000800 */
[----:B-1----:R-:W-:Y:S01]  /*0010*/  VIADD R1, R1, 0xfffffff8 ;  /* 0xfffffff801017836 */ /* 0x002fe20000000000 */
[----:B------:R-:W1:Y:S01]  /*0020*/  S2R R3, SR_TID.X ;  /* 0x0000000000037919 */ /* 0x000e620000002100 */
[----:B------:R-:W-:Y:S01]  /*0030*/  ELECT P0, URZ, PT ;  /* 0x00000000003f782f */ /* 0x000fe20003800000 */
[----:B------:R-:W-:Y:S01]  /*0040*/  BSSY B0, `(.L_x_1016) ;  /* 0x000001a000007945 */ /* 0x000fe20003800000 */
[--C-:B-1----:R-:W-:Y:S02]  /*0050*/  SHF.R.U32.HI R0, RZ, 0x5, R3.reuse ;  /* 0x00000005ff007819 */ /* 0x102fe40000011603 */
[----:B------:R-:W-:-:S03]  /*0060*/  SHF.R.U32.HI R3, RZ, 0x7, R3 ;  /* 0x00000007ff037819 */ /* 0x000fc60000011603 */
[----:B------:R-:W1:Y:S02]  /*0070*/  SHFL.IDX PT, R2, R0, RZ, 0x1f ;  /* 0x00001fff00027589 */ /* 0x000e6400000e0000 */
[----:B-1----:R-:W-:-:S13]  /*0080*/  ISETP.EQ.AND P0, PT, R2, RZ, P0 ;  /* 0x000000ff0200720c */ /* 0x002fda0000702270 */
[----:B------:R-:W-:Y:S05]  /*0090*/  @!P0 BRA `(.L_x_1017) ;  /* 0x0000000000508947 */ /* 0x000fea0003800000 */
        /* <DEDUP_REMOVED lines=20> */
.L_x_1017:
[----:B------:R-:W-:Y:S05]  /*01e0*/  BSYNC B0 ;  /* 0x0000000000007941 */ /* 0x000fea0003800000 */
.L_x_1016:
        /* <DEDUP_REMOVED lines=37> */
.L_x_1018:
        /* <DEDUP_REMOVED lines=22> */
.L_x_1019:
[----:B------:R-:W-:Y:S01]  /*05a0*/  PLOP3.LUT P0, PT, PT, PT, UP0, 0x80, 0x0 ;  /* 0x000000000000781c */ /* 0x000fe20003f0f008 */
[----:B------:R-:W-:Y:S01]  /*05b0*/  NOP ;  /* 0x0000000000007918 */ /* 0x000fe20000000000 */
[----:B-12-4-:R-:W-:Y:S11]  /*05c0*/  BAR.SYNC.DEFER_BLOCKING 0x0 ;  /* 0x0000000000007b1d */ /* 0x016ff60000010000 */
[----:B------:R-:W-:Y:S05]  /*05d0*/  @!P0 BRA `(.L_x_1020) ;  /* 0x0000006000048947 */ /* 0x000fea0003800000 */
.L_x_1021:
[----:B------:R-:W-:-:S08]  /*05e0*/  NOP ;  /* 0x0000000000007918 */ /* 0x000fd00000000000 */
[----:B------:R-:W1:Y:S02]  /*05f0*/  USETMAXREG.TRY_ALLOC.CTAPOOL UP0, 0xf0 ;  /* 0x000000f0000079c8 */ /* 0x000e640008000600 */
[----:B-1----:R-:W-:-:S13]  /*0600*/  PLOP3.LUT P0, PT, PT, PT, UP0, 0x80, 0x0 ;  /* 0x000000000000781c */ /* 0x002fda0003f0f008 */
[----:B------:R-:W-:Y:S05]  /*0610*/  @!P0 BRA `(.L_x_1021) ;  /* 0xfffffffc00f08947 */ /* 0x000fea000383ffff */
[----:B------:R-:W-:Y:S01]  /*0620*/  LOP3.LUT R0, R0, 0x3, RZ, 0xc0, !PT ;  /* 0x0000000300007812 */ /* 0x000fe200078ec0ff */
[----:B------:R-:W1:Y:S01]  /*0630*/  S2R R2, SR_TID.X ;  /* 0x0000000000027919 */ /* 0x000e620000002100 */
[----:B------:R-:W2:Y:S04]  /*0640*/  S2UR UR4, SR_CTAID.Z ;  /* 0x00000000000479c3 */ /* 0x000ea80000002700 */
[----:B------:R-:W3:Y:S02]  /*0650*/  SHFL.IDX PT, R0, R0, RZ, 0x1f ;  /* 0x00001fff00007589 */ /* 0x000ee400000e0000 */
[----:B---3--:R-:W-:Y:S02]  /*0660*/  ISETP.NE.AND P0, PT, R0, RZ, PT ;  /* 0x000000ff0000720c */ /* 0x008fe40003f05270 */
[----:B-1----:R-:W-:-:S11]  /*0670*/  SHF.R.U32.HI R2, RZ, 0x7, R2 ;  /* 0x00000007ff027819 */ /* 0x002fd60000011602 */
[----:B------:R-:W-:-:S05]  /*0680*/  @!P0 VIADD R2, R2, 0x9 ;  /* 0x0000000902028836 */ /* 0x000fca0000000000 */
[----:B------:R1:W-:Y:S06]  /*0690*/  @!P0 BAR.ARV R2, 0xa0 ;  /* 0x000280020000851d */ /* 0x0003ec0000002000 */
[----:B--2---:R-:W-:-:S13]  /*06a0*/  ISETP.LE.AND P0, PT, RZ, UR4, PT ;  /* 0x00000004ff007c0c */ /* 0x004fda000bf03270 */
[----:B-1----:R-:W-:Y:S05]  /*06b0*/  @!P0 EXIT ;  /* 0x000000000000894d */ /* 0x002fea0003800000 */
[----:B------:R-:W1:Y:S01]  /*06c0*/  S2UR UR39, SR_CTAID.X ;  /* 0x00000000002779c3 */ /* 0x000e620000002500 */
[----:B------:R-:W2:Y:S01]  /*06d0*/  S2R R3, SR_TID.X ;  /* 0x0000000000037919 */ /* 0x000ea20000002100 */
[----:B------:R-:W-:Y:S01]  /*06e0*/  ULDC UR7, c[0x0][0x280] ;  /* 0x0000a00000077ab9 */ /* 0x000fe20000000800 */
[----:B------:R-:W-:Y:S01]  /*06f0*/  ULDC UR6, c[0x0][0x290] ;  /* 0x0000a40000067ab9 */ /* 0x000fe20000000800 */
[----:B------:R-:W-:Y:S01]  /*0700*/  ULDC UR4, c[0x0][0x74c] ;  /* 0x0001d30000047ab9 */ /* 0x000fe20000000800 */
[----:B------:R-:W-:Y:S02]  /*0710*/  PLOP3.LUT P0, PT, PT, PT, PT, 0x80, 0x0 ;  /* 0x000000000000781c */ /* 0x000fe40003f0f070 */
        /* <DEDUP_REMOVED lines=18> */
[----:B-1----:R-:W-:Y:S02]  /*0840*/  ULEA UR5, UR39, UR7, 0x7 ;  /* 0x0000000727057291 */ /* 0x002fe4000f8e383f */
[----:B------:R-:W-:Y:S02]  /*0850*/  ISETP.LE.AND P1, PT, RZ, UR39, PT ;  /* 0x00000027ff007c0c */ /* 0x000fe4000bf23270 */
[----:B------:R-:W-:Y:S02]  /*0860*/  CS2R R34, SRZ ;  /* 0x0000000000227805 */ /* 0x000fe4000001ff00 */
[----:B------:R-:W-:Y:S01]  /*0870*/  CS2R R32, SRZ ;  /* 0x0000000000207805 */ /* 0x000fe2000001ff00 */
[----:B------:R-:W-:Y:S01]  /*0880*/  UIADD3 UR4, -UR4, UR5, -UR6 ;  /* 0x0000000504047290 */ /* 0x000fe2000fffe906 */
[----:B------:R-:W-:-:S02]  /*0890*/  CS2R R30, SRZ ;  /* 0x00000000001e7805 */ /* 0x000fc4000001ff00 */
[----:B------:R-:W-:Y:S02]  /*08a0*/  CS2R R28, SRZ ;  /* 0x00000000001c7805 */ /* 0x000fe4000001ff00 */
[----:B------:R-:W-:Y:S01]  /*08b0*/  CS2R R26, SRZ ;  /* 0x00000000001a7805 */ /* 0x000fe2000001ff00 */
[----:B------:R-:W-:Y:S01]  /*08c0*/  USHF.R.S32.HI UR5, URZ, 0x1f, UR4 ;  /* 0x0000001f3f057899 */ /* 0x000fe20008011404 */
[----:B--2---:R-:W-:Y:S01]  /*08d0*/  VIADD R18, R3, 0xffffff80 ;  /* 0xffffff8003127836 */ /* 0x004fe20000000000 */
[----:B------:R-:W-:Y:S02]  /*08e0*/  CS2R R24, SRZ ;  /* 0x0000000000187805 */ /* 0x000fe4000001ff00 */
[----:B------:R-:W-:Y:S01]  /*08f0*/  CS2R R118, SRZ ;  /* 0x0000000000767805 */ /* 0x000fe2000001ff00 */
[----:B------:R-:W-:Y:S01]  /*0900*/  ULEA.HI UR5, UR5, UR4, URZ, 0x6 ;  /* 0x0000000405057291 */ /* 0x000fe2000f8f303f */
[----:B------:R-:W-:Y:S01]  /*0910*/  CS2R R116, SRZ ;  /* 0x0000000000747805 */ /* 0x000fe2000001ff00 */
[----:B------:R-:W-:Y:S01]  /*0920*/  UIADD3 UR4, UR7, 0x3f, URZ ;  /* 0x0000003f07047890 */ /* 0x000fe2000fffe03f */
[----:B------:R-:W-:Y:S01]  /*0930*/  CS2R R114, SRZ ;  /* 0x0000000000727805 */ /* 0x000fe2000001ff00 */
[----:B------:R-:W-:Y:S01]  /*0940*/  USHF.R.S32.HI UR6, URZ, 0x6, UR5 ;  /* 0x000000063f067899 */ /* 0x000fe20008011405 */
[----:B------:R-:W-:Y:S01]  /*0950*/  CS2R R112, SRZ ;  /* 0x0000000000707805 */ /* 0x000fe2000001ff00 */
[----:B------:R-:W-:Y:S01]  /*0960*/  USHF.R.S32.HI UR5, URZ, 0x1f, UR4 ;  /* 0x0000001f3f057899 */ /* 0x000fe20008011404 */
[----:B------:R-:W-:Y:S01]  /*0970*/  CS2R R110, SRZ ;  /* 0x00000000006e7805 */ /* 0x000fe2000001ff00 */
[----:B------:R-:W-:Y:S01]  /*0980*/  UISETP.LT.AND UP0, UPT, URZ, UR6, UPT ;  /* 0x000000063f00728c */ /* 0x000fe2000bf01270 */
[----:B------:R-:W-:Y:S01]  /*0990*/  CS2R R108, SRZ ;  /* 0x00000000006c7805 */ /* 0x000fe2000001ff00 */
[----:B------:R-:W-:Y:S01]  /*09a0*/  ULEA.HI UR5, UR5, UR4, URZ, 0x6 ;  /* 0x0000000405057291 */ /* 0x000fe2000f8f303f */
[----:B------:R-:W-:Y:S01]  /*09b0*/  CS2R R106, SRZ ;  /* 0x00000000006a7805 */ /* 0x000fe2000001ff00 */
[----:B------:R-:W-:Y:S01]  /*09c0*/  USEL UR37, URZ, UR6, !UP0 ;  /* 0x000000063f257287 */ /* 0x000fe2000c000000 */
[----:B------:R-:W-:Y:S01]  /*09d0*/  CS2R R104, SRZ ;  /* 0x0000000000687805 */ /* 0x000fe2000001ff00 */
[----:B------:R-:W-:Y:S01]  /*09e0*/  USHF.R.S32.HI UR36, URZ, 0x6, UR5 ;  /* 0x000000063f247899 */ /* 0x000fe20008011405 */
        /* <DEDUP_REMOVED lines=10> */
[----:B------:R-:W-:Y:S01]  /*0a90*/  IMAD.MOV.U32 R83, RZ, RZ, RZ ;  /* 0x000000ffff537224 */ /* 0x000fe200078e00ff */
[----:B------:R-:W-:Y:S06]  /*0aa0*/  @!P1 BRA `(.L_x_1022) ;  /* 0x0000000000289947 */ /* 0x000fec0003800000 */
[----:B------:R-:W-:Y:S01]  /*0ab0*/  ULEA UR4, UR39, UR7, 0x7 ;  /* 0x0000000727047291 */ /* 0x000fe2000f8e383f */
[----:B------:R-:W-:-:S03]  /*0ac0*/  ULDC UR5, c[0x0][0x290] ;  /* 0x0000a40000057ab9 */ /* 0x000fc60000000800 */
[----:B------:R-:W-:-:S03]  /*0ad0*/  UIADD3 UR4, -UR5, 0xbf, UR4 ;  /* 0x000000bf05047890 */ /* 0x000fc6000fffe104 */
[----:B------:R-:W-:Y:S02]  /*0ae0*/  ULDC UR5, c[0x0][0x748] ;  /* 0x0001d20000057ab9 */ /* 0x000fe40000000800 */
[----:B------:R-:W-:-:S04]  /*0af0*/  UIADD3 UR4, UR4, UR5, URZ ;  /* 0x0000000504047290 */ /* 0x000fc8000fffe03f */
[----:B------:R-:W-:-:S04]  /*0b00*/  USHF.R.S32.HI UR5, URZ, 0x1f, UR4 ;  /* 0x0000001f3f057899 */ /* 0x000fc80008011404 */
[----:B------:R-:W-:-:S04]  /*0b10*/  ULEA.HI UR5, UR5, UR4, URZ, 0x6 ;  /* 0x0000000405057291 */ /* 0x000fc8000f8f303f */
[----:B------:R-:W-:-:S04]  /*0b20*/  USHF.R.S32.HI UR5, URZ, 0x6, UR5 ;  /* 0x000000063f057899 */ /* 0x000fc80008011405 */
[----:B------:R-:W-:-:S04]  /*0b30*/  UISETP.LT.AND UP0, UPT, UR36, UR5, UPT ;  /* 0x000000052400728c */ /* 0x000fc8000bf01270 */
[----:B------:R-:W-:-:S12]  /*0b40*/  USEL UR36, UR36, UR5, UP0 ;  /* 0x0000000524247287 */ /* 0x000fd80008000000 */
.L_x_1022:
[----:B------:R-:W-:Y:S01]  /*0b50*/  UISETP.GT.AND UP0, UPT, UR36, UR37, UPT ;  /* 0x000000252400728c */ /* 0x000fe2000bf04270 */
[----:B------:R-:W-:Y:S01]  /*0b60*/  IMAD.MOV.U32 R82, RZ, RZ, RZ ;  /* 0x000000ffff527224 */ /* 0x000fe200078e00ff */
[----:B------:R-:W-:Y:S02]  /*0b70*/  CS2R R80, SRZ ;  /* 0x0000000000507805 */ /* 0x000fe4000001ff00 */
[----:B------:R-:W-:Y:S02]  /*0b80*/  CS2R R78, SRZ ;  /* 0x00000000004e7805 */ /* 0x000fe4000001ff00 */
[----:B------:R-:W-:Y:S02]  /*0b90*/  CS2R R76, SRZ ;  /* 0x00000000004c7805 */ /* 0x000fe4000001ff00 */
[----:B------:R-:W-:Y:S02]  /*0ba0*/  CS2R R74, SRZ ;  /* 0x00000000004a7805 */ /* 0x000fe4000001ff00 */
[----:B------:R-:W-:-:S02]  /*0bb0*/  PLOP3.LUT P1, PT, PT, PT, UP0, 0x80, 0x0 ;  /* 0x000000000000781c */ /* 0x000fc40003f2f008 */
[----:B------:R-:W-:-:S11]  /*0bc0*/  CS2R R72, SRZ ;  /* 0x0000000000487805 */ /* 0x000fd6000001ff00 */
[----:B------:R-:W-:Y:S05]  /*0bd0*/  @!P1 BRA `(.L_x_1023) ;  /* 0x0000004000ec9947 */ /* 0x000fea0003800000 */
        /* <DEDUP_REMOVED lines=19> */
.L_x_1025:
        /* <DEDUP_REMOVED lines=15> */
.L_x_1024:
        /* <DEDUP_REMOVED lines=22> */
.L_x_1027:
        /* <DEDUP_REMOVED lines=15> */
.L_x_1026:
[----:B------:R-:W-:Y:S01]  /*1050*/  SHF.R.S32.HI R19, RZ, 0x1f, R18 ;  /* 0x0000001fff137819 */ /* 0x000fe20000011412 */
[----:B------:R-:W-:-:S03]  /*1060*/  UMOV UR4, 0xffffffff ;  /* 0xffffffff00047882 */ /* 0x000fc60000000000 */
[----:B------:R-:W-:-:S04]  /*1070*/  LEA.HI R0, R19, R18, RZ, 0x7 ;  /* 0x0000001213007211 */ /* 0x000fc800078f38ff */
[----:B------:R-:W-:Y:S01]  /*1080*/  SHF.R.S32.HI R17, RZ, 0x7, R0 ;  /* 0x00000007ff117819 */ /* 0x000fe20000011400 */
[----:B------:R-:W-:Y:S06]  /*1090*/  BRA.DIV UR4, `(.L_x_1028) ;  /* 0x0000008a04307947 */ /* 0x000fec000b800000 */
[----:B------:R1:W2:Y:S02]  /*10a0*/  SHFL.IDX PT, R14, R17, RZ, 0x1f ;  /* 0x00001fff110e7589 */ /* 0x0002a400000e0000 */
.L_x_1113:
        /* <DEDUP_REMOVED lines=10> */
[----:B------:R-:W-:-:S05]  /*1150*/  LOP3.LUT R5, R24, 0x7ffffffc, RZ, 0xc0, !PT ;  /* 0x7ffffffc18057812 */ /* 0x000fca00078ec0ff */
[----:B------:R-:W-:Y:S01]  /*1160*/  IMAD.IADD R2, R22, 0x1, -R5 ;  /* 0x0000000116027824 */ /* 0x000fe200078e0a05 */
[----:B---3--:R-:W-:Y:S06]  /*1170*/  @P0 BRA `(.L_x_1029) ;  /* 0x0000000000080947 */ /* 0x008fec0003800000 */
[----:B------:R-:W2:Y:S02]  /*1180*/  SYNCS.PHASECHK.TRANS64.TRYWAIT P0, [R237+URZ+0x26800], R4 ;  /* 0x02680004ed0075a7 */ /* 0x000ea4000800017f */
[----:B--2---:R-:W-:Y:S05]  /*1190*/  @!P0 BRA `(.L_x_1030) ;  /* 0x0000008800108947 */ /* 0x004fea0003800000 */
.L_x_1029:
[----:B------:R-:W-:Y:S02]  /*11a0*/  IMAD.IADD R16, R14, 0x1, -R3 ;  /* 0x000000010e107824 */ /* 0x000fe400078e0a03 */
[----:B------:R-:W-:Y:S01]  /*11b0*/  IMAD.SHL.U32 R2, R2, 0x2, RZ ;  /* 0x0000000202027824 */ /* 0x000fe200078e00ff */
[----:B------:R-:W-:Y:S06]  /*11c0*/  @!P1 BRA `(.L_x_1031) ;  /* 0x0000000000409947 */ /* 0x000fec0003800000 */
[----:B------:R-:W-:Y:S01]  /*11d0*/  MOV R0, 0x0 ;  /* 0x0000000000007802 */ /* 0x000fe20000000f00 */
[----:B------:R-:W-:Y:S01]  /*11e0*/  ULDC.64 UR4, c[0x4][0x88] ;  /* 0x0100220000047ab9 */ /* 0x000fe20000000a00 */
[----:B------:R-:W-:Y:S01]  /*11f0*/  ULDC.64 UR6, c[0x4][0x90] ;  /* 0x0100240000067ab9 */ /* 0x000fe20000000a00 */
[----:B--2---:R-:W-:Y:S01]  /*1200*/  IMAD.U32 R4, RZ, RZ, UR4 ;  /* 0x00000004ff047e24 */ /* 0x004fe2000f8e00ff */
[----:B------:R2:W3:Y:S01]  /*1210*/  LDC.64 R14, c[0x4][R0] ;  /* 0x01000000000e7b82 */ /* 0x0004e20000000a00 */
        /* <DEDUP_REMOVED lines=8> */
[----:B--2---:R-:W-:-:S07]  /*12a0*/  IMAD.MOV.U32 R13, RZ, RZ, RZ ;  /* 0x000000ffff0d7224 */ /* 0x004fce00078e00ff */
[----:B------:R-:W-:-:S07]  /*12b0*/  LEPC R20, `(.L_x_1031) ;  /* 0x000000001014794e */ /* 0x000fce0000000000 */
[----:B-1-3--:R-:W-:Y:S05]  /*12c0*/  CALL.ABS.NOINC R14 ;  /* 0x000000000e007343 */ /* 0x00afea0003c00000 */
.L_x_1031:
[----:B------:R-:W-:Y:S01]  /*12d0*/  LEA.HI R0, R19, R18, RZ, 0x4 ;  /* 0x0000001213007211 */ /* 0x000fe200078f20ff */
[----:B------:R-:W-:Y:S05]  /*12e0*/  WARPSYNC.ALL ;  /* 0x0000000000007948 */ /* 0x000fea0003800000 */
[----:B------:R-:W-:-:S05]  /*12f0*/  LOP3.LUT R3, R0, 0xfffffff0, RZ, 0xc0, !PT ;  /* 0xfffffff000037812 */ /* 0x000fca00078ec0ff */
[----:B------:R-:W-:Y:S01]  /*1300*/  IMAD.IADD R5, R18, 0x1, -R3 ;  /* 0x0000000112057824 */ /* 0x000fe200078e0a03 */
[----:B------:R-:W-:-:S04]  /*1310*/  SHF.R.S32.HI R3, RZ, 0x4, R0 ;  /* 0x00000004ff037819 */ /* 0x000fc80000011400 */
[----:B------:R-:W-:Y:S02]  /*1320*/  LEA.HI R6, R5, R5, RZ, 0x1 ;  /* 0x0000000505067211 */ /* 0x000fe400078f08ff */
[----:B------:R-:W-:Y:S02]  /*1330*/  LEA.HI R0, R0, R3, RZ, 0x1 ;  /* 0x0000000300007211 */ /* 0x000fe400078f08ff */
[--C-:B------:R-:W-:Y:S02]  /*1340*/  SHF.R.S32.HI R7, RZ, 0x1, R6.reuse ;  /* 0x00000001ff077819 */ /* 0x100fe40000011406 */
[----:B--2---:R-:W-:Y:S02]  /*1350*/  SHF.R.S32.HI R4, RZ, 0x1f, R6 ;  /* 0x0000001fff047819 */ /* 0x004fe40000011406 */
        /* <DEDUP_REMOVED lines=26> */
[--C-:B------:R-:W-:Y:S01]  /*1500*/  SHF.R.S32.HI R3, RZ, 0x2, R24.reuse ;  /* 0x00000002ff037819 */ /* 0x100fe20000011418 */
[----:B------:R-:W-:Y:S01]  /*1510*/  IMAD.SHL.U32 R7, R7, 0x10, RZ ;  /* 0x0000001007077824 */ /* 0x000fe200078e00ff */
[----:B------:R-:W-:Y:S02]  /*1520*/  SHF.R.S32.HI R24, RZ, 0x1f, R24 ;  /* 0x0000001fff187819 */ /* 0x000fe40000011418 */
[----:B------:R-:W2:Y:S01]  /*1530*/  LDSM.16.M88.4 R160, [R6+0x6000] ;  /* 0x0060000006a0783b */ /* 0x000ea20000000200 */
[----:B------:R-:W-:Y:S01]  /*1540*/  LEA.HI R18, R19, R18, RZ, 0x3 ;  /* 0x0000001213127211 */ /* 0x000fe200078f18ff */
[----:B------:R-:W-:Y:S01]  /*1550*/  IMAD R4, R17, 0x8, R4 ;  /* 0x0000000811047824 */ /* 0x000fe200078e0204 */
[----:B------:R-:W-:Y:S01]  /*1560*/  LEA.HI R24, R24, R3, RZ, 0x3 ;  /* 0x0000000318187211 */ /* 0x000fe200078f18ff */
[----:B------:R-:W3:Y:S01]  /*1570*/  LDSM.16.M88.4 R164, [R6+0x8000] ;  /* 0x0080000006a4783b */ /* 0x000ee20000000200 */
[----:B------:R-:W-:Y:S01]  /*1580*/  LOP3.LUT R7, R0, 0x30, R7, 0xf8, !PT ;  /* 0x0000003000077812 */ /* 0x000fe200078ef807 */
[----:B------:R-:W-:Y:S01]  /*1590*/  ULDC UR6, c[0x0][0x290] ;  /* 0x0000a40000067ab9 */ /* 0x000fe20000000800 */
[----:B------:R-:W-:Y:S01]  /*15a0*/  LOP3.LUT R24, R24, 0xfffffff8, RZ, 0xc0, !PT ;  /* 0xfffffff818187812 */ /* 0x000fe200078ec0ff */
[----:B------:R-:W4:Y:S01]  /*15b0*/  LDSM.16.M88.4 R168, [R6+0xa000] ;  /* 0x00a0000006a8783b */ /* 0x000f220000000200 */
[----:B------:R-:W-:Y:S01]  /*15c0*/  LOP3.LUT R7, R7, 0x8, R18, 0xf8, !PT ;  /* 0x0000000807077812 */ /* 0x000fe200078ef812 */
[----:B------:R-:W-:Y:S01]  /*15d0*/  UIMAD UR39, UR39, -0x80, UR6 ;  /* 0xffffff80272778a4 */ /* 0x000fe2000f8e0206 */
[----:B------:R-:W-:Y:S01]  /*15e0*/  SHF.R.U32.HI R8, RZ, 0x3, R0 ;  /* 0x00000003ff087819 */ /* 0x000fe20000011600 */
[----:B------:R-:W5:Y:S01]  /*15f0*/  S2R R5, SR_CTAID.X ;  /* 0x0000000000057919 */ /* 0x000f620000002500 */
[----:B------:R-:W-:Y:S01]  /*1600*/  IMAD.IADD R24, R3, 0x1, -R24 ;  /* 0x0000000103187824 */ /* 0x000fe200078e0a18 */
[----:B------:R-:W-:-:S02]  /*1610*/  LEA.HI R3, R17, R17, RZ, 0x1 ;  /* 0x0000001111037211 */ /* 0x000fc400078f08ff */
[----:B------:R-:W-:Y:S02]  /*1620*/  CS2R R70, SRZ ;  /* 0x0000000000467805 */ /* 0x000fe4000001ff00 */
[----:B------:R-:W-:Y:S02]  /*1630*/  LOP3.LUT R7, R7, R8, RZ, 0x3c, !PT ;  /* 0x0000000807077212 */ /* 0x000fe400078e3cff */
[----:B------:R-:W-:Y:S02]  /*1640*/  CS2R R68, SRZ ;  /* 0x0000000000447805 */ /* 0x000fe4000001ff00 */
[----:B------:R-:W-:Y:S02]  /*1650*/  LOP3.LUT R0, R3, 0x3fffffe, RZ, 0xc0, !PT ;  /* 0x03fffffe03007812 */ /* 0x000fe400078ec0ff */
[----:B------:R-:W-:Y:S02]  /*1660*/  CS2R R66, SRZ ;  /* 0x0000000000427805 */ /* 0x000fe4000001ff00 */
[----:B------:R-:W-:Y:S01]  /*1670*/  LEA.HI R23, R23, R22, RZ, 0x5 ;  /* 0x0000001617177211 */ /* 0x000fe200078f28ff */
[----:B------:R-:W-:Y:S01]  /*1680*/  IMAD.U32 R3, R4, 0x200, R7 ;  /* 0x0000020004037824 */ /* 0x000fe200078e0007 */
[----:B------:R-:W-:Y:S01]  /*1690*/  CS2R R64, SRZ ;  /* 0x0000000000407805 */ /* 0x000fe2000001ff00 */
[C---:B------:R-:W-:Y:S01]  /*16a0*/  IMAD.IADD R0, R17.reuse, 0x1, -R0 ;  /* 0x0000000111007824 */ /* 0x040fe200078e0a00 */
[----:B------:R-:W-:Y:S01]  /*16b0*/  SHF.R.S32.HI R23, RZ, 0x5, R23 ;  /* 0x00000005ff177819 */ /* 0x000fe20000011417 */
[----:B-1----:R-:W-:Y:S01]  /*16c0*/  IMAD R17, R17, 0x300, R22 ;  /* 0x0000030011117824 */ /* 0x002fe200078e0216 */
[----:B------:R1:W-:Y:S01]  /*16d0*/  STL [R1], R3 ;  /* 0x0000000301007387 */ /* 0x0003e20000100800 */
[----:B------:R-:W-:-:S02]  /*16e0*/  CS2R R62, SRZ ;  /* 0x00000000003e7805 */ /* 0x000fc4000001ff00 */
[----:B------:R-:W-:Y:S01]  /*16f0*/  CS2R R60, SRZ ;  /* 0x00000000003c7805 */ /* 0x000fe2000001ff00 */
[----:B------:R-:W-:Y:S01]  /*1700*/  IMAD R23, R23, 0x10, R24 ;  /* 0x0000001017177824 */ /* 0x000fe200078e0218 */
[----:B------:R-:W-:Y:S01]  /*1710*/  CS2R R58, SRZ ;  /* 0x00000000003a7805 */ /* 0x000fe2000001ff00 */
[----:B------:R-:W-:Y:S01]  /*1720*/  IMAD.SHL.U32 R4, R17, 0x4, RZ ;  /* 0x0000000411047824 */ /* 0x000fe200078e00ff */
[----:B------:R-:W-:Y:S01]  /*1730*/  CS2R R56, SRZ ;  /* 0x0000000000387805 */ /* 0x000fe2000001ff00 */
[----:B------:R-:W-:Y:S01]  /*1740*/  IMAD R0, R0, 0x40, R23 ;  /* 0x0000004000007824 */ /* 0x000fe200078e0217 */
[----:B------:R-:W-:Y:S02]  /*1750*/  CS2R R54, SRZ ;  /* 0x0000000000367805 */ /* 0x000fe4000001ff00 */
[----:B------:R-:W-:Y:S01]  /*1760*/  CS2R R52, SRZ ;  /* 0x0000000000347805 */ /* 0x000fe2000001ff00 */
[----:B-1----:R-:W-:Y:S01]  /*1770*/  IMAD.MOV.U32 R3, RZ, RZ, 0x20 ;  /* 0x00000020ff037424 */ /* 0x002fe200078e00ff */
[----:B------:R-:W-:-:S02]  /*1780*/  CS2R R50, SRZ ;  /* 0x0000000000327805 */ /* 0x000fc4000001ff00 */
[----:B------:R-:W-:Y:S02]  /*1790*/  CS2R R48, SRZ ;  /* 0x0000000000307805 */ /* 0x000fe4000001ff00 */
[----:B------:R-:W-:Y:S02]  /*17a0*/  CS2R R46, SRZ ;  /* 0x00000000002e7805 */ /* 0x000fe4000001ff00 */
[----:B------:R-:W-:Y:S02]  /*17b0*/  CS2R R44, SRZ ;  /* 0x00000000002c7805 */ /* 0x000fe4000001ff00 */
[----:B------:R-:W-:Y:S02]  /*17c0*/  SEL R3, R3, 0xffffffe0, !P0 ;  /* 0xffffffe003037807 */ /* 0x000fe40004000000 */
[----:B------:R-:W-:Y:S02]  /*17d0*/  CS2R R42, SRZ ;  /* 0x00000000002a7805 */ /* 0x000fe4000001ff00 */
[----:B------:R-:W-:-:S02]  /*17e0*/  CS2R R40, SRZ ;  /* 0x0000000000287805 */ /* 0x000fc4000001ff00 */
[----:B------:R-:W-:Y:S02]  /*17f0*/  CS2R R38, SRZ ;  /* 0x0000000000267805 */ /* 0x000fe4000001ff00 */
[----:B------:R-:W-:Y:S01]  /*1800*/  CS2R R36, SRZ ;  /* 0x0000000000247805 */ /* 0x000fe2000001ff00 */
[----:B------:R-:W-:Y:S01]  /*1810*/  IMAD.IADD R3, R6, 0x1, R3 ;  /* 0x0000000106037824 */ /* 0x000fe200078e0203 */
[----:B------:R-:W-:Y:S02]  /*1820*/  CS2R R34, SRZ ;  /* 0x0000000000227805 */ /* 0x000fe4000001ff00 */
[----:B------:R-:W-:Y:S02]  /*1830*/  CS2R R32, SRZ ;  /* 0x0000000000207805 */ /* 0x000fe4000001ff00 */
[----:B------:R-:W-:Y:S02]  /*1840*/  CS2R R30, SRZ ;  /* 0x00000000001e7805 */ /* 0x000fe4000001ff00 */
[----:B------:R-:W-:Y:S01]  /*1850*/  CS2R R28, SRZ ;  /* 0x00000000001c7805 */ /* 0x000fe2000001ff00 */
[----:B------:R-:W1:Y:S01]  /*1860*/  LDSM.16.M88.4 R172, [R3+0x6000] ;  /* 0x0060000003ac783b */ /* 0x000e620000000200 */
[----:B------:R-:W-:-:S02]  /*1870*/  CS2R R26, SRZ ;  /* 0x00000000001a7805 */ /* 0x000fc4000001ff00 */
[----:B------:R-:W-:Y:S02]  /*1880*/  CS2R R24, SRZ ;  /* 0x0000000000187805 */ /* 0x000fe4000001ff00 */
[----:B------:R-:W-:Y:S01]  /*1890*/  CS2R R118, SRZ ;  /* 0x0000000000767805 */ /* 0x000fe2000001ff00 */
[----:B------:R-:W1:Y:S01]  /*18a0*/  LDSM.16.M88.4 R176, [R3+0x8000] ;  /* 0x0080000003b0783b */ /* 0x000e620000000200 */
        /* <DEDUP_REMOVED lines=11> */
[----:B-----5:R-:W-:Y:S01]  /*1960*/  IMAD R3, R5, -0x80, -R0 ;  /* 0xffffff8005037824 */ /* 0x020fe200078e0a00 */
        /* <DEDUP_REMOVED lines=12> */
[----:B------:R-:W-:Y:S01]  /*1a30*/  CS2R R72, SRZ ;  /* 0x0000000000487805 */ /* 0x000fe2000001ff00 */
[----:B------:R-:W-:Y:S01]  /*1a40*/  IMAD R4, R4, 0x4, R237 ;  /* 0x0000000404047824 */ /* 0x000fe200078e02ed */
[----:B------:R-:W-:Y:S01]  /*1a50*/  IADD3 R0, -R0, UR39, RZ ;  /* 0x0000002700007c10 */ /* 0x000fe2000fffe1ff */
[----:B------:R-:W-:Y:S01]  /*1a60*/  ULOP3.LUT UR16, UR38, 0x1, URZ, 0xfc, !UPT ;  /* 0x0000000126107892 */ /* 0x000fe2000f8efc3f */
[----:B------:R-:W-:Y:S01]  /*1a70*/  UMOV UR4, URZ ;  /* 0x0000003f00047c82 */ /* 0x000fe20008000000 */
[----:B------:R-:W-:Y:S01]  /*1a80*/  UMOV UR5, URZ ;  /* 0x0000003f00057c82 */ /* 0x000fe20008000000 */
[----:B------:R-:W-:Y:S01]  /*1a90*/  ULDC UR17, c[0x0][0x280] ;  /* 0x0000a00000117ab9 */ /* 0x000fe20000000800 */
[----:B------:R-:W-:Y:S01]  /*1aa0*/  ULDC UR18, c[0x0][0x75c] ;  /* 0x0001d70000127ab9 */ /* 0x000fe20000000800 */
[----:B-1234-:R-:W-:-:S07]  /*1ab0*/  ULDC UR19, c[0x0][0x744] ;  /* 0x0001d10000137ab9 */ /* 0x01efce0000000800 */
.L_x_1042:
[----:B------:R-:W-:-:S06]  /*1ac0*/  UISETP.NE.AND UP0, UPT, UR16, 0x3, UPT ;  /* 0x000000031000788c */ /* 0x000fcc000bf05270 */
[----:B------:R-:W-:-:S13]  /*1ad0*/  PLOP3.LUT P6, PT, PT, PT, UP0, 0x80, 0x0 ;  /* 0x000000000000781c */ /* 0x000fda0003fcf008 */
[----:B-1----:R-:W-:Y:S05]  /*1ae0*/  @!P6 BRA `(.L_x_1032) ;  /* 0x000000000004e947 */ /* 0x002fea0003800000 */
[----:B------:R-:W-:Y:S01]  /*1af0*/  BPT.TRAP 0x1 ;  /* 0x000000040000795c */ /* 0x000fe20000300000 */
.L_x_1032:
[----:B------:R-:W-:Y:S01]  /*1b00*/  R2UR UR6, R237 ;  /* 0x00000000ed0672ca */ /* 0x000fe200000e0000 */
[----:B------:R-:W-:-:S05]  /*1b10*/  IMAD.U32 R120, RZ, RZ, UR4 ;  /* 0x00000004ff787e24 */ /* 0x000fca000f8e00ff */
[----:B------:R-:W-:-:S07]  /*1b20*/  SHF.L.U32 R120, R120, 0x1f, RZ ;  /* 0x0000001f78787819 */ /* 0x000fce00000006ff */
[----:B------:R-:W-:-:S09]  /*1b30*/  ULEA UR6, UR5, UR6, 0x3 ;  /* 0x0000000605067291 */ /* 0x000fd2000f8e183f */
[----:B------:R1:W2:Y:S01]  /*1b40*/  SYNCS.PHASECHK.TRANS64.TRYWAIT P0, [UR6+0x26810], R120 ;  /* 0x02681078ff0075a7 */ /* 0x0002a20008000146 */
[----:B------:R-:W-:Y:S05]  /*1b50*/  @!P6 BRA `(.L_x_1033) ;  /* 0x000000000004e947 */ /* 0x000fea0003800000 */
[----:B------:R-:W-:Y:S01]  /*1b60*/  BPT.TRAP 0x1 ;  /* 0x000000040000795c */ /* 0x000fe20000300000 */
.L_x_1033:
[----:B--2---:R-:W-:Y:S05]  /*1b70*/  @P0 BRA `(.L_x_1034) ;  /* 0x0000000000080947 */ /* 0x004fea0003800000 */
[----:B------:R-:W2:Y:S02]  /*1b80*/  SYNCS.PHASECHK.TRANS64.TRYWAIT P0, [UR6+0x26810], R120 ;  /* 0x02681078ff0075a7 */ /* 0x000ea40008000146 */
[----:B--2---:R-:W-:Y:S05]  /*1b90*/  @!P0 BRA `(.L_x_1035) ;  /* 0x0000007c00a48947 */ /* 0x004fea0003800000 */
.L_x_1034:
[----:B------:R-:W-:Y:S01]  /*1ba0*/  R2UR UR7, R237 ;  /* 0x00000000ed0772ca */ /* 0x000fe200000e0000 */
[----:B--2---:R-:W-:Y:S01]  /*1bb0*/  IMAD R5, R16, 0x800, R237 ;  /* 0x0000080010057824 */ /* 0x004fe200078e02ed */
[----:B------:R-:W-:Y:S01]  /*1bc0*/  WARPGROUP.ARRIVE ;  /* 0x00000000000079c5 */ /* 0x000fe20000000000 */
[----:B------:R-:W-:Y:S01]  /*1bd0*/  UMOV UR9, 0xc0000010 ;  /* 0xc000001000097882 */ /* 0x000fe20000000000 */
[----:B------:R-:W-:Y:S02]  /*1be0*/  UMOV UR11, 0x80000020 ;  /* 0x80000020000b7882 */ /* 0x000fe40000000000 */
[----:B------:R-:W-:Y:S01]  /*1bf0*/  R2UR UR8, R5 ;  /* 0x00000000050872ca */ /* 0x000fe200000e0000 */
[----:B------:R-:W-:-:S04]  /*1c00*/  IMAD.U32 R5, RZ, RZ, UR5 ;  /* 0x00000005ff057e24 */ /* 0x000fc8000f8e00ff */
[----:B------:R-:W-:Y:S02]  /*1c10*/  IMAD R6, R5, 0x40, R2 ;  /* 0x0000004005067824 */ /* 0x000fe400078e0202 */
[----:B------:R-:W-:Y:S02]  /*1c20*/  UIADD3 UR7, UR7, 0x12000, URZ ;  /* 0x0001200007077890 */ /* 0x000fe4000fffe03f */
[----:B------:R-:W-:Y:S02]  /*1c30*/  IMAD R5, R6, 0x4, R237 ;  /* 0x0000000406057824 */ /* 0x000fe400078e02ed */
[----:B------:R-:W-:Y:S02]  /*1c40*/  USHF.R.U32.HI UR7, URZ, 0x4, UR7 ;  /* 0x000000043f077899 */ /* 0x000fe40008011607 */
[----:B------:R-:W-:Y:S02]  /*1c50*/  USHF.R.U32.HI UR8, URZ, 0x4, UR8 ;  /* 0x000000043f087899 */ /* 0x000fe40008011608 */
        /* <DEDUP_REMOVED lines=54> */
.L_x_1036:
[----:B------:R1:W1:Y:S01]  /*1fc0*/  SYNCS.PHASECHK.TRANS64.TRYWAIT P0, [UR6+0x26830], R120 ;  /* 0x02683078ff0075a7 */ /* 0x0002620008000146 */
[----:B------:R-:W-:Y:S05]  /*1fd0*/  @!P6 BRA `(.L_x_1037) ;  /* 0x000000000004e947 */ /* 0x000fea0003800000 */
[----:B------:R-:W-:Y:S01]  /*1fe0*/  BPT.TRAP 0x1 ;  /* 0x000000040000795c */ /* 0x000fe20000300000 */
.L_x_1037:
[----:B------:R-:W1:Y:S01]  /*1ff0*/  LDC.64 R222, c[0x0][0x748] ;  /* 0x0001d200ffde7b82 */ /* 0x000e620000000a00 */
        /* <DEDUP_REMOVED lines=23> */
[----:B------:R-:W1:Y:S08]  /*2170*/  MUFU.TANH R6, R6 ;  /* 0x0000000600067308 */ /* 0x000e700000002400 */
        /* <DEDUP_REMOVED lines=20> */
[----:B------:R-:W2:Y:S08]  /*22c0*/  MUFU.TANH R204, R204 ;  /* 0x000000cc00cc7308 */ /* 0x000eb00000002400 */
[----:B------:R-:W2:Y:S01]  /*22d0*/  MUFU.TANH R205, R205 ;  /* 0x000000cd00cd7308 */ /* 0x000ea20000002400 */
[----:B-1----:R-:W-:Y:S05]  /*22e0*/  @P0 BRA `(.L_x_1038) ;  /* 0x0000000000080947 */ /* 0x002fea0003800000 */
[----:B------:R-:W1:Y:S02]  /*22f0*/  SYNCS.PHASECHK.TRANS64.TRYWAIT P0, [UR6+0x26830], R120 ;  /* 0x02683078ff0075a7 */ /* 0x000e640008000146 */
[----:B-1----:R-:W-:Y:S05]  /*2300*/  @!P0 BRA `(.L_x_1039) ;  /* 0x0000007400e08947 */ /* 0x002fea0003800000 */
.L_x_1038:
[----:B------:R-:W-:Y:S01]  /*2310*/  ULEA UR9, UR37, -UR17, 0x6 ;  /* 0x8000001125097291 */ /* 0x000fe2000f8e303f */
[----:B------:R-:W-:Y:S01]  /*2320*/  ISETP.GT.AND P2, PT, R3, RZ, PT ;  /* 0x000000ff0300720c */ /* 0x000fe20003f44270 */
[----:B------:R-:W-:Y:S01]  /*2330*/  FMUL.FTZ R236, R151, UR18 ;  /* 0x0000001297ec7c20 */ /* 0x000fe20008410000 */
[----:B------:R-:W-:Y:S01]  /*2340*/  ISETP.GT.AND P0, PT, R3, 0x8, PT ;  /* 0x000000080300780c */ /* 0x000fe20003f04270 */
[----:B------:R-:W-:Y:S01]  /*2350*/  FMUL.FTZ R235, R152, UR18 ;  /* 0x0000001298eb7c20 */ /* 0x000fe20008410000 */
[----:B------:R-:W-:Y:S01]  /*2360*/  ISETP.GT.AND P1, PT, R0, RZ, PT ;  /* 0x000000ff0000720c */ /* 0x000fe20003f24270 */
[----:B------:R-:W-:Y:S01]  /*2370*/  FMUL.FTZ R234, R154, UR18 ;  /* 0x000000129aea7c20 */ /* 0x000fe20008410000 */
[C---:B------:R-:W-:Y:S01]  /*2380*/  IADD3 R120, R0.reuse, UR9, R2 ;  /* 0x0000000900787c10 */ /* 0x040fe2000fffe002 */
[----:B------:R-:W1:Y:S01]  /*2390*/  MUFU.TANH R236, R236 ;  /* 0x000000ec00ec7308 */ /* 0x000e620000002400 */
[----:B------:R-:W-:Y:S01]  /*23a0*/  ISETP.GT.AND P3, PT, R0, 0x8, PT ;  /* 0x000000080000780c */ /* 0x000fe20003f64270 */
[----:B------:R-:W-:Y:S01]  /*23b0*/  UMOV UR11, 0x80000020 ;  /* 0x80000020000b7882 */ /* 0x000fe20000000000 */
[--C-:B------:R-:W-:Y:S01]  /*23c0*/  IADD3 R123, RZ, -R120, -R223.reuse ;  /* 0x80000078ff7b7210 */ /* 0x100fe20007ffe8df */
[--C-:B------:R-:W-:Y:S01]  /*23d0*/  IMAD.IADD R121, R222, 0x1, -R120.reuse ;  /* 0x00000001de797824 */ /* 0x100fe200078e0a78 */
[----:B------:R-:W-:Y:S01]  /*23e0*/  IADD3 R223, -R120, 0x8, -R223 ;  /* 0x0000000878df7810 */ /* 0x000fe20007ffe9df */
[----:B------:R-:W-:Y:S01]  /*23f0*/  UMOV UR15, 0x80000020 ;  /* 0x80000020000f7882 */ /* 0x000fe20000000000 */
[----:B------:R-:W-:Y:S01]  /*2400*/  IADD3 R120, R222, 0x8, -R120 ;  /* 0x00000008de787810 */ /* 0x000fe20007ffe878 */
[----:B------:R-:W5:Y:S01]  /*2410*/  MUFU.TANH R235, R235 ;  /* 0x000000eb00eb7308 */ /* 0x000f620000002400 */
[----:B------:R-:W-:Y:S01]  /*2420*/  SEL R121, R121, 0x40, !P2 ;  /* 0x0000004079797807 */ /* 0x000fe20005000000 */
[----:B------:R-:W-:Y:S01]  /*2430*/  FMUL.FTZ R224, R159, UR18 ;  /* 0x000000129fe07c20 */ /* 0x000fe20008410000 */
[----:B------:R-:W-:-:S02]  /*2440*/  SEL R122, R120, 0x40, !P0 ;  /* 0x00000040787a7807 */ /* 0x000fc40004000000 */
[----:B------:R-:W-:Y:S02]  /*2450*/  SEL R120, R123, 0x40, P1 ;  /* 0x000000407b787807 */ /* 0x000fe40000800000 */
[C---:B------:R-:W-:Y:S01]  /*2460*/  ISETP.GE.AND P0, PT, R121.reuse, RZ, PT ;  /* 0x000000ff7900720c */ /* 0x040fe20003f06270 */
[----:B------:R-:W5:Y:S01]  /*2470*/  MUFU.TANH R234, R234 ;  /* 0x000000ea00ea7308 */ /* 0x000f620000002400 */
[----:B------:R-:W-:Y:S02]  /*2480*/  ISETP.GE.AND P1, PT, R121, 0x8, PT ;  /* 0x000000087900780c */ /* 0x000fe40003f26270 */
[----:B------:R-:W-:Y:S02]  /*2490*/  SEL R223, R223, 0x40, P3 ;  /* 0x00000040dfdf7807 */ /* 0x000fe40001800000 */
[C---:B------:R-:W-:Y:S02]  /*24a0*/  ISETP.GT.OR P0, PT, R120.reuse, RZ, !P0 ;  /* 0x000000ff7800720c */ /* 0x040fe40004704670 */
[----:B------:R-:W-:Y:S01]  /*24b0*/  ISETP.GT.OR P1, PT, R120, 0x8, !P1 ;  /* 0x000000087800780c */ /* 0x000fe20004f24670 */
[----:B------:R-:W-:Y:S01]  /*24c0*/  MUFU.TANH R224, R224 ;  /* 0x000000e000e07308 */ /* 0x000fe20000002400 */
[----:B------:R-:W-:-:S02]  /*24d0*/  ISETP.GE.AND P3, PT, R122, RZ, PT ;  /* 0x000000ff7a00720c */ /* 0x000fc40003f66270 */
[----:B------:R-:W-:Y:S02]  /*24e0*/  ISETP.GE.AND P4, PT, R121, 0x1, PT ;  /* 0x000000017900780c */ /* 0x000fe40003f86270 */
[----:B------:R-:W-:Y:S02]  /*24f0*/  ISETP.GE.AND P5, PT, R122, 0x1, PT ;  /* 0x000000017a00780c */ /* 0x000fe40003fa6270 */
[----:B------:R-:W-:Y:S02]  /*2500*/  FSEL R225, R6, -INF , !P0 ;  /* 0xff80000006e17808 */ /* 0x000fe40004000000 */
[----:B------:R-:W-:Y:S02]  /*2510*/  FSEL R221, R10, -INF , !P1 ;  /* 0xff8000000add7808 */ /* 0x000fe40004800000 */
[----:B------:R-:W-:Y:S01]  /*2520*/  ISETP.GE.AND P2, PT, R122, 0x8, PT ;  /* 0x000000087a00780c */ /* 0x000fe20003f46270 */
[----:B---3--:R-:W-:Y:S01]  /*2530*/  FFMA.FTZ R225, R225, UR19, -R194 ;  /* 0x00000013e1e17c23 */ /* 0x008fe200080108c2 */
[----:B------:R-:W-:Y:S01]  /*2540*/  ISETP.GT.OR P3, PT, R223, RZ, !P3 ;  /* 0x000000ffdf00720c */ /* 0x000fe20005f64670 */
[----:B----4-:R-:W-:Y:S01]  /*2550*/  FFMA.FTZ R230, R221, UR19, -R192 ;  /* 0x00000013dde67c23 */ /* 0x010fe200080108c0 */
[----:B------:R-:W-:Y:S01]  /*2560*/  ISETP.GE.AND P0, PT, R121, 0x9, PT ;  /* 0x000000097900780c */ /* 0x000fe20003f06270 */
[----:B------:R-:W-:Y:S01]  /*2570*/  FMUL.FTZ R221, R156, UR18 ;  /* 0x000000129cdd7c20 */ /* 0x000fe20008410000 */
[----:B------:R-:W-:Y:S01]  /*2580*/  ISETP.GT.OR P4, PT, R120, 0x1, !P4 ;  /* 0x000000017800780c */ /* 0x000fe20006784670 */
[----:B------:R-:W-:Y:S01]  /*2590*/  MUFU.EX2 R225, R225 ;  /* 0x000000e100e17308 */ /* 0x000fe20000000800 */
[----:B------:R-:W-:-:S02]  /*25a0*/  ISETP.GT.OR P5, PT, R223, 0x1, !P5 ;  /* 0x00000001df00780c */ /* 0x000fc40006fa4670 */
[----:B------:R-:W-:Y:S02]  /*25b0*/  ISETP.GE.AND P1, PT, R121, 0x11, PT ;  /* 0x000000117900780c */ /* 0x000fe40003f26270 */
[----:B------:R-:W-:Y:S02]  /*25c0*/  FSEL R233, R8, -INF , !P3 ;  /* 0xff80000008e97808 */ /* 0x000fe40005800000 */
[----:B------:R-:W-:Y:S01]  /*25d0*/  FSEL R226, R7, -INF , !P4 ;  /* 0xff80000007e27808 */ /* 0x000fe20006000000 */
[----:B------:R-:W-:Y:S01]  /*25e0*/  MUFU.TANH R221, R221 ;  /* 0x000000dd00dd7308 */ /* 0x000fe20000002400 */
[----:B------:R-:W-:Y:S01]  /*25f0*/  FSEL R232, R9, -INF , !P5 ;  /* 0xff80000009e87808 */ /* 0x000fe20006800000 */
[----:B------:R-:W-:Y:S01]  /*2600*/  FFMA.FTZ R233, R233, UR19, -R194 ;  /* 0x00000013e9e97c23 */ /* 0x000fe200080108c2 */
[----:B------:R-:W-:Y:S01]  /*2610*/  ISETP.GT.OR P2, PT, R223, 0x8, !P2 ;  /* 0x00000008df00780c */ /* 0x000fe20005744670 */
[--C-:B------:R-:W-:Y:S01]  /*2620*/  FFMA.FTZ R226, R226, UR19, -R195.reuse ;  /* 0x00000013e2e27c23 */ /* 0x100fe200080108c3 */
[----:B------:R-:W-:Y:S01]  /*2630*/  ISETP.GT.OR P0, PT, R120, 0x9, !P0 ;  /* 0x000000097800780c */ /* 0x000fe20004704670 */
[----:B------:R-:W-:Y:S01]  /*2640*/  FFMA.FTZ R232, R232, UR19, -R195 ;  /* 0x00000013e8e87c23 */ /* 0x000fe200080108c3 */
[----:B------:R-:W-:Y:S01]  /*2650*/  ISETP.GT.OR P1, PT, R120, 0x11, !P1 ;  /* 0x000000117800780c */ /* 0x000fe20004f24670 */
[----:B------:R-:W-:Y:S01]  /*2660*/  FMUL.FTZ R195, R153, UR18 ;  /* 0x0000001299c37c20 */ /* 0x000fe20008410000 */
[----:B------:R-:W-:Y:S01]  /*2670*/  R2UR UR8, R237 ;  /* 0x00000000ed0872ca */ /* 0x000fe200000e0000 */
[----:B------:R-:W3:Y:S01]  /*2680*/  MUFU.EX2 R153, R233 ;  /* 0x000000e900997308 */ /* 0x000ee20000000800 */
[----:B------:R-:W-:-:S02]  /*2690*/  ISETP.GE.AND P3, PT, R122, 0x9, PT ;  /* 0x000000097a00780c */ /* 0x000fc40003f66270 */
[----:B------:R-:W-:Y:S02]  /*26a0*/  ISETP.GE.AND P4, PT, R121, 0x10, PT ;  /* 0x000000107900780c */ /* 0x000fe40003f86270 */
[----:B------:R-:W-:Y:S02]  /*26b0*/  ISETP.GE.AND P5, PT, R122, 0x10, PT ;  /* 0x000000107a00780c */ /* 0x000fe40003fa6270 */
[----:B------:R-:W-:Y:S01]  /*26c0*/  FSEL R231, R12, -INF , !P2 ;  /* 0xff8000000ce77808 */ /* 0x000fe20005000000 */
[----:B------:R-:W-:Y:S01]  /*26d0*/  FFMA.FTZ R8, -R8, R8, 1 ;  /* 0x3f80000008087423 */ /* 0x000fe20000010108 */
[----:B------:R-:W-:Y:S01]  /*26e0*/  FSEL R222, R11, -INF , !P0 ;  /* 0xff8000000bde7808 */ /* 0x000fe20004000000 */
[----:B------:R-:W-:Y:S01]  /*26f0*/  MUFU.TANH R195, R195 ;  /* 0x000000c300c37308 */ /* 0x000fe20000002400 */
[----:B------:R-:W-:Y:S01]  /*2700*/  FSEL R219, R15, -INF , !P1 ;  /* 0xff8000000fdb7808 */ /* 0x000fe20004800000 */
[----:B------:R-:W-:Y:S01]  /*2710*/  UIADD3 UR8, UR8, 0x18000, URZ ;  /* 0x0001800008087890 */ /* 0x000fe2000fffe03f */
[----:B------:R-:W-:Y:S01]  /*2720*/  ISETP.GE.AND P2, PT, R122, 0x11, PT ;  /* 0x000000117a00780c */ /* 0x000fe20003f46270 */
[----:B------:R-:W-:Y:S01]  /*2730*/  FFMA.FTZ R231, R231, UR19, -R192 ;  /* 0x00000013e7e77c23 */ /* 0x000fe200080108c0 */
[----:B------:R-:W-:Y:S01]  /*2740*/  ISETP.GT.OR P3, PT, R223, 0x9, !P3 ;  /* 0x00000009df00780c */ /* 0x000fe20005f64670 */
[----:B------:R-:W-:Y:S01]  /*2750*/  USHF.R.U32.HI UR8, URZ, 0x4, UR8 ;  /* 0x000000043f087899 */ /* 0x000fe20008011608 */
[----:B------:R-:W-:Y:S01]  /*2760*/  ISETP.GE.AND P0, PT, R121, 0x18, PT ;  /* 0x000000187900780c */ /* 0x000fe20003f06270 */
[--C-:B------:R-:W-:Y:S01]  /*2770*/  FFMA.FTZ R194, R222, UR19, -R193.reuse ;  /* 0x00000013dec27c23 */ /* 0x100fe200080108c1 */
[----:B------:R-:W-:Y:S01]  /*2780*/  ISETP.GT.OR P4, PT, R120, 0x10, !P4 ;  /* 0x000000107800780c */ /* 0x000fe20006784670 */
[----:B------:R-:W-:Y:S01]  /*2790*/  ULOP3.LUT UR8, UR8, 0x3fff, URZ, 0xc0, !UPT ;  /* 0x00003fff08087892 */ /* 0x000fe2000f8ec03f */
[----:B------:R-:W-:Y:S01]  /*27a0*/  ISETP.GT.OR P5, PT, R223, 0x10, !P5 ;  /* 0x00000010df00780c */ /* 0x000fe20006fa4670 */
[----:B------:R-:W-:Y:S01]  /*27b0*/  FMUL.FTZ R222, R157, UR18 ;  /* 0x000000129dde7c20 */ /* 0x000fe20008410000 */
[----:B------:R-:W-:Y:S01]  /*27c0*/  ISETP.GE.AND P1, PT, R121, 0x20, PT ;  /* 0x000000207900780c */ /* 0x000fe20003f26270 */
[----:B------:R-:W-:Y:S01]  /*27d0*/  ULOP3.LUT UR10, UR8, 0x10000, URZ, 0xfc, !UPT ;  /* 0x00010000080a7892 */ /* 0x000fe2000f8efc3f */
[----:B------:R-:W-:Y:S01]  /*27e0*/  FSEL R220, R13, -INF , !P3 ;  /* 0xff8000000ddc7808 */ /* 0x000fe20005800000 */
[----:B------:R-:W-:Y:S01]  /*27f0*/  MUFU.EX2 R226, R226 ;  /* 0x000000e200e27308 */ /* 0x000fe20000000800 */
[----:B------:R-:W-:Y:S01]  /*2800*/  FSEL R228, R14, -INF , !P4 ;  /* 0xff8000000ee47808 */ /* 0x000fe20006000000 */
[----:B------:R-:W-:Y:S01]  /*2810*/  UIMAD UR10, UR5, 0x300, UR10 ;  /* 0x00000300050a78a4 */ /* 0x000fe2000f8e020a */
[----:B------:R-:W-:Y:S01]  /*2820*/  FSEL R227, R17, -INF , !P5 ;  /* 0xff80000011e37808 */ /* 0x000fe20006800000 */
[----:B------:R-:W-:Y:S01]  /*2830*/  FFMA.FTZ R229, R220, UR19, -R193 ;  /* 0x00000013dce57c23 */ /* 0x000fe200080108c1 */
[----:B------:R-:W-:Y:S01]  /*2840*/  ISETP.GT.OR P2, PT, R223, 0x11, !P2 ;  /* 0x00000011df00780c */ /* 0x000fe20005744670 */
[----:B------:R-:W-:Y:S01]  /*2850*/  UIADD3 UR12, UR10, 0x2, URZ ;  /* 0x000000020a0c7890 */ /* 0x000fe2000fffe03f */
[C---:B------:R-:W-:Y:S01]  /*2860*/  ISETP.GT.OR P0, PT, R120.reuse, 0x18, !P0 ;  /* 0x000000187800780c */ /* 0x040fe20004704670 */
[----:B------:R-:W-:Y:S01]  /*2870*/  FMUL.FTZ R220, R155, UR18 ;  /* 0x000000129bdc7c20 */ /* 0x000fe20008410000 */
[----:B------:R-:W-:Y:S01]  /*2880*/  ISETP.GT.OR P1, PT, R120, 0x20, !P1 ;  /* 0x000000207800780c */ /* 0x000fe20004f24670 */
[----:B------:R4:W3:Y:S01]  /*2890*/  MUFU.EX2 R155, R232 ;  /* 0x000000e8009b7308 */ /* 0x0008e20000000800 */
[----:B------:R-:W-:-:S02]  /*28a0*/  ISETP.GE.AND P3, PT, R122, 0x18, PT ;  /* 0x000000187a00780c */ /* 0x000fc40003f66270 */
[----:B------:R-:W-:Y:S01]  /*28b0*/  ISETP.GE.AND P4, PT, R121, 0x19, PT ;  /* 0x000000197900780c */ /* 0x000fe20003f86270 */
[----:B------:R-:W-:Y:S01]  /*28c0*/  UMOV UR14, UR12 ;  /* 0x0000000c000e7c82 */ /* 0x000fe20008000000 */
[----:B------:R-:W-:Y:S01]  /*28d0*/  ISETP.GE.AND P5, PT, R122, 0x19, PT ;  /* 0x000000197a00780c */ /* 0x000fe20003fa6270 */
[----:B------:R-:W-:Y:S01]  /*28e0*/  UIADD3 UR12, UR10, 0x100, URZ ;  /* 0x000001000a0c7890 */ /* 0x000fe2000fffe03f */
[----:B------:R-:W-:Y:S01]  /*28f0*/  FSEL R218, R18, -INF , !P2 ;  /* 0xff80000012da7808 */ /* 0x000fe20005000000 */
[----:B------:R-:W-:Y:S01]  /*2900*/  FFMA.FTZ R227, R227, UR19, -R190 ;  /* 0x00000013e3e37c23 */ /* 0x000fe200080108be */
[----:B------:R-:W-:Y:S01]  /*2910*/  FSEL R214, R19, -INF , !P0 ;  /* 0xff80000013d67808 */ /* 0x000fe20004000000 */
[----:B----4-:R-:W4:Y:S01]  /*2920*/  LDL R232, [R1] ;  /* 0x0000000001e87983 */ /* 0x010f220000100800 */
[----:B------:R-:W-:Y:S01]  /*2930*/  FSEL R152, R199, -INF , !P1 ;  /* 0xff800000c7987808 */ /* 0x000fe20004800000 */
[----:B------:R-:W-:Y:S01]  /*2940*/  MUFU.EX2 R159, R231 ;  /* 0x000000e7009f7308 */ /* 0x000fe20000000800 */
[----:B------:R-:W-:-:S02]  /*2950*/  ISETP.GE.AND P2, PT, R122, 0x20, PT ;  /* 0x000000207a00780c */ /* 0x000fc40003f46270 */
[----:B------:R-:W-:Y:S02]  /*2960*/  ISETP.GT.OR P3, PT, R223, 0x18, !P3 ;  /* 0x00000018df00780c */ /* 0x000fe40005f64670 */
[----:B------:R-:W-:Y:S02]  /*2970*/  ISETP.GE.AND P0, PT, R121, 0x21, PT ;  /* 0x000000217900780c */ /* 0x000fe40003f06270 */
[----:B------:R-:W-:Y:S01]  /*2980*/  ISETP.GT.OR P4, PT, R120, 0x19, !P4 ;  /* 0x000000197800780c */ /* 0x000fe20006784670 */
[----:B------:R-:W-:Y:S01]  /*2990*/  FFMA.FTZ R219, R219, UR19, -R191 ;  /* 0x00000013dbdb7c23 */ /* 0x000fe200080108bf */
[----:B------:R-:W-:Y:S01]  /*29a0*/  ISETP.GT.OR P5, PT, R223, 0x19, !P5 ;  /* 0x00000019df00780c */ /* 0x000fe20006fa4670 */
[----:B------:R-:W3:Y:S01]  /*29b0*/  MUFU.EX2 R194, R194 ;  /* 0x000000c200c27308 */ /* 0x000ee20000000800 */
[----:B------:R-:W-:Y:S02]  /*29c0*/  ISETP.GE.AND P1, PT, R121, 0x29, PT ;  /* 0x000000297900780c */ /* 0x000fe40003f26270 */
[----:B------:R-:W-:-:S02]  /*29d0*/  FSEL R217, R197, -INF , !P3 ;  /* 0xff800000c5d97808 */ /* 0x000fc40005800000 */
[----:B------:R-:W-:Y:S02]  /*29e0*/  FSEL R215, R196, -INF , !P4 ;  /* 0xff800000c4d77808 */ /* 0x000fe40006000000 */
[----:B------:R-:W-:Y:S01]  /*29f0*/  FSEL R216, R198, -INF , !P5 ;  /* 0xff800000c6d87808 */ /* 0x000fe20006800000 */
[----:B------:R-:W-:Y:S01]  /*2a00*/  MUFU.TANH R222, R222 ;  /* 0x000000de00de7308 */ /* 0x000fe20000002400 */
[----:B------:R-:W-:Y:S02]  /*2a10*/  ISETP.GT.OR P2, PT, R223, 0x20, !P2 ;  /* 0x00000020df00780c */ /* 0x000fe40005744670 */
[C---:B------:R-:W-:Y:S02]  /*2a20*/  ISETP.GT.OR P0, PT, R120.reuse, 0x21, !P0 ;  /* 0x000000217800780c */ /* 0x040fe40004704670 */
[----:B------:R-:W-:Y:S02]  /*2a30*/  ISETP.GT.OR P1, PT, R120, 0x29, !P1 ;  /* 0x000000297800780c */ /* 0x000fe40004f24670 */
[----:B------:R-:W-:Y:S01]  /*2a40*/  ISETP.GE.AND P3, PT, R122, 0x21, PT ;  /* 0x000000217a00780c */ /* 0x000fe20003f66270 */
[----:B------:R-:W-:Y:S01]  /*2a50*/  MUFU.TANH R220, R220 ;  /* 0x000000dc00dc7308 */ /* 0x000fe20000002400 */
[----:B------:R-:W-:-:S02]  /*2a60*/  ISETP.GE.AND P4, PT, R121, 0x28, PT ;  /* 0x000000287900780c */ /* 0x000fc40003f86270 */
[----:B------:R-:W-:Y:S02]  /*2a70*/  ISETP.GE.AND P5, PT, R122, 0x28, PT ;  /* 0x000000287a00780c */ /* 0x000fe40003fa6270 */
[----:B------:R-:W-:Y:S02]  /*2a80*/  FSEL R213, R201, -INF , !P2 ;  /* 0xff800000c9d57808 */ /* 0x000fe40005000000 */
[----:B------:R-:W-:Y:S02]  /*2a90*/  FSEL R154, R200, -INF , !P0 ;  /* 0xff800000c89a7808 */ /* 0x000fe40004000000 */
[----:B--2---:R-:W-:Y:S02]  /*2aa0*/  FSEL R206, R204, -INF , !P1 ;  /* 0xff800000ccce7808 */ /* 0x004fe40004800000 */
[----:B------:R-:W-:Y:S02]  /*2ab0*/  ISETP.GE.AND P2, PT, R122, 0x29, PT ;  /* 0x000000297a00780c */ /* 0x000fe40003f46270 */
[----:B------:R-:W-:-:S02]  /*2ac0*/  ISETP.GT.OR P3, PT, R223, 0x21, !P3 ;  /* 0x00000021df00780c */ /* 0x000fc40005f64670 */
[----:B------:R-:W-:Y:S02]  /*2ad0*/  ISETP.GE.AND P0, PT, R121, 0x30, PT ;  /* 0x000000307900780c */ /* 0x000fe40003f06270 */
[----:B------:R-:W-:Y:S02]  /*2ae0*/  ISETP.GT.OR P4, PT, R120, 0x28, !P4 ;  /* 0x000000287800780c */ /* 0x000fe40006784670 */
[----:B------:R-:W-:Y:S02]  /*2af0*/  ISETP.GT.OR P5, PT, R223, 0x28, !P5 ;  /* 0x00000028df00780c */ /* 0x000fe40006fa4670 */
[----:B------:R-:W-:Y:S02]  /*2b00*/  ISETP.GE.AND P1, PT, R122, 0x30, PT ;  /* 0x000000307a00780c */ /* 0x000fe40003f26270 */
[----:B------:R-:W-:Y:S02]  /*2b10*/  FSEL R212, R202, -INF , !P3 ;  /* 0xff800000cad47808 */ /* 0x000fe40005800000 */
[----:B------:R-:W-:-:S02]  /*2b20*/  FSEL R208, R203, -INF , !P4 ;  /* 0xff800000cbd07808 */ /* 0x000fc40006000000 */
[----:B------:R-:W-:Y:S02]  /*2b30*/  FSEL R211, R205, -INF , !P5 ;  /* 0xff800000cdd37808 */ /* 0x000fe40006800000 */
[C---:B------:R-:W-:Y:S02]  /*2b40*/  ISETP.GT.OR P2, PT, R223.reuse, 0x29, !P2 ;  /* 0x00000029df00780c */ /* 0x040fe40005744670 */
[----:B------:R-:W-:Y:S02]  /*2b50*/  ISETP.GT.OR P0, PT, R120, 0x30, !P0 ;  /* 0x000000307800780c */ /* 0x000fe40004704670 */
[----:B------:R-:W-:Y:S02]  /*2b60*/  ISETP.GT.OR P1, PT, R223, 0x30, !P1 ;  /* 0x00000030df00780c */ /* 0x000fe40004f24670 */
[C---:B------:R-:W-:Y:S02]  /*2b70*/  ISETP.GE.AND P3, PT, R121.reuse, 0x31, PT ;  /* 0x000000317900780c */ /* 0x040fe40003f66270 */
[----:B------:R-:W-:-:S02]  /*2b80*/  ISETP.GE.AND P4, PT, R121, 0x38, PT ;  /* 0x000000387900780c */ /* 0x000fc40003f86270 */
[----:B------:R-:W-:Y:S02]  /*2b90*/  ISETP.GE.AND P5, PT, R121, 0x39, PT ;  /* 0x000000397900780c */ /* 0x000fe40003fa6270 */
[----:B-1----:R-:W-:Y:S02]  /*2ba0*/  FSEL R210, R236, -INF , !P2 ;  /* 0xff800000ecd27808 */ /* 0x002fe40005000000 */
[----:B-----5:R-:W-:Y:S02]  /*2bb0*/  FSEL R207, R235, -INF , !P0 ;  /* 0xff800000ebcf7808 */ /* 0x020fe40004000000 */
[----:B------:R-:W-:Y:S02]  /*2bc0*/  FSEL R209, R234, -INF , !P1 ;  /* 0xff800000ead17808 */ /* 0x000fe40004800000 */
[C---:B------:R-:W-:Y:S02]  /*2bd0*/  ISETP.GE.AND P2, PT, R122.reuse, 0x31, PT ;  /* 0x000000317a00780c */ /* 0x040fe40003f46270 */
[----:B------:R-:W-:-:S02]  /*2be0*/  ISETP.GE.AND P0, PT, R122, 0x38, PT ;  /* 0x000000387a00780c */ /* 0x000fc40003f06270 */
[----:B------:R-:W-:Y:S02]  /*2bf0*/  ISETP.GE.AND P1, PT, R122, 0x39, PT ;  /* 0x000000397a00780c */ /* 0x000fe40003f26270 */
[C---:B------:R-:W-:Y:S02]  /*2c00*/  ISETP.GT.OR P3, PT, R120.reuse, 0x31, !P3 ;  /* 0x000000317800780c */ /* 0x040fe40005f64670 */
[C---:B------:R-:W-:Y:S02]  /*2c10*/  ISETP.GT.OR P4, PT, R120.reuse, 0x38, !P4 ;  /* 0x000000387800780c */ /* 0x040fe40006784670 */
[----:B------:R-:W-:Y:S02]  /*2c20*/  ISETP.GT.OR P5, PT, R120, 0x39, !P5 ;  /* 0x000000397800780c */ /* 0x000fe40006fa4670 */
[----:B------:R-:W-:Y:S01]  /*2c30*/  WARPGROUP.ARRIVE ;  /* 0x00000000000079c5 */ /* 0x000fe20000000000 */
[C---:B------:R-:W-:Y:S02]  /*2c40*/  ISETP.GT.OR P2, PT, R223.reuse, 0x31, !P2 ;  /* 0x00000031df00780c */ /* 0x040fe40005744670 */
[----:B------:R-:W-:-:S02]  /*2c50*/  ISETP.GT.OR P0, PT, R223, 0x38, !P0 ;  /* 0x00000038df00780c */ /* 0x000fc40004704670 */
[----:B------:R-:W-:Y:S01]  /*2c60*/  ISETP.GT.OR P1, PT, R223, 0x39, !P1 ;  /* 0x00000039df00780c */ /* 0x000fe20004f24670 */
[----:B------:R-:W-:Y:S01]  /*2c70*/  HGMMA.64x64x16.F32.BF16 R120, R160, gdesc[UR8], RZ, !UPT, gsb0 ;  /* 0x00e00008a0787df0 */ /* 0x000fe2000c0018ff */
[----:B------:R-:W-:Y:S01]  /*2c80*/  UMOV UR11, 0x80000020 ;  /* 0x80000020000b7882 */ /* 0x000fe20000000000 */
[----:B------:R-:W-:Y:S01]  /*2c90*/  FMUL.FTZ R223, R158, UR18 ;  /* 0x000000129edf7c20 */ /* 0x000fe20008410000 */
[----:B------:R-:W-:Y:S02]  /*2ca0*/  WARPGROUP.DEPBAR.LE gsb0, 0x0 ;  /* 0x00008000000079c5 */ /* 0x000fe40000010000 */
[----:B------:R-:W-:Y:S01]  /*2cb0*/  WARPGROUP.ARRIVE ;  /* 0x00000000000079c5 */ /* 0x000fe20000000000 */
[----:B------:R1:W-:Y:S05]  /*2cc0*/  MUFU.EX2 R158, R230 ;  /* 0x000000e6009e7308 */ /* 0x0003ea0000000800 */
[----:B------:R-:W-:Y:S01]  /*2cd0*/  HGMMA.64x64x16.F32.BF16 R120, R172, gdesc[UR12], R120, gsb0 ;  /* 0x00e0000cac787df0 */ /* 0x000fe20008001878 */
[----:B------:R-:W-:Y:S01]  /*2ce0*/  UMOV UR14, UR12 ;  /* 0x0000000c000e7c82 */ /* 0x000fe20008000000 */
[----:B------:R-:W-:Y:S01]  /*2cf0*/  UMOV UR15, 0x80000020 ;  /* 0x80000020000f7882 */ /* 0x000fe20000000000 */
[----:B------:R-:W-:Y:S01]  /*2d00*/  UIADD3 UR12, UR10, 0x102, URZ ;  /* 0x000001020a0c7890 */ /* 0x000fe2000fffe03f */
[----:B------:R-:W-:Y:S01]  /*2d10*/  FFMA.FTZ R214, R214, UR19, -R188 ;  /* 0x00000013d6d67c23 */ /* 0x000fe200080108bc */
[----:B------:R-:W-:Y:S01]  /*2d20*/  FFMA.FTZ R213, R213, UR19, -R186 ;  /* 0x00000013d5d57c23 */ /* 0x000fe200080108ba */
[--C-:B------:R-:W-:Y:S01]  /*2d30*/  FFMA.FTZ R206, R206, UR19, -R185.reuse ;  /* 0x00000013cece7c23 */ /* 0x100fe200080108b9 */
[----:B------:R-:W-:Y:S01]  /*2d40*/  FFMA.FTZ R210, R210, UR19, -R185 ;  /* 0x00000013d2d27c23 */ /* 0x000fe200080108b9 */
[----:B------:R-:W-:Y:S01]  /*2d50*/  MUFU.TANH R223, R223 ;  /* 0x000000df00df7308 */ /* 0x000fe20000002400 */
[----:B------:R-:W-:-:S02]  /*2d60*/  WARPGROUP.DEPBAR.LE gsb0, 0x0 ;  /* 0x00008000000079c5 */ /* 0x000fc40000010000 */
[----:B------:R-:W-:-:S06]  /*2d70*/  WARPGROUP.ARRIVE ;  /* 0x00000000000079c5 */ /* 0x000fcc0000000000 */
[----:B------:R-:W-:Y:S01]  /*2d80*/  HGMMA.64x64x16.F32.BF16 R120, R164, gdesc[UR12], R120, gsb0 ;  /* 0x00e0000ca4787df0 */ /* 0x000fe20008001878 */
[----:B------:R-:W-:Y:S01]  /*2d90*/  UMOV UR14, UR12 ;  /* 0x0000000c000e7c82 */ /* 0x000fe20008000000 */
[----:B------:R-:W-:Y:S01]  /*2da0*/  UMOV UR15, 0x80000020 ;  /* 0x80000020000f7882 */ /* 0x000fe20000000000 */
[----:B------:R-:W-:Y:S02]  /*2db0*/  UIADD3 UR12, UR10, 0x200, URZ ;  /* 0x000002000a0c7890 */ /* 0x000fe4000fffe03f */
[----:B------:R-:W-:Y:S01]  /*2dc0*/  UIADD3 UR10, UR10, 0x202, URZ ;  /* 0x000002020a0a7890 */ /* 0x000fe2000fffe03f */
[----:B------:R-:W-:Y:S02]  /*2dd0*/  WARPGROUP.DEPBAR.LE gsb0, 0x0 ;  /* 0x00008000000079c5 */ /* 0x000fe40000010000 */
[----:B------:R-:W-:-:S06]  /*2de0*/  WARPGROUP.ARRIVE ;  /* 0x00000000000079c5 */ /* 0x000fcc0000000000 */
[----:B------:R-:W-:Y:S01]  /*2df0*/  HGMMA.64x64x16.F32.BF16 R120, R176, gdesc[UR12], R120, gsb0 ;  /* 0x00e0000cb0787df0 */ /* 0x000fe20008001878 */
[----:B------:R-:W-:Y:S01]  /*2e00*/  UMOV UR14, UR12 ;  /* 0x0000000c000e7c82 */ /* 0x000fe20008000000 */
[----:B------:R-:W-:Y:S01]  /*2e10*/  UMOV UR15, 0x80000020 ;  /* 0x80000020000f7882 */ /* 0x000fe20000000000 */
[----:B------:R-:W-:Y:S02]  /*2e20*/  WARPGROUP.DEPBAR.LE gsb0, 0x0 ;  /* 0x00008000000079c5 */ /* 0x000fe40000010000 */
[----:B------:R-:W-:-:S06]  /*2e30*/  WARPGROUP.ARRIVE ;  /* 0x00000000000079c5 */ /* 0x000fcc0000000000 */
[----:B------:R-:W-:Y:S03]  /*2e40*/  HGMMA.64x64x16.F32.BF16 R120, R168, gdesc[UR12], R120, gsb0 ;  /* 0x00e0000ca8787df0 */ /* 0x000fe60008001878 */
[----:B------:R-:W-:Y:S02]  /*2e50*/  WARPGROUP.DEPBAR.LE gsb0, 0x0 ;  /* 0x00008000000079c5 */ /* 0x000fe40000010000 */
[----:B------:R-:W-:-:S06]  /*2e60*/  WARPGROUP.ARRIVE ;  /* 0x00000000000079c5 */ /* 0x000fcc0000000000 */
[----:B------:R-:W-:Y:S01]  /*2e70*/  HGMMA.64x64x16.F32.BF16 R120, R180, gdesc[UR8], R120, gsb0 ;  /* 0x00e00008b4787df0 */ /* 0x000fe20008001878 */
[----:B------:R-:W-:Y:S02]  /*2e80*/  FFMA.FTZ R188, R217, UR19, -R188 ;  /* 0x00000013d9bc7c23 */ /* 0x000fe400080108bc */
[----:B------:R-:W-:Y:S02]  /*2e90*/  WARPGROUP.DEPBAR.LE gsb0, 0x0 ;  /* 0x00008000000079c5 */ /* 0x000fe40000010000 */
[----:B------:R-:W1:Y:S04]  /*2ea0*/  LDS.64 R192, [R5+0x1e200] ;  /* 0x01e2000005c07984 */ /* 0x000e680000000a00 */
[----:B------:R-:W2:Y:S01]  /*2eb0*/  LDS.64 R156, [R5+0x1e220] ;  /* 0x01e22000059c7984 */ /* 0x000ea20000000a00 */
[--C-:B-1----:R-:W-:Y:S01]  /*2ec0*/  FADD.FTZ R230, R120, -R192.reuse ;  /* 0x800000c078e67221 */ /* 0x102fe20000010000 */
[----:B------:R-:W-:Y:S01]  /*2ed0*/  FADD.FTZ R192, R122, -R192 ;  /* 0x800000c07ac07221 */ /* 0x000fe20000010000 */
[----:B------:R-:W-:Y:S01]  /*2ee0*/  FFMA.FTZ R122, R228, UR19, -R190 ;  /* 0x00000013e47a7c23 */ /* 0x000fe200080108be */
[----:B------:R-:W-:Y:S01]  /*2ef0*/  FFMA.FTZ R190, -R6, R6, 1 ;  /* 0x3f80000006be7423 */ /* 0x000fe20000010106 */
[--C-:B------:R-:W-:Y:S01]  /*2f00*/  FADD.FTZ R6, R123, -R193.reuse ;  /* 0x800000c17b067221 */ /* 0x100fe20000010000 */
[----:B---3--:R-:W-:Y:S01]  /*2f10*/  FMUL.FTZ R123, R153, R192 ;  /* 0x000000c0997b7220 */ /* 0x008fe20000410000 */
[----:B------:R-:W-:Y:S01]  /*2f20*/  FADD.FTZ R231, R121, -R193 ;  /* 0x800000c179e77221 */ /* 0x000fe20000010000 */
[----:B------:R-:W-:Y:S01]  /*2f30*/  FFMA.FTZ R193, -R9, R9, 1 ;  /* 0x3f80000009c17423 */ /* 0x000fe20000010109 */
[----:B------:R-:W-:Y:S01]  /*2f40*/  FMUL.FTZ R6, R155, R6 ;  /* 0x000000069b067220 */ /* 0x000fe20000410000 */
[----:B------:R-:W-:Y:S01]  /*2f50*/  FMUL.FTZ R192, R8, R123 ;  /* 0x0000007b08c07220 */ /* 0x000fe20000410000 */
[----:B------:R-:W-:Y:S01]  /*2f60*/  FFMA.FTZ R123, R218, UR19, -R191 ;  /* 0x00000013da7b7c23 */ /* 0x000fe200080108bf */
[----:B------:R-:W-:Y:S01]  /*2f70*/  FFMA.FTZ R191, -R7, R7, 1 ;  /* 0x3f80000007bf7423 */ /* 0x000fe20000010107 */
[----:B------:R-:W-:-:S02]  /*2f80*/  FMUL.FTZ R193, R193, R6 ;  /* 0x00000006c1c17220 */ /* 0x000fc40000410000 */
[----:B------:R-:W1:Y:S01]  /*2f90*/  LDS.64 R6, [R5+0x1e240] ;  /* 0x01e2400005067984 */ /* 0x000e620000000a00 */
[----:B--2---:R-:W-:Y:S01]  /*2fa0*/  FADD.FTZ R217, R125, -R157 ;  /* 0x8000009d7dd97221 */ /* 0x004fe20000010000 */
[----:B------:R2:W-:Y:S01]  /*2fb0*/  MUFU.EX2 R9, R214 ;  /* 0x000000d600097308 */ /* 0x0005e20000000800 */
[----:B------:R-:W-:Y:S01]  /*2fc0*/  FFMA.FTZ R125, R215, UR19, -R189 ;  /* 0x00000013d77d7c23 */ /* 0x000fe200080108bd */
[----:B------:R-:W-:Y:S01]  /*2fd0*/  FFMA.FTZ R215, -R11, R11, 1 ;  /* 0x3f8000000bd77423 */ /* 0x000fe2000001010b */
[----:B--2---:R-:W-:Y:S01]  /*2fe0*/  FFMA.FTZ R214, -R10, R10, 1 ;  /* 0x3f8000000ad67423 */ /* 0x004fe2000001010a */
[----:B------:R-:W-:-:S04]  /*2ff0*/  FMUL.FTZ R10, R194, R217 ;  /* 0x000000d9c20a7220 */ /* 0x000fc80000410000 */
[----:B------:R-:W2:Y:S01]  /*3000*/  MUFU.EX2 R120, R229 ;  /* 0x000000e500787308 */ /* 0x000ea20000000800 */
[----:B------:R-:W-:Y:S02]  /*3010*/  FMUL.FTZ R215, R215, R10 ;  /* 0x0000000ad7d77220 */ /* 0x000fe40000410000 */
[----:B------:R-:W3:Y:S01]  /*3020*/  LDS.64 R10, [R5+0x1e260] ;  /* 0x01e26000050a7984 */ /* 0x000ee20000000a00 */
[----:B------:R-:W-:-:S04]  /*3030*/  FADD.FTZ R126, R126, -R156 ;  /* 0x8000009c7e7e7221 */ /* 0x000fc80000010000 */
[----:B------:R-:W5:Y:S01]  /*3040*/  MUFU.EX2 R121, R227 ;  /* 0x000000e300797308 */ /* 0x000f620000000800 */
[----:B------:R-:W-:Y:S01]  /*3050*/  FADD.FTZ R127, R127, -R157 ;  /* 0x8000009d7f7f7221 */ /* 0x000fe20000010000 */
[----:B------:R-:W-:Y:S01]  /*3060*/  FFMA.FTZ R157, -R12, R12, 1 ;  /* 0x3f8000000c9d7423 */ /* 0x000fe2000001010c */
[----:B------:R-:W-:-:S05]  /*3070*/  FMUL.FTZ R126, R159, R126 ;  /* 0x0000007e9f7e7220 */ /* 0x000fca0000410000 */
[----:B------:R-:W5:Y:S01]  /*3080*/  MUFU.EX2 R122, R122 ;  /* 0x0000007a007a7308 */ /* 0x000f620000000800 */
[----:B------:R-:W-:Y:S01]  /*3090*/  FMUL.FTZ R157, R157, R126 ;  /* 0x0000007e9d9d7220 */ /* 0x000fe20000410000 */
[----:B------:R-:W-:Y:S01]  /*30a0*/  FFMA.FTZ R126, R152, UR19, -R186 ;  /* 0x00000013987e7c23 */ /* 0x000fe200080108ba */
[----:B------:R-:W-:Y:S01]  /*30b0*/  FFMA.FTZ R186, -R13, R13, 1 ;  /* 0x3f8000000dba7423 */ /* 0x000fe2000001010d */
[----:B--2---:R-:W-:Y:S01]  /*30c0*/  FMUL.FTZ R127, R120, R127 ;  /* 0x0000007f787f7220 */ /* 0x004fe20000410000 */
[--C-:B------:R-:W-:Y:S01]  /*30d0*/  FFMA.FTZ R208, R208, UR19, -R184.reuse ;  /* 0x00000013d0d07c23 */ /* 0x100fe200080108b8 */
[----:B------:R-:W-:Y:S01]  /*30e0*/  FFMA.FTZ R211, R211, UR19, -R184 ;  /* 0x00000013d3d37c23 */ /* 0x000fe200080108b8 */
[--C-:B-1----:R-:W-:Y:S01]  /*30f0*/  FADD.FTZ R185, R128, -R6.reuse ;  /* 0x8000000680b97221 */ /* 0x102fe20000010000 */
[----:B------:R-:W-:Y:S01]  /*3100*/  FADD.FTZ R6, R130, -R6 ;  /* 0x8000000682067221 */ /* 0x000fe20000010000 */
[----:B------:R-:W-:Y:S01]  /*3110*/  FMUL.FTZ R186, R186, R127 ;  /* 0x0000007fbaba7220 */ /* 0x000fe20000410000 */
[----:B------:R1:W2:Y:S01]  /*3120*/  MUFU.EX2 R8, R219 ;  /* 0x000000db00087308 */ /* 0x0002a20000000800 */
[--C-:B------:R-:W-:Y:S01]  /*3130*/  FFMA.FTZ R127, R154, UR19, -R187.reuse ;  /* 0x000000139a7f7c23 */ /* 0x100fe200080108bb */
[----:B------:R-:W-:Y:S01]  /*3140*/  FFMA.FTZ R152, R212, UR19, -R187 ;  /* 0x00000013d4987c23 */ /* 0x000fe200080108bb */
[----:B------:R-:W-:Y:S01]  /*3150*/  FFMA.FTZ R184, -R14, R14, 1 ;  /* 0x3f8000000eb87423 */ /* 0x000fe2000001010e */
[--C-:B------:R-:W-:Y:S01]  /*3160*/  FADD.FTZ R187, R129, -R7.reuse ;  /* 0x8000000781bb7221 */ /* 0x100fe20000010000 */
[----:B------:R-:W-:Y:S01]  /*3170*/  FADD.FTZ R154, R131, -R7 ;  /* 0x80000007839a7221 */ /* 0x000fe20000010000 */
[----:B-----5:R-:W-:-:S02]  /*3180*/  FMUL.FTZ R14, R121, R6 ;  /* 0x00000006790e7220 */ /* 0x020fc40000410000 */
[----:B------:R-:W5:Y:S01]  /*3190*/  MUFU.EX2 R123, R123 ;  /* 0x0000007b007b7308 */ /* 0x000f620000000800 */
[----:B------:R-:W4:Y:S01]  /*31a0*/  LDS.64 R6, [R5+0x1e280] ;  /* 0x01e2800005067984 */ /* 0x000f220000000a00 */
[----:B-1----:R-:W-:Y:S01]  /*31b0*/  FADD.FTZ R219, R124, -R156 ;  /* 0x8000009c7cdb7221 */ /* 0x002fe20000010000 */
[----:B------:R-:W-:-:S05]  /*31c0*/  FMUL.FTZ R185, R122, R185 ;  /* 0x000000b97ab97220 */ /* 0x000fca0000410000 */
[----:B------:R-:W1:Y:S01]  /*31d0*/  MUFU.EX2 R124, R188 ;  /* 0x000000bc007c7308 */ /* 0x000e620000000800 */
[----:B------:R-:W-:Y:S01]  /*31e0*/  FMUL.FTZ R184, R184, R185 ;  /* 0x000000b9b8b87220 */ /* 0x000fe20000410000 */
[----:B------:R-:W-:Y:S01]  /*31f0*/  FFMA.FTZ R185, -R17, R17, 1 ;  /* 0x3f80000011b97423 */ /* 0x000fe20000010111 */
[----:B------:R-:W-:Y:S01]  /*3200*/  FFMA.FTZ R129, -R15, R15, 1 ;  /* 0x3f8000000f817423 */ /* 0x000fe2000001010f */
[----:B------:R-:W-:Y:S01]  /*3210*/  FFMA.FTZ R216, R216, UR19, -R189 ;  /* 0x00000013d8d87c23 */ /* 0x000fe200080108bd */
[----:B------:R-:W-:Y:S02]  /*3220*/  FSEL R131, R221, -INF , !P4 ;  /* 0xff800000dd837808 */ /* 0x000fe40006000000 */
[----:B------:R-:W-:Y:S01]  /*3230*/  FSEL R15, R223, -INF , !P0 ;  /* 0xff800000df0f7808 */ /* 0x000fe20004000000 */
[----:B------:R-:W1:Y:S01]  /*3240*/  MUFU.EX2 R125, R125 ;  /* 0x0000007d007d7308 */ /* 0x000e620000000800 */
[----:B------:R-:W-:Y:S01]  /*3250*/  FMUL.FTZ R185, R185, R14 ;  /* 0x0000000eb9b97220 */ /* 0x000fe20000410000 */
[----:B--2---:R-:W-:Y:S01]  /*3260*/  FMUL.FTZ R14, R8, R187 ;  /* 0x000000bb080e7220 */ /* 0x004fe20000410000 */
[----:B-----5:R-:W-:Y:S01]  /*3270*/  FMUL.FTZ R187, R123, R154 ;  /* 0x0000009a7bbb7220 */ /* 0x020fe20000410000 */
[--C-:B------:R-:W-:Y:S01]  /*3280*/  FFMA.FTZ R131, R131, UR19, -R20.reuse ;  /* 0x0000001383837c23 */ /* 0x100fe20008010814 */
[----:B------:R-:W-:Y:S01]  /*3290*/  FFMA.FTZ R154, R15, UR19, -R20 ;  /* 0x000000130f9a7c23 */ /* 0x000fe20008010814 */
[----:B------:R-:W-:-:S02]  /*32a0*/  FFMA.FTZ R130, -R18, R18, 1 ;  /* 0x3f80000012827423 */ /* 0x000fc40000010112 */
[----:B------:R-:W2:Y:S01]  /*32b0*/  MUFU.EX2 R12, R216 ;  /* 0x000000d8000c7308 */ /* 0x000ea20000000800 */
[----:B------:R-:W-:Y:S01]  /*32c0*/  FSEL R20, R222, -INF , !P5 ;  /* 0xff800000de147808 */ /* 0x000fe20006800000 */
[----:B---3--:R-:W-:Y:S01]  /*32d0*/  FADD.FTZ R189, R134, -R10 ;  /* 0x8000000a86bd7221 */ /* 0x008fe20000010000 */
[--C-:B------:R-:W-:Y:S01]  /*32e0*/  FFMA.FTZ R207, R207, UR19, -R22.reuse ;  /* 0x00000013cfcf7c23 */ /* 0x100fe20008010816 */
[----:B------:R-:W-:Y:S01]  /*32f0*/  FFMA.FTZ R209, R209, UR19, -R22 ;  /* 0x00000013d1d17c23 */ /* 0x000fe20008010816 */
[----:B------:R-:W-:Y:S01]  /*3300*/  FMUL.FTZ R130, R130, R187 ;  /* 0x000000bb82827220 */ /* 0x000fe20000410000 */
[----:B------:R-:W-:Y:S02]  /*3310*/  FSEL R156, R224, -INF , !P1 ;  /* 0xff800000e09c7808 */ /* 0x000fe40004800000 */
[----:B------:R3:W-:Y:S01]  /*3320*/  MUFU.EX2 R22, R208 ;  /* 0x000000d000167308 */ /* 0x0007e20000000800 */
[----:B------:R-:W-:Y:S01]  /*3330*/  FFMA.FTZ R134, R20, UR19, -R21 ;  /* 0x0000001314867c23 */ /* 0x000fe20008010815 */
[----:B------:R-:W-:Y:S01]  /*3340*/  FFMA.FTZ R187, -R197, R197, 1 ;  /* 0x3f800000c5bb7423 */ /* 0x000fe200000101c5 */
[----:B------:R-:W-:Y:S01]  /*3350*/  FMUL.FTZ R129, R129, R14 ;  /* 0x0000000e81817220 */ /* 0x000fe20000410000 */
[----:B------:R-:W-:Y:S01]  /*3360*/  FADD.FTZ R20, R133, -R11 ;  /* 0x8000000b85147221 */ /* 0x000fe20000010000 */
[----:B------:R-:W5:Y:S01]  /*3370*/  LDS.64 R14, [R5+0x1e2a0] ;  /* 0x01e2a000050e7984 */ /* 0x000f620000000a00 */
[----:B---3--:R-:W-:Y:S01]  /*3380*/  FADD.FTZ R208, R132, -R10 ;  /* 0x8000000a84d07221 */ /* 0x008fe20000010000 */
[----:B-1----:R-:W-:Y:S01]  /*3390*/  FMUL.FTZ R10, R124, R189 ;  /* 0x000000bd7c0a7220 */ /* 0x002fe20000410000 */
[----:B------:R-:W-:Y:S01]  /*33a0*/  FFMA.FTZ R156, R156, UR19, -R21 ;  /* 0x000000139c9c7c23 */ /* 0x000fe20008010815 */
[----:B------:R-:W1:Y:S01]  /*33b0*/  MUFU.EX2 R126, R126 ;  /* 0x0000007e007e7308 */ /* 0x000e620000000800 */
[----:B------:R-:W-:Y:S01]  /*33c0*/  FFMA.FTZ R132, -R19, R19, 1 ;  /* 0x3f80000013847423 */ /* 0x000fe20000010113 */
[----:B------:R-:W-:Y:S01]  /*33d0*/  FMUL.FTZ R187, R187, R10 ;  /* 0x0000000abbbb7220 */ /* 0x000fe20000410000 */
[----:B------:R-:W-:Y:S01]  /*33e0*/  FMUL.FTZ R21, R9, R208 ;  /* 0x000000d009157220 */ /* 0x000fe20000410000 */
[----:B------:R-:W-:Y:S01]  /*33f0*/  FADD.FTZ R11, R135, -R11 ;  /* 0x8000000b870b7221 */ /* 0x000fe20000010000 */
[----:B------:R-:W-:Y:S01]  /*3400*/  FMUL.FTZ R10, R125, R20 ;  /* 0x000000147d0a7220 */ /* 0x000fe20000410000 */
[----:B------:R-:W-:-:S02]  /*3410*/  FFMA.FTZ R133, -R196, R196, 1 ;  /* 0x3f800000c4857423 */ /* 0x000fc400000101c4 */
[----:B------:R-:W3:Y:S01]  /*3420*/  MUFU.EX2 R13, R213 ;  /* 0x000000d5000d7308 */ /* 0x000ee20000000800 */
[----:B------:R-:W-:Y:S01]  /*3430*/  FMUL.FTZ R132, R132, R21 ;  /* 0x0000001584847220 */ /* 0x000fe20000410000 */
[----:B------:R-:W-:Y:S01]  /*3440*/  FSEL R128, R195, -INF , !P3 ;  /* 0xff800000c3807808 */ /* 0x000fe20005800000 */
[----:B--2---:R-:W-:Y:S01]  /*3450*/  FMUL.FTZ R21, R12, R11 ;  /* 0x0000000b0c157220 */ /* 0x004fe20000410000 */
[----:B------:R-:W-:-:S04]  /*3460*/  FSEL R188, R220, -INF , !P2 ;  /* 0xff800000dcbc7808 */ /* 0x000fc80005000000 */
[----:B------:R-:W2:Y:S01]  /*3470*/  MUFU.EX2 R152, R152 ;  /* 0x0000009800987308 */ /* 0x000ea20000000800 */
[----:B------:R-:W-:Y:S02]  /*3480*/  FMUL.FTZ R133, R133, R10 ;  /* 0x0000000a85857220 */ /* 0x000fe40000410000 */
[----:B------:R-:W5:Y:S01]  /*3490*/  LDS.64 R10, [R5+0x1e2c0] ;  /* 0x01e2c000050a7984 */ /* 0x000f620000000a00 */
[--C-:B------:R-:W-:Y:S01]  /*34a0*/  FFMA.FTZ R128, R128, UR19, -R23.reuse ;  /* 0x0000001380807c23 */ /* 0x100fe20008010817 */
[----:B------:R-:W-:Y:S01]  /*34b0*/  FFMA.FTZ R188, R188, UR19, -R23 ;  /* 0x00000013bcbc7c23 */ /* 0x000fe20008010817 */
[--C-:B----4-:R-:W-:Y:S02]  /*34c0*/  FADD.FTZ R189, R136, -R6.reuse ;  /* 0x8000000688bd7221 */ /* 0x110fe40000010000 */
[----:B------:R4:W-:Y:S01]  /*34d0*/  MUFU.EX2 R23, R206 ;  /* 0x000000ce00177308 */ /* 0x0009e20000000800 */
[----:B------:R-:W-:Y:S01]  /*34e0*/  FFMA.FTZ R198, -R198, R198, 1 ;  /* 0x3f800000c6c67423 */ /* 0x000fe200000101c6 */
[----:B------:R-:W-:Y:S01]  /*34f0*/  FADD.FTZ R6, R138, -R6 ;  /* 0x800000068a067221 */ /* 0x000fe20000010000 */
[----:B-1----:R-:W-:Y:S01]  /*3500*/  FMUL.FTZ R196, R126, R189 ;  /* 0x000000bd7ec47220 */ /* 0x002fe20000410000 */
[--C-:B----4-:R-:W-:Y:S01]  /*3510*/  FADD.FTZ R206, R137, -R7.reuse ;  /* 0x8000000789ce7221 */ /* 0x110fe20000010000 */
[----:B------:R-:W-:-:S03]  /*3520*/  FADD.FTZ R7, R139, -R7 ;  /* 0x800000078b077221 */ /* 0x000fc60000010000 */
[----:B------:R-:W1:Y:S01]  /*3530*/  MUFU.EX2 R127, R127 ;  /* 0x0000007f007f7308 */ /* 0x000e620000000800 */
[----:B------:R-:W-:Y:S01]  /*3540*/  FMUL.FTZ R136, R198, R21 ;  /* 0x00000015c6887220 */ /* 0x000fe20000410000 */
[----:B---3--:R-:W-:Y:S01]  /*3550*/  FMUL.FTZ R198, R13, R6 ;  /* 0x000000060dc67220 */ /* 0x008fe20000410000 */
[----:B--2---:R-:W-:Y:S02]  /*3560*/  FMUL.FTZ R189, R152, R7 ;  /* 0x0000000798bd7220 */ /* 0x004fe40000410000 */
[----:B------:R2:W3:Y:S01]  /*3570*/  LDS.64 R6, [R5+0x1e2e0] ;  /* 0x01e2e00005067984 */ /* 0x0004e20000000a00 */
[----:B------:R-:W-:Y:S02]  /*3580*/  FFMA.FTZ R138, -R200, R200, 1 ;  /* 0x3f800000c88a7423 */ /* 0x000fe400000101c8 */
[----:B------:R-:W4:Y:S01]  /*3590*/  MUFU.EX2 R17, R211 ;  /* 0x000000d300117308 */ /* 0x000f220000000800 */
[----:B------:R-:W-:Y:S01]  /*35a0*/  FFMA.FTZ R137, -R201, R201, 1 ;  /* 0x3f800000c9897423 */ /* 0x000fe200000101c9 */
[----:B-1----:R-:W-:-:S06]  /*35b0*/  FMUL.FTZ R139, R127, R206 ;  /* 0x000000ce7f8b7220 */ /* 0x002fcc0000410000 */
[----:B------:R1:W3:Y:S01]  /*35c0*/  MUFU.EX2 R21, R188 ;  /* 0x000000bc00157308 */ /* 0x0002e20000000800 */
[----:B------:R-:W-:Y:S01]  /*35d0*/  FMUL.FTZ R138, R138, R139 ;  /* 0x0000008b8a8a7220 */ /* 0x000fe20000410000 */
[--C-:B-----5:R-:W-:Y:S01]  /*35e0*/  FADD.FTZ R139, R140, -R14.reuse ;  /* 0x8000000e8c8b7221 */ /* 0x120fe20000010000 */
[----:B------:R-:W-:Y:S01]  /*35f0*/  FMUL.FTZ R137, R137, R198 ;  /* 0x000000c689897220 */ /* 0x000fe20000410000 */
[----:B------:R-:W-:-:S04]  /*3600*/  FADD.FTZ R198, R142, -R14 ;  /* 0x8000000e8ec67221 */ /* 0x000fc80000010000 */
[----:B------:R-:W5:Y:S01]  /*3610*/  MUFU.EX2 R128, R128 ;  /* 0x0000008000807308 */ /* 0x000f620000000800 */
[----:B------:R-:W-:Y:S01]  /*3620*/  FFMA.FTZ R203, -R203, R203, 1 ;  /* 0x3f800000cbcb7423 */ /* 0x000fe200000101cb */
[----:B------:R-:W-:Y:S01]  /*3630*/  FMUL.FTZ R142, R22, R139 ;  /* 0x0000008b168e7220 */ /* 0x000fe20000410000 */
[----:B-1----:R-:W-:Y:S01]  /*3640*/  FADD.FTZ R188, R141, -R15 ;  /* 0x8000000f8dbc7221 */ /* 0x002fe20000010000 */
[--C-:B------:R-:W-:Y:S02]  /*3650*/  FADD.FTZ R145, R145, -R11.reuse ;  /* 0x8000000b91917221 */ /* 0x100fe40000010000 */
[----:B--2---:R-:W-:Y:S01]  /*3660*/  FMUL.FTZ R5, R203, R142 ;  /* 0x0000008ecb057220 */ /* 0x004fe20000410000 */
[----:B------:R-:W-:Y:S01]  /*3670*/  FADD.FTZ R142, R147, -R11 ;  /* 0x8000000b938e7221 */ /* 0x000fe20000010000 */
[----:B------:R-:W1:Y:S01]  /*3680*/  MUFU.EX2 R154, R154 ;  /* 0x0000009a009a7308 */ /* 0x000e620000000800 */
[----:B------:R-:W-:Y:S01]  /*3690*/  FFMA.FTZ R14, -R205, R205, 1 ;  /* 0x3f800000cd0e7423 */ /* 0x000fe200000101cd */
[----:B------:R-:W-:Y:S01]  /*36a0*/  FFMA.FTZ R140, -R204, R204, 1 ;  /* 0x3f800000cc8c7423 */ /* 0x000fe200000101cc */
[----:B----4-:R-:W-:Y:S01]  /*36b0*/  FMUL.FTZ R139, R17, R198 ;  /* 0x000000c6118b7220 */ /* 0x010fe20000410000 */
[----:B------:R-:W-:-:S04]  /*36c0*/  FMUL.FTZ R141, R23, R188 ;  /* 0x000000bc178d7220 */ /* 0x000fc80000410000 */
[----:B------:R-:W2:Y:S01]  /*36d0*/  MUFU.EX2 R11, R156 ;  /* 0x0000009c000b7308 */ /* 0x000ea20000000800 */
[----:B------:R-:W-:Y:S01]  /*36e0*/  FMUL.FTZ R14, R14, R139 ;  /* 0x0000008b0e0e7220 */ /* 0x000fe20000410000 */
[----:B------:R-:W-:Y:S01]  /*36f0*/  FMUL.FTZ R140, R140, R141 ;  /* 0x0000008d8c8c7220 */ /* 0x000fe20000410000 */
[----:B------:R-:W-:-:S05]  /*3700*/  FADD.FTZ R144, R144, -R10 ;  /* 0x8000000a90907221 */ /* 0x000fca0000010000 */
[----:B------:R-:W4:Y:S01]  /*3710*/  MUFU.EX2 R18, R210 ;  /* 0x000000d200127308 */ /* 0x000f220000000800 */
[----:B------:R-:W-:Y:S01]  /*3720*/  FADD.FTZ R139, R146, -R10 ;  /* 0x8000000a928b7221 */ /* 0x000fe20000010000 */
[----:B------:R-:W-:Y:S01]  /*3730*/  FFMA.FTZ R220, -R220, R220, 1 ;  /* 0x3f800000dcdc7423 */ /* 0x000fe200000101dc */
[----:B---3--:R-:W-:-:S05]  /*3740*/  FMUL.FTZ R141, R21, R142 ;  /* 0x0000008e158d7220 */ /* 0x008fca0000410000 */
[----:B------:R-:W3:Y:S01]  /*3750*/  MUFU.EX2 R19, R207 ;  /* 0x000000cf00137308 */ /* 0x000ee20000000800 */
[----:B------:R-:W-:Y:S01]  /*3760*/  FFMA.FTZ R195, -R195, R195, 1 ;  /* 0x3f800000c3c37423 */ /* 0x000fe200000101c3 */
[----:B-----5:R-:W-:-:S06]  /*3770*/  FMUL.FTZ R10, R128, R145 ;  /* 0x00000091800a7220 */ /* 0x020fcc0000410000 */
[----:B------:R-:W5:Y:S08]  /*3780*/  MUFU.EX2 R20, R209 ;  /* 0x000000d100147308 */ /* 0x000f700000000800 */
[----:B------:R-:W5:Y:S08]  /*3790*/  MUFU.EX2 R131, R131 ;  /* 0x0000008300837308 */ /* 0x000f700000000800 */
[----:B------:R-:W5:Y:S01]  /*37a0*/  MUFU.EX2 R134, R134 ;  /* 0x0000008600867308 */ /* 0x000f620000000800 */
[----:B------:R-:W-:Y:S01]  /*37b0*/  FMUL.FTZ R220, R220, R141 ;  /* 0x0000008ddcdc7220 */ /* 0x000fe20000410000 */
[----:B------:R-:W-:Y:S01]  /*37c0*/  FMUL.FTZ R195, R195, R10 ;  /* 0x0000000ac3c37220 */ /* 0x000fe20000410000 */
[--C-:B------:R-:W-:Y:S01]  /*37d0*/  FADD.FTZ R141, R150, -R6.reuse ;  /* 0x80000006968d7221 */ /* 0x100fe20000010000 */
[----:B------:R-:W-:Y:S01]  /*37e0*/  FADD.FTZ R10, R151, -R7 ;  /* 0x80000007970a7221 */ /* 0x000fe20000010000 */
[----:B------:R-:W-:Y:S01]  /*37f0*/  FFMA.FTZ R135, -R199, R199, 1 ;  /* 0x3f800000c7877423 */ /* 0x000fe200000101c7 */
[----:B------:R-:W-:Y:S01]  /*3800*/  FADD.FTZ R143, R143, -R15 ;  /* 0x8000000f8f8f7221 */ /* 0x000fe20000010000 */
[----:B------:R-:W-:Y:S01]  /*3810*/  FADD.FTZ R148, R148, -R6 ;  /* 0x8000000694947221 */ /* 0x000fe20000010000 */
[----:B------:R-:W-:Y:S01]  /*3820*/  FMUL.FTZ R233, R225, R230 ;  /* 0x000000e6e1e97220 */ /* 0x000fe20000410000 */
[----:B------:R-:W-:Y:S01]  /*3830*/  FMUL.FTZ R218, R226, R231 ;  /* 0x000000e7e2da7220 */ /* 0x000fe20000410000 */
[----:B------:R-:W-:Y:S01]  /*3840*/  FADD.FTZ R149, R149, -R7 ;  /* 0x8000000795957221 */ /* 0x000fe20000010000 */
[----:B-1----:R-:W-:Y:S01]  /*3850*/  FMUL.FTZ R6, R154, R141 ;  /* 0x0000008d9a067220 */ /* 0x002fe20000410000 */
[----:B------:R-:W-:Y:S01]  /*3860*/  FMUL.FTZ R219, R158, R219 ;  /* 0x000000db9edb7220 */ /* 0x000fe20000410000 */
[----:B--2---:R-:W-:Y:S01]  /*3870*/  FMUL.FTZ R141, R11, R10 ;  /* 0x0000000a0b8d7220 */ /* 0x004fe20000410000 */
[----:B------:R-:W-:Y:S01]  /*3880*/  FMUL.FTZ R135, R135, R196 ;  /* 0x000000c487877220 */ /* 0x000fe20000410000 */
[----:B------:R-:W-:-:S02]  /*3890*/  IMAD.U32 R10, RZ, RZ, UR5 ;  /* 0x00000005ff0a7e24 */ /* 0x000fc4000f8e00ff */
[----:B------:R-:W-:Y:S01]  /*38a0*/  FFMA.FTZ R196, -R202, R202, 1 ;  /* 0x3f800000cac47423 */ /* 0x000fe200000101ca */
[----:B------:R-:W-:Y:S01]  /*38b0*/  FFMA.FTZ R15, -R236, R236, 1 ;  /* 0x3f800000ec0f7423 */ /* 0x000fe200000101ec */
[----:B----4-:R-:W-:Y:S01]  /*38c0*/  FMUL.FTZ R188, R18, R143 ;  /* 0x0000008f12bc7220 */ /* 0x010fe20000410000 */
[----:B------:R-:W-:Y:S01]  /*38d0*/  FMUL.FTZ R190, R190, R233 ;  /* 0x000000e9bebe7220 */ /* 0x000fe20000410000 */
[----:B------:R-:W-:Y:S01]  /*38e0*/  FMUL.FTZ R191, R191, R218 ;  /* 0x000000dabfbf7220 */ /* 0x000fe20000410000 */
[----:B------:R-:W-:Y:S01]  /*38f0*/  FFMA.FTZ R235, -R235, R235, 1 ;  /* 0x3f800000ebeb7423 */ /* 0x000fe200000101eb */
[----:B------:R-:W-:Y:S01]  /*3900*/  FFMA.FTZ R234, -R234, R234, 1 ;  /* 0x3f800000eaea7423 */ /* 0x000fe200000101ea */
[----:B---3--:R-:W-:Y:S01]  /*3910*/  FMUL.FTZ R144, R19, R144 ;  /* 0x0000009013907220 */ /* 0x008fe20000410000 */
[----:B-----5:R-:W-:Y:S01]  /*3920*/  FMUL.FTZ R139, R20, R139 ;  /* 0x0000008b148b7220 */ /* 0x020fe20000410000 */
[----:B------:R-:W-:Y:S01]  /*3930*/  FFMA.FTZ R221, -R221, R221, 1 ;  /* 0x3f800000dddd7423 */ /* 0x000fe200000101dd */
[----:B------:R-:W-:Y:S01]  /*3940*/  FFMA.FTZ R223, -R223, R223, 1 ;  /* 0x3f800000dfdf7423 */ /* 0x000fe200000101df */
[----:B------:R-:W-:Y:S01]  /*3950*/  FFMA.FTZ R222, -R222, R222, 1 ;  /* 0x3f800000dede7423 */ /* 0x000fe200000101de */
[----:B------:R-:W-:Y:S01]  /*3960*/  FFMA.FTZ R224, -R224, R224, 1 ;  /* 0x3f800000e0e07423 */ /* 0x000fe200000101e0 */
[----:B------:R-:W-:Y:S01]  /*3970*/  FMUL.FTZ R148, R131, R148 ;  /* 0x0000009483947220 */ /* 0x000fe20000410000 */
[----:B------:R-:W-:Y:S01]  /*3980*/  FMUL.FTZ R149, R134, R149 ;  /* 0x0000009586957220 */ /* 0x000fe20000410000 */
[----:B------:R-:W-:Y:S01]  /*3990*/  FMUL.FTZ R214, R214, R219 ;  /* 0x000000dbd6d67220 */ /* 0x000fe20000410000 */
[----:B------:R-:W-:-:S02]  /*39a0*/  IMAD R10, R10, 0x2000, R232 ;  /* 0x000020000a0a7824 */ /* 0x000fc400078e02e8 */
[----:B------:R-:W-:Y:S01]  /*39b0*/  FMUL.FTZ R196, R196, R189 ;  /* 0x000000bdc4c47220 */ /* 0x000fe20000410000 */
[----:B------:R-:W-:Y:S01]  /*39c0*/  FMUL.FTZ R15, R15, R188 ;  /* 0x000000bc0f0f7220 */ /* 0x000fe20000410000 */
[----:B------:R-:W-:Y:S01]  /*39d0*/  FMUL.FTZ R144, R235, R144 ;  /* 0x00000090eb907220 */ /* 0x000fe20000410000 */
[----:B------:R-:W-:Y:S01]  /*39e0*/  FMUL.FTZ R139, R234, R139 ;  /* 0x0000008bea8b7220 */ /* 0x000fe20000410000 */
[----:B------:R-:W-:Y:S01]  /*39f0*/  FMUL.FTZ R146, R221, R148 ;  /* 0x00000094dd927220 */ /* 0x000fe20000410000 */
[----:B------:R-:W-:Y:S01]  /*3a00*/  FMUL.FTZ R6, R223, R6 ;  /* 0x00000006df067220 */ /* 0x000fe20000410000 */
[----:B------:R-:W-:Y:S01]  /*3a10*/  FMUL.FTZ R7, R222, R149 ;  /* 0x00000095de077220 */ /* 0x000fe20000410000 */
[----:B------:R-:W-:Y:S01]  /*3a20*/  FMUL.FTZ R141, R224, R141 ;  /* 0x0000008de08d7220 */ /* 0x000fe20000410000 */
[----:B------:R-:W-:Y:S01]  /*3a30*/  F2FP.BF16.F32.PACK_AB R188, R191, R190 ;  /* 0x000000bebfbc723e */ /* 0x000fe200000010ff */
[----:B------:R-:W-:Y:S01]  /*3a40*/  IMAD R10, R10, 0x2, R237 ;  /* 0x000000020a0a7824 */ /* 0x000fe200078e02ed */
[----:B------:R-:W-:-:S02]  /*3a50*/  F2FP.BF16.F32.PACK_AB R189, R193, R192 ;  /* 0x000000c0c1bd723e */ /* 0x000fc400000010ff */
[----:B------:R-:W-:Y:S02]  /*3a60*/  F2FP.BF16.F32.PACK_AB R190, R215, R214 ;  /* 0x000000d6d7be723e */ /* 0x000fe400000010ff */
[----:B------:R-:W-:Y:S01]  /*3a70*/  F2FP.BF16.F32.PACK_AB R191, R186, R157 ;  /* 0x0000009dbabf723e */ /* 0x000fe200000010ff */
[----:B------:R-:W-:Y:S01]  /*3a80*/  ULOP3.LUT UR8, UR8, 0x1000000, URZ, 0xfc, !UPT ;  /* 0x0100000008087892 */ /* 0x000fe2000f8efc3f */
[----:B------:R-:W-:Y:S02]  /*3a90*/  F2FP.BF16.F32.PACK_AB R184, R129, R184 ;  /* 0x000000b881b8723e */ /* 0x000fe400000010ff */
        /* <DEDUP_REMOVED lines=10> */
[----:B------:R-:W-:Y:S01]  /*3b40*/  F2FP.BF16.F32.PACK_AB R147, R141, R6 ;  /* 0x000000068d93723e */ /* 0x000fe200000010ff */
[----:B------:R1:W-:Y:S01]  /*3b50*/  STSM.16.MT88.4 [R10+0x1e800], R188 ;  /* 0x01e800bc0a007844 */ /* 0x0003e20000004200 */
[----:B------:R-:W-:Y:S01]  /*3b60*/  F2FP.BF16.F32.PACK_AB R156, R226, R225 ;  /* 0x000000e1e29c723e */ /* 0x000fe200000010ff */
[----:B------:R-:W-:Y:S01]  /*3b70*/  UIMAD UR8, UR5, 0x300, UR8 ;  /* 0x00000300050878a4 */ /* 0x000fe2000f8e0208 */
[----:B------:R-:W-:Y:S01]  /*3b80*/  F2FP.BF16.F32.PACK_AB R157, R155, R153 ;  /* 0x000000999b9d723e */ /* 0x000fe200000010ff */
[----:B------:R1:W-:Y:S01]  /*3b90*/  STSM.16.MT88.4 [R10+0x1f000], R184 ;  /* 0x01f000b80a007844 */ /* 0x0003e20000004200 */
[----:B------:R-:W-:Y:S02]  /*3ba0*/  F2FP.BF16.F32.PACK_AB R158, R194, R158 ;  /* 0x0000009ec29e723e */ /* 0x000fe400000010ff */
[----:B------:R-:W-:Y:S01]  /*3bb0*/  F2FP.BF16.F32.PACK_AB R159, R120, R159 ;  /* 0x0000009f789f723e */ /* 0x000fe200000010ff */
[----:B------:R1:W-:Y:S04]  /*3bc0*/  STSM.16.MT88.4 [R10+0x1f800], R148 ;  /* 0x01f800940a007844 */ /* 0x0003e80000004200 */
[----:B------:R1:W-:Y:S01]  /*3bd0*/  STSM.16.MT88.4 [R10+0x20000], R144 ;  /* 0x020000900a007844 */ /* 0x0003e20000004200 */
[----:B------:R-:W-:Y:S01]  /*3be0*/  WARPGROUP.ARRIVE ;  /* 0x00000000000079c5 */ /* 0x000fe20000000000 */
[----:B------:R-:W-:Y:S01]  /*3bf0*/  UMOV UR10, UR8 ;  /* 0x00000008000a7c82 */ /* 0x000fe20008000000 */
[----:B------:R-:W-:-:S04]  /*3c00*/  UMOV UR11, 0x80000020 ;  /* 0x80000020000b7882 */ /* 0x000fc80000000000 */
[----:B------:R-:W-:Y:S01]  /*3c10*/  HGMMA.64x96x16.F32.BF16 R72, R156, gdesc[UR8].tnspB, R72, gsb0 ;  /* 0x416000089c487df0 */ /* 0x000fe20008001848 */
[----:B------:R-:W-:Y:S02]  /*3c20*/  F2FP.BF16.F32.PACK_AB R120, R8, R122 ;  /* 0x0000007a0878723e */ /* 0x000fe400000010ff */
[----:B------:R-:W-:Y:S01]  /*3c30*/  F2FP.BF16.F32.PACK_AB R121, R123, R121 ;  /* 0x000000797b79723e */ /* 0x000fe200000010ff */
[----:B------:R-:W-:Y:S01]  /*3c40*/  UIADD3 UR10, UR8, 0x40, URZ ;  /* 0x00000040080a7890 */ /* 0x000fe2000fffe03f */
[----:B------:R-:W-:Y:S02]  /*3c50*/  F2FP.BF16.F32.PACK_AB R122, R125, R9 ;  /* 0x000000097d7a723e */ /* 0x000fe400000010ff */
[----:B------:R-:W-:Y:S01]  /*3c60*/  F2FP.BF16.F32.PACK_AB R123, R12, R124 ;  /* 0x0000007c0c7b723e */ /* 0x000fe200000010ff */
[----:B------:R-:W-:Y:S01]  /*3c70*/  UMOV UR11, 0x80000020 ;  /* 0x80000020000b7882 */ /* 0x000fe20000000000 */
[----:B------:R-:W-:Y:S02]  /*3c80*/  WARPGROUP.DEPBAR.LE gsb0, 0x0 ;  /* 0x00008000000079c5 */ /* 0x000fe40000010000 */
[----:B------:R-:W-:-:S06]  /*3c90*/  WARPGROUP.ARRIVE ;  /* 0x00000000000079c5 */ /* 0x000fcc0000000000 */
[----:B------:R-:W-:Y:S01]  /*3ca0*/  HGMMA.64x96x16.F32.BF16 R72, R120, gdesc[UR8].tnspB, R72, gsb0 ;  /* 0x4160000878487df0 */ /* 0x000fe20008001848 */
[----:B------:R-:W-:Y:S01]  /*3cb0*/  UIADD3 UR10, UR8, 0x80, URZ ;  /* 0x00000080080a7890 */ /* 0x000fe2000fffe03f */
[----:B------:R-:W-:Y:S01]  /*3cc0*/  UMOV UR11, 0x80000020 ;  /* 0x80000020000b7882 */ /* 0x000fe20000000000 */
[----:B------:R-:W-:Y:S01]  /*3cd0*/  VIADD R129, R237, 0x1e800 ;  /* 0x0001e800ed817836 */ /* 0x000fe20000000000 */
[----:B------:R-:W-:Y:S01]  /*3ce0*/  F2FP.BF16.F32.PACK_AB R130, R134, R131 ;  /* 0x000000838682723e */ /* 0x000fe200000010ff */
[----:B------:R-:W-:Y:S01]  /*3cf0*/  UIADD3 UR12, UR8, 0xc0, URZ ;  /* 0x000000c0080c7890 */ /* 0x000fe2000fffe03f */
[----:B------:R-:W-:Y:S02]  /*3d00*/  F2FP.BF16.F32.PACK_AB R128, R128, R19 ;  /* 0x000000138080723e */ /* 0x000fe400000010ff */
[----:B------:R-:W-:Y:S02]  /*3d10*/  R2UR UR9, R129 ;  /* 0x00000000810972ca */ /* 0x000fe400000e0000 */
[----:B------:R-:W-:-:S02]  /*3d20*/  F2FP.BF16.F32.PACK_AB R129, R21, R20 ;  /* 0x000000141581723e */ /* 0x000fc400000010ff */
[----:B------:R-:W-:Y:S01]  /*3d30*/  F2FP.BF16.F32.PACK_AB R131, R11, R154 ;  /* 0x0000009a0b83723e */ /* 0x000fe200000010ff */
[----:B------:R-:W-:Y:S02]  /*3d40*/  WARPGROUP.DEPBAR.LE gsb0, 0x0 ;  /* 0x00008000000079c5 */ /* 0x000fe40000010000 */
[----:B------:R-:W-:Y:S02]  /*3d50*/  F2FP.BF16.F32.PACK_AB R120, R127, R126 ;  /* 0x0000007e7f78723e */ /* 0x000fe400000010ff */
[----:B------:R-:W-:Y:S02]  /*3d60*/  F2FP.BF16.F32.PACK_AB R121, R152, R13 ;  /* 0x0000000d9879723e */ /* 0x000fe400000010ff */
[----:B------:R-:W-:Y:S02]  /*3d70*/  F2FP.BF16.F32.PACK_AB R122, R23, R22 ;  /* 0x00000016177a723e */ /* 0x000fe400000010ff */
[----:B------:R-:W-:-:S04]  /*3d80*/  F2FP.BF16.F32.PACK_AB R123, R18, R17 ;  /* 0x00000011127b723e */ /* 0x000fc800000010ff */
[----:B------:R-:W-:-:S06]  /*3d90*/  WARPGROUP.ARRIVE ;  /* 0x00000000000079c5 */ /* 0x000fcc0000000000 */
[----:B------:R-:W-:Y:S01]  /*3da0*/  HGMMA.64x96x16.F32.BF16 R72, R120, gdesc[UR8].tnspB, R72, gsb0 ;  /* 0x4160000878487df0 */ /* 0x000fe20008001848 */
[----:B------:R-:W-:Y:S01]  /*3db0*/  UMOV UR14, UR12 ;  /* 0x0000000c000e7c82 */ /* 0x000fe20008000000 */
[----:B------:R-:W-:Y:S01]  /*3dc0*/  UMOV UR15, 0x80000020 ;  /* 0x80000020000f7882 */ /* 0x000fe20000000000 */
[----:B------:R-:W-:Y:S02]  /*3dd0*/  WARPGROUP.DEPBAR.LE gsb0, 0x0 ;  /* 0x00008000000079c5 */ /* 0x000fe40000010000 */
[----:B------:R-:W-:-:S06]  /*3de0*/  WARPGROUP.ARRIVE ;  /* 0x00000000000079c5 */ /* 0x000fcc0000000000 */
[----:B------:R-:W-:Y:S01]  /*3df0*/  HGMMA.64x96x16.F32.BF16 R72, R128, gdesc[UR12].tnspB, R72, gsb0 ;  /* 0x4160000c80487df0 */ /* 0x000fe20008001848 */
[----:B------:R-:W-:-:S05]  /*3e00*/  IMAD R5, R16, 0x1000, R237 ;  /* 0x0000100010057824 */ /* 0x000fca00078e02ed */
[----:B------:R-:W-:Y:S01]  /*3e10*/  R2UR UR10, R5 ;  /* 0x00000000050a72ca */ /* 0x000fe200000e0000 */
[----:B------:R-:W-:-:S04]  /*3e20*/  USHF.R.U32.HI UR9, URZ, 0x4, UR9 ;  /* 0x000000043f097899 */ /* 0x000fc80008011609 */
[----:B------:R-:W-:-:S04]  /*3e30*/  ULOP3.LUT UR9, UR9, 0x3fff, URZ, 0xc0, !UPT ;  /* 0x00003fff09097892 */ /* 0x000fc8000f8ec03f */
[----:B------:R-:W-:-:S04]  /*3e40*/  ULOP3.LUT UR9, UR9, 0x10000, URZ, 0xfc, !UPT ;  /* 0x0001000009097892 */ /* 0x000fc8000f8efc3f */
[----:B------:R-:W-:Y:S02]  /*3e50*/  USHF.R.U32.HI UR10, URZ, 0x4, UR10 ;  /* 0x000000043f0a7899 */ /* 0x000fe4000801160a */
[----:B------:R-:W-:Y:S02]  /*3e60*/  ULEA UR8, UR5, UR9, 0xa ;  /* 0x0000000905087291 */ /* 0x000fe4000f8e503f */
[----:B------:R-:W-:Y:S01]  /*3e70*/  ULOP3.LUT UR10, UR10, 0x3fff, URZ, 0xc0, !UPT ;  /* 0x00003fff0a0a7892 */ /* 0x000fe2000f8ec03f */
[----:B------:R-:W-:Y:S01]  /*3e80*/  UMOV UR11, 0xc0000010 ;  /* 0xc0000010000b7882 */ /* 0x000fe20000000000 */
        /* <DEDUP_REMOVED lines=11> */
[----:B------:R-:W-:Y:S01]  /*3f40*/  UIADD3 UR20, UR10, 0x200, URZ ;  /* 0x000002000a147890 */ /* 0x000fe2000fffe03f */
[----:B------:R-:W-:Y:S01]  /*3f50*/  UMOV UR12, UR8 ;  /* 0x00000008000c7c82 */ /* 0x000fe20008000000 */
[----:B------:R-:W-:Y:S01]  /*3f60*/  UMOV UR13, UR9 ;  /* 0x00000009000d7c82 */ /* 0x000fe20008000000 */
[----:B------:R-:W-:-:S04]  /*3f70*/  UMOV UR15, 0xc0000010 ;  /* 0xc0000010000f7882 */ /* 0x000fc80000000000 */
[----:B------:R-:W-:Y:S01]  /*3f80*/  UMOV UR14, UR20 ;  /* 0x00000014000e7c82 */ /* 0x000fe20008000000 */
[----:B------:R-:W-:Y:S02]  /*3f90*/  WARPGROUP.DEPBAR.LE gsb0, 0x0 ;  /* 0x00008000000079c5 */ /* 0x000fe40000010000 */
        /* <DEDUP_REMOVED lines=17> */
[----:B------:R-:W-:Y:S01]  /*40b0*/  UIADD3 UR9, UR10, 0x220, URZ ;  /* 0x000002200a097890 */ /* 0x000fe2000fffe03f */
[----:B------:R-:W-:-:S06]  /*40c0*/  UMOV UR15, 0xc0000010 ;  /* 0xc0000010000f7882 */ /* 0x000fcc0000000000 */
[----:B------:R-:W-:Y:S01]  /*40d0*/  UMOV UR14, UR9 ;  /* 0x00000009000e7c82 */ /* 0x000fe20008000000 */
        /* <DEDUP_REMOVED lines=105> */
[----:B------:R-:W-:Y:S02]  /*4770*/  UIADD3 UR8, UR8, 0x206, URZ ;  /* 0x0000020608087890 */ /* 0x000fe4000fffe03f */
[----:B------:R-:W-:Y:S02]  /*4780*/  UIADD3 UR12, UR10, 0x2e0, URZ ;  /* 0x000002e00a0c7890 */ /* 0x000fe4000fffe03f */
[----:B------:R-:W-:Y:S01]  /*4790*/  UIADD3 UR13, UR10, 0x4e0, URZ ;  /* 0x000004e00a0d7890 */ /* 0x000fe2000fffe03f */
[----:B------:R-:W-:Y:S02]  /*47a0*/  UMOV UR11, 0xc0000010 ;  /* 0xc0000010000b7882 */ /* 0x000fe40000000000 */
[----:B------:R-:W-:Y:S01]  /*47b0*/  UMOV UR10, UR9 ;  /* 0x00000009000a7c82 */ /* 0x000fe20008000000 */
[----:B------:R-:W-:Y:S01]  /*47c0*/  UMOV UR9, 0x40000040 ;  /* 0x4000004000097882 */ /* 0x000fe20000000000 */
[----:B------:R-:W-:-:S02]  /*47d0*/  WARPGROUP.DEPBAR.LE gsb0, 0x0 ;  /* 0x00008000000079c5 */ /* 0x000fc40000010000 */
        /* <DEDUP_REMOVED lines=15> */
.L_x_1040:
[----:B------:R-:W-:Y:S01]  /*48d0*/  UIADD3 UR8, UR6, 0x26840, URZ ;  /* 0x0002684006087890 */ /* 0x000fe2000fffe03f */
[----:B------:R-:W1:Y:S01]  /*48e0*/  S2R R5, SR_TID.X ;  /* 0x0000000000057919 */ /* 0x000e620000002100 */
[----:B------:R-:W-:Y:S02]  /*48f0*/  ULOP3.LUT UR10, UR7, 0x1000000, URZ, 0xfc, !UPT ;  /* 0x01000000070a7892 */ /* 0x000fe4000f8efc3f */
        /* <DEDUP_REMOVED lines=12> */
[----:B-1----:R-:W-:-:S05]  /*49c0*/  SHF.R.U32.HI R5, RZ, 0x7, R5 ;  /* 0x00000007ff057819 */ /* 0x002fca0000011605 */
[C---:B------:R-:W-:Y:S02]  /*49d0*/  VIADD R6, R5.reuse, 0x9 ;  /* 0x0000000905067836 */ /* 0x040fe40000000000 */
[----:B------:R-:W-:Y:S01]  /*49e0*/  VIADD R5, R5, 0xc ;  /* 0x0000000c05057836 */ /* 0x000fe20000000000 */
        /* <DEDUP_REMOVED lines=28> */
.L_x_1041:
        /* <DEDUP_REMOVED lines=62> */
.L_x_1023:
[----:B------:R-:W-:Y:S05]  /*4f90*/  @P0 BRA `(.L_x_1043) ;  /* 0x0000000c00980947 */ /* 0x000fea0003800000 */
[----:B------:R-:W2:Y:S01]  /*4fa0*/  S2UR UR4, SR_CgaCtaId ;  /* 0x00000000000479c3 */ /* 0x000ea20000008800 */
[----:B------:R-:W-:Y:S02]  /*4fb0*/  UMOV UR37, 0x400 ;  /* 0x0000040000257882 */ /* 0x000fe40000000000 */
[----:B--2---:R-:W-:-:S06]  /*4fc0*/  ULEA UR37, UR4, UR37, 0x18 ;  /* 0x0000002504257291 */ /* 0x004fcc000f8ec03f */
[----:B------:R-:W-:-:S05]  /*4fd0*/  IMAD.U32 R16, RZ, RZ, UR37 ;  /* 0x00000025ff107e24 */ /* 0x000fca000f8e00ff */
        /* <DEDUP_REMOVED lines=18> */
.L_x_1044:
[----:B------:R-:W-:-:S06]  /*5100*/  UIADD3 UR4, UR37, 0x6000, URZ ;  /* 0x0000600025047890 */ /* 0x000fcc000fffe03f */
        /* <DEDUP_REMOVED lines=19> */
.L_x_1045:
        /* <DEDUP_REMOVED lines=18> */
.L_x_1046:
        /* <DEDUP_REMOVED lines=18> */
.L_x_1047:
[----:B------:R-:W2:Y:S01]  /*5480*/  S2R R0, SR_TID.X ;  /* 0x0000000000007919 */ /* 0x000ea20000002100 */
        /* <DEDUP_REMOVED lines=15> */
[----:B--2---:R-:W-:Y:S01]  /*5580*/  VIADD R0, R0, 0xffffff80 ;  /* 0xffffff8000007836 */ /* 0x004fe20000000000 */
[----:B------:R-:W-:Y:S02]  /*5590*/  F2FP.BF16.F32.PACK_AB R97, R99, R98 ;  /* 0x000000626361723e */ /* 0x000fe400000010ff */
[----:B------:R-:W-:-:S02]  /*55a0*/  F2FP.BF16.F32.PACK_AB R104, R105, R104 ;  /* 0x000000686968723e */ /* 0x000fc400000010ff */
[----:B------:R-:W-:Y:S02]  /*55b0*/  SHF.R.S32.HI R3, RZ, 0x1f, R0 ;  /* 0x0000001fff037819 */ /* 0x000fe40000011400 */
[----:B------:R-:W-:Y:S02]  /*55c0*/  F2FP.BF16.F32.PACK_AB R98, R101, R100 ;  /* 0x000000646562723e */ /* 0x000fe400000010ff */
[CC--:B------:R-:W-:Y:S02]  /*55d0*/  LEA.HI R2, R3.reuse, R0.reuse, RZ, 0x4 ;  /* 0x0000000003027211 */ /* 0x0c0fe400078f20ff */
[----:B------:R-:W-:Y:S02]  /*55e0*/  LEA.HI R3, R3, R0, RZ, 0x5 ;  /* 0x0000000003037211 */ /* 0x000fe400078f28ff */
[----:B-1----:R-:W-:Y:S02]  /*55f0*/  LOP3.LUT R5, R2, 0xfffffff0, RZ, 0xc0, !PT ;  /* 0xfffffff002057812 */ /* 0x002fe400078ec0ff */
[----:B------:R-:W-:-:S02]  /*5600*/  SHF.R.S32.HI R9, RZ, 0x5, R3 ;  /* 0x00000005ff097819 */ /* 0x000fc40000011403 */
[----:B------:R-:W-:Y:S01]  /*5610*/  F2FP.BF16.F32.PACK_AB R99, R103, R102 ;  /* 0x000000666763723e */ /* 0x000fe200000010ff */
[----:B------:R-:W-:Y:S01]  /*5620*/  IMAD.IADD R5, R0, 0x1, -R5 ;  /* 0x0000000100057824 */ /* 0x000fe200078e0a05 */
[----:B------:R-:W-:Y:S02]  /*5630*/  SHF.R.S32.HI R0, RZ, 0x4, R2 ;  /* 0x00000004ff007819 */ /* 0x000fe40000011402 */
[----:B------:R-:W-:Y:S02]  /*5640*/  F2FP.BF16.F32.PACK_AB R105, R107, R106 ;  /* 0x0000006a6b69723e */ /* 0x000fe400000010ff */
[----:B------:R-:W-:Y:S01]  /*5650*/  LEA.HI R4, R5, R5, RZ, 0x1 ;  /* 0x0000000505047211 */ /* 0x000fe200078f08ff */
[----:B------:R-:W-:Y:S01]  /*5660*/  IMAD.SHL.U32 R0, R0, 0x8, RZ ;  /* 0x0000000800007824 */ /* 0x000fe200078e00ff */
[----:B------:R-:W-:Y:S02]  /*5670*/  SHF.R.S32.HI R8, RZ, 0x1f, R5 ;  /* 0x0000001fff087819 */ /* 0x000fe40000011405 */
[----:B------:R-:W-:-:S02]  /*5680*/  SHF.R.S32.HI R6, RZ, 0x1, R4 ;  /* 0x00000001ff067819 */ /* 0x000fc40000011404 */
[----:B------:R-:W-:Y:S02]  /*5690*/  SHF.R.S32.HI R7, RZ, 0x1f, R4 ;  /* 0x0000001fff077819 */ /* 0x000fe40000011404 */
[----:B------:R-:W-:Y:S02]  /*56a0*/  LEA.HI R8, R8, R5, RZ, 0x3 ;  /* 0x0000000508087211 */ /* 0x000fe400078f18ff */
[----:B------:R-:W-:Y:S02]  /*56b0*/  LEA.HI R7, R7, R6, RZ, 0x2 ;  /* 0x0000000607077211 */ /* 0x000fe400078f10ff */
[----:B------:R-:W-:Y:S01]  /*56c0*/  LOP3.LUT R4, R4, 0x3fffffe, RZ, 0xc0, !PT ;  /* 0x03fffffe04047812 */ /* 0x000fe200078ec0ff */
[----:B------:R-:W-:Y:S01]  /*56d0*/  IMAD.SHL.U32 R8, R8, 0x20, RZ ;  /* 0x0000002008087824 */ /* 0x000fe200078e00ff */
[----:B------:R-:W-:Y:S02]  /*56e0*/  LOP3.LUT R7, R7, 0xfffffffc, RZ, 0xc0, !PT ;  /* 0xfffffffc07077812 */ /* 0x000fe400078ec0ff */
[----:B------:R-:W-:Y:S01]  /*56f0*/  F2FP.BF16.F32.PACK_AB R112, R113, R112 ;  /* 0x000000707170723e */ /* 0x000fe200000010ff */
[----:B------:R-:W-:Y:S01]  /*5700*/  IMAD.IADD R4, R5, 0x1, -R4 ;  /* 0x0000000105047824 */ /* 0x000fe200078e0a04 */
[----:B------:R-:W-:Y:S01]  /*5710*/  LOP3.LUT R8, R8, 0x7fffff00, RZ, 0xc0, !PT ;  /* 0x7fffff0008087812 */ /* 0x000fe200078ec0ff */
[----:B------:R-:W-:Y:S01]  /*5720*/  IMAD.IADD R7, R6, 0x1, -R7 ;  /* 0x0000000106077824 */ /* 0x000fe200078e0a07 */
[----:B------:R-:W-:-:S02]  /*5730*/  F2FP.BF16.F32.PACK_AB R106, R109, R108 ;  /* 0x0000006c6d6a723e */ /* 0x000fc400000010ff */
[----:B------:R-:W-:Y:S01]  /*5740*/  F2FP.BF16.F32.PACK_AB R107, R111, R110 ;  /* 0x0000006e6f6b723e */ /* 0x000fe200000010ff */
[C---:B------:R-:W-:Y:S01]  /*5750*/  IMAD.SHL.U32 R2, R7.reuse, 0x40, RZ ;  /* 0x0000004007027824 */ /* 0x040fe200078e00ff */
[----:B------:R-:W-:Y:S01]  /*5760*/  LOP3.LUT P0, RZ, R7, 0x2, RZ, 0xc0, !PT ;  /* 0x0000000207ff7812 */ /* 0x000fe2000780c0ff */
[----:B------:R-:W-:Y:S01]  /*5770*/  IMAD R5, R9, 0x200, R8 ;  /* 0x0000020009057824 */ /* 0x000fe200078e0208 */
[----:B------:R-:W-:Y:S02]  /*5780*/  F2FP.BF16.F32.PACK_AB R113, R115, R114 ;  /* 0x000000727371723e */ /* 0x000fe400000010ff */
[----:B------:R-:W-:Y:S01]  /*5790*/  LOP3.LUT R3, R2, 0xc0, RZ, 0xc0, !PT ;  /* 0x000000c002037812 */ /* 0x000fe200078ec0ff */
[----:B------:R-:W-:Y:S01]  /*57a0*/  IMAD R5, R4, 0x20, R5 ;  /* 0x0000002004057824 */ /* 0x000fe200078e0205 */
[----:B------:R-:W-:Y:S01]  /*57b0*/  F2FP.BF16.F32.PACK_AB R24, R25, R24 ;  /* 0x000000181918723e */ /* 0x000fe200000010ff */
[----:B------:R-:W-:Y:S01]  /*57c0*/  IMAD.MOV.U32 R2, RZ, RZ, 0x20 ;  /* 0x00000020ff027424 */ /* 0x000fe200078e00ff */
[----:B------:R-:W-:-:S02]  /*57d0*/  LOP3.LUT R0, R3, 0x8, R0, 0xf8, !PT ;  /* 0x0000000803007812 */ /* 0x000fc400078ef800 */
[----:B------:R-:W-:Y:S02]  /*57e0*/  SHF.R.U32.HI R3, RZ, 0x3, R3 ;  /* 0x00000003ff037819 */ /* 0x000fe40000011603 */
[----:B------:R-:W-:Y:S02]  /*57f0*/  F2FP.BF16.F32.PACK_AB R114, R117, R116 ;  /* 0x000000747572723e */ /* 0x000fe400000010ff */
[----:B------:R-:W-:Y:S02]  /*5800*/  LOP3.LUT R0, R0, R3, RZ, 0x3c, !PT ;  /* 0x0000000300007212 */ /* 0x000fe400078e3cff */
[----:B------:R-:W-:Y:S02]  /*5810*/  SEL R3, R2, 0xffffffe0, !P0 ;  /* 0xffffffe002037807 */ /* 0x000fe40004000000 */
[----:B------:R-:W-:Y:S01]  /*5820*/  F2FP.BF16.F32.PACK_AB R115, R119, R118 ;  /* 0x000000767773723e */ /* 0x000fe200000010ff */
[----:B------:R-:W-:Y:S01]  /*5830*/  IMAD.IADD R0, R5, 0x1, R0 ;  /* 0x0000000105007824 */ /* 0x000fe200078e0200 */
[----:B------:R-:W-:-:S02]  /*5840*/  F2FP.BF16.F32.PACK_AB R25, R27, R26 ;  /* 0x0000001a1b19723e */ /* 0x000fc400000010ff */
[----:B------:R-:W-:Y:S02]  /*5850*/  F2FP.BF16.F32.PACK_AB R32, R33, R32 ;  /* 0x000000202120723e */ /* 0x000fe400000010ff */
[----:B------:R-:W-:Y:S02]  /*5860*/  LEA R0, R0, UR37, 0x1 ;  /* 0x0000002500007c11 */ /* 0x000fe4000f8e08ff */
[----:B------:R-:W-:Y:S02]  /*5870*/  F2FP.BF16.F32.PACK_AB R26, R29, R28 ;  /* 0x0000001c1d1a723e */ /* 0x000fe400000010ff */
[----:B------:R-:W-:Y:S01]  /*5880*/  IADD3 R2, R3, 0x6000, R0 ;  /* 0x0000600003027810 */ /* 0x000fe20007ffe000 */
[----:B------:R-:W-:Y:S01]  /*5890*/  STSM.16.M88.4 [R0+0x6000], R72 ;  /* 0x0060004800007844 */ /* 0x000fe20000000200 */
[----:B------:R-:W-:Y:S02]  /*58a0*/  F2FP.BF16.F32.PACK_AB R27, R31, R30 ;  /* 0x0000001e1f1b723e */ /* 0x000fe400000010ff */
[----:B------:R-:W-:Y:S01]  /*58b0*/  F2FP.BF16.F32.PACK_AB R33, R35, R34 ;  /* 0x000000222321723e */ /* 0x000fe200000010ff */
[----:B------:R-:W1:Y:S01]  /*58c0*/  SHFL.IDX PT, R3, R9, RZ, 0x1f ;  /* 0x00001fff09037589 */ /* 0x000e6200000e0000 */
[----:B------:R-:W-:-:S02]  /*58d0*/  F2FP.BF16.F32.PACK_AB R40, R41, R40 ;  /* 0x000000282928723e */ /* 0x000fc400000010ff */
[----:B------:R-:W-:Y:S01]  /*58e0*/  F2FP.BF16.F32.PACK_AB R34, R37, R36 ;  /* 0x000000242522723e */ /* 0x000fe200000010ff */
[----:B------:R2:W-:Y:S01]  /*58f0*/  STSM.16.M88.4 [R2], R80 ;  /* 0x0000005002007844 */ /* 0x0005e20000000200 */
[----:B------:R-:W-:Y:S02]  /*5900*/  F2FP.BF16.F32.PACK_AB R35, R39, R38 ;  /* 0x000000262723723e */ /* 0x000fe400000010ff */
[----:B------:R-:W-:Y:S01]  /*5910*/  F2FP.BF16.F32.PACK_AB R41, R43, R42 ;  /* 0x0000002a2b29723e */ /* 0x000fe200000010ff */
[----:B------:R2:W-:Y:S01]  /*5920*/  STSM.16.M88.4 [R0+0x8000], R88 ;  /* 0x0080005800007844 */ /* 0x0005e20000000200 */
[----:B------:R-:W-:Y:S02]  /*5930*/  F2FP.BF16.F32.PACK_AB R48, R49, R48 ;  /* 0x000000303130723e */ /* 0x000fe400000010ff */
[----:B------:R-:W-:Y:S01]  /*5940*/  F2FP.BF16.F32.PACK_AB R42, R45, R44 ;  /* 0x0000002c2d2a723e */ /* 0x000fe200000010ff */
[----:B------:R2:W-:Y:S01]  /*5950*/  STSM.16.M88.4 [R2+0x2000], R96 ;  /* 0x0020006002007844 */ /* 0x0005e20000000200 */
[----:B------:R-:W-:-:S02]  /*5960*/  F2FP.BF16.F32.PACK_AB R43, R47, R46 ;  /* 0x0000002e2f2b723e */ /* 0x000fc400000010ff */
[----:B------:R-:W-:Y:S01]  /*5970*/  F2FP.BF16.F32.PACK_AB R49, R51, R50 ;  /* 0x000000323331723e */ /* 0x000fe200000010ff */
[----:B------:R2:W-:Y:S01]  /*5980*/  STSM.16.M88.4 [R0+0xa000], R104 ;  /* 0x00a0006800007844 */ /* 0x0005e20000000200 */
[----:B------:R-:W-:Y:S02]  /*5990*/  F2FP.BF16.F32.PACK_AB R56, R57, R56 ;  /* 0x000000383938723e */ /* 0x000fe400000010ff */
[----:B------:R-:W-:Y:S01]  /*59a0*/  F2FP.BF16.F32.PACK_AB R50, R53, R52 ;  /* 0x000000343532723e */ /* 0x000fe200000010ff */
[----:B------:R2:W-:Y:S01]  /*59b0*/  STSM.16.M88.4 [R2+0x4000], R112 ;  /* 0x0040007002007844 */ /* 0x0005e20000000200 */
[----:B------:R-:W-:Y:S02]  /*59c0*/  F2FP.BF16.F32.PACK_AB R51, R55, R54 ;  /* 0x000000363733723e */ /* 0x000fe400000010ff */
[----:B------:R-:W-:Y:S01]  /*59d0*/  F2FP.BF16.F32.PACK_AB R57, R59, R58 ;  /* 0x0000003a3b39723e */ /* 0x000fe200000010ff */
[----:B------:R2:W-:Y:S01]  /*59e0*/  STSM.16.M88.4 [R0], R24 ;  /* 0x0000001800007844 */ /* 0x0005e20000000200 */
[----:B------:R-:W-:-:S02]  /*59f0*/  F2FP.BF16.F32.PACK_AB R64, R65, R64 ;  /* 0x000000404140723e */ /* 0x000fc400000010ff */
[----:B------:R-:W-:Y:S01]  /*5a00*/  F2FP.BF16.F32.PACK_AB R58, R61, R60 ;  /* 0x0000003c3d3a723e */ /* 0x000fe200000010ff */
[----:B------:R2:W-:Y:S01]  /*5a10*/  STSM.16.M88.4 [R2+-0x6000], R32 ;  /* 0xffa0002002007844 */ /* 0x0005e20000000200 */
[----:B------:R-:W-:Y:S02]  /*5a20*/  F2FP.BF16.F32.PACK_AB R59, R63, R62 ;  /* 0x0000003e3f3b723e */ /* 0x000fe400000010ff */
[----:B------:R-:W-:Y:S01]  /*5a30*/  F2FP.BF16.F32.PACK_AB R65, R67, R66 ;  /* 0x000000424341723e */ /* 0x000fe200000010ff */
[----:B------:R2:W-:Y:S01]  /*5a40*/  STSM.16.M88.4 [R0+0x2000], R40 ;  /* 0x0020002800007844 */ /* 0x0005e20000000200 */
[----:B------:R-:W-:Y:S02]  /*5a50*/  F2FP.BF16.F32.PACK_AB R66, R69, R68 ;  /* 0x000000444542723e */ /* 0x000fe400000010ff */
[----:B------:R-:W-:Y:S01]  /*5a60*/  F2FP.BF16.F32.PACK_AB R67, R71, R70 ;  /* 0x000000464743723e */ /* 0x000fe200000010ff */
[----:B------:R2:W-:Y:S01]  /*5a70*/  STSM.16.M88.4 [R2+-0x4000], R48 ;  /* 0xffc0003002007844 */ /* 0x0005e20000000200 */
[----:B-1----:R-:W-:-:S03]  /*5a80*/  ISETP.NE.AND P0, PT, R3, 0x7, PT ;  /* 0x000000070300780c */ /* 0x002fc60003f05270 */
[----:B------:R2:W-:Y:S04]  /*5a90*/  STSM.16.M88.4 [R0+0x4000], R56 ;  /* 0x0040003800007844 */ /* 0x0005e80000000200 */
[----:B------:R2:W-:Y:S01]  /*5aa0*/  STSM.16.M88.4 [R2+-0x2000], R64 ;  /* 0xffe0004002007844 */ /* 0x0005e20000000200 */
        /* <DEDUP_REMOVED lines=12> */
[----:B------:R-:W-:Y:S01]  /*5b70*/  ULDC.64 UR6, c[0x0][0x198] ;  /* 0x0000660000067ab9 */ /* 0x000fe20000000a00 */
[----:B------:R-:W-:Y:S02]  /*5b80*/  UIADD3 UR8, UR37, 0x6000, URZ ;  /* 0x0000600025087890 */ /* 0x000fe4000fffe03f */
[----:B------:R-:W-:Y:S02]  /*5b90*/  UIADD3 UR4, UP0, UR6, 0x770, URZ ;  /* 0x0000077006047890 */ /* 0x000fe4000ff1e03f */
[----:B------:R-:W-:Y:S02]  /*5ba0*/  UIADD3 UR40, UR37, 0x8000, URZ ;  /* 0x0000800025287890 */ /* 0x000fe4000fffe03f */
[----:B------:R-:W3:Y:S01]  /*5bb0*/  S2UR UR11, SR_CTAID.Y ;  /* 0x00000000000b79c3 */ /* 0x000ee20000002600 */
[----:B------:R-:W-:Y:S02]  /*5bc0*/  UIADD3.X UR5, URZ, UR7, URZ, UP0, !UPT ;  /* 0x000000073f057290 */ /* 0x000fe400087fe43f */
[----:B------:R-:W-:-:S02]  /*5bd0*/  UIADD3 UR6, UP0, UR6, 0x670, URZ ;  /* 0x0000067006067890 */ /* 0x000fc4000ff1e03f */
[----:B------:R-:W-:Y:S02]  /*5be0*/  UIADD3 UR32, UR37, 0xa000, URZ ;  /* 0x0000a00025207890 */ /* 0x000fe4000fffe03f */
[----:B------:R-:W-:Y:S01]  /*5bf0*/  UIADD3.X UR7, URZ, UR7, URZ, UP0, !UPT ;  /* 0x000000073f077290 */ /* 0x000fe200087fe43f */
[----:B------:R-:W4:Y:S01]  /*5c00*/  S2UR UR12, SR_CTAID.Z ;  /* 0x00000000000c79c3 */ /* 0x000f220000002700 */
[----:B------:R-:W-:Y:S02]  /*5c10*/  UIADD3 UR24, UR37, 0x2000, URZ ;  /* 0x0000200025187890 */ /* 0x000fe4000fffe03f */
[----:B------:R-:W-:Y:S01]  /*5c20*/  UIADD3 UR16, UR37, 0x4000, URZ ;  /* 0x0000400025107890 */ /* 0x000fe2000fffe03f */
[----:B------:R-:W-:Y:S01]  /*5c30*/  UMOV UR9, URZ ;  /* 0x0000003f00097c82 */ /* 0x000fe20008000000 */
[----:B------:R-:W-:Y:S01]  /*5c40*/  UMOV UR41, 0x20 ;  /* 0x0000002000297882 */ /* 0x000fe20000000000 */
[----:B------:R-:W-:Y:S01]  /*5c50*/  UMOV UR33, 0x40 ;  /* 0x0000004000217882 */ /* 0x000fe20000000000 */
[----:B-1----:R-:W-:Y:S01]  /*5c60*/  USHF.L.U32 UR10, UR10, 0x7, URZ ;  /* 0x000000070a0a7899 */ /* 0x002fe2000800063f */
[----:B------:R-:W-:Y:S01]  /*5c70*/  UMOV UR25, 0x20 ;  /* 0x0000002000197882 */ /* 0x000fe20000000000 */
[----:B------:R-:W-:-:S05]  /*5c80*/  UMOV UR17, 0x40 ;  /* 0x0000004000117882 */ /* 0x000fca0000000000 */
[----:B------:R-:W-:Y:S01]  /*5c90*/  UMOV UR42, UR10 ;  /* 0x0000000a002a7c82 */ /* 0x000fe20008000000 */
[----:B---3--:R-:W-:Y:S01]  /*5ca0*/  UMOV UR43, UR11 ;  /* 0x0000000b002b7c82 */ /* 0x008fe20008000000 */
[----:B------:R-:W-:Y:S01]  /*5cb0*/  UMOV UR35, UR11 ;  /* 0x0000000b00237c82 */ /* 0x000fe20008000000 */
[----:B------:R-:W-:Y:S01]  /*5cc0*/  UMOV UR34, UR10 ;  /* 0x0000000a00227c82 */ /* 0x000fe20008000000 */
[----:B------:R-:W-:Y:S01]  /*5cd0*/  UMOV UR27, UR11 ;  /* 0x0000000b001b7c82 */ /* 0x000fe20008000000 */
[----:B------:R-:W-:Y:S01]  /*5ce0*/  UMOV UR26, UR10 ;  /* 0x0000000a001a7c82 */ /* 0x000fe20008000000 */
[----:B------:R-:W-:Y:S01]  /*5cf0*/  UMOV UR19, UR11 ;  /* 0x0000000b00137c82 */ /* 0x000fe20008000000 */
[----:B------:R-:W-:Y:S01]  /*5d00*/  UMOV UR18, UR10 ;  /* 0x0000000a00127c82 */ /* 0x000fe20008000000 */
[----:B----4-:R-:W-:Y:S01]  /*5d10*/  UMOV UR44, UR12 ;  /* 0x0000000c002c7c82 */ /* 0x010fe20008000000 */
[----:B------:R1:W-:Y:S01]  /*5d20*/  UTMASTG.4D [UR8], [UR4] ;  /* 0x00000008040073b5 */ /* 0x0003e20008018000 */
[----:B------:R-:W-:Y:S01]  /*5d30*/  UMOV UR36, UR12 ;  /* 0x0000000c00247c82 */ /* 0x000fe20008000000 */
        /* <DEDUP_REMOVED lines=9> */
.L_x_1049:
[----:B------:R-:W-:Y:S05]  /*5dd0*/  BSYNC B0 ;  /* 0x0000000000007941 */ /* 0x000fea0003800000 */
.L_x_1048:
[----:B------:R-:W-:-:S04]  /*5de0*/  DEPBAR.LE SB0, 0x0 ;  /* 0x000080000000791a */ /* 0x000fc80000000000 */
[----:B------:R-:W-:Y:S05]  /*5df0*/  EXIT ;  /* 0x000000000000794d */ /* 0x000fea0003800000 */
.L_x_1043:
[----:B------:R-:W2:Y:S01]  /*5e00*/  S2R R0, SR_TID.X ;  /* 0x0000000000007919 */ /* 0x000ea20000002100 */
[----:B------:R-:W3:Y:S01]  /*5e10*/  S2UR UR12, SR_CTAID.Y ;  /* 0x00000000000c79c3 */ /* 0x000ee20000002600 */
[----:B------:R-:W-:Y:S01]  /*5e20*/  ULDC.64 UR4, c[0x0][0x208] ;  /* 0x0000820000047ab9 */ /* 0x000fe20000000a00 */
[----:B------:R-:W-:Y:S01]  /*5e30*/  BSSY B0, `(.L_x_1050) ;  /* 0x000003b000007945 */ /* 0x000fe20003800000 */
[----:B------:R-:W4:Y:S05]  /*5e40*/  S2R R19, SR_CTAID.X ;  /* 0x0000000000137919 */ /* 0x000f2a0000002500 */
[----:B-1----:R-:W1:Y:S08]  /*5e50*/  LDC.64 R4, c[0x0][0x820] ;  /* 0x00020800ff047b82 */ /* 0x002e700000000a00 */
[----:B------:R-:W5:Y:S08]  /*5e60*/  LDC R12, c[0x0][0x808] ;  /* 0x00020200ff0c7b82 */ /* 0x000f700000000800 */
[----:B------:R-:W4:Y:S01]  /*5e70*/  LDC.64 R10, c[0x0][0x850] ;  /* 0x00021400ff0a7b82 */ /* 0x000f220000000a00 */
[----:B---3--:R-:W-:Y:S01]  /*5e80*/  USHF.R.S32.HI UR7, URZ, 0x1f, UR12 ;  /* 0x0000001f3f077899 */ /* 0x008fe2000801140c */
[----:B--2---:R-:W-:-:S06]  /*5e90*/  VIADD R3, R0, 0xffffff80 ;  /* 0xffffff8000037836 */ /* 0x004fcc0000000000 */
[----:B------:R-:W2:Y:S01]  /*5ea0*/  S2UR UR9, SR_CTAID.Z ;  /* 0x00000000000979c3 */ /* 0x000ea20000002700 */
[----:B------:R-:W-:-:S04]  /*5eb0*/  SHF.R.S32.HI R2, RZ, 0x1f, R3 ;  /* 0x0000001fff027819 */ /* 0x000fc80000011403 */
[----:B------:R-:W-:-:S03]  /*5ec0*/  LEA.HI R2, R2, R3, RZ, 0x2 ;  /* 0x0000000302027211 */ /* 0x000fc600078f10ff */
[----:B------:R-:W3:Y:S01]  /*5ed0*/  LDC.64 R16, c[0x0][0x828] ;  /* 0x00020a00ff107b82 */ /* 0x000ee20000000a00 */
[----:B------:R-:W-:Y:S02]  /*5ee0*/  LOP3.LUT R0, R2, 0x1ffffffc, RZ, 0xc0, !PT ;  /* 0x1ffffffc02007812 */ /* 0x000fe400078ec0ff */
[----:B------:R-:W-:-:S03]  /*5ef0*/  SHF.R.S32.HI R2, RZ, 0x2, R2 ;  /* 0x00000002ff027819 */ /* 0x000fc60000011402 */
[----:B------:R-:W-:Y:S02]  /*5f00*/  IMAD.IADD R0, R3, 0x1, -R0 ;  /* 0x0000000103007824 */ /* 0x000fe400078e0a00 */
[----:B------:R-:W3:Y:S01]  /*5f10*/  LDC.64 R14, c[0x0][0x858] ;  /* 0x00021600ff0e7b82 */ /* 0x000ee20000000a00 */
[----:B------:R-:W-:Y:S01]  /*5f20*/  SHF.R.S32.HI R3, RZ, 0x1f, R2 ;  /* 0x0000001fff037819 */ /* 0x000fe20000011402 */
[----:B------:R-:W-:Y:S02]  /*5f30*/  IMAD.SHL.U32 R8, R0, 0x8, RZ ;  /* 0x0000000800087824 */ /* 0x000fe400078e00ff */
[----:B-1----:R-:W-:Y:S01]  /*5f40*/  IMAD R0, R4, UR7, RZ ;  /* 0x0000000704007c24 */ /* 0x002fe2000f8e02ff */
[----:B--2---:R-:W-:Y:S01]  /*5f50*/  USHF.R.S32.HI UR6, URZ, 0x1f, UR9 ;  /* 0x0000001f3f067899 */ /* 0x004fe20008011409 */
[----:B------:R-:W-:Y:S01]  /*5f60*/  VIADD R18, R8, 0x40 ;  /* 0x0000004008127836 */ /* 0x000fe20000000000 */
[----:B------:R-:W-:Y:S01]  /*5f70*/  SHF.R.S32.HI R9, RZ, 0x1f, R8 ;  /* 0x0000001fff097819 */ /* 0x000fe20000011408 */
[----:B------:R-:W-:-:S02]  /*5f80*/  IMAD R5, R5, UR12, R0 ;  /* 0x0000000c05057c24 */ /* 0x000fc4000f8e0200 */
[----:B----4-:R-:W-:Y:S02]  /*5f90*/  IMAD R0, R10, UR7, RZ ;  /* 0x000000070a007c24 */ /* 0x010fe4000f8e02ff */
[----:B------:R-:W-:-:S04]  /*5fa0*/  IMAD.WIDE.U32 R6, R4, UR12, R8 ;  /* 0x0000000c04067c25 */ /* 0x000fc8000f8e0008 */
[----:B------:R-:W-:Y:S02]  /*5fb0*/  IMAD.IADD R7, R7, 0x1, R5 ;  /* 0x0000000107077824 */ /* 0x000fe400078e0205 */
[----:B------:R-:W-:-:S04]  /*5fc0*/  IMAD.WIDE R4, R19, 0x80, R2 ;  /* 0x0000008013047825 */ /* 0x000fc800078e0202 */
[----:B-----5:R-:W-:Y:S02]  /*5fd0*/  IMAD R3, R19, -0x80, R12 ;  /* 0xffffff8013037824 */ /* 0x020fe400078e020c */
[----:B------:R-:W-:Y:S02]  /*5fe0*/  IMAD R13, R11, UR12, R0 ;  /* 0x0000000c0b0d7c24 */ /* 0x000fe4000f8e0200 */
[----:B------:R-:W-:Y:S01]  /*5ff0*/  IMAD.WIDE.U32 R10, R10, UR12, R8 ;  /* 0x0000000c0a0a7c25 */ /* 0x000fe2000f8e0008 */
[----:B------:R-:W-:-:S03]  /*6000*/  ISETP.GE.AND P1, PT, R2, R3, PT ;  /* 0x000000030200720c */ /* 0x000fc60003f26270 */
[----:B------:R-:W-:Y:S02]  /*6010*/  VIADD R0, R2, 0x40 ;  /* 0x0000004002007836 */ /* 0x000fe40000000000 */
[----:B---3--:R-:W-:Y:S02]  /*6020*/  IMAD R12, R16, UR6, RZ ;  /* 0x00000006100c7c24 */ /* 0x008fe4000f8e02ff */
[----:B------:R-:W-:Y:S01]  /*6030*/  IMAD R2, R14, UR6, RZ ;  /* 0x000000060e027c24 */ /* 0x000fe2000f8e02ff */
[----:B------:R-:W-:Y:S01]  /*6040*/  ISETP.GE.AND P0, PT, R0, R3, PT ;  /* 0x000000030000720c */ /* 0x000fe20003f06270 */
[----:B------:R-:W-:Y:S02]  /*6050*/  IMAD.IADD R11, R11, 0x1, R13 ;  /* 0x000000010b0b7824 */ /* 0x000fe400078e020d */
[----:B------:R-:W-:Y:S02]  /*6060*/  IMAD R17, R17, UR9, R12 ;  /* 0x0000000911117c24 */ /* 0x000fe4000f8e020c */
[----:B------:R-:W-:-:S02]  /*6070*/  IMAD R15, R15, UR9, R2 ;  /* 0x000000090f0f7c24 */ /* 0x000fc4000f8e0202 */
[----:B------:R-:W-:-:S04]  /*6080*/  IMAD.WIDE.U32 R12, R14, UR9, R10 ;  /* 0x000000090e0c7c25 */ /* 0x000fc8000f8e000a */
[----:B------:R-:W-:-:S04]  /*6090*/  IMAD.WIDE.U32 R2, R16, UR9, R6 ;  /* 0x0000000910027c25 */ /* 0x000fc8000f8e0006 */
[----:B------:R-:W-:Y:S02]  /*60a0*/  VIADD R16, R8, 0x20 ;  /* 0x0000002008107836 */ /* 0x000fe40000000000 */
[----:B------:R-:W-:Y:S02]  /*60b0*/  IMAD.IADD R15, R13, 0x1, R15 ;  /* 0x000000010d0f7824 */ /* 0x000fe400078e020f */
[----:B------:R-:W-:Y:S01]  /*60c0*/  IMAD.IADD R11, R3, 0x1, R17 ;  /* 0x00000001030b7824 */ /* 0x000fe200078e0211 */
        /* <DEDUP_REMOVED lines=17> */
.L_x_1051:
[----:B------:R-:W-:Y:S05]  /*61e0*/  BSYNC B0 ;  /* 0x0000000000007941 */ /* 0x000fea0003800000 */
.L_x_1050:
[----:B------:R-:W-:Y:S04]  /*61f0*/  BSSY B0, `(.L_x_1052) ;  /* 0x0000014000007945 */ /* 0x000fe80003800000 */
[----:B------:R-:W-:Y:S05]  /*6200*/  @P0 BRA `(.L_x_1053) ;  /* 0x0000000000480947 */ /* 0x000fea0003800000 */
[----:B------:R-:W-:Y:S01]  /*6210*/  IADD3 R7, P2, R4, 0x40, RZ ;  /* 0x0000004004077810 */ /* 0x000fe20007f5e0ff */
[----:B------:R-:W-:Y:S01]  /*6220*/  ULDC.64 UR10, c[0x0][0x818] ;  /* 0x00020600000a7ab9 */ /* 0x000fe20000000a00 */
[----:B------:R-:W-:Y:S01]  /*6230*/  IMAD.MOV.U32 R3, RZ, RZ, R11 ;  /* 0x000000ffff037224 */ /* 0x000fe200078e000b */
[----:B------:R-:W-:Y:S02]  /*6240*/  ULDC UR8, c[0x0][0x80c] ;  /* 0x0002030000087ab9 */ /* 0x000fe40000000800 */
[----:B------:R-:W-:Y:S01]  /*6250*/  IMAD.X R0, RZ, RZ, R5, P2 ;  /* 0x000000ffff007224 */ /* 0x000fe200010e0605 */
[----:B------:R-:W-:Y:S01]  /*6260*/  ISETP.GE.AND P3, PT, R8, UR8, PT ;  /* 0x0000000808007c0c */ /* 0x000fe2000bf66270 */
[----:B------:R-:W-:Y:S01]  /*6270*/  IMAD.WIDE.U32 R2, R7, UR10, R2 ;  /* 0x0000000a07027c25 */ /* 0x000fe2000f8e0002 */
[----:B------:R-:W-:Y:S02]  /*6280*/  ISETP.GE.AND P4, PT, R16, UR8, PT ;  /* 0x0000000810007c0c */ /* 0x000fe4000bf86270 */
[----:B------:R-:W-:Y:S01]  /*6290*/  ISETP.GE.AND P5, PT, R18, UR8, PT ;  /* 0x0000000812007c0c */ /* 0x000fe2000bfa6270 */
        /* <DEDUP_REMOVED lines=9> */
.L_x_1053:
[----:B------:R-:W-:Y:S05]  /*6330*/  BSYNC B0 ;  /* 0x0000000000007941 */ /* 0x000fea0003800000 */
.L_x_1052:
[----:B------:R-:W-:Y:S04]  /*6340*/  BSSY B0, `(.L_x_1054) ;  /* 0x0000012000007945 */ /* 0x000fe80003800000 */
[----:B------:R-:W-:Y:S05]  /*6350*/  @P1 BRA `(.L_x_1055) ;  /* 0x0000000000401947 */ /* 0x000fea0003800000 */
[----:B------:R-:W-:Y:S01]  /*6360*/  ULDC.64 UR8, c[0x0][0x848] ;  /* 0x0002120000087ab9 */ /* 0x000fe20000000a00 */
[----:B------:R-:W-:Y:S01]  /*6370*/  IMAD.MOV.U32 R14, RZ, RZ, R12 ;  /* 0x000000ffff0e7224 */ /* 0x000fe200078e000c */
[----:B------:R-:W-:Y:S01]  /*6380*/  ULDC UR6, c[0x0][0x83c] ;  /* 0x00020f0000067ab9 */ /* 0x000fe20000000800 */
[----:B--2---:R-:W-:Y:S01]  /*6390*/  IMAD R7, R5, UR8, RZ ;  /* 0x0000000805077c24 */ /* 0x004fe2000f8e02ff */
        /* <DEDUP_REMOVED lines=12> */
.L_x_1055:
[----:B------:R-:W-:Y:S05]  /*6460*/  BSYNC B0 ;  /* 0x0000000000007941 */ /* 0x000fea0003800000 */
.L_x_1054:
[----:B------:R-:W-:Y:S04]  /*6470*/  BSSY B0, `(.L_x_1056) ;  /* 0x0000016000007945 */ /* 0x000fe80003800000 */
[----:B------:R-:W-:Y:S05]  /*6480*/  @P0 BRA `(.L_x_1057) ;  /* 0x0000000000500947 */ /* 0x000fea0003800000 */
[----:B--23--:R-:W-:Y:S01]  /*6490*/  IADD3 R7, P0, R4, 0x40, RZ ;  /* 0x0000004004077810 */ /* 0x00cfe20007f1e0ff */
        /* <DEDUP_REMOVED lines=18> */
[----:B------:R2:W-:Y:S02]  /*65c0*/  STG.E.128 desc[UR4][R4.64+0x80], RZ ;  /* 0x000080ff04007986 */ /* 0x0005e4000c101d04 */
.L_x_1057:
[----:B------:R-:W-:Y:S05]  /*65d0*/  BSYNC B0 ;  /* 0x0000000000007941 */ /* 0x000fea0003800000 */
.L_x_1056:
[----:B------:R-:W-:Y:S05]  /*65e0*/  EXIT ;  /* 0x000000000000794d */ /* 0x000fea0003800000 */
.L_x_1020:
[----:B------:R-:W-:-:S08]  /*65f0*/  NOP ;  /* 0x0000000000007918 */ /* 0x000fd00000000000 */
[----:B------:R-:W1:-:S00]  /*6600*/  USETMAXREG.DEALLOC.CTAPOOL 0x18 ;  /* 0x00000018000079c8 */ /* 0x000e4000080e0500 */
[----:B-1----:R-:W-:Y:S01]  /*6610*/  LOP3.LUT R2, R0, 0x3, RZ, 0xc0, !PT ;  /* 0x0000000300027812 */ /* 0x002fe200078ec0ff */
[----:B------:R-:W-:Y:S01]  /*6620*/  BSSY B0, `(.L_x_1058) ;  /* 0x0000332000007945 */ /* 0x000fe20003800000 */
[----:B------:R-:W-:-:S04]  /*6630*/  IMAD.MOV.U32 R0, RZ, RZ, RZ ;  /* 0x000000ffff007224 */ /* 0x000fc800078e00ff */
        /* <DEDUP_REMOVED lines=8> */
[----:B------:R-:W1:Y:S01]  /*66c0*/  S2UR UR9, SR_CTAID.X ;  /* 0x00000000000979c3 */ /* 0x000e620000002500 */
[----:B------:R-:W-:Y:S01]  /*66d0*/  ULDC UR4, c[0x0][0x280] ;  /* 0x0000a00000047ab9 */ /* 0x000fe20000000800 */
[----:B------:R-:W-:Y:S01]  /*66e0*/  ULDC UR6, c[0x0][0x290] ;  /* 0x0000a40000067ab9 */ /* 0x000fe20000000800 */
[----:B------:R-:W-:-:S05]  /*66f0*/  ULDC UR7, c[0x0][0x74c] ;  /* 0x0001d30000077ab9 */ /* 0x000fca0000000800 */
[----:B------:R-:W2:Y:S01]  /*6700*/  S2UR UR13, SR_CTAID.Y ;  /* 0x00000000000d79c3 */ /* 0x000ea20000002600 */
[----:B-1----:R-:W-:Y:S02]  /*6710*/  ULEA UR5, UR9, UR4, 0x7 ;  /* 0x0000000409057291 */ /* 0x002fe4000f8e383f */
[----:B------:R-:W-:Y:S02]  /*6720*/  ISETP.LE.AND P0, PT, RZ, UR9, PT ;  /* 0x00000009ff007c0c */ /* 0x000fe4000bf03270 */
[----:B------:R-:W-:-:S04]  /*6730*/  UIADD3 UR5, -UR7, UR5, -UR6 ;  /* 0x0000000507057290 */ /* 0x000fc8000fffe906 */
[----:B------:R-:W-:-:S04]  /*6740*/  USHF.R.S32.HI UR6, URZ, 0x1f, UR5 ;  /* 0x0000001f3f067899 */ /* 0x000fc80008011405 */
[----:B------:R-:W-:-:S04]  /*6750*/  ULEA.HI UR6, UR6, UR5, URZ, 0x6 ;  /* 0x0000000506067291 */ /* 0x000fc8000f8f303f */
[----:B------:R-:W-:Y:S02]  /*6760*/  USHF.R.S32.HI UR5, URZ, 0x6, UR6 ;  /* 0x000000063f057899 */ /* 0x000fe40008011406 */
[----:B------:R-:W-:Y:S02]  /*6770*/  UIADD3 UR6, UR4, 0x3f, URZ ;  /* 0x0000003f04067890 */ /* 0x000fe4000fffe03f */
[----:B------:R-:W-:Y:S02]  /*6780*/  UISETP.LT.AND UP0, UPT, URZ, UR5, UPT ;  /* 0x000000053f00728c */ /* 0x000fe4000bf01270 */
[----:B------:R-:W-:Y:S02]  /*6790*/  USHF.R.S32.HI UR7, URZ, 0x1f, UR6 ;  /* 0x0000001f3f077899 */ /* 0x000fe40008011406 */
[----:B------:R-:W-:Y:S02]  /*67a0*/  USEL UR5, URZ, UR5, !UP0 ;  /* 0x000000053f057287 */ /* 0x000fe4000c000000 */
[----:B------:R-:W-:-:S04]  /*67b0*/  ULEA.HI UR7, UR7, UR6, URZ, 0x6 ;  /* 0x0000000607077291 */ /* 0x000fc8000f8f303f */
[----:B------:R-:W-:Y:S01]  /*67c0*/  USHF.R.S32.HI UR8, URZ, 0x6, UR7 ;  /* 0x000000063f087899 */ /* 0x000fe20008011407 */
[----:B--2---:R-:W-:Y:S11]  /*67d0*/  @!P0 BRA `(.L_x_1061) ;  /* 0x0000000000288947 */ /* 0x004ff60003800000 */
        /* <DEDUP_REMOVED lines=10> */
.L_x_1061:
[----:B------:R-:W-:Y:S02]  /*6880*/  UISETP.GT.AND UP0, UPT, UR8, UR5, UPT ;  /* 0x000000050800728c */ /* 0x000fe4000bf04270 */
[----:B------:R-:W-:Y:S02]  /*6890*/  USHF.R.S32.HI UR14, URZ, 0x1f, UR12 ;  /* 0x0000001f3f0e7899 */ /* 0x000fe4000801140c */
[----:B------:R-:W-:Y:S02]  /*68a0*/  USHF.R.S32.HI UR9, URZ, 0x1f, UR13 ;  /* 0x0000001f3f097899 */ /* 0x000fe4000801140d */
[----:B------:R-:W-:-:S13]  /*68b0*/  PLOP3.LUT P0, PT, PT, PT, UP0, 0x80, 0x0 ;  /* 0x000000000000781c */ /* 0x000fda0003f0f008 */
[----:B------:R-:W-:Y:S05]  /*68c0*/  @!P0 BRA `(.L_x_1060) ;  /* 0x00000030001c8947 */ /* 0x000fea0003800000 */
[----:B------:R-:W-:Y:S01]  /*68d0*/  UIADD3 UR4, -UR5, UR8, URZ ;  /* 0x0000000805047290 */ /* 0x000fe2000fffe13f */
[----:B------:R-:W-:Y:S01]  /*68e0*/  ULDC.64 UR10, c[0x0][0x2d8] ;  /* 0x0000b600000a7ab9 */ /* 0x000fe20000000a00 */
[----:B------:R-:W-:Y:S02]  /*68f0*/  ELECT P0, URZ, PT ;  /* 0x00000000003f782f */ /* 0x000fe40003800000 */
[----:B------:R-:W-:Y:S02]  /*6900*/  ULOP3.LUT UR4, UR4, 0x1, URZ, 0xc0, !UPT ;  /* 0x0000000104047892 */ /* 0x000fe4000f8ec03f */
[----:B------:R-:W-:Y:S02]  /*6910*/  UIMAD UR9, UR9, UR10, URZ ;  /* 0x0000000a090972a4 */ /* 0x000fe4000f8e023f */
[----:B------:R-:W-:Y:S02]  /*6920*/  UISETP.NE.U32.AND UP0, UPT, UR4, 0x1, UPT ;  /* 0x000000010400788c */ /* 0x000fe4000bf05070 */
[----:B------:R-:W-:-:S02]  /*6930*/  UIMAD.WIDE.U32 UR6, UR13, UR10, URZ ;  /* 0x0000000a0d0672a5 */ /* 0x000fc4000f8e003f */
[----:B------:R-:W-:Y:S02]  /*6940*/  UIMAD UR9, UR13, UR11, UR9 ;  /* 0x0000000b0d0972a4 */ /* 0x000fe4000f8e0209 */
[----:B------:R-:W-:Y:S01]  /*6950*/  PLOP3.LUT P1, PT, PT, PT, UP0, 0x80, 0x0 ;  /* 0x000000000000781c */ /* 0x000fe20003f2f008 */
[----:B------:R-:W-:Y:S01]  /*6960*/  ULDC.64 UR10, c[0x0][0x2e0] ;  /* 0x0000b800000a7ab9 */ /* 0x000fe20000000a00 */
[----:B------:R-:W-:Y:S02]  /*6970*/  UIADD3 UR7, UR7, UR9, URZ ;  /* 0x0000000907077290 */ /* 0x000fe4000fffe03f */
[----:B------:R-:W-:Y:S02]  /*6980*/  UIMAD UR9, UR14, UR10, URZ ;  /* 0x0000000a0e0972a4 */ /* 0x000fe4000f8e023f */
[----:B------:R-:W-:Y:S02]  /*6990*/  UIMAD.WIDE.U32 UR6, UR12, UR10, UR6 ;  /* 0x0000000a0c0672a5 */ /* 0x000fe4000f8e0006 */
[----:B------:R-:W-:-:S04]  /*69a0*/  UIMAD UR9, UR12, UR11, UR9 ;  /* 0x0000000b0c0972a4 */ /* 0x000fc8000f8e0209 */
[----:B------:R-:W-:Y:S01]  /*69b0*/  UIADD3 UR9, UR7, UR9, URZ ;  /* 0x0000000907097290 */ /* 0x000fe2000fffe03f */
[----:B------:R-:W-:Y:S11]  /*69c0*/  @P1 BRA `(.L_x_1062) ;  /* 0x0000000000bc1947 */ /* 0x000ff60003800000 */
[----:B------:R-:W-:Y:S01]  /*69d0*/  UIMAD UR14, UR5, 0x1800, URZ ;  /* 0x00001800050e78a4 */ /* 0x000fe2000f8e023f */
        /* <DEDUP_REMOVED lines=9> */
[----:B------:R-:W-:Y:S01]  /*6a70*/  UMOV UR16, 0x0 ;  /* 0x0000000000107882 */ /* 0x000fe20000000000 */
[----:B------:R-:W-:Y:S02]  /*6a80*/  UMOV UR17, 0x14f00000 ;  /* 0x14f0000000117882 */ /* 0x000fe40000000000 */
[----:B------:R-:W-:-:S02]  /*6a90*/  ULEA.HI.X UR11, UR13, UR11, UR15, 0x2, UP0 ;  /* 0x0000000b0d0b7291 */ /* 0x000fc400080f140f */
[----:B-1----:R-:W-:-:S03]  /*6aa0*/  ULEA UR4, UR12, UR4, 0x18 ;  /* 0x000000040c047291 */ /* 0x002fc6000f8ec03f */
[----:B------:R-:W-:Y:S01]  /*6ab0*/  UMOV UR12, 0x300 ;  /* 0x00000300000c7882 */ /* 0x000fe20000000000 */
[----:B------:R-:W-:-:S09]  /*6ac0*/  UIADD3 UR4, UR4, 0xc000, URZ ;  /* 0x0000c00004047890 */ /* 0x000fd2000fffe03f */
[----:B------:R1:W-:Y:S02]  /*6ad0*/  UBLKRED.G.S.ADD.F32.RN [UR10], [UR4], UR12, desc[UR16] ;  /* 0x0000100a040073bb */ /* 0x0003e400080a140c */
[----:B-1----:R0:W-:Y:S02]  /*6ae0*/  UTMACMDFLUSH ;  /* 0x00000000000079b7 */ /* 0x0021e40000000000 */
.L_x_1064:
[----:B------:R-:W-:Y:S05]  /*6af0*/  BSYNC B1 ;  /* 0x0000000000017941 */ /* 0x000fea0003800000 */
.L_x_1063:
        /* <DEDUP_REMOVED lines=9> */
[----:B------:R-:W-:Y:S02]  /*6b90*/  UMOV UR17, 0x14f00000 ;  /* 0x14f0000000117882 */ /* 0x000fe40000000000 */
[----:B------:R-:W-:Y:S02]  /*6ba0*/  ULEA.HI.X.SX32 UR4, UR4, UR9, 0x1, UP0 ;  /* 0x0000000904047291 */ /* 0x000fe400080f0e3f */
[----:B------:R-:W-:-:S04]  /*6bb0*/  ULEA UR10, UP0, UR15, UR10, 0x2 ;  /* 0x0000000a0f0a7291 */ /* 0x000fc8000f80103f */
[----:B------:R-:W-:-:S03]  /*6bc0*/  ULEA.HI.X UR11, UR15, UR11, UR4, 0x2, UP0 ;  /* 0x0000000b0f0b7291 */ /* 0x000fc600080f1404 */
[----:B------:R-:W-:Y:S01]  /*6bd0*/  UMOV UR4, 0x300 ;  /* 0x0000030000047882 */ /* 0x000fe20000000000 */
[----:B-1----:R-:W-:-:S04]  /*6be0*/  ULEA UR12, UR13, UR12, 0x18 ;  /* 0x0000000c0d0c7291 */ /* 0x002fc8000f8ec03f */
[----:B------:R-:W-:-:S09]  /*6bf0*/  UIADD3 UR12, UR12, 0xf000, URZ ;  /* 0x0000f0000c0c7890 */ /* 0x000fd2000fffe03f */
[----:B------:R1:W-:Y:S01]  /*6c00*/  UBLKRED.G.S.ADD.F32.RN [UR10], [UR12], UR4, desc[UR16] ;  /* 0x0000100a0c0073bb */ /* 0x0003e200080a1404 */
[----:B------:R0:W-:Y:S01]  /*6c10*/  UTMACMDFLUSH ;  /* 0x00000000000079b7 */ /* 0x0001e20000000000 */
[----:B-1----:R-:W-:-:S04]  /*6c20*/  DEPBAR.LE SB0, 0x1 ;  /* 0x000080400000791a */ /* 0x002fc80000000000 */
.L_x_1066:
[----:B------:R-:W-:Y:S05]  /*6c30*/  BSYNC B1 ;  /* 0x0000000000017941 */ /* 0x000fea0003800000 */
.L_x_1065:
[----:B------:R-:W-:Y:S06]  /*6c40*/  BAR.ARV 0xa, 0xa0 ;  /* 0x0282800000007b1d */ /* 0x000fec0000002000 */
[----:B------:R-:W-:Y:S04]  /*6c50*/  BSSY B1, `(.L_x_1067) ;  /* 0x0000003000017945 */ /* 0x000fe80003800000 */
[----:B------:R-:W-:Y:S05]  /*6c60*/  @!P0 BRA `(.L_x_1068) ;  /* 0x0000000000048947 */ /* 0x000fea0003800000 */
[----:B------:R-:W-:-:S04]  /*6c70*/  DEPBAR.LE SB0, 0x0 ;  /* 0x000080000000791a */ /* 0x000fc80000000000 */
.L_x_1068:
[----:B------:R-:W-:Y:S05]  /*6c80*/  BSYNC B1 ;  /* 0x0000000000017941 */ /* 0x000fea0003800000 */
.L_x_1067:
[----:B------:R-:W-:Y:S06]  /*6c90*/  BAR.ARV 0xb, 0xa0 ;  /* 0x02c2800000007b1d */ /* 0x000fec0000002000 */
[----:B------:R-:W-:Y:S01]  /*6ca0*/  UIADD3 UR12, UR5, 0x1, URZ ;  /* 0x00000001050c7890 */ /* 0x000fe2000fffe03f */
[----:B------:R-:W-:Y:S11]  /*6cb0*/  BRA `(.L_x_1069) ;  /* 0x0000000000047947 */ /* 0x000ff60003800000 */
.L_x_1062:
[----:B------:R-:W-:-:S05]  /*6cc0*/  UMOV UR12, UR5 ;  /* 0x00000005000c7c82 */ /* 0x000fca0008000000 */
.L_x_1069:
[----:B------:R-:W-:-:S04]  /*6cd0*/  UIADD3 UR4, UR5, 0x1, URZ ;  /* 0x0000000105047890 */ /* 0x000fc8000fffe03f */
[----:B------:R-:W-:-:S06]  /*6ce0*/  UISETP.NE.AND UP0, UPT, UR8, UR4, UPT ;  /* 0x000000040800728c */ /* 0x000fcc000bf05270 */
[----:B------:R-:W-:-:S13]  /*6cf0*/  PLOP3.LUT P1, PT, PT, PT, UP0, 0x80, 0x0 ;  /* 0x000000000000781c */ /* 0x000fda0003f2f008 */
[----:B------:R-:W-:Y:S05]  /*6d00*/  @!P1 BRA `(.L_x_1060) ;  /* 0x0000002c000c9947 */ /* 0x000fea0003800000 */
[----:B------:R-:W-:Y:S01]  /*6d10*/  ULDC.64 UR18, c[0x0][0x2c0] ;  /* 0x0000b00000127ab9 */ /* 0x000fe20000000a00 */
[----:B------:R-:W-:Y:S02]  /*6d20*/  UIMAD UR13, UR12, 0x1800, URZ ;  /* 0x000018000c0d78a4 */ /* 0x000fe4000f8e023f */
[----:B------:R-:W-:Y:S01]  /*6d30*/  ULEA UR18, UP0, UR6, UR18, 0x2 ;  /* 0x0000001206127291 */ /* 0x000fe2000f80103f */
[----:B------:R-:W-:Y:S01]  /*6d40*/  UMOV UR4, URZ ;  /* 0x0000003f00047c82 */ /* 0x000fe20008000000 */
[----:B------:R-:W-:Y:S02]  /*6d50*/  ULDC.64 UR24, c[0x0][0x2c0] ;  /* 0x0000b00000187ab9 */ /* 0x000fe40000000a00 */
[----:B------:R-:W-:Y:S02]  /*6d60*/  ULEA.HI.X UR19, UR6, UR19, UR9, 0x2, UP0 ;  /* 0x0000001306137291 */ /* 0x000fe400080f1409 */
[----:B------:R-:W-:Y:S02]  /*6d70*/  UIADD3 UR14, UP0, UR18, 0x3000, URZ ;  /* 0x00003000120e7890 */ /* 0x000fe4000ff1e03f */
[----:B------:R-:W-:-:S02]  /*6d80*/  UIADD3 UR16, UP1, UR18, 0x6000, URZ ;  /* 0x0000600012107890 */ /* 0x000fc4000ff3e03f */
[----:B------:R-:W-:Y:S02]  /*6d90*/  UIADD3 UR18, UP2, UR18, 0x9000, URZ ;  /* 0x0000900012127890 */ /* 0x000fe4000ff5e03f */
[----:B------:R-:W-:Y:S02]  /*6da0*/  UIADD3.X UR15, URZ, UR19, URZ, UP0, !UPT ;  /* 0x000000133f0f7290 */ /* 0x000fe400087fe43f */
[----:B------:R-:W-:Y:S02]  /*6db0*/  UIADD3.X UR17, URZ, UR19, URZ, UP1, !UPT ;  /* 0x000000133f117290 */ /* 0x000fe40008ffe43f */
[----:B------:R-:W-:Y:S01]  /*6dc0*/  UIADD3.X UR19, URZ, UR19, URZ, UP2, !UPT ;  /* 0x000000133f137290 */ /* 0x000fe200097fe43f */
[----:B------:R-:W-:-:S11]  /*6dd0*/  UMOV UR20, UR13 ;  /* 0x0000000d00147c82 */ /* 0x000fd60008000000 */
.L_x_1082:
[----:B------:R-:W-:Y:S01]  /*6de0*/  UIADD3 UR10, UR13, UR4, URZ ;  /* 0x000000040d0a7290 */ /* 0x000fe2000fffe03f */
[----:B------:R-:W-:Y:S03]  /*6df0*/  BAR.SYNC.DEFER_BLOCKING 0xd, 0xa0 ;  /* 0x0342800000007b1d */ /* 0x000fe60000010000 */
[----:B------:R-:W-:Y:S02]  /*6e00*/  UIMAD.WIDE UR26, UR10, 0x4, UR14 ;  /* 0x000000040a1a78a5 */ /* 0x000fe4000f8e020e */
[----:B------:R-:W-:Y:S01]  /*6e10*/  UIMAD.WIDE UR28, UR10, 0x4, UR16 ;  /* 0x000000040a1c78a5 */ /* 0x000fe2000f8e0210 */
[----:B------:R-:W-:Y:S01]  /*6e20*/  BSSY B1, `(.L_x_1070) ;  /* 0x0000010000017945 */ /* 0x000fe20003800000 */
[----:B------:R-:W-:-:S03]  /*6e30*/  UIMAD.WIDE UR10, UR10, 0x4, UR18 ;  /* 0x000000040a0a78a5 */ /* 0x000fc6000f8e0212 */
[----:B------:R-:W-:Y:S09]  /*6e40*/  @!P0 BRA `(.L_x_1071) ;  /* 0x0000000000348947 */ /* 0x000ff20003800000 */
[----:B------:R-:W1:Y:S01]  /*6e50*/  S2UR UR22, SR_CgaCtaId ;  /* 0x00000000001679c3 */ /* 0x000e620000008800 */
[----:B------:R-:W-:Y:S01]  /*6e60*/  UIADD3 UR23, UP0, UR20, UR6, URZ ;  /* 0x0000000614177290 */ /* 0x000fe2000ff1e03f */
[----:B------:R-:W-:Y:S01]  /*6e70*/  UMOV UR21, 0x400 ;  /* 0x0000040000157882 */ /* 0x000fe20000000000 */
[----:B------:R-:W-:Y:S02]  /*6e80*/  UMOV UR32, 0x0 ;  /* 0x0000000000207882 */ /* 0x000fe40000000000 */
[----:B------:R-:W-:Y:S01]  /*6e90*/  ULEA.HI.X.SX32 UR30, UR20, UR9, 0x1, UP0 ;  /* 0x00000009141e7291 */ /* 0x000fe200080f0e3f */
[----:B------:R-:W-:Y:S01]  /*6ea0*/  UMOV UR33, 0x14f00000 ;  /* 0x14f0000000217882 */ /* 0x000fe20000000000 */
[----:B-1----:R-:W-:Y:S02]  /*6eb0*/  ULEA UR21, UR22, UR21, 0x18 ;  /* 0x0000001516157291 */ /* 0x002fe4000f8ec03f */
[----:B------:R-:W-:Y:S02]  /*6ec0*/  ULEA UR22, UP0, UR23, UR24, 0x2 ;  /* 0x0000001817167291 */ /* 0x000fe4000f80103f */
[----:B------:R-:W-:-:S02]  /*6ed0*/  UIADD3 UR21, UR21, 0xc000, URZ ;  /* 0x0000c00015157890 */ /* 0x000fc4000fffe03f */
[----:B------:R-:W-:-:S03]  /*6ee0*/  ULEA.HI.X UR23, UR23, UR25, UR30, 0x2, UP0 ;  /* 0x0000001917177291 */ /* 0x000fc600080f141e */
[----:B------:R-:W-:-:S06]  /*6ef0*/  UMOV UR30, 0x300 ;  /* 0x00000300001e7882 */ /* 0x000fcc0000000000 */
[----:B------:R1:W-:Y:S02]  /*6f00*/  UBLKRED.G.S.ADD.F32.RN [UR22], [UR21], UR30, desc[UR32] ;  /* 0x00002016150073bb */ /* 0x0003e400080a141e */
[----:B-1----:R0:W-:Y:S02]  /*6f10*/  UTMACMDFLUSH ;  /* 0x00000000000079b7 */ /* 0x0021e40000000000 */
.L_x_1071:
[----:B------:R-:W-:Y:S05]  /*6f20*/  BSYNC B1 ;  /* 0x0000000000017941 */ /* 0x000fea0003800000 */
.L_x_1070:
        /* <DEDUP_REMOVED lines=13> */
.L_x_1073:
[----:B------:R-:W-:Y:S05]  /*7000*/  BSYNC B1 ;  /* 0x0000000000017941 */ /* 0x000fea0003800000 */
.L_x_1072:
[----:B------:R-:W-:Y:S06]  /*7010*/  BAR.ARV 0xa, 0xa0 ;  /* 0x0282800000007b1d */ /* 0x000fec0000002000 */
[----:B------:R-:W-:Y:S04]  /*7020*/  BSSY B1, `(.L_x_1074) ;  /* 0x0000003000017945 */ /* 0x000fe80003800000 */
[----:B------:R-:W-:Y:S05]  /*7030*/  @!P0 BRA `(.L_x_1075) ;  /* 0x0000000000048947 */ /* 0x000fea0003800000 */
[----:B------:R-:W-:-:S04]  /*7040*/  DEPBAR.LE SB0, 0x0 ;  /* 0x000080000000791a */ /* 0x000fc80000000000 */
.L_x_1075:
[----:B------:R-:W-:Y:S05]  /*7050*/  BSYNC B1 ;  /* 0x0000000000017941 */ /* 0x000fea0003800000 */
.L_x_1074:
        /* <DEDUP_REMOVED lines=13> */
.L_x_1077:
[----:B------:R-:W-:Y:S05]  /*7130*/  BSYNC B1 ;  /* 0x0000000000017941 */ /* 0x000fea0003800000 */
.L_x_1076:
        /* <DEDUP_REMOVED lines=13> */
.L_x_1079:
[----:B------:R-:W-:Y:S05]  /*7210*/  BSYNC B1 ;  /* 0x0000000000017941 */ /* 0x000fea0003800000 */
.L_x_1078:
[----:B------:R-:W-:Y:S01]  /*7220*/  UIADD3 UR12, UR12, 0x2, URZ ;  /* 0x000000020c0c7890 */ /* 0x000fe2000fffe03f */
[----:B------:R-:W-:Y:S06]  /*7230*/  BAR.ARV 0xa, 0xa0 ;  /* 0x0282800000007b1d */ /* 0x000fec0000002000 */
[----:B------:R-:W-:Y:S01]  /*7240*/  UISETP.GE.AND UP0, UPT, UR12, UR8, UPT ;  /* 0x000000080c00728c */ /* 0x000fe2000bf06270 */
[----:B------:R-:W-:Y:S04]  /*7250*/  BSSY B1, `(.L_x_1080) ;  /* 0x0000003000017945 */ /* 0x000fe80003800000 */
[----:B------:R-:W-:Y:S06]  /*7260*/  @!P0 BRA `(.L_x_1081) ;  /* 0x0000000000048947 */ /* 0x000fec0003800000 */
[----:B------:R-:W-:-:S04]  /*7270*/  DEPBAR.LE SB0, 0x0 ;  /* 0x000080000000791a */ /* 0x000fc80000000000 */
.L_x_1081:
[----:B------:R-:W-:Y:S05]  /*7280*/  BSYNC B1 ;  /* 0x0000000000017941 */ /* 0x000fea0003800000 */
.L_x_1080:
[----:B------:R-:W-:Y:S06]  /*7290*/  BAR.ARV 0xb, 0xa0 ;  /* 0x02c2800000007b1d */ /* 0x000fec0000002000 */
[----:B------:R-:W-:Y:S01]  /*72a0*/  PLOP3.LUT P1, PT, PT, PT, UP0, 0x80, 0x0 ;  /* 0x000000000000781c */ /* 0x000fe20003f2f008 */
[----:B------:R-:W-:Y:S02]  /*72b0*/  UIADD3 UR20, UR20, 0x3000, URZ ;  /* 0x0000300014147890 */ /* 0x000fe4000fffe03f */
[----:B------:R-:W-:-:S10]  /*72c0*/  UIADD3 UR4, UR4, 0x3000, URZ ;  /* 0x0000300004047890 */ /* 0x000fd4000fffe03f */
[----:B------:R-:W-:Y:S05]  /*72d0*/  @!P1 BRA `(.L_x_1082) ;  /* 0xfffffff800c09947 */ /* 0x000fea000383ffff */
[----:B------:R-:W-:Y:S05]  /*72e0*/  BRA `(.L_x_1060) ;  /* 0x0000002400947947 */ /* 0x000fea0003800000 */
.L_x_1059:
[----:B------:R-:W1:Y:S01]  /*72f0*/  S2UR UR21, SR_CTAID.Z ;  /* 0x00000000001579c3 */ /* 0x000e620000002700 */
[----:B------:R-:W-:Y:S01]  /*7300*/  IMAD.MOV.U32 R11, RZ, RZ, 0x1 ;  /* 0x00000001ff0b7424 */ /* 0x000fe200078e00ff */
[----:B-1----:R-:W-:-:S13]  /*7310*/  ISETP.LE.AND P0, PT, RZ, UR21, PT ;  /* 0x00000015ff007c0c */ /* 0x002fda000bf03270 */
[----:B------:R-:W-:Y:S05]  /*7320*/  @!P0 BRA `(.L_x_1083) ;  /* 0x0000002000f08947 */ /* 0x000fea0003800000 */
[----:B------:R-:W1:Y:S01]  /*7330*/  S2UR UR9, SR_CTAID.X ;  /* 0x00000000000979c3 */ /* 0x000e620000002500 */
[----:B------:R-:W-:Y:S01]  /*7340*/  ULDC UR8, c[0x0][0x280] ;  /* 0x0000a00000087ab9 */ /* 0x000fe20000000800 */
[----:B------:R-:W-:Y:S01]  /*7350*/  ULDC UR4, c[0x0][0x290] ;  /* 0x0000a40000047ab9 */ /* 0x000fe20000000800 */
[----:B------:R-:W-:-:S05]  /*7360*/  ULDC UR5, c[0x0][0x74c] ;  /* 0x0001d30000057ab9 */ /* 0x000fca0000000800 */
[----:B------:R-:W2:Y:S01]  /*7370*/  S2UR UR20, SR_CTAID.Y ;  /* 0x00000000001479c3 */ /* 0x000ea20000002600 */
[----:B-1----:R-:W-:Y:S02]  /*7380*/  USHF.L.U32 UR11, UR9, 0x7, URZ ;  /* 0x00000007090b7899 */ /* 0x002fe4000800063f */
[----:B------:R-:W-:Y:S02]  /*7390*/  ISETP.LE.AND P0, PT, RZ, UR9, PT ;  /* 0x00000009ff007c0c */ /* 0x000fe4000bf03270 */
[----:B------:R-:W-:-:S04]  /*73a0*/  UIADD3 UR4, -UR4, UR11, UR8 ;  /* 0x0000000b04047290 */ /* 0x000fc8000fffe108 */
[----:B------:R-:W-:-:S04]  /*73b0*/  UIADD3 UR4, UR4, -UR5, URZ ;  /* 0x8000000504047290 */ /* 0x000fc8000fffe03f */
[----:B------:R-:W-:-:S04]  /*73c0*/  USHF.R.S32.HI UR5, URZ, 0x1f, UR4 ;  /* 0x0000001f3f057899 */ /* 0x000fc80008011404 */
[----:B------:R-:W-:Y:S02]  /*73d0*/  ULEA.HI UR5, UR5, UR4, URZ, 0x6 ;  /* 0x0000000405057291 */ /* 0x000fe4000f8f303f */
[----:B------:R-:W-:Y:S02]  /*73e0*/  UIADD3 UR4, UR8, 0x3f, URZ ;  /* 0x0000003f08047890 */ /* 0x000fe4000fffe03f */
[----:B------:R-:W-:Y:S02]  /*73f0*/  USHF.R.S32.HI UR5, URZ, 0x6, UR5 ;  /* 0x000000063f057899 */ /* 0x000fe40008011405 */
[----:B------:R-:W-:Y:S02]  /*7400*/  USHF.R.S32.HI UR6, URZ, 0x1f, UR4 ;  /* 0x0000001f3f067899 */ /* 0x000fe40008011404 */
[----:B------:R-:W-:Y:S02]  /*7410*/  UISETP.LT.AND UP0, UPT, URZ, UR5, UPT ;  /* 0x000000053f00728c */ /* 0x000fe4000bf01270 */
[----:B------:R-:W-:-:S02]  /*7420*/  ULEA.HI UR6, UR6, UR4, URZ, 0x6 ;  /* 0x0000000406067291 */ /* 0x000fc4000f8f303f */
[----:B------:R-:W-:Y:S02]  /*7430*/  USEL UR7, URZ, UR5, !UP0 ;  /* 0x000000053f077287 */ /* 0x000fe4000c000000 */
[----:B------:R-:W-:Y:S01]  /*7440*/  USHF.R.S32.HI UR6, URZ, 0x6, UR6 ;  /* 0x000000063f067899 */ /* 0x000fe20008011406 */
[----:B--2---:R-:W-:Y:S11]  /*7450*/  @!P0 BRA `(.L_x_1084) ;  /* 0x0000000000288947 */ /* 0x004ff60003800000 */
[----:B------:R-:W-:Y:S01]  /*7460*/  ULEA UR8, UR9, UR8, 0x7 ;  /* 0x0000000809087291 */ /* 0x000fe2000f8e383f */
[----:B------:R-:W-:Y:S01]  /*7470*/  ULDC UR4, c[0x0][0x290] ;  /* 0x0000a40000047ab9 */ /* 0x000fe20000000800 */
[----:B------:R-:W-:Y:S02]  /*7480*/  ULDC UR5, c[0x0][0x748] ;  /* 0x0001d20000057ab9 */ /* 0x000fe40000000800 */
[----:B------:R-:W-:-:S04]  /*7490*/  UIADD3 UR4, -UR4, 0xbf, UR8 ;  /* 0x000000bf04047890 */ /* 0x000fc8000fffe108 */
[----:B------:R-:W-:-:S04]  /*74a0*/  UIADD3 UR4, UR4, UR5, URZ ;  /* 0x0000000504047290 */ /* 0x000fc8000fffe03f */
[----:B------:R-:W-:-:S04]  /*74b0*/  USHF.R.S32.HI UR5, URZ, 0x1f, UR4 ;  /* 0x0000001f3f057899 */ /* 0x000fc80008011404 */
[----:B------:R-:W-:-:S04]  /*74c0*/  ULEA.HI UR5, UR5, UR4, URZ, 0x6 ;  /* 0x0000000405057291 */ /* 0x000fc8000f8f303f */
[----:B------:R-:W-:-:S04]  /*74d0*/  USHF.R.S32.HI UR5, URZ, 0x6, UR5 ;  /* 0x000000063f057899 */ /* 0x000fc80008011405 */
[----:B------:R-:W-:-:S04]  /*74e0*/  UISETP.LT.AND UP0, UPT, UR5, UR6, UPT ;  /* 0x000000060500728c */ /* 0x000fc8000bf01270 */
[----:B------:R-:W-:-:S12]  /*74f0*/  USEL UR6, UR5, UR6, UP0 ;  /* 0x0000000605067287 */ /* 0x000fd80008000000 */
.L_x_1084:
[----:B------:R-:W-:-:S06]  /*7500*/  UISETP.GT.AND UP0, UPT, UR6, UR7, UPT ;  /* 0x000000070600728c */ /* 0x000fcc000bf04270 */
[----:B------:R-:W-:-:S13]  /*7510*/  PLOP3.LUT P0, PT, PT, PT, UP0, 0x80, 0x0 ;  /* 0x000000000000781c */ /* 0x000fda0003f0f008 */
[----:B------:R-:W-:Y:S05]  /*7520*/  @!P0 BRA `(.L_x_1083) ;  /* 0x0000002000708947 */ /* 0x000fea0003800000 */
[----:B------:R-:W-:Y:S01]  /*7530*/  USHF.R.S32.HI UR10, URZ, 0x1f, UR20 ;  /* 0x0000001f3f0a7899 */ /* 0x000fe20008011414 */
[----:B------:R-:W-:Y:S01]  /*7540*/  IMAD.U32 R4, RZ, RZ, UR7 ;  /* 0x00000007ff047e24 */ /* 0x000fe2000f8e00ff */
[----:B------:R-:W-:Y:S01]  /*7550*/  ULDC.64 UR8, c[0x0][0x718] ;  /* 0x0001c60000087ab9 */ /* 0x000fe20000000a00 */
[----:B------:R-:W-:Y:S01]  /*7560*/  ULDC.64 UR12, c[0x0][0x730] ;  /* 0x0001cc00000c7ab9 */ /* 0x000fe20000000a00 */
[----:B------:R-:W-:Y:S01]  /*7570*/  UIMAD.WIDE.U32 UR4, UR20, UR8, URZ ;  /* 0x00000008140472a5 */ /* 0x000fe2000f8e003f */
[----:B------:R-:W-:Y:S01]  /*7580*/  BSSY B1, `(.L_x_1083) ;  /* 0x0000216000017945 */ /* 0x000fe20003800000 */
[----:B------:R-:W-:Y:S01]  /*7590*/  UIMAD UR8, UR10, UR8, URZ ;  /* 0x000000080a0872a4 */ /* 0x000fe2000f8e023f */
[----:B------:R-:W-:Y:S01]  /*75a0*/  IMAD.MOV.U32 R0, RZ, RZ, RZ ;  /* 0x000000ffff007224 */ /* 0x000fe200078e00ff */
[----:B------:R-:W-:Y:S02]  /*75b0*/  UIMAD UR10, UR10, UR12, URZ ;  /* 0x0000000c0a0a72a4 */ /* 0x000fe4000f8e023f */
[----:B------:R-:W-:-:S02]  /*75c0*/  UIMAD UR22, UR20, UR9, UR8 ;  /* 0x00000009141672a4 */ /* 0x000fc4000f8e0208 */
[----:B------:R-:W-:Y:S02]  /*75d0*/  UIMAD.WIDE.U32 UR8, UR20, UR12, URZ ;  /* 0x0000000c140872a5 */ /* 0x000fe4000f8e003f */
[----:B------:R-:W-:Y:S02]  /*75e0*/  UIMAD UR12, UR20, UR13, UR10 ;  /* 0x0000000d140c72a4 */ /* 0x000fe4000f8e020a */
[----:B------:R-:W-:Y:S01]  /*75f0*/  USHF.R.S32.HI UR13, URZ, 0x1f, UR21 ;  /* 0x0000001f3f0d7899 */ /* 0x000fe20008011415 */
[----:B------:R-:W-:Y:S01]  /*7600*/  ULDC UR10, c[0x0][0x2e8] ;  /* 0x0000ba00000a7ab9 */ /* 0x000fe20000000800 */
[----:B------:R-:W-:Y:S01]  /*7610*/  ELECT P0, URZ, PT ;  /* 0x00000000003f782f */ /* 0x000fe20003800000 */
[----:B------:R-:W-:Y:S01]  /*7620*/  UISETP.NE.AND UP0, UPT, UR10, 0x1, UPT ;  /* 0x000000010a00788c */ /* 0x000fe2000bf05270 */
[----:B------:R-:W-:Y:S01]  /*7630*/  ULDC.64 UR14, c[0x0][0x720] ;  /* 0x0001c800000e7ab9 */ /* 0x000fe20000000a00 */
[----:B------:R-:W-:Y:S02]  /*7640*/  UIADD3 UR23, UR5, UR22, URZ ;  /* 0x0000001605177290 */ /* 0x000fe4000fffe03f */
[----:B------:R-:W-:-:S02]  /*7650*/  UIMAD UR10, UR13, UR14, URZ ;  /* 0x0000000e0d0a72a4 */ /* 0x000fc4000f8e023f */
[----:B------:R-:W-:Y:S01]  /*7660*/  UIADD3 UR9, UR9, UR12, URZ ;  /* 0x0000000c09097290 */ /* 0x000fe2000fffe03f */
[----:B------:R-:W-:Y:S01]  /*7670*/  ULDC.64 UR18, c[0x0][0x738] ;  /* 0x0001ce0000127ab9 */ /* 0x000fe20000000a00 */
[----:B------:R-:W-:-:S03]  /*7680*/  UMOV UR22, UR4 ;  /* 0x0000000400167c82 */ /* 0x000fc60008000000 */
[----:B------:R-:W-:Y:S01]  /*7690*/  @UP0 ULDC UR16, c[0x0][0x2ec] ;  /* 0x0000bb0000100ab9 */ /* 0x000fe20000000800 */
[----:B------:R-:W-:Y:S02]  /*76a0*/  UIMAD UR13, UR13, UR18, URZ ;  /* 0x000000120d0d72a4 */ /* 0x000fe4000f8e023f */
[----:B------:R-:W-:Y:S02]  /*76b0*/  UIMAD UR5, UR21, UR15, UR10 ;  /* 0x0000000f150572a4 */ /* 0x000fe4000f8e020a */
[----:B------:R-:W-:Y:S02]  /*76c0*/  UIMAD.WIDE.U32 UR22, UR21, UR14, UR22 ;  /* 0x0000000e151672a5 */ /* 0x000fe4000f8e0016 */
[----:B------:R-:W-:Y:S02]  /*76d0*/  UIMAD.WIDE.U32 UR16, UR20, UR16, URZ ;  /* 0x00000010141072a5 */ /* 0x000fe4000f8e003f */
[----:B------:R-:W-:Y:S01]  /*76e0*/  UIMAD.WIDE.U32 UR14, UR21, UR18, UR8 ;  /* 0x00000012150e72a5 */ /* 0x000fe2000f8e0008 */
[----:B------:R-:W-:-:S02]  /*76f0*/  UMOV UR12, UR20 ;  /* 0x00000014000c7c82 */ /* 0x000fc40008000000 */
[----:B------:R-:W-:Y:S01]  /*7700*/  @UP0 ULDC UR8, c[0x0][0x2f0] ;  /* 0x0000bc0000080ab9 */ /* 0x000fe20000000800 */
[----:B------:R-:W-:Y:S02]  /*7710*/  UIMAD UR4, UR21, UR19, UR13 ;  /* 0x00000013150472a4 */ /* 0x000fe4000f8e020d */
[----:B------:R-:W-:Y:S01]  /*7720*/  @UP0 USHF.R.U32.HI UR12, URZ, UR8, UR17 ;  /* 0x000000083f0c0299 */ /* 0x000fe20008011611 */
[----:B------:R-:W-:Y:S11]  /*7730*/  @!P0 BRA `(.L_x_1085) ;  /* 0x0000001c00e88947 */ /* 0x000ff60003800000 */
[----:B------:R-:W1:Y:S01]  /*7740*/  S2R R3, SR_CgaCtaId ;  /* 0x0000000000037919 */ /* 0x000e620000008800 */
[----:B------:R-:W-:-:S04]  /*7750*/  MOV R16, 0x400 ;  /* 0x0000040000107802 */ /* 0x000fc80000000f00 */
[----:B-1----:R-:W-:Y:S01]  /*7760*/  LEA R16, R3, R16, 0x18 ;  /* 0x0000001003107211 */ /* 0x002fe200078ec0ff */
[----:B------:R-:W-:-:S05]  /*7770*/  IMAD.MOV.U32 R3, RZ, RZ, 0x1 ;  /* 0x00000001ff037424 */ /* 0x000fca00078e00ff */
[----:B------:R-:W-:-:S04]  /*7780*/  SHF.L.U32 R3, R3, 0x1f, RZ ;  /* 0x0000001f03037819 */ /* 0x000fc800000006ff */
[----:B------:R-:W1:Y:S02]  /*7790*/  SYNCS.PHASECHK.TRANS64.TRYWAIT P0, [R16+URZ+0x26820], R3 ;  /* 0x02682003100075a7 */ /* 0x000e64000800017f */
[----:B-1----:R-:W-:Y:S05]  /*77a0*/  @!P0 BRA `(.L_x_1086) ;  /* 0x0000002000d08947 */ /* 0x002fea0003800000 */
.L_x_1114:
[----:B------:R-:W2:Y:S01]  /*77b0*/  S2R R0, SR_TID.X ;  /* 0x0000000000007919 */ /* 0x000ea20000002100 */
[----:B------:R-:W-:Y:S02]  /*77c0*/  IMAD.U32 R15, RZ, RZ, UR23 ;  /* 0x00000017ff0f7e24 */ /* 0x000fe4000f8e00ff */
[----:B------:R-:W-:Y:S02]  /*77d0*/  IMAD.U32 R14, RZ, RZ, UR15 ;  /* 0x0000000fff0e7e24 */ /* 0x000fe4000f8e00ff */
[----:B------:R-:W-:Y:S02]  /*77e0*/  VIADD R15, R15, UR5 ;  /* 0x000000050f0f7c36 */ /* 0x000fe40008000000 */
        /* <DEDUP_REMOVED lines=11> */
.L_x_1087:
[----:B------:R-:W-:Y:S01]  /*78a0*/  R2UR UR19, R4 ;  /* 0x00000000041372ca */ /* 0x000fe200000e0000 */
[----:B------:R-:W2:Y:S01]  /*78b0*/  LDC.64 R6, c[0x0][0x198] ;  /* 0x00006600ff067b82 */ /* 0x000ea20000000a00 */
[----:B------:R-:W-:Y:S01]  /*78c0*/  R2UR UR7, R15 ;  /* 0x000000000f0772ca */ /* 0x000fe200000e0000 */
[----:B------:R-:W-:Y:S01]  /*78d0*/  ULDC.64 UR16, c[0x0][0x700] ;  /* 0x0001c00000107ab9 */ /* 0x000fe20000000a00 */
[----:B------:R-:W-:Y:S01]  /*78e0*/  UMOV UR50, 0x0 ;  /* 0x0000000000327882 */ /* 0x000fe20000000000 */
[----:B------:R-:W-:Y:S01]  /*78f0*/  IMAD.U32 R10, RZ, RZ, UR16 ;  /* 0x00000010ff0a7e24 */ /* 0x000fe2000f8e00ff */
[----:B------:R-:W-:Y:S01]  /*7900*/  UMOV UR51, 0x14f00000 ;  /* 0x14f0000000337882 */ /* 0x000fe20000000000 */
[----:B------:R-:W-:Y:S01]  /*7910*/  IMAD.U32 R9, RZ, RZ, UR17 ;  /* 0x00000011ff097e24 */ /* 0x000fe2000f8e00ff */
[----:B------:R-:W-:Y:S01]  /*7920*/  UMOV UR18, URZ ;  /* 0x0000003f00127c82 */ /* 0x000fe20008000000 */
[----:B------:R-:W-:Y:S01]  /*7930*/  UMOV UR42, 0x20 ;  /* 0x00000020002a7882 */ /* 0x000fe20000000000 */
[----:B------:R-:W-:Y:S01]  /*7940*/  UMOV UR44, UR20 ;  /* 0x00000014002c7c82 */ /* 0x000fe20008000000 */
[----:B------:R-:W-:Y:S01]  /*7950*/  UMOV UR45, UR21 ;  /* 0x00000015002d7c82 */ /* 0x000fe20008000000 */
[----:B------:R-:W-:Y:S01]  /*7960*/  UMOV UR26, 0x40 ;  /* 0x00000040001a7882 */ /* 0x000fe20000000000 */
[----:B------:R-:W-:Y:S01]  /*7970*/  USHF.L.U32 UR19, UR19, 0x6, URZ ;  /* 0x0000000613137899 */ /* 0x000fe2000800063f */
[----:B------:R-:W-:Y:S01]  /*7980*/  IMAD.MOV.U32 R5, RZ, RZ, 0xc000 ;  /* 0x0000c000ff057424 */ /* 0x000fe200078e00ff */
[----:B------:R-:W-:Y:S01]  /*7990*/  UMOV UR28, UR20 ;  /* 0x00000014001c7c82 */ /* 0x000fe20008000000 */
[----:B------:R-:W-:Y:S01]  /*79a0*/  UMOV UR29, UR21 ;  /* 0x00000015001d7c82 */ /* 0x000fe20008000000 */
[----:B------:R-:W-:Y:S01]  /*79b0*/  UIADD3 UR8, UP0, UR19, UR22, URZ ;  /* 0x0000001613087290 */ /* 0x000fe2000ff1e03f */
[----:B------:R-:W-:Y:S01]  /*79c0*/  IMAD.MOV.U32 R19, RZ, RZ, RZ ;  /* 0x000000ffff137224 */ /* 0x000fe200078e00ff */
[----:B------:R-:W-:Y:S01]  /*79d0*/  UMOV UR54, 0x0 ;  /* 0x0000000000367882 */ /* 0x000fe20000000000 */
[----:B------:R-:W-:Y:S01]  /*79e0*/  UMOV UR43, UR19 ;  /* 0x00000013002b7c82 */ /* 0x000fe20008000000 */
[----:B------:R-:W-:-:S02]  /*79f0*/  ULEA.HI.X.SX32 UR7, UR19, UR7, 0x1, UP0 ;  /* 0x0000000713077291 */ /* 0x000fc400080f0e3f */
[----:B-1----:R-:W-:Y:S01]  /*7a00*/  IMAD.U32 R3, RZ, RZ, UR8 ;  /* 0x00000008ff037e24 */ /* 0x002fe2000f8e00ff */
[----:B------:R-:W-:Y:S01]  /*7a10*/  UMOV UR27, UR19 ;  /* 0x00000013001b7c82 */ /* 0x000fe20008000000 */
[----:B------:R-:W-:Y:S01]  /*7a20*/  IMAD.U32 R2, RZ, RZ, UR8 ;  /* 0x00000008ff027e24 */ /* 0x000fe2000f8e00ff */
[----:B------:R-:W-:Y:S01]  /*7a30*/  R2UR UR8, R16 ;  /* 0x00000000100872ca */ /* 0x000fe200000e0000 */
[----:B--2---:R-:W-:Y:S01]  /*7a40*/  IMAD.MOV.U32 R8, RZ, RZ, R6 ;  /* 0x000000ffff087224 */ /* 0x004fe200078e0006 */
[----:B------:R-:W-:Y:S01]  /*7a50*/  LEA R0, P1, R3, R10, 0x2 ;  /* 0x0000000a03007211 */ /* 0x000fe200078210ff */
[----:B------:R-:W-:Y:S01]  /*7a60*/  IMAD.U32 R3, RZ, RZ, UR7 ;  /* 0x00000007ff037e24 */ /* 0x000fe2000f8e00ff */
[----:B------:R-:W-:Y:S01]  /*7a70*/  UMOV UR7, 0x10 ;  /* 0x0000001000077882 */ /* 0x000fe20000000000 */
[----:B------:R-:W-:Y:S01]  /*7a80*/  UMOV UR55, 0x10000000 ;  /* 0x1000000000377882 */ /* 0x000fe20000000000 */
[----:B------:R-:W-:Y:S01]  /*7a90*/  R2UR UR32, R0 ;  /* 0x00000000002072ca */ /* 0x000fe200000e0000 */
[----:B------:R-:W-:Y:S01]  /*7aa0*/  UMOV UR13, UR21 ;  /* 0x00000015000d7c82 */ /* 0x000fe20008000000 */
[----:B------:R-:W-:Y:S01]  /*7ab0*/  LEA.HI.X R2, R2, R9, R3, 0x2, P1 ;  /* 0x0000000902027211 */ /* 0x000fe200008f1403 */
[----:B------:R-:W-:Y:S01]  /*7ac0*/  UMOV UR10, UR18 ;  /* 0x00000012000a7c82 */ /* 0x000fe20008000000 */
[----:B------:R-:W-:Y:S01]  /*7ad0*/  IADD3 R0, P1, R8, 0x2f0, RZ ;  /* 0x000002f008007810 */ /* 0x000fe20007f3e0ff */
[----:B------:R-:W-:Y:S01]  /*7ae0*/  UMOV UR34, 0x10 ;  /* 0x0000001000227882 */ /* 0x000fe20000000000 */
[----:B------:R-:W-:Y:S01]  /*7af0*/  R2UR UR33, R2 ;  /* 0x00000000022172ca */ /* 0x000fe200000e0000 */
[----:B------:R-:W-:Y:S01]  /*7b00*/  UIADD3 UR17, UR8, 0x26810, URZ ;  /* 0x0002681008117890 */ /* 0x000fe2000fffe03f */
[----:B------:R-:W-:Y:S01]  /*7b10*/  R2UR UR46, R0 ;  /* 0x00000000002e72ca */ /* 0x000fe200000e0000 */
[----:B------:R-:W-:Y:S01]  /*7b20*/  UIADD3 UR16, UR8, 0x12000, URZ ;  /* 0x0001200008107890 */ /* 0x000fe2000fffe03f */
[----:B------:R-:W-:Y:S01]  /*7b30*/  IADD3 R0, P2, R8, 0x3f0, RZ ;  /* 0x000003f008007810 */ /* 0x000fe20007f5e0ff */
[----:B------:R-:W-:-:S02]  /*7b40*/  UIADD3 UR40, UR8, 0x13000, URZ ;  /* 0x0001300008287890 */ /* 0x000fc4000fffe03f */
[----:B------:R-:W-:Y:S01]  /*7b50*/  UIADD3 UR24, UR8, 0x14000, URZ ;  /* 0x0001400008187890 */ /* 0x000fe2000fffe03f */
[----:B------:R-:W-:Y:S01]  /*7b60*/  R2UR UR30, R0 ;  /* 0x00000000001e72ca */ /* 0x000fe200000e0000 */
[--C-:B------:R-:W-:Y:S01]  /*7b70*/  IMAD.X R0, RZ, RZ, R7.reuse, P1 ;  /* 0x000000ffff007224 */ /* 0x100fe200008e0607 */
[----:B------:R-:W-:Y:S01]  /*7b80*/  IADD3 R2, P1, R8, 0xf0, RZ ;  /* 0x000000f008027810 */ /* 0x000fe20007f3e0ff */
[----:B------:R-:W-:Y:S01]  /*7b90*/  UIADD3 UR56, UR8, 0x1e000, URZ ;  /* 0x0001e00008387890 */ /* 0x000fe2000fffe03f */
[----:B------:R-:W-:Y:S02]  /*7ba0*/  UMOV UR41, UR17 ;  /* 0x0000001100297c82 */ /* 0x000fe40008000000 */
[----:B------:R-:W-:Y:S01]  /*7bb0*/  R2UR UR48, R2 ;  /* 0x00000000023072ca */ /* 0x000fe200000e0000 */
[--C-:B------:R-:W-:Y:S01]  /*7bc0*/  IMAD.X R3, RZ, RZ, R7.reuse, P1 ;  /* 0x000000ffff037224 */ /* 0x100fe200008e0607 */
[----:B------:R-:W-:Y:S01]  /*7bd0*/  R2UR UR47, R0 ;  /* 0x00000000002f72ca */ /* 0x000fe200000e0000 */
[----:B------:R-:W-:Y:S01]  /*7be0*/  IMAD.X R0, RZ, RZ, R7, P2 ;  /* 0x000000ffff007224 */ /* 0x000fe200010e0607 */
[----:B------:R-:W-:Y:S01]  /*7bf0*/  UMOV UR25, UR17 ;  /* 0x0000001100197c82 */ /* 0x000fe20008000000 */
[----:B------:R-:W-:Y:S01]  /*7c00*/  UMOV UR57, UR17 ;  /* 0x0000001100397c82 */ /* 0x000fe20008000000 */
[----:B------:R-:W-:Y:S01]  /*7c10*/  R2UR UR49, R3 ;  /* 0x00000000033172ca */ /* 0x000fe200000e0000 */
[----:B------:R-:W-:Y:S01]  /*7c20*/  UIADD3 UR9, UR8, 0x26800, URZ ;  /* 0x0002680008097890 */ /* 0x000fe2000fffe03f */
[----:B------:R-:W-:Y:S01]  /*7c30*/  R2UR UR31, R0 ;  /* 0x00000000001f72ca */ /* 0x000fe200000e0000 */
[----:B------:R-:W-:Y:S01]  /*7c40*/  IMAD.U32 R0, RZ, RZ, UR6 ;  /* 0x00000006ff007e24 */ /* 0x000fe2000f8e00ff */
[----:B------:R-:W-:Y:S01]  /*7c50*/  UMOV UR35, UR11 ;  /* 0x0000000b00237c82 */ /* 0x000fe20008000000 */
[----:B------:R-:W-:Y:S01]  /*7c60*/  UMOV UR36, UR12 ;  /* 0x0000000c00247c82 */ /* 0x000fe20008000000 */
[----:B------:R-:W-:Y:S01]  /*7c70*/  UMOV UR37, UR21 ;  /* 0x0000001500257c82 */ /* 0x000fe20008000000 */
[----:B------:R-:W-:Y:S01]  /*7c80*/  VIADD R6, R0, 0xffffffff ;  /* 0xffffffff00067836 */ /* 0x000fe20000000000 */
[----:B------:R-:W-:Y:S01]  /*7c90*/  UMOV UR52, UR12 ;  /* 0x0000000c00347c82 */ /* 0x000fe20008000000 */
[----:B------:R-:W-:Y:S01]  /*7ca0*/  UMOV UR53, UR21 ;  /* 0x0000001500357c82 */ /* 0x000fe20008000000 */
[----:B------:R-:W-:Y:S01]  /*7cb0*/  UMOV UR58, 0x50 ;  /* 0x00000050003a7882 */ /* 0x000fe20000000000 */
[----:B------:R-:W-:Y:S01]  /*7cc0*/  UMOV UR59, UR11 ;  /* 0x0000000b003b7c82 */ /* 0x000fe20008000000 */
[----:B------:R1:W-:Y:S01]  /*7cd0*/  STL [R1], R6 ;  /* 0x0000000601007387 */ /* 0x0003e20000100800 */
[----:B------:R-:W-:Y:S01]  /*7ce0*/  ISETP.GE.AND P1, PT, R4, R6, PT ;  /* 0x000000060400720c */ /* 0x000fe20003f26270 */
[----:B------:R-:W-:Y:S01]  /*7cf0*/  UMOV UR60, UR12 ;  /* 0x0000000c003c7c82 */ /* 0x000fe20008000000 */
[----:B------:R-:W-:Y:S01]  /*7d00*/  UMOV UR61, UR21 ;  /* 0x00000015003d7c82 */ /* 0x000fe20008000000 */
[----:B------:R-:W-:Y:S01]  /*7d10*/  UTMALDG.4D [UR16], [UR48], desc[UR50] ;  /* 0x00003210300075b4 */ /* 0x000fe20008019000 */
[----:B------:R2:W-:Y:S01]  /*7d20*/  UTMALDG.4D [UR40], [UR48], desc[UR50] ;  /* 0x00003228300075b4 */ /* 0x0005e20008019000 */
[----:B------:R-:W-:Y:S01]  /*7d30*/  UTMALDG.4D [UR24], [UR48], desc[UR50] ;  /* 0x00003218300075b4 */ /* 0x000fe20008019000 */
[----:B------:R3:W-:Y:S01]  /*7d40*/  UBLKCP.S.G [UR56], [UR32], UR7 ;  /* 0x00000038200073ba */ /* 0x0007e20008000207 */
[----:B------:R1:W-:Y:S01]  /*7d50*/  SYNCS.ARRIVE.TRANS64 RZ, [R16+URZ+0x26800], R5 ;  /* 0x0268000510ff79a7 */ /* 0x0003e2000800003f */
[----:B------:R4:W-:Y:S01]  /*7d60*/  UTMALDG.4D [UR8], [UR46], desc[UR54] ;  /* 0x000036082e0075b4 */ /* 0x0009e20008019000 */
[----:B--2---:R-:W-:Y:S01]  /*7d70*/  UIADD3 UR40, UR8, 0x4000, URZ ;  /* 0x0000400008287890 */ /* 0x004fe2000fffe03f */
[----:B------:R-:W-:Y:S01]  /*7d80*/  UMOV UR42, 0x40 ;  /* 0x00000040002a7882 */ /* 0x000fe20000000000 */
[----:B------:R-:W-:Y:S01]  /*7d90*/  UMOV UR43, UR11 ;  /* 0x0000000b002b7c82 */ /* 0x000fe20008000000 */
[----:B------:R-:W-:Y:S01]  /*7da0*/  UMOV UR44, UR12 ;  /* 0x0000000c002c7c82 */ /* 0x000fe20008000000 */
[----:B------:R-:W-:Y:S01]  /*7db0*/  UMOV UR41, UR9 ;  /* 0x0000000900297c82 */ /* 0x000fe20008000000 */
[----:B---3--:R-:W-:-:S02]  /*7dc0*/  UIADD3 UR32, UR8, 0x1000, URZ ;  /* 0x0000100008207890 */ /* 0x008fc4000fffe03f */
[----:B------:R-:W-:Y:S02]  /*7dd0*/  UIADD3 UR48, UR8, 0x2000, URZ ;  /* 0x0000200008307890 */ /* 0x000fe4000fffe03f */
[----:B------:R-:W-:Y:S01]  /*7de0*/  UIADD3 UR24, UR8, 0x3000, URZ ;  /* 0x0000300008187890 */ /* 0x000fe2000fffe03f */
[----:B------:R-:W-:Y:S01]  /*7df0*/  UMOV UR33, UR9 ;  /* 0x0000000900217c82 */ /* 0x000fe20008000000 */
[----:B------:R-:W-:Y:S01]  /*7e00*/  UMOV UR50, 0x20 ;  /* 0x0000002000327882 */ /* 0x000fe20000000000 */
[----:B------:R-:W-:Y:S01]  /*7e10*/  UMOV UR51, UR11 ;  /* 0x0000000b00337c82 */ /* 0x000fe20008000000 */
[----:B------:R-:W-:Y:S01]  /*7e20*/  UMOV UR49, UR9 ;  /* 0x0000000900317c82 */ /* 0x000fe20008000000 */
[----:B------:R-:W-:Y:S01]  /*7e30*/  UMOV UR26, 0x30 ;  /* 0x00000030001a7882 */ /* 0x000fe20000000000 */
[----:B------:R-:W-:Y:S01]  /*7e40*/  UMOV UR27, UR11 ;  /* 0x0000000b001b7c82 */ /* 0x000fe20008000000 */
[----:B------:R-:W-:Y:S01]  /*7e50*/  UMOV UR28, UR12 ;  /* 0x0000000c001c7c82 */ /* 0x000fe20008000000 */
[----:B------:R2:W-:Y:S01]  /*7e60*/  UTMALDG.4D [UR32], [UR46], desc[UR54] ;  /* 0x000036202e0075b4 */ /* 0x0005e20008019000 */
[----:B------:R-:W-:Y:S01]  /*7e70*/  UMOV UR25, UR9 ;  /* 0x0000000900197c82 */ /* 0x000fe20008000000 */
[----:B------:R-:W-:Y:S01]  /*7e80*/  UIADD3 UR56, UR8, 0x5000, URZ ;  /* 0x0000500008387890 */ /* 0x000fe2000fffe03f */
[----:B------:R-:W-:Y:S01]  /*7e90*/  UMOV UR57, UR9 ;  /* 0x0000000900397c82 */ /* 0x000fe20008000000 */
[----:B----4-:R-:W-:Y:S01]  /*7ea0*/  UMOV UR10, 0x40 ;  /* 0x00000040000a7882 */ /* 0x010fe20000000000 */
[----:B------:R-:W-:Y:S01]  /*7eb0*/  UTMALDG.4D [UR48], [UR46], desc[UR54] ;  /* 0x000036302e0075b4 */ /* 0x000fe20008019000 */
[----:B------:R3:W-:Y:S01]  /*7ec0*/  UTMALDG.4D [UR24], [UR46], desc[UR54] ;  /* 0x000036182e0075b4 */ /* 0x0007e20008019000 */
[----:B------:R1:W-:Y:S01]  /*7ed0*/  UTMALDG.4D [UR40], [UR46], desc[UR54] ;  /* 0x000036282e0075b4 */ /* 0x0003e20008019000 */
[----:B--2---:R-:W-:Y:S01]  /*7ee0*/  UIADD3 UR32, UR8, 0x6000, URZ ;  /* 0x0000600008207890 */ /* 0x004fe2000fffe03f */
[----:B------:R-:W-:-:S02]  /*7ef0*/  UMOV UR34, UR18 ;  /* 0x0000001200227c82 */ /* 0x000fc40008000000 */
[----:B------:R1:W-:Y:S06]  /*7f00*/  UTMALDG.4D [UR56], [UR46], desc[UR54] ;  /* 0x000036382e0075b4 */ /* 0x0003ec0008019000 */
[----:B------:R1:W-:Y:S01]  /*7f10*/  UTMALDG.4D [UR32], [UR30], desc[UR54] ;  /* 0x000036201e0075b4 */ /* 0x0003e20008019000 */
[----:B---3--:R-:W-:Y:S02]  /*7f20*/  UIADD3 UR24, UR8, 0x8000, URZ ;  /* 0x0000800008187890 */ /* 0x008fe4000fffe03f */
[----:B------:R-:W-:Y:S01]  /*7f30*/  UIADD3 UR8, UR8, 0xa000, URZ ;  /* 0x0000a00008087890 */ /* 0x000fe2000fffe03f */
[----:B------:R-:W-:-:S06]  /*7f40*/  UMOV UR26, 0x20 ;  /* 0x00000020001a7882 */ /* 0x000fcc0000000000 */
[----:B------:R1:W-:Y:S02]  /*7f50*/  UTMALDG.4D [UR24], [UR30], desc[UR54] ;  /* 0x000036181e0075b4 */ /* 0x0003e40008019000 */
[----:B------:R1:W-:Y:S02]  /*7f60*/  UTMALDG.4D [UR8], [UR30], desc[UR54] ;  /* 0x000036081e0075b4 */ /* 0x0003e40008019000 */
[----:B-1----:R-:W-:Y:S05]  /*7f70*/  @P1 BRA `(.L_x_1088) ;  /* 0x0000001000e41947 */ /* 0x002fea0003800000 */
[----:B------:R-:W-:Y:S01]  /*7f80*/  R2UR UR7, R4 ;  /* 0x00000000040772ca */ /* 0x000fe200000e0000 */
[----:B------:R-:W1:Y:S01]  /*7f90*/  S2R R6, SR_TID.X ;  /* 0x0000000000067919 */ /* 0x000e620000002100 */
[----:B------:R-:W-:Y:S01]  /*7fa0*/  UIADD3 UR8, UR6, -0x2, URZ ;  /* 0xfffffffe06087890 */ /* 0x000fe2000fffe03f */
[----:B------:R-:W-:-:S05]  /*7fb0*/  IMAD.MOV.U32 R11, RZ, RZ, 0x1 ;  /* 0x00000001ff0b7424 */ /* 0x000fca00078e00ff */
[----:B------:R-:W-:-:S05]  /*7fc0*/  ISETP.NE.AND P1, PT, R4, UR8, PT ;  /* 0x0000000804007c0c */ /* 0x000fca000bf25270 */
[----:B------:R-:W-:-:S04]  /*7fd0*/  ULOP3.LUT UR7, URZ, UR7, URZ, 0x33, !UPT ;  /* 0x000000073f077292 */ /* 0x000fc8000f8e333f */
[----:B------:R-:W-:-:S06]  /*7fe0*/  UIADD3 UR7, UR7, UR6, URZ ;  /* 0x0000000607077290 */ /* 0x000fcc000fffe03f */
[----:B------:R-:W-:-:S05]  /*7ff0*/  IMAD.U32 R0, RZ, RZ, UR7 ;  /* 0x00000007ff007e24 */ /* 0x000fca000f8e00ff */
[----:B------:R-:W-:Y:S01]  /*8000*/  LOP3.LUT R5, R0, 0x1, RZ, 0xc0, !PT ;  /* 0x0000000100057812 */ /* 0x000fe200078ec0ff */
[----:B------:R-:W-:-:S04]  /*8010*/  IMAD.MOV.U32 R0, RZ, RZ, R4 ;  /* 0x000000ffff007224 */ /* 0x000fc800078e0004 */
[----:B------:R2:W-:Y:S01]  /*8020*/  STL [R1+0x4], R5 ;  /* 0x0000040501007387 */ /* 0x0005e20000100800 */
[----:B-1----:R-:W-:Y:S01]  /*8030*/  LOP3.LUT R6, R6, 0x1f, RZ, 0xc0, !PT ;  /* 0x0000001f06067812 */ /* 0x002fe200078ec0ff */
[----:B------:R-:W-:Y:S06]  /*8040*/  @!P1 BRA `(.L_x_1089) ;  /* 0x0000000c00209947 */ /* 0x000fec0003800000 */
[----:B------:R-:W-:Y:S01]  /*8050*/  R2UR UR8, R5 ;  /* 0x00000000050872ca */ /* 0x000fe200000e0000 */
[----:B------:R-:W-:Y:S02]  /*8060*/  IMAD.MOV.U32 R0, RZ, RZ, R4 ;  /* 0x000000ffff007224 */ /* 0x000fe400078e0004 */
[----:B------:R-:W-:-:S10]  /*8070*/  IMAD.MOV.U32 R11, RZ, RZ, 0x1 ;  /* 0x00000001ff0b7424 */ /* 0x000fd400078e00ff */
[----:B------:R-:W-:-:S06]  /*8080*/  UIADD3 UR7, UR7, -UR8, URZ ;  /* 0x8000000807077290 */ /* 0x000fcc000fffe03f */
[----:B------:R-:W-:-:S07]  /*8090*/  IMAD.U32 R20, RZ, RZ, UR7 ;  /* 0x00000007ff147e24 */ /* 0x000fce000f8e00ff */
.L_x_1098:
[----:B--234-:R-:W-:-:S04]  /*80a0*/  SHF.L.U32 R21, R11, 0x1f, RZ ;  /* 0x0000001f0b157819 */ /* 0x01cfc800000006ff */
[----:B------:R-:W1:Y:S02]  /*80b0*/  SYNCS.PHASECHK.TRANS64.TRYWAIT P1, [R16+URZ+0x26840], R21 ;  /* 0x02684015100075a7 */ /* 0x000e64000802017f */
[----:B-1----:R-:W-:Y:S05]  /*80c0*/  @!P1 BRA `(.L_x_1090) ;  /* 0x00000018009c9947 */ /* 0x002fea0003800000 */
.L_x_1115:
[----:B------:R-:W-:Y:S05]  /*80d0*/  @P0 BRA `(.L_x_1091) ;  /* 0x0000000000140947 */ /* 0x000fea0003800000 */
[----:B------:R-:W-:Y:S01]  /*80e0*/  ISETP.NE.AND P1, PT, R6, RZ, PT ;  /* 0x000000ff0600720c */ /* 0x000fe20003f25270 */
[----:B------:R-:W-:-:S04]  /*80f0*/  IMAD.MOV.U32 R3, RZ, RZ, 0x3100 ;  /* 0x00003100ff037424 */ /* 0x000fc800078e00ff */
[----:B------:R3:W-:Y:S08]  /*8100*/  SYNCS.ARRIVE.TRANS64 RZ, [R16+URZ+0x26830], R3 ;  /* 0x0268300310ff79a7 */ /* 0x0007f0000800003f */
[----:B------:R-:W-:Y:S05]  /*8110*/  @!P1 BRA `(.L_x_1091) ;  /* 0x0000000000049947 */ /* 0x000fea0003800000 */
[----:B------:R-:W-:Y:S01]  /*8120*/  BPT.TRAP 0x1 ;  /* 0x000000040000795c */ /* 0x000fe20000300000 */
.L_x_1091:
[----:B------:R-:W3:Y:S01]  /*8130*/  LDC.64 R12, c[0x0][0x728] ;  /* 0x0001ca00ff0c7b82 */ /* 0x000ee20000000a00 */
[----:B------:R-:W-:Y:S01]  /*8140*/  IMAD.SHL.U32 R18, R0, 0x40, RZ ;  /* 0x0000004000127824 */ /* 0x000fe200078e00ff */
[----:B------:R-:W-:Y:S01]  /*8150*/  R2UR UR40, R16 ;  /* 0x00000000102872ca */ /* 0x000fe200000e0000 */
[----:B------:R-:W-:Y:S01]  /*8160*/  UMOV UR30, 0x0 ;  /* 0x00000000001e7882 */ /* 0x000fe20000000000 */
[----:B------:R-:W-:Y:S01]  /*8170*/  UMOV UR31, 0x14f00000 ;  /* 0x14f00000001f7882 */ /* 0x000fe20000000000 */
[----:B------:R-:W-:Y:S01]  /*8180*/  UMOV UR18, URZ ;  /* 0x0000003f00127c82 */ /* 0x000fe20008000000 */
[C---:B------:R-:W-:Y:S01]  /*8190*/  IADD3 R2, P1, R18.reuse, UR14, RZ ;  /* 0x0000000e12027c10 */ /* 0x040fe2000ff3e0ff */
[----:B------:R-:W-:Y:S01]  /*81a0*/  UMOV UR34, 0x20 ;  /* 0x0000002000227882 */ /* 0x000fe20000000000 */
[----:B--2---:R-:W2:Y:S01]  /*81b0*/  LDC.64 R4, c[0x0][0x198] ;  /* 0x00006600ff047b82 */ /* 0x004ea20000000a00 */
[----:B------:R-:W-:Y:S01]  /*81c0*/  R2UR UR19, R18 ;  /* 0x00000000121372ca */ /* 0x000fe200000e0000 */
        /* <DEDUP_REMOVED lines=16> */
[----:B------:R-:W-:Y:S01]  /*82d0*/  LEA.HI.X.SX32 R3, R18, R14, 0x1, P1 ;  /* 0x0000000e12037211 */ /* 0x000fe200008f0eff */
[----:B------:R-:W-:Y:S01]  /*82e0*/  UMOV UR7, 0x10 ;  /* 0x0000001000077882 */ /* 0x000fe20000000000 */
[----:B--2---:R-:W-:Y:S01]  /*82f0*/  IMAD.MOV.U32 R8, RZ, RZ, R4 ;  /* 0x000000ffff087224 */ /* 0x004fe200078e0004 */
[----:B------:R-:W-:Y:S01]  /*8300*/  UMOV UR41, UR17 ;  /* 0x0000001100297c82 */ /* 0x000fe20008000000 */
[----:B------:R-:W-:Y:S01]  /*8310*/  IMAD.MOV.U32 R7, RZ, RZ, R5 ;  /* 0x000000ffff077224 */ /* 0x000fe200078e0005 */
[----:B------:R-:W-:-:S02]  /*8320*/  LEA.HI.X R2, R2, R13, R3, 0x2, P2 ;  /* 0x0000000d02027211 */ /* 0x000fc400010f1403 */
[----:B------:R-:W-:Y:S02]  /*8330*/  IADD3 R4, P1, R8, 0x1f0, RZ ;  /* 0x000001f008047810 */ /* 0x000fe40007f3e0ff */
[----:B------:R-:W-:Y:S02]  /*8340*/  R2UR UR43, R2 ;  /* 0x00000000022b72ca */ /* 0x000fe400000e0000 */
[----:B------:R-:W-:Y:S01]  /*8350*/  R2UR UR8, R4 ;  /* 0x00000000040872ca */ /* 0x000fe200000e0000 */
[----:B------:R-:W-:-:S05]  /*8360*/  IMAD.X R5, RZ, RZ, R7, P1 ;  /* 0x000000ffff057224 */ /* 0x000fca00008e0607 */
[----:B------:R-:W-:-:S13]  /*8370*/  R2UR UR9, R5 ;  /* 0x00000000050972ca */ /* 0x000fda00000e0000 */
[----:B------:R2:W-:Y:S01]  /*8380*/  UTMALDG.4D [UR16], [UR8], desc[UR30] ;  /* 0x00001e10080075b4 */ /* 0x0005e20008019000 */
[----:B------:R2:W-:Y:S01]  /*8390*/  UTMALDG.4D [UR32], [UR8], desc[UR30] ;  /* 0x00001e20080075b4 */ /* 0x0005e20008019000 */
[----:B------:R2:W-:Y:S01]  /*83a0*/  UTMALDG.4D [UR24], [UR8], desc[UR30] ;  /* 0x00001e18080075b4 */ /* 0x0005e20008019000 */
[----:B------:R2:W-:Y:S01]  /*83b0*/  UBLKCP.S.G [UR40], [UR42], UR7 ;  /* 0x000000282a0073ba */ /* 0x0005e20008000207 */
[----:B------:R-:W3:Y:S02]  /*83c0*/  SYNCS.PHASECHK.TRANS64.TRYWAIT P1, [R16+URZ+0x26828], R21 ;  /* 0x02682815100075a7 */ /* 0x000ee4000802017f */
[----:B--23--:R-:W-:Y:S05]  /*83d0*/  @!P1 BRA `(.L_x_1092) ;  /* 0x0000001400ec9947 */ /* 0x00cfea0003800000 */
.L_x_1116:
[----:B------:R-:W-:Y:S05]  /*83e0*/  @P0 BRA `(.L_x_1093) ;  /* 0x0000000000140947 */ /* 0x000fea0003800000 */
[----:B------:R-:W-:Y:S01]  /*83f0*/  ISETP.NE.AND P1, PT, R6, RZ, PT ;  /* 0x000000ff0600720c */ /* 0x000fe20003f25270 */
[----:B------:R-:W-:-:S04]  /*8400*/  IMAD.MOV.U32 R2, RZ, RZ, 0x3100 ;  /* 0x00003100ff027424 */ /* 0x000fc800078e00ff */
[----:B------:R3:W-:Y:S08]  /*8410*/  SYNCS.ARRIVE.TRANS64 RZ, [R16+URZ+0x26818], R2 ;  /* 0x0268180210ff79a7 */ /* 0x0007f0000800003f */
[----:B------:R-:W-:Y:S05]  /*8420*/  @!P1 BRA `(.L_x_1093) ;  /* 0x0000000000049947 */ /* 0x000fea0003800000 */
[----:B------:R-:W-:Y:S01]  /*8430*/  BPT.TRAP 0x1 ;  /* 0x000000040000795c */ /* 0x000fe20000300000 */
.L_x_1093:
[----:B------:R-:W-:Y:S01]  /*8440*/  VIADD R18, R18, 0x40 ;  /* 0x0000004012127836 */ /* 0x000fe20000000000 */
[----:B------:R-:W-:Y:S01]  /*8450*/  ULDC.64 UR8, c[0x0][0x700] ;  /* 0x0001c00000087ab9 */ /* 0x000fe20000000a00 */
[----:B------:R-:W-:Y:S01]  /*8460*/  R2UR UR40, R16 ;  /* 0x00000000102872ca */ /* 0x000fe200000e0000 */
[----:B------:R-:W-:Y:S01]  /*8470*/  IMAD.U32 R10, RZ, RZ, UR8 ;  /* 0x00000008ff0a7e24 */ /* 0x000fe2000f8e00ff */
[----:B------:R-:W-:Y:S01]  /*8480*/  UMOV UR30, 0x0 ;  /* 0x00000000001e7882 */ /* 0x000fe20000000000 */
[----:B---3--:R-:W-:Y:S01]  /*8490*/  IADD3 R2, P1, R18, UR22, RZ ;  /* 0x0000001612027c10 */ /* 0x008fe2000ff3e0ff */
[----:B------:R-:W-:Y:S01]  /*84a0*/  IMAD.U32 R9, RZ, RZ, UR9 ;  /* 0x00000009ff097e24 */ /* 0x000fe2000f8e00ff */
[----:B------:R-:W-:Y:S01]  /*84b0*/  SHF.R.S32.HI R17, RZ, 0x1f, R18 ;  /* 0x0000001fff117819 */ /* 0x000fe20000011412 */
[----:B------:R-:W-:Y:S01]  /*84c0*/  UMOV UR31, 0x14f00000 ;  /* 0x14f00000001f7882 */ /* 0x000fe20000000000 */
[----:B------:R-:W-:Y:S01]  /*84d0*/  LEA R3, P2, R2, R10, 0x2 ;  /* 0x0000000a02037211 */ /* 0x000fe200078410ff */
[----:B------:R-:W-:Y:S01]  /*84e0*/  UMOV UR34, URZ ;  /* 0x0000003f00227c82 */ /* 0x000fe20008000000 */
[----:B------:R-:W-:Y:S01]  /*84f0*/  R2UR UR35, R18 ;  /* 0x00000000122372ca */ /* 0x000fe200000e0000 */
[----:B------:R-:W-:Y:S01]  /*8500*/  UMOV UR36, UR20 ;  /* 0x0000001400247c82 */ /* 0x000fe20008000000 */
[----:B------:R-:W-:Y:S01]  /*8510*/  R2UR UR42, R3 ;  /* 0x00000000032a72ca */ /* 0x000fe200000e0000 */
[----:B------:R-:W-:Y:S01]  /*8520*/  IMAD.X R3, R17, 0x1, R15, P1 ;  /* 0x0000000111037824 */ /* 0x000fe200008e060f */
[----:B------:R-:W-:-:S02]  /*8530*/  UIADD3 UR33, UR40, 0x26818, URZ ;  /* 0x0002681828217890 */ /* 0x000fc4000fffe03f */
[----:B------:R-:W-:Y:S02]  /*8540*/  UIADD3 UR32, UR40, 0x15000, URZ ;  /* 0x0001500028207890 */ /* 0x000fe4000fffe03f */
[----:B------:R-:W-:Y:S01]  /*8550*/  LEA.HI.X R3, R2, R9, R3, 0x2, P2 ;  /* 0x0000000902037211 */ /* 0x000fe200010f1403 */
        /* <DEDUP_REMOVED lines=8> */
[----:B------:R-:W-:Y:S01]  /*85e0*/  UMOV UR26, 0x20 ;  /* 0x00000020001a7882 */ /* 0x000fe20000000000 */
[----:B------:R-:W-:Y:S01]  /*85f0*/  UMOV UR28, UR20 ;  /* 0x00000014001c7c82 */ /* 0x000fe20008000000 */
[----:B------:R-:W-:Y:S01]  /*8600*/  UMOV UR29, UR21 ;  /* 0x00000015001d7c82 */ /* 0x000fe20008000000 */
[----:B------:R-:W-:Y:S01]  /*8610*/  R2UR UR9, R3 ;  /* 0x00000000030972ca */ /* 0x000fe200000e0000 */
[----:B------:R-:W-:Y:S01]  /*8620*/  UMOV UR25, UR33 ;  /* 0x0000002100197c82 */ /* 0x000fe20008000000 */
[----:B------:R-:W-:Y:S01]  /*8630*/  UMOV UR27, UR35 ;  /* 0x00000023001b7c82 */ /* 0x000fe20008000000 */
[----:B------:R-:W-:Y:S01]  /*8640*/  UMOV UR18, 0x40 ;  /* 0x0000004000127882 */ /* 0x000fe20000000000 */
[----:B------:R-:W-:Y:S01]  /*8650*/  UMOV UR17, UR33 ;  /* 0x0000002100117c82 */ /* 0x000fe20008000000 */
[----:B------:R-:W-:Y:S01]  /*8660*/  UMOV UR19, UR35 ;  /* 0x0000002300137c82 */ /* 0x000fe20008000000 */
[----:B------:R-:W-:Y:S01]  /*8670*/  UMOV UR41, UR33 ;  /* 0x0000002100297c82 */ /* 0x000fe20008000000 */
[----:B------:R-:W-:-:S06]  /*8680*/  UMOV UR7, 0x10 ;  /* 0x0000001000077882 */ /* 0x000fcc0000000000 */
[----:B------:R3:W-:Y:S01]  /*8690*/  UTMALDG.4D [UR32], [UR8], desc[UR30] ;  /* 0x00001e20080075b4 */ /* 0x0007e20008019000 */
[----:B------:R3:W-:Y:S01]  /*86a0*/  UTMALDG.4D [UR24], [UR8], desc[UR30] ;  /* 0x00001e18080075b4 */ /* 0x0007e20008019000 */
[----:B------:R3:W-:Y:S01]  /*86b0*/  UTMALDG.4D [UR16], [UR8], desc[UR30] ;  /* 0x00001e10080075b4 */ /* 0x0007e20008019000 */
[----:B------:R3:W-:Y:S01]  /*86c0*/  UBLKCP.S.G [UR40], [UR42], UR7 ;  /* 0x000000282a0073ba */ /* 0x0007e20008000207 */
[----:B------:R-:W4:Y:S02]  /*86d0*/  SYNCS.PHASECHK.TRANS64.TRYWAIT P1, [R16+URZ+0x26848], R21 ;  /* 0x02684815100075a7 */ /* 0x000f24000802017f */
[----:B---34-:R-:W-:Y:S05]  /*86e0*/  @!P1 BRA `(.L_x_1094) ;  /* 0x00000014003c9947 */ /* 0x018fea0003800000 */
.L_x_1117:
[----:B------:R-:W-:Y:S05]  /*86f0*/  @P0 BRA `(.L_x_1095) ;  /* 0x0000000000140947 */ /* 0x000fea0003800000 */
[----:B------:R-:W-:Y:S01]  /*8700*/  ISETP.NE.AND P1, PT, R6, RZ, PT ;  /* 0x000000ff0600720c */ /* 0x000fe20003f25270 */
[----:B-123--:R-:W-:-:S04]  /*8710*/  IMAD.MOV.U32 R21, RZ, RZ, 0x3100 ;  /* 0x00003100ff157424 */ /* 0x00efc800078e00ff */
[----:B------:R4:W-:Y:S08]  /*8720*/  SYNCS.ARRIVE.TRANS64 RZ, [R16+URZ+0x26838], R21 ;  /* 0x0268381510ff79a7 */ /* 0x0009f0000800003f */
[----:B------:R-:W-:Y:S05]  /*8730*/  @!P1 BRA `(.L_x_1095) ;  /* 0x0000000000049947 */ /* 0x000fea0003800000 */
[----:B------:R-:W-:Y:S01]  /*8740*/  BPT.TRAP 0x1 ;  /* 0x000000040000795c */ /* 0x000fe20000300000 */
.L_x_1095:
        /* <DEDUP_REMOVED lines=8> */
[C---:B------:R-:W-:Y:S01]  /*87d0*/  LEA R12, P1, R18.reuse, R12, 0x2 ;  /* 0x0000000c120c7211 */ /* 0x040fe200078210ff */
        /* <DEDUP_REMOVED lines=27> */
[----:B------:R-:W5:Y:S02]  /*8990*/  SYNCS.PHASECHK.TRANS64.TRYWAIT P1, [R16+URZ+0x26820], R5 ;  /* 0x02682005100075a7 */ /* 0x000f64000802017f */
[----:B-1---5:R-:W-:Y:S05]  /*89a0*/  @!P1 BRA `(.L_x_1096) ;  /* 0x0000001000a09947 */ /* 0x022fea0003800000 */
.L_x_1119:
[----:B------:R-:W-:Y:S05]  /*89b0*/  @P0 BRA `(.L_x_1097) ;  /* 0x0000000000140947 */ /* 0x000fea0003800000 */
[----:B------:R-:W-:Y:S01]  /*89c0*/  ISETP.NE.AND P1, PT, R6, RZ, PT ;  /* 0x000000ff0600720c */ /* 0x000fe20003f25270 */
[----:B------:R-:W-:-:S04]  /*89d0*/  IMAD.MOV.U32 R5, RZ, RZ, 0x3100 ;  /* 0x00003100ff057424 */ /* 0x000fc800078e00ff */
[----:B------:R1:W-:Y:S08]  /*89e0*/  SYNCS.ARRIVE.TRANS64 RZ, [R16+URZ+0x26810], R5 ;  /* 0x0268100510ff79a7 */ /* 0x0003f0000800003f */
[----:B------:R-:W-:Y:S05]  /*89f0*/  @!P1 BRA `(.L_x_1097) ;  /* 0x0000000000049947 */ /* 0x000fea0003800000 */
[----:B------:R-:W-:Y:S01]  /*8a00*/  BPT.TRAP 0x1 ;  /* 0x000000040000795c */ /* 0x000fe20000300000 */
.L_x_1097:
[----:B------:R-:W-:Y:S01]  /*8a10*/  R2UR UR7, R0 ;  /* 0x00000000000772ca */ /* 0x000fe200000e0000 */
[----:B------:R-:W-:Y:S01]  /*8a20*/  VIADD R20, R20, 0xfffffffe ;  /* 0xfffffffe14147836 */ /* 0x000fe20000000000 */
[----:B------:R-:W-:Y:S01]  /*8a30*/  R2UR UR8, R15 ;  /* 0x000000000f0872ca */ /* 0x000fe200000e0000 */
[----:B------:R-:W-:Y:S01]  /*8a40*/  UMOV UR30, 0x0 ;  /* 0x00000000001e7882 */ /* 0x000fe20000000000 */
[----:B------:R-:W-:Y:S01]  /*8a50*/  R2UR UR40, R16 ;  /* 0x00000000102872ca */ /* 0x000fe200000e0000 */
[----:B------:R-:W-:Y:S01]  /*8a60*/  UMOV UR31, 0x14f00000 ;  /* 0x14f00000001f7882 */ /* 0x000fe20000000000 */
[----:B------:R-:W-:Y:S01]  /*8a70*/  UMOV UR34, URZ ;  /* 0x0000003f00227c82 */ /* 0x000fe20008000000 */
[----:B------:R-:W-:Y:S01]  /*8a80*/  UMOV UR36, UR20 ;  /* 0x0000001400247c82 */ /* 0x000fe20008000000 */
[----:B------:R-:W-:Y:S01]  /*8a90*/  UMOV UR37, UR21 ;  /* 0x0000001500257c82 */ /* 0x000fe20008000000 */
[----:B------:R-:W-:Y:S01]  /*8aa0*/  UMOV UR26, 0x20 ;  /* 0x00000020001a7882 */ /* 0x000fe20000000000 */
[----:B------:R-:W-:Y:S01]  /*8ab0*/  UMOV UR28, UR20 ;  /* 0x00000014001c7c82 */ /* 0x000fe20008000000 */
[----:B------:R-:W-:Y:S01]  /*8ac0*/  UMOV UR29, UR21 ;  /* 0x00000015001d7c82 */ /* 0x000fe20008000000 */
[----:B------:R-:W-:Y:S01]  /*8ad0*/  UMOV UR18, 0x40 ;  /* 0x0000004000127882 */ /* 0x000fe20000000000 */
[----:B------:R-:W-:Y:S01]  /*8ae0*/  UIADD3 UR7, UR7, 0x2, URZ ;  /* 0x0000000207077890 */ /* 0x000fe2000fffe03f */
[----:B------:R-:W-:-:S03]  /*8af0*/  UMOV UR10, 0x10 ;  /* 0x00000010000a7882 */ /* 0x000fc60000000000 */
[----:B------:R-:W-:Y:S02]  /*8b00*/  USHF.L.U32 UR35, UR7, 0x6, URZ ;  /* 0x0000000607237899 */ /* 0x000fe4000800063f */
[----:B------:R-:W-:Y:S02]  /*8b10*/  UIADD3 UR33, UR40, 0x26810, URZ ;  /* 0x0002681028217890 */ /* 0x000fe4000fffe03f */
[----:B------:R-:W-:Y:S02]  /*8b20*/  UIADD3 UR9, UP0, UR35, UR22, URZ ;  /* 0x0000001623097290 */ /* 0x000fe4000ff1e03f */
[----:B------:R-:W-:Y:S02]  /*8b30*/  UIADD3 UR32, UR40, 0x12000, URZ ;  /* 0x0001200028207890 */ /* 0x000fe4000fffe03f */
[----:B------:R-:W-:Y:S02]  /*8b40*/  ULEA.HI.X.SX32 UR8, UR35, UR8, 0x1, UP0 ;  /* 0x0000000823087291 */ /* 0x000fe400080f0e3f */
[----:B-1----:R-:W-:Y:S01]  /*8b50*/  IMAD.U32 R5, RZ, RZ, UR9 ;  /* 0x00000009ff057e24 */ /* 0x002fe2000f8e00ff */
[----:B------:R-:W-:-:S02]  /*8b60*/  UIADD3 UR24, UR40, 0x13000, URZ ;  /* 0x0001300028187890 */ /* 0x000fc4000fffe03f */
[----:B------:R-:W-:Y:S01]  /*8b70*/  UIADD3 UR16, UR40, 0x14000, URZ ;  /* 0x0001400028107890 */ /* 0x000fe2000fffe03f */
[----:B------:R-:W-:Y:S01]  /*8b80*/  IMAD.U32 R4, RZ, RZ, UR8 ;  /* 0x00000008ff047e24 */ /* 0x000fe2000f8e00ff */
[----:B------:R-:W-:Y:S01]  /*8b90*/  LEA R0, P1, R5, R10, 0x2 ;  /* 0x0000000a05007211 */ /* 0x000fe200078210ff */
[----:B------:R-:W-:Y:S01]  /*8ba0*/  UIADD3 UR40, UR40, 0x1e000, URZ ;  /* 0x0001e00028287890 */ /* 0x000fe2000fffe03f */
[----:B------:R-:W-:Y:S01]  /*8bb0*/  R2UR UR8, R2 ;  /* 0x00000000020872ca */ /* 0x000fe200000e0000 */
[----:B------:R-:W-:Y:S01]  /*8bc0*/  UMOV UR25, UR33 ;  /* 0x0000002100197c82 */ /* 0x000fe20008000000 */
[----:B------:R-:W-:Y:S01]  /*8bd0*/  R2UR UR42, R0 ;  /* 0x00000000002a72ca */ /* 0x000fe200000e0000 */
[----:B------:R-:W-:Y:S01]  /*8be0*/  IMAD.U32 R0, RZ, RZ, UR9 ;  /* 0x00000009ff007e24 */ /* 0x000fe2000f8e00ff */
[----:B------:R-:W-:Y:S01]  /*8bf0*/  R2UR UR9, R3 ;  /* 0x00000000030972ca */ /* 0x000fe200000e0000 */
[----:B------:R-:W-:Y:S01]  /*8c00*/  UMOV UR27, UR35 ;  /* 0x00000023001b7c82 */ /* 0x000fe20008000000 */
[----:B------:R-:W-:Y:S01]  /*8c10*/  UMOV UR17, UR33 ;  /* 0x0000002100117c82 */ /* 0x000fe20008000000 */
[----:B------:R-:W-:Y:S01]  /*8c20*/  UMOV UR19, UR35 ;  /* 0x0000002300137c82 */ /* 0x000fe20008000000 */
[----:B------:R-:W-:Y:S01]  /*8c30*/  LEA.HI.X R0, R0, R9, R4, 0x2, P1 ;  /* 0x0000000900007211 */ /* 0x000fe200008f1404 */
[----:B------:R-:W-:Y:S01]  /*8c40*/  UMOV UR41, UR33 ;  /* 0x0000002100297c82 */ /* 0x000fe20008000000 */
[----:B------:R-:W-:-:S02]  /*8c50*/  ISETP.NE.AND P1, PT, R20, RZ, PT ;  /* 0x000000ff1400720c */ /* 0x000fc40003f25270 */
[----:B------:R-:W-:Y:S01]  /*8c60*/  R2UR UR43, R0 ;  /* 0x00000000002b72ca */ /* 0x000fe200000e0000 */
[----:B------:R-:W-:-:S04]  /*8c70*/  IMAD.U32 R0, RZ, RZ, UR7 ;  /* 0x00000007ff007e24 */ /* 0x000fc8000f8e00ff */
[----:B------:R1:W-:Y:S01]  /*8c80*/  UTMALDG.4D [UR32], [UR8], desc[UR30] ;  /* 0x00001e20080075b4 */ /* 0x0003e20008019000 */
[----:B------:R1:W-:Y:S01]  /*8c90*/  UTMALDG.4D [UR24], [UR8], desc[UR30] ;  /* 0x00001e18080075b4 */ /* 0x0003e20008019000 */
[----:B------:R1:W-:Y:S06]  /*8ca0*/  UTMALDG.4D [UR16], [UR8], desc[UR30] ;  /* 0x00001e10080075b4 */ /* 0x0003ec0008019000 */
[----:B------:R1:W-:Y:S02]  /*8cb0*/  UBLKCP.S.G [UR40], [UR42], UR10 ;  /* 0x000000282a0073ba */ /* 0x0003e4000800020a */
[----:B-1----:R-:W-:Y:S05]  /*8cc0*/  @P1 BRA `(.L_x_1098) ;  /* 0xfffffff000f41947 */ /* 0x002fea000383ffff */
.L_x_1089:
[----:B------:R-:W3:Y:S02]  /*8cd0*/  LDL.LU R4, [R1+0x4] ;  /* 0x0000040001047983 */ /* 0x000ee40000300800 */
[----:B---3--:R-:W-:Y:S02]  /*8ce0*/  ISETP.NE.AND P1, PT, R4, RZ, PT ;  /* 0x000000ff0400720c */ /* 0x008fe40003f25270 */
[----:B------:R1:W5:Y:S11]  /*8cf0*/  LDL R4, [R1] ;  /* 0x0000000001047983 */ /* 0x0003760000100800 */
[----:B-1----:R-:W-:Y:S05]  /*8d00*/  @!P1 BRA `(.L_x_1088) ;  /* 0x0000000400809947 */ /* 0x002fea0003800000 */
[----:B------:R-:W-:-:S04]  /*8d10*/  SHF.L.U32 R13, R11, 0x1f, RZ ;  /* 0x0000001f0b0d7819 */ /* 0x000fc800000006ff */
[----:B------:R-:W1:Y:S02]  /*8d20*/  SYNCS.PHASECHK.TRANS64.TRYWAIT P1, [R16+URZ+0x26840], R13 ;  /* 0x0268400d100075a7 */ /* 0x000e64000802017f */
[----:B-1----:R-:W-:Y:S05]  /*8d30*/  @!P1 BRA `(.L_x_1099) ;  /* 0x0000000c00d49947 */ /* 0x002fea0003800000 */
.L_x_1120:
[----:B------:R-:W-:Y:S05]  /*8d40*/  @P0 BRA `(.L_x_1100) ;  /* 0x0000000000140947 */ /* 0x000fea0003800000 */
[----:B------:R-:W-:Y:S01]  /*8d50*/  ISETP.NE.AND P1, PT, R6, RZ, PT ;  /* 0x000000ff0600720c */ /* 0x000fe20003f25270 */
[----:B--2---:R-:W-:-:S04]  /*8d60*/  IMAD.MOV.U32 R5, RZ, RZ, 0x3100 ;  /* 0x00003100ff057424 */ /* 0x004fc800078e00ff */
[----:B------:R3:W-:Y:S08]  /*8d70*/  SYNCS.ARRIVE.TRANS64 RZ, [R16+URZ+0x26830], R5 ;  /* 0x0268300510ff79a7 */ /* 0x0007f0000800003f */
[----:B------:R-:W-:Y:S05]  /*8d80*/  @!P1 BRA `(.L_x_1100) ;  /* 0x0000000000049947 */ /* 0x000fea0003800000 */
[----:B------:R-:W-:Y:S01]  /*8d90*/  BPT.TRAP 0x1 ;  /* 0x000000040000795c */ /* 0x000fe20000300000 */
.L_x_1100:
[----:B--23-5:R-:W2:Y:S01]  /*8da0*/  LDC.64 R4, c[0x0][0x728] ;  /* 0x0001ca00ff047b82 */ /* 0x02cea20000000a00 */
[----:B------:R-:W-:Y:S01]  /*8db0*/  IMAD.SHL.U32 R17, R0, 0x40, RZ ;  /* 0x0000004000117824 */ /* 0x000fe200078e00ff */
[----:B------:R-:W-:Y:S01]  /*8dc0*/  R2UR UR16, R16 ;  /* 0x00000000101072ca */ /* 0x000fe200000e0000 */
[----:B------:R-:W-:Y:S01]  /*8dd0*/  UMOV UR30, 0x0 ;  /* 0x00000000001e7882 */ /* 0x000fe20000000000 */
[----:B------:R-:W-:Y:S01]  /*8de0*/  UMOV UR31, 0x14f00000 ;  /* 0x14f00000001f7882 */ /* 0x000fe20000000000 */
[----:B------:R-:W-:Y:S01]  /*8df0*/  UMOV UR34, URZ ;  /* 0x0000003f00227c82 */ /* 0x000fe20008000000 */
[C---:B------:R-:W-:Y:S01]  /*8e00*/  IADD3 R0, P1, R17.reuse, UR14, RZ ;  /* 0x0000000e11007c10 */ /* 0x040fe2000ff3e0ff */
[----:B------:R-:W-:Y:S01]  /*8e10*/  UMOV UR36, UR20 ;  /* 0x0000001400247c82 */ /* 0x000fe20008000000 */
[----:B------:R-:W-:Y:S01]  /*8e20*/  R2UR UR35, R17 ;  /* 0x00000000112372ca */ /* 0x000fe200000e0000 */
[----:B------:R-:W-:Y:S01]  /*8e30*/  UMOV UR37, UR21 ;  /* 0x0000001500257c82 */ /* 0x000fe20008000000 */
[----:B------:R-:W-:Y:S01]  /*8e40*/  UMOV UR26, 0x20 ;  /* 0x00000020001a7882 */ /* 0x000fe20000000000 */
[----:B------:R-:W-:Y:S01]  /*8e50*/  UMOV UR28, UR20 ;  /* 0x00000014001c7c82 */ /* 0x000fe20008000000 */
[----:B------:R-:W-:Y:S01]  /*8e60*/  UMOV UR29, UR21 ;  /* 0x00000015001d7c82 */ /* 0x000fe20008000000 */
[----:B------:R-:W-:Y:S01]  /*8e70*/  UMOV UR18, 0x40 ;  /* 0x0000004000127882 */ /* 0x000fe20000000000 */
[----:B------:R-:W-:Y:S01]  /*8e80*/  UMOV UR7, 0x10 ;  /* 0x0000001000077882 */ /* 0x000fe20000000000 */
        /* <DEDUP_REMOVED lines=12> */
[----:B------:R-:W-:-:S03]  /*8f50*/  UMOV UR43, UR33 ;  /* 0x00000021002b7c82 */ /* 0x000fc60008000000 */
[----:B------:R-:W-:Y:S02]  /*8f60*/  LEA.HI.X R5, R0, R5, R4, 0x2, P2 ;  /* 0x0000000500057211 */ /* 0x000fe400010f1404 */
        /* <DEDUP_REMOVED lines=11> */
.L_x_1121:
[----:B------:R-:W-:Y:S05]  /*9020*/  @P0 BRA `(.L_x_1102) ;  /* 0x0000000000140947 */ /* 0x000fea0003800000 */
[----:B------:R-:W-:Y:S01]  /*9030*/  ISETP.NE.AND P0, PT, R6, RZ, PT ;  /* 0x000000ff0600720c */ /* 0x000fe20003f05270 */
[----:B------:R-:W-:-:S04]  /*9040*/  IMAD.MOV.U32 R5, RZ, RZ, 0x3100 ;  /* 0x00003100ff057424 */ /* 0x000fc800078e00ff */
[----:B------:R3:W-:Y:S08]  /*9050*/  SYNCS.ARRIVE.TRANS64 RZ, [R16+URZ+0x26818], R5 ;  /* 0x0268180510ff79a7 */ /* 0x0007f0000800003f */
[----:B------:R-:W-:Y:S05]  /*9060*/  @!P0 BRA `(.L_x_1102) ;  /* 0x0000000000048947 */ /* 0x000fea0003800000 */
[----:B------:R-:W-:Y:S01]  /*9070*/  BPT.TRAP 0x1 ;  /* 0x000000040000795c */ /* 0x000fe20000300000 */
.L_x_1102:
        /* <DEDUP_REMOVED lines=13> */
[----:B------:R-:W-:-:S04]  /*9150*/  UIADD3 UR35, UR35, 0x40, URZ ;  /* 0x0000004023237890 */ /* 0x000fc8000fffe03f */
[----:B------:R-:W-:Y:S02]  /*9160*/  UIADD3 UR8, UP0, UR35, UR22, URZ ;  /* 0x0000001623087290 */ /* 0x000fe4000ff1e03f */
[----:B------:R-:W-:Y:S02]  /*9170*/  UIADD3 UR32, UR40, 0x15000, URZ ;  /* 0x0001500028207890 */ /* 0x000fe4000fffe03f */
[----:B------:R-:W-:Y:S02]  /*9180*/  ULEA.HI.X.SX32 UR7, UR35, UR7, 0x1, UP0 ;  /* 0x0000000723077291 */ /* 0x000fe400080f0e3f */
[----:B---3--:R-:W-:Y:S01]  /*9190*/  IMAD.U32 R5, RZ, RZ, UR8 ;  /* 0x00000008ff057e24 */ /* 0x008fe2000f8e00ff */
[----:B------:R-:W-:Y:S01]  /*91a0*/  UIADD3 UR33, UR40, 0x26818, URZ ;  /* 0x0002681828217890 */ /* 0x000fe2000fffe03f */
[----:B------:R-:W-:Y:S01]  /*91b0*/  IMAD.U32 R0, RZ, RZ, UR8 ;  /* 0x00000008ff007e24 */ /* 0x000fe2000f8e00ff */
[----:B------:R-:W-:Y:S01]  /*91c0*/  R2UR UR8, R2 ;  /* 0x00000000020872ca */ /* 0x000fe200000e0000 */
[----:B------:R-:W-:Y:S01]  /*91d0*/  IMAD.U32 R4, RZ, RZ, UR7 ;  /* 0x00000007ff047e24 */ /* 0x000fe2000f8e00ff */
[----:B------:R-:W-:Y:S01]  /*91e0*/  LEA R10, P0, R5, R10, 0x2 ;  /* 0x0000000a050a7211 */ /* 0x000fe200078010ff */
[----:B------:R-:W-:-:S02]  /*91f0*/  UIADD3 UR24, UR40, 0x16000, URZ ;  /* 0x0001600028187890 */ /* 0x000fc4000fffe03f */
[----:B------:R-:W-:Y:S01]  /*9200*/  UIADD3 UR16, UR40, 0x17000, URZ ;  /* 0x0001700028107890 */ /* 0x000fe2000fffe03f */
[----:B------:R-:W-:Y:S01]  /*9210*/  LEA.HI.X R9, R0, R9, R4, 0x2, P0 ;  /* 0x0000000900097211 */ /* 0x000fe200000f1404 */
[----:B------:R-:W-:Y:S01]  /*9220*/  UIADD3 UR40, UR40, 0x1e100, URZ ;  /* 0x0001e10028287890 */ /* 0x000fe2000fffe03f */
[----:B------:R3:W5:Y:S01]  /*9230*/  LDL.LU R4, [R1] ;  /* 0x0000000001047983 */ /* 0x0007620000300800 */
[----:B------:R-:W-:Y:S01]  /*9240*/  R2UR UR42, R10 ;  /* 0x000000000a2a72ca */ /* 0x000fe200000e0000 */
[----:B------:R-:W-:Y:S01]  /*9250*/  UMOV UR25, UR33 ;  /* 0x0000002100197c82 */ /* 0x000fe20008000000 */
[----:B------:R-:W-:Y:S01]  /*9260*/  R2UR UR43, R9 ;  /* 0x00000000092b72ca */ /* 0x000fe200000e0000 */
[----:B------:R-:W-:Y:S01]  /*9270*/  UMOV UR27, UR35 ;  /* 0x00000023001b7c82 */ /* 0x000fe20008000000 */
[----:B------:R3:W-:Y:S01]  /*9280*/  UTMALDG.4D [UR32], [UR8], desc[UR30] ;  /* 0x00001e20080075b4 */ /* 0x0007e20008019000 */
[----:B------:R-:W-:Y:S01]  /*9290*/  UMOV UR17, UR33 ;  /* 0x0000002100117c82 */ /* 0x000fe20008000000 */
[----:B------:R-:W-:Y:S01]  /*92a0*/  UMOV UR19, UR35 ;  /* 0x0000002300137c82 */ /* 0x000fe20008000000 */
[----:B------:R-:W-:Y:S01]  /*92b0*/  UMOV UR41, UR33 ;  /* 0x0000002100297c82 */ /* 0x000fe20008000000 */
[----:B------:R-:W-:Y:S01]  /*92c0*/  UMOV UR7, 0x10 ;  /* 0x0000001000077882 */ /* 0x000fe20000000000 */
[----:B------:R3:W-:Y:S01]  /*92d0*/  UTMALDG.4D [UR24], [UR8], desc[UR30] ;  /* 0x00001e18080075b4 */ /* 0x0007e20008019000 */
[----:B------:R3:W-:Y:S05]  /*92e0*/  UTMALDG.4D [UR16], [UR8], desc[UR30] ;  /* 0x00001e10080075b4 */ /* 0x0007ea0008019000 */
[----:B------:R3:W-:Y:S02]  /*92f0*/  UBLKCP.S.G [UR40], [UR42], UR7 ;  /* 0x000000282a0073ba */ /* 0x0007e40008000207 */
[----:B---3--:R-:W-:-:S07]  /*9300*/  IMAD.MOV.U32 R19, RZ, RZ, 0x1 ;  /* 0x00000001ff137424 */ /* 0x008fce00078e00ff */
.L_x_1088:
[----:B------:R-:W3:Y:S01]  /*9310*/  S2R R0, SR_TID.X ;  /* 0x0000000000007919 */ /* 0x000ee20000002100 */
[----:B------:R-:W-:Y:S01]  /*9320*/  IMAD R3, R19, 0x8, R16 ;  /* 0x0000000813037824 */ /* 0x000fe200078e0210 */
[----:B---3--:R-:W-:Y:S02]  /*9330*/  LOP3.LUT R2, R0, 0x7f, RZ, 0xc0, !PT ;  /* 0x0000007f00027812 */ /* 0x008fe400078ec0ff */
[----:B------:R-:W-:Y:S02]  /*9340*/  SHF.L.U32 R0, R11, 0x1f, RZ ;  /* 0x0000001f0b007819 */ /* 0x000fe400000006ff */
[----:B------:R-:W-:Y:S02]  /*9350*/  ISETP.NE.AND P1, PT, R2, RZ, PT ;  /* 0x000000ff0200720c */ /* 0x000fe40003f25270 */
[----:B------:R-:W3:Y:S02]  /*9360*/  SYNCS.PHASECHK.TRANS64.TRYWAIT P0, [R3+URZ+0x26840], R0 ;  /* 0x02684000030075a7 */ /* 0x000ee4000800017f */
[----:B---3--:R-:W-:Y:S09]  /*9370*/  @!P0 BRA `(.L_x_1103) ;  /* 0x00000008006c8947 */ /* 0x008ff20003800000 */
.L_x_1122:
[----:B------:R-:W-:Y:S05]  /*9380*/  @P1 BRA `(.L_x_1104) ;  /* 0x0000000000181947 */ /* 0x000fea0003800000 */
[----:B------:R-:W1:Y:S01]  /*9390*/  S2R R2, SR_TID.X ;  /* 0x0000000000027919 */ /* 0x000e620000002100 */
[----:B---3--:R-:W-:-:S04]  /*93a0*/  IMAD.MOV.U32 R0, RZ, RZ, 0x3100 ;  /* 0x00003100ff007424 */ /* 0x008fc800078e00ff */
[----:B------:R3:W-:Y:S01]  /*93b0*/  SYNCS.ARRIVE.TRANS64 RZ, [R3+URZ+0x26830], R0 ;  /* 0x0268300003ff79a7 */ /* 0x0007e2000800003f */
[----:B-1----:R-:W-:-:S13]  /*93c0*/  LOP3.LUT P0, RZ, R2, 0x1f, RZ, 0xc0, !PT ;  /* 0x0000001f02ff7812 */ /* 0x002fda000780c0ff */
[----:B---3--:R-:W-:Y:S05]  /*93d0*/  @!P0 BRA `(.L_x_1104) ;  /* 0x0000000000048947 */ /* 0x008fea0003800000 */
[----:B------:R-:W-:Y:S01]  /*93e0*/  BPT.TRAP 0x1 ;  /* 0x000000040000795c */ /* 0x000fe20000300000 */
.L_x_1104:
[----:B-----5:R-:W-:Y:S01]  /*93f0*/  R2UR UR35, R4 ;  /* 0x00000000042372ca */ /* 0x020fe200000e0000 */
[C-C-:B---3--:R-:W-:Y:S01]  /*9400*/  IMAD R0, R19.reuse, 0x3000, R16.reuse ;  /* 0x0000300013007824 */ /* 0x148fe200078e0210 */
[----:B------:R-:W-:Y:S01]  /*9410*/  IADD3 R8, P0, R8, 0x1f0, RZ ;  /* 0x000001f008087810 */ /* 0x000fe20007f1e0ff */
[----:B-12-4-:R-:W-:Y:S01]  /*9420*/  IMAD R16, R19, 0x100, R16 ;  /* 0x0000010013107824 */ /* 0x016fe200078e0210 */
[----:B------:R-:W-:Y:S01]  /*9430*/  R2UR UR10, R14 ;  /* 0x000000000e0a72ca */ /* 0x000fe200000e0000 */
[----:B------:R-:W-:Y:S01]  /*9440*/  ULDC.64 UR30, c[0x0][0x728] ;  /* 0x0001ca00001e7ab9 */ /* 0x000fe20000000a00 */
[----:B------:R-:W-:Y:S01]  /*9450*/  R2UR UR33, R3 ;  /* 0x00000000032172ca */ /* 0x000fe200000e0000 */
[----:B------:R-:W-:Y:S01]  /*9460*/  IMAD.X R7, RZ, RZ, R7, P0 ;  /* 0x000000ffff077224 */ /* 0x000fe200000e0607 */
[----:B------:R-:W-:Y:S01]  /*9470*/  R2UR UR16, R0 ;  /* 0x00000000001072ca */ /* 0x000fe200000e0000 */
[----:B------:R-:W-:Y:S01]  /*9480*/  UMOV UR40, 0x0 ;  /* 0x0000000000287882 */ /* 0x000fe20000000000 */
[----:B------:R-:W-:Y:S01]  /*9490*/  R2UR UR7, R16 ;  /* 0x00000000100772ca */ /* 0x000fe200000e0000 */
[----:B------:R-:W-:Y:S01]  /*94a0*/  UMOV UR41, 0x14f00000 ;  /* 0x14f0000000297882 */ /* 0x000fe20000000000 */
[----:B------:R-:W-:Y:S01]  /*94b0*/  R2UR UR8, R8 ;  /* 0x00000000080872ca */ /* 0x000fe200000e0000 */
[----:B------:R-:W-:Y:S01]  /*94c0*/  USHF.L.U32 UR35, UR35, 0x6, URZ ;  /* 0x0000000623237899 */ /* 0x000fe2000800063f */
[----:B------:R-:W-:Y:S01]  /*94d0*/  R2UR UR9, R7 ;  /* 0x00000000070972ca */ /* 0x000fe200000e0000 */
[----:B------:R-:W-:Y:S01]  /*94e0*/  UMOV UR34, URZ ;  /* 0x0000003f00227c82 */ /* 0x000fe20008000000 */
[----:B------:R-:W-:Y:S01]  /*94f0*/  UMOV UR36, UR20 ;  /* 0x0000001400247c82 */ /* 0x000fe20008000000 */
[----:B------:R-:W-:Y:S01]  /*9500*/  UIADD3 UR13, UP0, UR35, UR14, URZ ;  /* 0x0000000e230d7290 */ /* 0x000fe2000ff1e03f */
[----:B------:R-:W-:Y:S01]  /*9510*/  VIADD R0, R19, 0x1 ;  /* 0x0000000113007836 */ /* 0x000fe20000000000 */
[----:B------:R-:W-:-:S02]  /*9520*/  UIADD3 UR33, UR33, 0x26830, URZ ;  /* 0x0002683021217890 */ /* 0x000fc4000fffe03f */
[----:B------:R-:W-:Y:S02]  /*9530*/  ULEA UR30, UP1, UR13, UR30, 0x2 ;  /* 0x0000001e0d1e7291 */ /* 0x000fe4000f82103f */
[----:B------:R-:W-:Y:S01]  /*9540*/  ULEA.HI.X.SX32 UR10, UR35, UR10, 0x1, UP0 ;  /* 0x0000000a230a7291 */ /* 0x000fe200080f0e3f */
[C---:B------:R-:W-:Y:S01]  /*9550*/  ISETP.NE.AND P0, PT, R0.reuse, 0x2, PT ;  /* 0x000000020000780c */ /* 0x040fe20003f05270 */
[----:B------:R-:W-:Y:S02]  /*9560*/  UIADD3 UR32, UR16, 0x18000, URZ ;  /* 0x0001800010207890 */ /* 0x000fe4000fffe03f */
[----:B------:R-:W-:Y:S01]  /*9570*/  UIADD3 UR24, UR16, 0x19000, URZ ;  /* 0x0001900010187890 */ /* 0x000fe2000fffe03f */
[----:B------:R-:W-:Y:S01]  /*9580*/  SEL R2, RZ, 0x1, P0 ;  /* 0x00000001ff027807 */ /* 0x000fe20000000000 */
[----:B------:R-:W-:Y:S01]  /*9590*/  UIADD3 UR16, UR16, 0x1a000, URZ ;  /* 0x0001a00010107890 */ /* 0x000fe2000fffe03f */
[----:B------:R-:W-:Y:S01]  /*95a0*/  SEL R0, R0, RZ, P0 ;  /* 0x000000ff00007207 */ /* 0x000fe20000000000 */
[----:B------:R-:W-:Y:S01]  /*95b0*/  ULEA.HI.X UR31, UR13, UR31, UR10, 0x2, UP1 ;  /* 0x0000001f0d1f7291 */ /* 0x000fe200088f140a */
[----:B------:R-:W-:Y:S01]  /*95c0*/  LOP3.LUT R11, R11, R2, RZ, 0x3c, !PT ;  /* 0x000000020b0b7212 */ /* 0x000fe200078e3cff */
[----:B------:R-:W-:Y:S01]  /*95d0*/  UIADD3 UR42, UR7, 0x1e200, URZ ;  /* 0x0001e200072a7890 */ /* 0x000fe2000fffe03f */
[----:B------:R-:W-:Y:S01]  /*95e0*/  UMOV UR37, UR21 ;  /* 0x0000001500257c82 */ /* 0x000fe20008000000 */
[----:B------:R-:W-:Y:S01]  /*95f0*/  UMOV UR26, 0x20 ;  /* 0x00000020001a7882 */ /* 0x000fe20000000000 */
        /* <DEDUP_REMOVED lines=12> */
[----:B------:R1:W-:Y:S02]  /*96c0*/  UBLKCP.S.G [UR42], [UR30], UR7 ;  /* 0x0000002a1e0073ba */ /* 0x0003e40008000207 */
[----:B-1----:R-:W-:Y:S01]  /*96d0*/  NOP ;  /* 0x0000000000007918 */ /* 0x002fe20000000000 */
.L_x_1085:
[----:B------:R-:W-:Y:S05]  /*96e0*/  BSYNC B1 ;  /* 0x0000000000017941 */ /* 0x000fea0003800000 */
.L_x_1083:
[----:B------:R-:W-:-:S03]  /*96f0*/  UMOV UR7, 0xffffffff ;  /* 0xffffffff00077882 */ /* 0x000fc60000000000 */
[----:B------:R-:W-:Y:S05]  /*9700*/  BRA.DIV UR7, `(.L_x_1105) ;  /* 0x00000006079c7947 */ /* 0x000fea000b800000 */
[----:B------:R-:W-:-:S13]  /*9710*/  ELECT P6, URZ, PT ;  /* 0x00000000003f782f */ /* 0x000fda00038c0000 */
.L_x_1125:
[----:B------:R-:W-:Y:S05]  /*9720*/  @!P6 BRA `(.L_x_1060) ;  /* 0x000000000084e947 */ /* 0x000fea0003800000 */
[----:B------:R-:W-:-:S06]  /*9730*/  ULOP3.LUT UR7, UR38, 0x2, URZ, 0xfc, !UPT ;  /* 0x0000000226077892 */ /* 0x000fcc000f8efc3f */
[----:B------:R-:W-:-:S05]  /*9740*/  IMAD.U32 R2, RZ, RZ, UR7 ;  /* 0x00000007ff027e24 */ /* 0x000fca000f8e00ff */
[----:B------:R-:W-:-:S13]  /*9750*/  ISETP.NE.AND P2, PT, R2, 0x3, PT ;  /* 0x000000030200780c */ /* 0x000fda0003f45270 */
[----:B------:R-:W-:Y:S05]  /*9760*/  @!P2 BRA `(.L_x_1106) ;  /* 0x000000000004a947 */ /* 0x000fea0003800000 */
[----:B------:R-:W-:Y:S01]  /*9770*/  BPT.TRAP 0x1 ;  /* 0x000000040000795c */ /* 0x000fe20000300000 */
.L_x_1106:
        /* <DEDUP_REMOVED lines=15> */
.L_x_1126:
[----:B------:R-:W2:Y:S02]  /*9870*/  SYNCS.PHASECHK.TRANS64.TRYWAIT P0, [R3+URZ], R2 ;  /* 0x00000002030075a7 */ /* 0x000ea4000800017f */
[----:B--2---:R-:W-:Y:S05]  /*9880*/  @!P0 BRA `(.L_x_1108) ;  /* 0x0000000400708947 */ /* 0x004fea0003800000 */
.L_x_1127:
[----:B------:R-:W-:Y:S05]  /*9890*/  @!P2 BRA `(.L_x_1109) ;  /* 0x000000000004a947 */ /* 0x000fea0003800000 */
[----:B------:R-:W-:Y:S01]  /*98a0*/  BPT.TRAP 0x1 ;  /* 0x000000040000795c */ /* 0x000fe20000300000 */
.L_x_1109:
[----:B--2---:R-:W-:-:S04]  /*98b0*/  VIADD R3, R7, 0x26840 ;  /* 0x0002684007037836 */ /* 0x004fc80000000000 */
[----:B------:R-:W-:-:S04]  /*98c0*/  IMAD R0, R0, 0x8, R3 ;  /* 0x0000000800007824 */ /* 0x000fc800078e0203 */
[----:B------:R-:W2:Y:S02]  /*98d0*/  SYNCS.PHASECHK.TRANS64.TRYWAIT P0, [R0+URZ], R5 ;  /* 0x00000005000075a7 */ /* 0x000ea4000800017f */
[----:B--2---:R-:W-:Y:S05]  /*98e0*/  @!P0 BRA `(.L_x_1110) ;  /* 0x00000004006c8947 */ /* 0x004fea0003800000 */
.L_x_1128:
[----:B------:R-:W-:-:S07]  /*98f0*/  IMAD R3, R4, 0x8, R3 ;  /* 0x0000000804037824 */ /* 0x000fce00078e0203 */
.L_x_1111:
[----:B---3--:R3:W4:Y:S02]  /*9900*/  SYNCS.PHASECHK.TRANS64.TRYWAIT P0, [R3+URZ], R2 ;  /* 0x00000002030075a7 */ /* 0x008724000800017f */
[----:B----4-:R-:W-:Y:S05]  /*9910*/  @!P0 NANOSLEEP.SYNCS 0x989680 ;  /* 0x009896800000895d */ /* 0x010fea0003900000 */
[----:B------:R-:W4:Y:S02]  /*9920*/  @!P0 SYNCS.PHASECHK.TRANS64 P0, [R3+URZ], R2 ;  /* 0x00000002030085a7 */ /* 0x000f24000800007f */
[----:B----4-:R-:W-:Y:S05]  /*9930*/  @!P0 BRA `(.L_x_1111) ;  /* 0xfffffffc00f08947 */ /* 0x010fea000383ffff */
.L_x_1060:
[----:B------:R-:W-:Y:S05]  /*9940*/  BSYNC B0 ;  /* 0x0000000000007941 */ /* 0x000fea0003800000 */
.L_x_1058:
[----:B------:R-:W-:Y:S05]  /*9950*/  EXIT ;  /* 0x000000000000794d */ /* 0x000fea0003800000 */
.L_x_1028:
[----:B------:R-:W-:Y:S02]  /*9960*/  IMAD.MOV.U32 R13, RZ, RZ, R17 ;  /* 0x000000ffff0d7224 */ /* 0x000fe400078e0011 */
[----:B------:R-:W-:Y:S02]  /*9970*/  IMAD.MOV.U32 R12, RZ, RZ, RZ ;  /* 0x000000ffff0c7224 */ /* 0x000fe400078e00ff */
[----:B------:R-:W-:Y:S02]  /*9980*/  IMAD.MOV.U32 R11, RZ, RZ, 0x1f ;  /* 0x0000001fff0b7424 */ /* 0x000fe400078e00ff */
[----:B------:R-:W-:-:S07]  /*9990*/  IMAD.MOV.U32 R15, RZ, RZ, -0x1 ;  /* 0xffffffffff0f7424 */ /* 0x000fce00078e00ff */
[----:B------:R-:W-:Y:S05]  /*99a0*/  WARPSYNC.COLLECTIVE R15, `(.L_x_1112) ;  /* 0x000000000f087348 */ /* 0x000fea0003c00000 */
[----:B------:R1:W2:Y:S02]  /*99b0*/  SHFL.IDX P6, R14, R13, R12, R11 ;  /* 0x0000000c0d0e7389 */ /* 0x0002a400000c000b */
[----:B-12---:R-:W-:Y:S01]  /*99c0*/  ENDCOLLECTIVE ;  /* 0x000000000000791b */ /* 0x006fe20003800000 */
.L_x_1112:
[----:B------:R-:W-:Y:S05]  /*99d0*/  BRA `(.L_x_1113) ;  /* 0xffffff7400b47947 */ /* 0x000fea000383ffff */
.L_x_1030:
[----:B--2---:R2:W3:Y:S02]  /*99e0*/  SYNCS.PHASECHK.TRANS64.TRYWAIT P0, [R237+URZ+0x26800], R4 ;  /* 0x02680004ed0075a7 */ /* 0x0044e4000800017f */
[----:B---3--:R-:W-:Y:S05]  /*99f0*/  @!P0 NANOSLEEP.SYNCS 0x989680 ;  /* 0x009896800000895d */ /* 0x008fea0003900000 */
[----:B------:R-:W3:Y:S02]  /*9a00*/  @!P0 SYNCS.PHASECHK.TRANS64 P0, [R237+URZ+0x26800], R4 ;  /* 0x02680004ed0085a7 */ /* 0x000ee4000800007f */
[----:B---3--:R-:W-:Y:S05]  /*9a10*/  @!P0 BRA `(.L_x_1030) ;  /* 0xfffffffc00f08947 */ /* 0x008fea000383ffff */
[----:B------:R-:W-:Y:S05]  /*9a20*/  BRA `(.L_x_1029) ;  /* 0xffffff7400dc7947 */ /* 0x000fea000383ffff */
.L_x_1035:
[----:B--2---:R-:W-:-:S04]  /*9a30*/  IMAD.U32 R5, RZ, RZ, UR6 ;  /* 0x00000006ff057e24 */ /* 0x004fc8000f8e00ff */
[----:B------:R2:W3:Y:S03]  /*9a40*/  SYNCS.PHASECHK.TRANS64.TRYWAIT P0, [R5+URZ+0x26810], R120 ;  /* 0x02681078050075a7 */ /* 0x0004e6000800017f */
[----:B---3--:R-:W-:Y:S05]  /*9a50*/  @!P0 NANOSLEEP.SYNCS 0x989680 ;  /* 0x009896800000895d */ /* 0x008fea0003900000 */
[----:B------:R-:W3:Y:S02]  /*9a60*/  @!P0 SYNCS.PHASECHK.TRANS64 P0, [R5+URZ+0x26810], R120 ;  /* 0x02681078050085a7 */ /* 0x000ee4000800007f */
[----:B---3--:R-:W-:Y:S05]  /*9a70*/  @!P0 BRA `(.L_x_1035) ;  /* 0xfffffffc00ec8947 */ /* 0x008fea000383ffff */
[----:B------:R-:W-:Y:S05]  /*9a80*/  BRA `(.L_x_1034) ;  /* 0xffffff8000447947 */ /* 0x000fea000383ffff */
.L_x_1039:
[----:B------:R-:W-:-:S04]  /*9a90*/  IMAD.U32 R121, RZ, RZ, UR6 ;  /* 0x00000006ff797e24 */ /* 0x000fc8000f8e00ff */
[----:B------:R1:W1:Y:S03]  /*9aa0*/  SYNCS.PHASECHK.TRANS64.TRYWAIT P0, [R121+URZ+0x26830], R120 ;  /* 0x02683078790075a7 */ /* 0x000266000800017f */
[----:B-1----:R-:W-:Y:S05]  /*9ab0*/  @!P0 NANOSLEEP.SYNCS 0x989680 ;  /* 0x009896800000895d */ /* 0x002fea0003900000 */
[----:B------:R-:W1:Y:S02]  /*9ac0*/  @!P0 SYNCS.PHASECHK.TRANS64 P0, [R121+URZ+0x26830], R120 ;  /* 0x02683078790085a7 */ /* 0x000e64000800007f */
[----:B-1----:R-:W-:Y:S05]  /*9ad0*/  @!P0 BRA `(.L_x_1039) ;  /* 0xfffffffc00ec8947 */ /* 0x002fea000383ffff */
[----:B------:R-:W-:Y:S05]  /*9ae0*/  BRA `(.L_x_1038) ;  /* 0xffffff8800087947 */ /* 0x000fea000383ffff */
.L_x_1086:
[----:B-1----:R1:W2:Y:S02]  /*9af0*/  SYNCS.PHASECHK.TRANS64.TRYWAIT P0, [R16+URZ+0x26820], R3 ;  /* 0x02682003100075a7 */ /* 0x0022a4000800017f */
[----:B--2---:R-:W-:Y:S05]  /*9b00*/  @!P0 NANOSLEEP.SYNCS 0x989680 ;  /* 0x009896800000895d */ /* 0x004fea0003900000 */
[----:B------:R-:W2:Y:S02]  /*9b10*/  @!P0 SYNCS.PHASECHK.TRANS64 P0, [R16+URZ+0x26820], R3 ;  /* 0x02682003100085a7 */ /* 0x000ea4000800007f */
[----:B--2---:R-:W-:Y:S05]  /*9b20*/  @!P0 BRA `(.L_x_1086) ;  /* 0xfffffffc00f08947 */ /* 0x004fea000383ffff */
[----:B------:R-:W-:Y:S05]  /*9b30*/  BRA `(.L_x_1114) ;  /* 0xffffffdc001c7947 */ /* 0x000fea000383ffff */
.L_x_1090:
[----:B-1----:R1:W3:Y:S02]  /*9b40*/  SYNCS.PHASECHK.TRANS64.TRYWAIT P1, [R16+URZ+0x26840], R21 ;  /* 0x02684015100075a7 */ /* 0x0022e4000802017f */
[----:B---3--:R-:W-:Y:S05]  /*9b50*/  @!P1 NANOSLEEP.SYNCS 0x989680 ;  /* 0x009896800000995d */ /* 0x008fea0003900000 */
[----:B------:R-:W3:Y:S02]  /*9b60*/  @!P1 SYNCS.PHASECHK.TRANS64 P1, [R16+URZ+0x26840], R21 ;  /* 0x02684015100095a7 */ /* 0x000ee4000802007f */
[----:B---3--:R-:W-:Y:S05]  /*9b70*/  @!P1 BRA `(.L_x_1090) ;  /* 0xfffffffc00f09947 */ /* 0x008fea000383ffff */
[----:B------:R-:W-:Y:S05]  /*9b80*/  BRA `(.L_x_1115) ;  /* 0xffffffe400507947 */ /* 0x000fea000383ffff */
.L_x_1092:
[----:B--2---:R2:W3:Y:S02]  /*9b90*/  SYNCS.PHASECHK.TRANS64.TRYWAIT P1, [R16+URZ+0x26828], R21 ;  /* 0x02682815100075a7 */ /* 0x0044e4000802017f */
[----:B---3--:R-:W-:Y:S05]  /*9ba0*/  @!P1 NANOSLEEP.SYNCS 0x989680 ;  /* 0x009896800000995d */ /* 0x008fea0003900000 */
[----:B------:R-:W3:Y:S02]  /*9bb0*/  @!P1 SYNCS.PHASECHK.TRANS64 P1, [R16+URZ+0x26828], R21 ;  /* 0x02682815100095a7 */ /* 0x000ee4000802007f */
[----:B---3--:R-:W-:Y:S05]  /*9bc0*/  @!P1 BRA `(.L_x_1092) ;  /* 0xfffffffc00f09947 */ /* 0x008fea000383ffff */
[----:B------:R-:W-:Y:S05]  /*9bd0*/  BRA `(.L_x_1116) ;  /* 0xffffffe800007947 */ /* 0x000fea000383ffff */
.L_x_1094:
[----:B---3--:R3:W4:Y:S02]  /*9be0*/  SYNCS.PHASECHK.TRANS64.TRYWAIT P1, [R16+URZ+0x26848], R21 ;  /* 0x02684815100075a7 */ /* 0x008724000802017f */
[----:B----4-:R-:W-:Y:S05]  /*9bf0*/  @!P1 NANOSLEEP.SYNCS 0x989680 ;  /* 0x009896800000995d */ /* 0x010fea0003900000 */
[----:B------:R-:W4:Y:S02]  /*9c00*/  @!P1 SYNCS.PHASECHK.TRANS64 P1, [R16+URZ+0x26848], R21 ;  /* 0x02684815100095a7 */ /* 0x000f24000802007f */
[----:B----4-:R-:W-:Y:S05]  /*9c10*/  @!P1 BRA `(.L_x_1094) ;  /* 0xfffffffc00f09947 */ /* 0x010fea000383ffff */
[----:B------:R-:W-:Y:S05]  /*9c20*/  BRA `(.L_x_1117) ;  /* 0xffffffe800b07947 */ /* 0x000fea000383ffff */
.L_x_1096:
[----:B------:R-:W-:-:S07]  /*9c30*/  SHF.L.U32 R5, R11, 0x1f, RZ ;  /* 0x0000001f0b057819 */ /* 0x000fce00000006ff */
.L_x_1118:
[----:B------:R1:W1:Y:S02]  /*9c40*/  SYNCS.PHASECHK.TRANS64.TRYWAIT P1, [R16+URZ+0x26820], R5 ;  /* 0x02682005100075a7 */ /* 0x000264000802017f */
[----:B-1----:R-:W-:Y:S05]  /*9c50*/  @!P1 NANOSLEEP.SYNCS 0x989680 ;  /* 0x009896800000995d */ /* 0x002fea0003900000 */
[----:B------:R-:W1:Y:S02]  /*9c60*/  @!P1 SYNCS.PHASECHK.TRANS64 P1, [R16+URZ+0x26820], R5 ;  /* 0x02682005100095a7 */ /* 0x000e64000802007f */
[----:B-1----:R-:W-:Y:S05]  /*9c70*/  @!P1 BRA `(.L_x_1118) ;  /* 0xfffffffc00f09947 */ /* 0x002fea000383ffff */
[----:B------:R-:W-:Y:S05]  /*9c80*/  BRA `(.L_x_1119) ;  /* 0xffffffec00487947 */ /* 0x000fea000383ffff */
.L_x_1099:
[----:B-1----:R1:W3:Y:S02]  /*9c90*/  SYNCS.PHASECHK.TRANS64.TRYWAIT P1, [R16+URZ+0x26840], R13 ;  /* 0x0268400d100075a7 */ /* 0x0022e4000802017f */
[----:B---3--:R-:W-:Y:S05]  /*9ca0*/  @!P1 NANOSLEEP.SYNCS 0x989680 ;  /* 0x009896800000995d */ /* 0x008fea0003900000 */
[----:B------:R-:W3:Y:S02]  /*9cb0*/  @!P1 SYNCS.PHASECHK.TRANS64 P1, [R16+URZ+0x26840], R13 ;  /* 0x0268400d100095a7 */ /* 0x000ee4000802007f */
[----:B---3--:R-:W-:Y:S05]  /*9cc0*/  @!P1 BRA `(.L_x_1099) ;  /* 0xfffffffc00f09947 */ /* 0x008fea000383ffff */
[----:B------:R-:W-:Y:S05]  /*9cd0*/  BRA `(.L_x_1120) ;  /* 0xfffffff000187947 */ /* 0x000fea000383ffff */
.L_x_1101:
[----:B--2---:R2:W3:Y:S02]  /*9ce0*/  SYNCS.PHASECHK.TRANS64.TRYWAIT P1, [R16+URZ+0x26828], R13 ;  /* 0x0268280d100075a7 */ /* 0x0044e4000802017f */
[----:B---3--:R-:W-:Y:S05]  /*9cf0*/  @!P1 NANOSLEEP.SYNCS 0x989680 ;  /* 0x009896800000995d */ /* 0x008fea0003900000 */
[----:B------:R-:W3:Y:S02]  /*9d00*/  @!P1 SYNCS.PHASECHK.TRANS64 P1, [R16+URZ+0x26828], R13 ;  /* 0x0268280d100095a7 */ /* 0x000ee4000802007f */
[----:B---3--:R-:W-:Y:S05]  /*9d10*/  @!P1 BRA `(.L_x_1101) ;  /* 0xfffffffc00f09947 */ /* 0x008fea000383ffff */
[----:B------:R-:W-:Y:S05]  /*9d20*/  BRA `(.L_x_1121) ;  /* 0xfffffff000bc7947 */ /* 0x000fea000383ffff */
.L_x_1103:
[----:B---3--:R3:W1:Y:S02]  /*9d30*/  SYNCS.PHASECHK.TRANS64.TRYWAIT P0, [R3+URZ+0x26840], R0 ;  /* 0x02684000030075a7 */ /* 0x008664000800017f */
[----:B-1----:R-:W-:Y:S05]  /*9d40*/  @!P0 NANOSLEEP.SYNCS 0x989680 ;  /* 0x009896800000895d */ /* 0x002fea0003900000 */
[----:B------:R-:W1:Y:S02]  /*9d50*/  @!P0 SYNCS.PHASECHK.TRANS64 P0, [R3+URZ+0x26840], R0 ;  /* 0x02684000030085a7 */ /* 0x000e64000800007f */
[----:B-1----:R-:W-:Y:S05]  /*9d60*/  @!P0 BRA `(.L_x_1103) ;  /* 0xfffffffc00f08947 */ /* 0x002fea000383ffff */
[----:B------:R-:W-:Y:S05]  /*9d70*/  BRA `(.L_x_1122) ;  /* 0xfffffff400807947 */ /* 0x000fea000383ffff */
.L_x_1105:
[----:B------:R-:W-:Y:S01]  /*9d80*/  BSSY B1, `(.L_x_1123) ;  /* 0x0000006000017945 */ /* 0x000fe20003800000 */
[----:B------:R-:W-:-:S07]  /*9d90*/  IMAD.MOV.U32 R15, RZ, RZ, -0x1 ;  /* 0xffffffffff0f7424 */ /* 0x000fce00078e00ff */
[----:B------:R-:W-:Y:S05]  /*9da0*/  WARPSYNC.COLLECTIVE R15, `(.L_x_1124) ;  /* 0x000000000f0c7348 */ /* 0x000fea0003c00000 */
[----:B------:R-:W-:Y:S02]  /*9db0*/  ELECT P6, UR62, PT ;  /* 0x00000000003e782f */ /* 0x000fe400038c0000 */
[----:B------:R-:W-:Y:S01]  /*9dc0*/  MOV R14, UR62 ;  /* 0x0000003e000e7c02 */ /* 0x000fe20008000f00 */
[----:B------:R-:W-:Y:S10]  /*9dd0*/  ENDCOLLECTIVE ;  /* 0x000000000000791b */ /* 0x000ff40003800000 */
.L_x_1124:
[----:B------:R-:W-:Y:S05]  /*9de0*/  BSYNC B1 ;  /* 0x0000000000017941 */ /* 0x000fea0003800000 */
.L_x_1123:
[----:B------:R-:W-:Y:S05]  /*9df0*/  BRA `(.L_x_1125) ;  /* 0xfffffff800487947 */ /* 0x000fea000383ffff */
.L_x_1107:
[----:B-1----:R1:W2:Y:S02]  /*9e00*/  SYNCS.PHASECHK.TRANS64.TRYWAIT P0, [R6+URZ], R5 ;  /* 0x00000005060075a7 */ /* 0x0022a4000800017f */
[----:B--2---:R-:W-:Y:S05]  /*9e10*/  @!P0 NANOSLEEP.SYNCS 0x989680 ;  /* 0x009896800000895d */ /* 0x004fea0003900000 */
[----:B------:R-:W2:Y:S02]  /*9e20*/  @!P0 SYNCS.PHASECHK.TRANS64 P0, [R6+URZ], R5 ;  /* 0x00000005060085a7 */ /* 0x000ea4000800007f */
[----:B--2---:R-:W-:Y:S05]  /*9e30*/  @!P0 BRA `(.L_x_1107) ;  /* 0xfffffffc00f08947 */ /* 0x004fea000383ffff */
[----:B------:R-:W-:Y:S05]  /*9e40*/  BRA `(.L_x_1126) ;  /* 0xfffffff800887947 */ /* 0x000fea000383ffff */
.L_x_1108:
[----:B--2---:R2:W3:Y:S02]  /*9e50*/  SYNCS.PHASECHK.TRANS64.TRYWAIT P0, [R3+URZ], R2 ;  /* 0x00000002030075a7 */ /* 0x0044e4000800017f */
[----:B---3--:R-:W-:Y:S05]  /*9e60*/  @!P0 NANOSLEEP.SYNCS 0x989680 ;  /* 0x009896800000895d */ /* 0x008fea0003900000 */
[----:B------:R-:W3:Y:S02]  /*9e70*/  @!P0 SYNCS.PHASECHK.TRANS64 P0, [R3+URZ], R2 ;  /* 0x00000002030085a7 */ /* 0x000ee4000800007f */
[----:B---3--:R-:W-:Y:S05]  /*9e80*/  @!P0 BRA `(.L_x_1108) ;  /* 0xfffffffc00f08947 */ /* 0x008fea000383ffff */
[----:B------:R-:W-:Y:S05]  /*9e90*/  BRA `(.L_x_1127) ;  /* 0xfffffff8007c7947 */ /* 0x000fea000383ffff */
.L_x_1110:
[----:B--2---:R2:W3:Y:S02]  /*9ea0*/  SYNCS.PHASECHK.TRANS64.TRYWAIT P0, [R0+URZ], R5 ;  /* 0x00000005000075a7 */ /* 0x0044e4000800017f */
[----:B---3--:R-:W-:Y:S05]  /*9eb0*/  @!P0 NANOSLEEP.SYNCS 0x989680 ;  /* 0x009896800000895d */ /* 0x008fea0003900000 */
[----:B------:R-:W3:Y:S02]  /*9ec0*/  @!P0 SYNCS.PHASECHK.TRANS64 P0, [R0+URZ], R5 ;  /* 0x00000005000085a7 */ /* 0x000ee4000800007f */
[----:B---3--:R-:W-:Y:S05]  /*9ed0*/  @!P0 BRA `(.L_x_1110) ;  /* 0xfffffffc00f08947 */ /* 0x008fea000383ffff */
[----:B------:R-:W-:Y:S05]  /*9ee0*/  BRA `(.L_x_1128) ;  /* 0xfffffff800807947 */ /* 0x000fea000383ffff */
.L_x_1129:
        /* <DEDUP_REMOVED lines=9> */
.L_x_6559:


//--------------------- .text._ZN7cutlass13device_kernelIN5flash11enable_sm90INS1_16FlashAttnBwdSm90INS1_25CollectiveMainloopBwdSm90ILi2ELi2ELi2EN4cute5tupleIJNS5_1CILi1EEES8_S8_EEENS6_IJNS7_ILi64EEENS7_ILi128EEENS7_ILi96EEEEEENS_10bfloat16_tEfNS_4arch4Sm90ELb0ELb1ELb1ELb0ELb1ELb1ELb0ELb0ELi2ELi1ELi2ELi1ELb1EEENS1_21CollectiveEpilogueBwdISD_SE_SG_Li256ELb0ELb0ELi1EEENS1_19SingleTileSchedulerILb0ELb0ELb0ELi128EEEEEEEEEvNT_6ParamsE --------------------------
	.section	.text._ZN7cutlass13device_kernelIN5flash11enable_sm90INS1_16FlashAttnBwdSm90INS1_25CollectiveMainloopBwdSm90ILi2ELi2ELi2EN4cute5tupleIJNS5_1CILi1EEES8_S8_EEENS6_IJNS7_ILi64EEENS7_ILi128EEENS7_ILi96EEEEEENS_10bfloat16_tEfNS_4arch4Sm90ELb0ELb1ELb1ELb0ELb1ELb1ELb0ELb0ELi2ELi1ELi2ELi1ELb1EEENS1_21CollectiveEpilogueBwdISD_SE_SG_Li256ELb0ELb0ELi1EEENS1_19SingleTileSchedulerILb0ELb0ELb0ELi128EEEEEEEEEvNT_6ParamsE,"ax",@progbits
	.align	128
.text._ZN7cutlass13device_kernelIN5flash11enable_sm90INS1_16FlashAttnBwdSm90INS1_25CollectiveMainloopBwdSm90ILi2ELi2ELi2EN4cute5tupleIJNS5_1CILi1EEES8_S8_EEENS6_IJNS7_ILi64EEENS7_ILi128EEENS7_ILi96EEEEEENS_10bfloat16_tEfNS_4arch4Sm90ELb0ELb1ELb1ELb0ELb1ELb1ELb0ELb0ELi2ELi1ELi2ELi1ELb1EEENS1_21CollectiveEpilogueBwdISD_SE_SG_Li256ELb0ELb0ELi1EEENS1_19SingleTileSchedulerILb0ELb0ELb0ELi128EEEEEEEEEvNT_6ParamsE:
        .type           _ZN7cutlass13device_kernelIN5flash11enable_sm90INS1_16FlashAttnBwdSm90INS1_25CollectiveMainloopBwdSm90ILi2ELi2ELi2EN4cute5tupleIJNS5_1CILi1EEES8_S8_EEENS6_IJNS7_ILi64EEENS7_ILi128EEENS7_ILi96EEEEEENS_10bfloat16_tEfNS_4arch4Sm90ELb0ELb1ELb1ELb0ELb1ELb1ELb0ELb0ELi2ELi1ELi2ELi1ELb1EEENS1_21CollectiveEpilogueBwdISD_SE_SG_Li256ELb0ELb0ELi1EEENS1_19SingleTileSchedulerILb0ELb0ELb0ELi128EEEEEEEEEvNT_6ParamsE,@function
        .size           _ZN7cutlass13device_kernelIN5flash11enable_sm90INS1_16FlashAttnBwdSm90INS1_25CollectiveMainloopBwdSm90ILi2ELi2ELi2EN4cute5tupleIJNS5_1CILi1EEES8_S8_EEENS6_IJNS7_ILi64EEENS7_ILi128EEENS7_ILi96EEEEEENS_10bfloat16_tEfNS_4arch4Sm90ELb0ELb1ELb1ELb0ELb1ELb1ELb0ELb0ELi2ELi1ELi2ELi1ELb1EEENS1_21CollectiveEpilogueBwdISD_SE_SG_Li256ELb0ELb0ELi1EEENS1_19SingleTileSchedulerILb0ELb0ELb0ELi128EEEEEEEEEvNT_6ParamsE,(.L_x_6560 - _ZN7cutlass13device_kernelIN5flash11enable_sm90INS1_16FlashAttnBwdSm90INS1_25CollectiveMainloopBwdSm90ILi2ELi2ELi2EN4cute5tupleIJNS5_1CILi1EEES8_S8_EEENS6_IJNS7_ILi64EEENS7_ILi128EEENS7_ILi96EEEEEENS_10bfloat16_tEfNS_4arch4Sm90ELb0ELb1ELb1ELb0ELb1ELb1ELb0ELb0ELi2ELi1ELi2ELi1ELb1EEENS1_21CollectiveEpilogueBwdISD_SE_SG_Li256ELb0ELb0ELi1EEENS1_19SingleTileSchedulerILb0ELb0ELb0ELi128EEEEEEEEEvNT_6ParamsE)
        .other          _ZN7cutlass13device_kernelIN5flash11enable_sm90INS1_16FlashAttnBwdSm90INS1_25CollectiveMainloopBwdSm90ILi2ELi2ELi2EN4cute5tupleIJNS5_1CILi1EEES8_S8_EEENS6_IJNS7_ILi64EEENS7_ILi128EEENS7_ILi96EEEEEENS_10bfloat16_tEfNS_4arch4Sm90ELb0ELb1ELb1ELb0ELb1ELb1ELb0ELb0ELi2ELi1ELi2ELi1ELb1EEENS1_21CollectiveEpilogueBwdISD_SE_SG_Li256ELb0ELb0ELi1EEENS1_19SingleTileSchedulerILb0ELb0ELb0ELi128EEEEEEEEEvNT_6ParamsE,@"STO_CUDA_ENTRY STV_DEFAULT"
_ZN7cutlass13device_kernelIN5flash11enable_sm90INS1_16FlashAttnBwdSm90INS1_25CollectiveMainloopBwdSm90ILi2ELi2ELi2EN4cute5tupleIJNS5_1CILi1EEES8_S8_EEENS6_IJNS7_ILi64EEENS7_ILi128EEENS7_ILi96EEEEEENS_10bfloat16_tEfNS_4arch4Sm90ELb0ELb1ELb1ELb0ELb1ELb1ELb0ELb0ELi2ELi1ELi2ELi1ELb1EEENS1_21CollectiveEpilogueBwdISD_SE_SG_Li256ELb0ELb0ELi1EEENS1_19SingleTileSchedulerILb0ELb0ELb0ELi128EEEEEEEEEvNT_6ParamsE:
        /* <DEDUP_REMOVED lines=30> */
.L_x_1131:
[----:B------:R-:W-:Y:S05]  /*01e0*/  BSYNC B0 ;  /* 0x0000000000007941 */ /* 0x000fea0003800000 */
.L_x_1130:
        /* <DEDUP_REMOVED lines=37> */
.L_x_1132:
        /* <DEDUP_REMOVED lines=22> */
.L_x_1133:
[----:B------:R-:W-:Y:S01]  /*05a0*/  PLOP3.LUT P0, PT, PT, PT, UP0, 0x80, 0x0 ;  /* 0x000000000000781c */ /* 0x000fe20003f0f008 */
[----:B------:R-:W-:Y:S01]  /*05b0*/  NOP ;  /* 0x0000000000007918 */ /* 0x000fe20000000000 */
[----:B------:R-:W-:Y:S01]  /*05c0*/  ULDC.64 UR46, c[0x0][0x208] ;  /* 0x00008200002e7ab9 */ /* 0x000fe20000000a00 */
[----:B-12-4-:R-:W-:Y:S10]  /*05d0*/  BAR.SYNC.DEFER_BLOCKING 0x0 ;  /* 0x0000000000007b1d */ /* 0x016ff40000010000 */
[----:B------:R-:W-:Y:S05]  /*05e0*/  @!P0 BRA `(.L_x_1134) ;  /* 0x0000005c00f88947 */ /* 0x000fea0003800000 */
.L_x_1135:
        /* <DEDUP_REMOVED lines=87> */
.L_x_1136:
        /* <DEDUP_REMOVED lines=28> */
.L_x_1139:
        /* <DEDUP_REMOVED lines=15> */
.L_x_1138:
        /* <DEDUP_REMOVED lines=22> */
.L_x_1141:
        /* <DEDUP_REMOVED lines=15> */
.L_x_1140:
[----:B------:R-:W-:Y:S01]  /*1060*/  SHF.R.S32.HI R19, RZ, 0x1f, R18 ;  /* 0x0000001fff137819 */ /* 0x000fe20000011412 */
[----:B------:R-:W-:-:S03]  /*1070*/  UMOV UR4, 0xffffffff ;  /* 0xffffffff00047882 */ /* 0x000fc60000000000 */
[----:B------:R-:W-:-:S04]  /*1080*/  LEA.HI R0, R19, R18, RZ, 0x7 ;  /* 0x0000001213007211 */ /* 0x000fc800078f38ff */
[----:B------:R-:W-:Y:S01]  /*1090*/  SHF.R.S32.HI R17, RZ, 0x7, R0 ;  /* 0x00000007ff117819 */ /* 0x000fe20000011400 */
[----:B------:R-:W-:Y:S06]  /*10a0*/  BRA.DIV UR4, `(.L_x_1142) ;  /* 0x0000009604e47947 */ /* 0x000fec000b800000 */
[----:B------:R1:W2:Y:S02]  /*10b0*/  SHFL.IDX PT, R14, R17, RZ, 0x1f ;  /* 0x00001fff110e7589 */ /* 0x0002a400000e0000 */
.L_x_1256:
        /* <DEDUP_REMOVED lines=15> */
.L_x_1143:
        /* <DEDUP_REMOVED lines=19> */
.L_x_1145:
        /* <DEDUP_REMOVED lines=127> */
.L_x_1156:
[----:B------:R-:W-:-:S06]  /*1ad0*/  UISETP.NE.AND UP0, UPT, UR11, 0x3, UPT ;  /* 0x000000030b00788c */ /* 0x000fcc000bf05270 */
[----:B------:R-:W-:-:S13]  /*1ae0*/  PLOP3.LUT P6, PT, PT, PT, UP0, 0x80, 0x0 ;  /* 0x000000000000781c */ /* 0x000fda0003fcf008 */
[----:B-1----:R-:W-:Y:S05]  /*1af0*/  @!P6 BRA `(.L_x_1146) ;  /* 0x000000000004e947 */ /* 0x002fea0003800000 */
[----:B------:R-:W-:Y:S01]  /*1b00*/  BPT.TRAP 0x1 ;  /* 0x000000040000795c */ /* 0x000fe20000300000 */
.L_x_1146:
[----:B------:R-:W-:Y:S01]  /*1b10*/  R2UR UR9, R237 ;  /* 0x00000000ed0972ca */ /* 0x000fe200000e0000 */
[----:B------:R-:W-:-:S05]  /*1b20*/  IMAD.U32 R120, RZ, RZ, UR4 ;  /* 0x00000004ff787e24 */ /* 0x000fca000f8e00ff */
[----:B------:R-:W-:-:S07]  /*1b30*/  SHF.L.U32 R120, R120, 0x1f, RZ ;  /* 0x0000001f78787819 */ /* 0x000fce00000006ff */
[----:B------:R-:W-:-:S09]  /*1b40*/  ULEA UR9, UR5, UR9, 0x3 ;  /* 0x0000000905097291 */ /* 0x000fd2000f8e183f */
[----:B------:R1:W2:Y:S01]  /*1b50*/  SYNCS.PHASECHK.TRANS64.TRYWAIT P0, [UR9+0x26810], R120 ;  /* 0x02681078ff0075a7 */ /* 0x0002a20008000149 */
[----:B------:R-:W-:Y:S05]  /*1b60*/  @!P6 BRA `(.L_x_1147) ;  /* 0x000000000004e947 */ /* 0x000fea0003800000 */
[----:B------:R-:W-:Y:S01]  /*1b70*/  BPT.TRAP 0x1 ;  /* 0x000000040000795c */ /* 0x000fe20000300000 */
.L_x_1147:
[----:B--2---:R-:W-:Y:S05]  /*1b80*/  @P0 BRA `(.L_x_1148) ;  /* 0x0000000000080947 */ /* 0x004fea0003800000 */
[----:B------:R-:W2:Y:S02]  /*1b90*/  SYNCS.PHASECHK.TRANS64.TRYWAIT P0, [UR9+0x26810], R120 ;  /* 0x02681078ff0075a7 */ /* 0x000ea40008000149 */
[----:B--2---:R-:W-:Y:S05]  /*1ba0*/  @!P0 BRA `(.L_x_1149) ;  /* 0x0000008c00588947 */ /* 0x004fea0003800000 */
.L_x_1148:
        /* <DEDUP_REMOVED lines=66> */
.L_x_1150:
[----:B------:R1:W1:Y:S01]  /*1fd0*/  SYNCS.PHASECHK.TRANS64.TRYWAIT P0, [UR9+0x26830], R120 ;  /* 0x02683078ff0075a7 */ /* 0x0002620008000149 */
[----:B------:R-:W-:Y:S05]  /*1fe0*/  @!P6 BRA `(.L_x_1151) ;  /* 0x000000000004e947 */ /* 0x000fea0003800000 */
[----:B------:R-:W-:Y:S01]  /*1ff0*/  BPT.TRAP 0x1 ;  /* 0x000000040000795c */ /* 0x000fe20000300000 */
.L_x_1151:
        /* <DEDUP_REMOVED lines=50> */
.L_x_1152:
        /* <DEDUP_REMOVED lines=14> */
[----:B------:R-:W-:Y:S01]  /*2400*/  FMUL.FTZ R224, R159, UR7 ;  /* 0x000000079fe07c20 */ /* 0x000fe20008410000 */
[----:B------:R-:W-:Y:S01]  /*2410*/  IADD3 R120, R222, 0x8, -R120 ;  /* 0x00000008de787810 */ /* 0x000fe20007ffe878 */
[----:B------:R-:W5:Y:S01]  /*2420*/  MUFU.TANH R235, R235 ;  /* 0x000000eb00eb7308 */ /* 0x000f620000002400 */
[----:B------:R-:W-:-:S02]  /*2430*/  SEL R121, R121, 0x40, !P2 ;  /* 0x0000004079797807 */ /* 0x000fc40005000000 */
[----:B------:R-:W-:Y:S02]  /*2440*/  SEL R122, R120, 0x40, !P0 ;  /* 0x00000040787a7807 */ /* 0x000fe40004000000 */
[----:B------:R-:W-:Y:S02]  /*2450*/  SEL R120, R123, 0x40, P1 ;  /* 0x000000407b787807 */ /* 0x000fe40000800000 */
[C---:B------:R-:W-:Y:S01]  /*2460*/  ISETP.GE.AND P0, PT, R121.reuse, RZ, PT ;  /* 0x000000ff7900720c */ /* 0x040fe20003f06270 */
[----:B------:R-:W5:Y:S01]  /*2470*/  MUFU.TANH R234, R234 ;  /* 0x000000ea00ea7308 */ /* 0x000f620000002400 */
[----:B------:R-:W-:Y:S02]  /*2480*/  ISETP.GE.AND P1, PT, R121, 0x8, PT ;  /* 0x000000087900780c */ /* 0x000fe40003f26270 */
[----:B------:R-:W-:Y:S02]  /*2490*/  SEL R223, R223, 0x40, P3 ;  /* 0x00000040dfdf7807 */ /* 0x000fe40001800000 */
[----:B------:R-:W-:-:S02]  /*24a0*/  ISETP.GT.OR P0, PT, R120, RZ, !P0 ;  /* 0x000000ff7800720c */ /* 0x000fc40004704670 */
[----:B------:R-:W-:Y:S01]  /*24b0*/  ISETP.GT.OR P1, PT, R120, 0x8, !P1 ;  /* 0x000000087800780c */ /* 0x000fe20004f24670 */
[----:B------:R-:W-:Y:S01]  /*24c0*/  MUFU.TANH R224, R224 ;  /* 0x000000e000e07308 */ /* 0x000fe20000002400 */
[C---:B------:R-:W-:Y:S02]  /*24d0*/  ISETP.GE.AND P3, PT, R122.reuse, RZ, PT ;  /* 0x000000ff7a00720c */ /* 0x040fe40003f66270 */
[----:B------:R-:W-:Y:S02]  /*24e0*/  ISETP.GE.AND P4, PT, R121, 0x1, PT ;  /* 0x000000017900780c */ /* 0x000fe40003f86270 */
[----:B------:R-:W-:Y:S02]  /*24f0*/  ISETP.GE.AND P5, PT, R122, 0x1, PT ;  /* 0x000000017a00780c */ /* 0x000fe40003fa6270 */
[----:B------:R-:W-:Y:S02]  /*2500*/  FSEL R225, R6, -INF , !P0 ;  /* 0xff80000006e17808 */ /* 0x000fe40004000000 */
[----:B------:R-:W-:-:S02]  /*2510*/  FSEL R221, R10, -INF , !P1 ;  /* 0xff8000000add7808 */ /* 0x000fc40004800000 */
        /* <DEDUP_REMOVED lines=8> */
[----:B------:R-:W-:Y:S02]  /*25a0*/  ISETP.GT.OR P5, PT, R223, 0x1, !P5 ;  /* 0x00000001df00780c */ /* 0x000fe40006fa4670 */
[----:B------:R-:W-:-:S02]  /*25b0*/  ISETP.GE.AND P1, PT, R121, 0x11, PT ;  /* 0x000000117900780c */ /* 0x000fc40003f26270 */
        /* <DEDUP_REMOVED lines=41> */
[----:B------:R-:W-:Y:S01]  /*2850*/  FMUL.FTZ R220, R155, UR7 ;  /* 0x000000079bdc7c20 */ /* 0x000fe20008410000 */
[C---:B------:R-:W-:Y:S01]  /*2860*/  ISETP.GT.OR P0, PT, R120.reuse, 0x18, !P0 ;  /* 0x000000187800780c */ /* 0x040fe20004704670 */
[----:B------:R4:W3:Y:S01]  /*2870*/  MUFU.EX2 R155, R232 ;  /* 0x000000e8009b7308 */ /* 0x0008e20000000800 */
[----:B------:R-:W-:Y:S01]  /*2880*/  ISETP.GT.OR P1, PT, R120, 0x20, !P1 ;  /* 0x000000207800780c */ /* 0x000fe20004f24670 */
[----:B------:R-:W-:Y:S01]  /*2890*/  UMOV UR14, UR13 ;  /* 0x0000000d000e7c82 */ /* 0x000fe20008000000 */
[----:B------:R-:W-:-:S02]  /*28a0*/  ISETP.GE.AND P3, PT, R122, 0x18, PT ;  /* 0x000000187a00780c */ /* 0x000fc40003f66270 */
[----:B------:R-:W-:Y:S02]  /*28b0*/  ISETP.GE.AND P4, PT, R121, 0x19, PT ;  /* 0x000000197900780c */ /* 0x000fe40003f86270 */
[----:B------:R-:W-:Y:S01]  /*28c0*/  ISETP.GE.AND P5, PT, R122, 0x19, PT ;  /* 0x000000197a00780c */ /* 0x000fe20003fa6270 */
[----:B------:R-:W-:Y:S01]  /*28d0*/  FFMA.FTZ R227, R227, UR8, -R190 ;  /* 0x00000008e3e37c23 */ /* 0x000fe200080108be */
[----:B------:R-:W-:Y:S01]  /*28e0*/  FSEL R218, R18, -INF , !P2 ;  /* 0xff80000012da7808 */ /* 0x000fe20005000000 */
[----:B----4-:R-:W4:Y:S01]  /*28f0*/  LDL R232, [R1] ;  /* 0x0000000001e87983 */ /* 0x010f220000100800 */
[----:B------:R-:W-:Y:S01]  /*2900*/  FSEL R214, R19, -INF , !P0 ;  /* 0xff80000013d67808 */ /* 0x000fe20004000000 */
[----:B------:R-:W-:Y:S01]  /*2910*/  MUFU.EX2 R159, R231 ;  /* 0x000000e7009f7308 */ /* 0x000fe20000000800 */
[----:B------:R-:W-:Y:S02]  /*2920*/  FSEL R152, R199, -INF , !P1 ;  /* 0xff800000c7987808 */ /* 0x000fe40004800000 */
[----:B------:R-:W-:-:S02]  /*2930*/  ISETP.GE.AND P2, PT, R122, 0x20, PT ;  /* 0x000000207a00780c */ /* 0x000fc40003f46270 */
[----:B------:R-:W-:Y:S02]  /*2940*/  ISETP.GT.OR P3, PT, R223, 0x18, !P3 ;  /* 0x00000018df00780c */ /* 0x000fe40005f64670 */
[----:B------:R-:W-:Y:S01]  /*2950*/  ISETP.GE.AND P0, PT, R121, 0x21, PT ;  /* 0x000000217900780c */ /* 0x000fe20003f06270 */
[----:B------:R-:W-:Y:S01]  /*2960*/  FFMA.FTZ R219, R219, UR8, -R191 ;  /* 0x00000008dbdb7c23 */ /* 0x000fe200080108bf */
[----:B------:R-:W-:Y:S01]  /*2970*/  ISETP.GT.OR P4, PT, R120, 0x19, !P4 ;  /* 0x000000197800780c */ /* 0x000fe20006784670 */
[----:B------:R-:W3:Y:S01]  /*2980*/  MUFU.EX2 R194, R194 ;  /* 0x000000c200c27308 */ /* 0x000ee20000000800 */
[----:B------:R-:W-:Y:S02]  /*2990*/  ISETP.GT.OR P5, PT, R223, 0x19, !P5 ;  /* 0x00000019df00780c */ /* 0x000fe40006fa4670 */
[----:B------:R-:W-:Y:S02]  /*29a0*/  ISETP.GE.AND P1, PT, R121, 0x29, PT ;  /* 0x000000297900780c */ /* 0x000fe40003f26270 */
[----:B------:R-:W-:-:S02]  /*29b0*/  FSEL R217, R197, -INF , !P3 ;  /* 0xff800000c5d97808 */ /* 0x000fc40005800000 */
[----:B------:R-:W-:Y:S01]  /*29c0*/  FSEL R215, R196, -INF , !P4 ;  /* 0xff800000c4d77808 */ /* 0x000fe20006000000 */
[----:B------:R-:W-:Y:S01]  /*29d0*/  MUFU.TANH R222, R222 ;  /* 0x000000de00de7308 */ /* 0x000fe20000002400 */
[----:B------:R-:W-:Y:S02]  /*29e0*/  FSEL R216, R198, -INF , !P5 ;  /* 0xff800000c6d87808 */ /* 0x000fe40006800000 */
[----:B------:R-:W-:Y:S02]  /*29f0*/  ISETP.GT.OR P2, PT, R223, 0x20, !P2 ;  /* 0x00000020df00780c */ /* 0x000fe40005744670 */
[C---:B------:R-:W-:Y:S02]  /*2a00*/  ISETP.GT.OR P0, PT, R120.reuse, 0x21, !P0 ;  /* 0x000000217800780c */ /* 0x040fe40004704670 */
[----:B------:R-:W-:Y:S01]  /*2a10*/  ISETP.GT.OR P1, PT, R120, 0x29, !P1 ;  /* 0x000000297800780c */ /* 0x000fe20004f24670 */
[----:B------:R-:W-:Y:S01]  /*2a20*/  MUFU.TANH R220, R220 ;  /* 0x000000dc00dc7308 */ /* 0x000fe20000002400 */
[----:B------:R-:W-:-:S02]  /*2a30*/  ISETP.GE.AND P3, PT, R122, 0x21, PT ;  /* 0x000000217a00780c */ /* 0x000fc40003f66270 */
[----:B------:R-:W-:Y:S02]  /*2a40*/  ISETP.GE.AND P4, PT, R121, 0x28, PT ;  /* 0x000000287900780c */ /* 0x000fe40003f86270 */
[----:B------:R-:W-:Y:S02]  /*2a50*/  ISETP.GE.AND P5, PT, R122, 0x28, PT ;  /* 0x000000287a00780c */ /* 0x000fe40003fa6270 */
[----:B------:R-:W-:Y:S02]  /*2a60*/  FSEL R213, R201, -INF , !P2 ;  /* 0xff800000c9d57808 */ /* 0x000fe40005000000 */
[----:B------:R-:W-:Y:S02]  /*2a70*/  FSEL R154, R200, -INF , !P0 ;  /* 0xff800000c89a7808 */ /* 0x000fe40004000000 */
[----:B--2---:R-:W-:Y:S02]  /*2a80*/  FSEL R206, R204, -INF , !P1 ;  /* 0xff800000ccce7808 */ /* 0x004fe40004800000 */
[----:B------:R-:W-:-:S02]  /*2a90*/  ISETP.GE.AND P2, PT, R122, 0x29, PT ;  /* 0x000000297a00780c */ /* 0x000fc40003f46270 */
[----:B------:R-:W-:Y:S02]  /*2aa0*/  ISETP.GT.OR P3, PT, R223, 0x21, !P3 ;  /* 0x00000021df00780c */ /* 0x000fe40005f64670 */
[----:B------:R-:W-:Y:S02]  /*2ab0*/  ISETP.GE.AND P0, PT, R121, 0x30, PT ;  /* 0x000000307900780c */ /* 0x000fe40003f06270 */
[----:B------:R-:W-:Y:S02]  /*2ac0*/  ISETP.GT.OR P4, PT, R120, 0x28, !P4 ;  /* 0x000000287800780c */ /* 0x000fe40006784670 */
[----:B------:R-:W-:Y:S02]  /*2ad0*/  ISETP.GT.OR P5, PT, R223, 0x28, !P5 ;  /* 0x00000028df00780c */ /* 0x000fe40006fa4670 */
[----:B------:R-:W-:Y:S02]  /*2ae0*/  ISETP.GE.AND P1, PT, R122, 0x30, PT ;  /* 0x000000307a00780c */ /* 0x000fe40003f26270 */
[----:B------:R-:W-:-:S02]  /*2af0*/  FSEL R212, R202, -INF , !P3 ;  /* 0xff800000cad47808 */ /* 0x000fc40005800000 */
[----:B------:R-:W-:Y:S02]  /*2b00*/  FSEL R208, R203, -INF , !P4 ;  /* 0xff800000cbd07808 */ /* 0x000fe40006000000 */
[----:B------:R-:W-:Y:S02]  /*2b10*/  FSEL R211, R205, -INF , !P5 ;  /* 0xff800000cdd37808 */ /* 0x000fe40006800000 */
[C---:B------:R-:W-:Y:S02]  /*2b20*/  ISETP.GT.OR P2, PT, R223.reuse, 0x29, !P2 ;  /* 0x00000029df00780c */ /* 0x040fe40005744670 */
[----:B------:R-:W-:Y:S02]  /*2b30*/  ISETP.GT.OR P0, PT, R120, 0x30, !P0 ;  /* 0x000000307800780c */ /* 0x000fe40004704670 */
[----:B------:R-:W-:Y:S02]  /*2b40*/  ISETP.GT.OR P1, PT, R223, 0x30, !P1 ;  /* 0x00000030df00780c */ /* 0x000fe40004f24670 */
[----:B------:R-:W-:-:S02]  /*2b50*/  ISETP.GE.AND P3, PT, R121, 0x31, PT ;  /* 0x000000317900780c */ /* 0x000fc40003f66270 */
[C---:B------:R-:W-:Y:S02]  /*2b60*/  ISETP.GE.AND P4, PT, R121.reuse, 0x38, PT ;  /* 0x000000387900780c */ /* 0x040fe40003f86270 */
[----:B------:R-:W-:Y:S02]  /*2b70*/  ISETP.GE.AND P5, PT, R121, 0x39, PT ;  /* 0x000000397900780c */ /* 0x000fe40003fa6270 */
[----:B-1----:R-:W-:Y:S02]  /*2b80*/  FSEL R210, R236, -INF , !P2 ;  /* 0xff800000ecd27808 */ /* 0x002fe40005000000 */
[----:B-----5:R-:W-:Y:S02]  /*2b90*/  FSEL R207, R235, -INF , !P0 ;  /* 0xff800000ebcf7808 */ /* 0x020fe40004000000 */
[----:B------:R-:W-:Y:S02]  /*2ba0*/  FSEL R209, R234, -INF , !P1 ;  /* 0xff800000ead17808 */ /* 0x000fe40004800000 */
[----:B------:R-:W-:-:S02]  /*2bb0*/  ISETP.GE.AND P2, PT, R122, 0x31, PT ;  /* 0x000000317a00780c */ /* 0x000fc40003f46270 */
[C---:B------:R-:W-:Y:S02]  /*2bc0*/  ISETP.GE.AND P0, PT, R122.reuse, 0x38, PT ;  /* 0x000000387a00780c */ /* 0x040fe40003f06270 */
[----:B------:R-:W-:Y:S02]  /*2bd0*/  ISETP.GE.AND P1, PT, R122, 0x39, PT ;  /* 0x000000397a00780c */ /* 0x000fe40003f26270 */
[C---:B------:R-:W-:Y:S02]  /*2be0*/  ISETP.GT.OR P3, PT, R120.reuse, 0x31, !P3 ;  /* 0x000000317800780c */ /* 0x040fe40005f64670 */
[C---:B------:R-:W-:Y:S02]  /*2bf0*/  ISETP.GT.OR P4, PT, R120.reuse, 0x38, !P4 ;  /* 0x000000387800780c */ /* 0x040fe40006784670 */
[----:B------:R-:W-:Y:S02]  /*2c00*/  ISETP.GT.OR P5, PT, R120, 0x39, !P5 ;  /* 0x000000397800780c */ /* 0x000fe40006fa4670 */
[----:B------:R-:W-:Y:S01]  /*2c10*/  WARPGROUP.ARRIVE ;  /* 0x00000000000079c5 */ /* 0x000fe20000000000 */
[----:B------:R-:W-:-:S02]  /*2c20*/  ISETP.GT.OR P2, PT, R223, 0x31, !P2 ;  /* 0x00000031df00780c */ /* 0x000fc40005744670 */
[C---:B------:R-:W-:Y:S02]  /*2c30*/  ISETP.GT.OR P0, PT, R223.reuse, 0x38, !P0 ;  /* 0x00000038df00780c */ /* 0x040fe40004704670 */
[----:B------:R-:W-:Y:S01]  /*2c40*/  ISETP.GT.OR P1, PT, R223, 0x39, !P1 ;  /* 0x00000039df00780c */ /* 0x000fe20004f24670 */
[----:B------:R-:W-:Y:S01]  /*2c50*/  HGMMA.64x64x16.F32.BF16 R120, R160, gdesc[UR12], RZ, !UPT, gsb0 ;  /* 0x00e0000ca0787df0 */ /* 0x000fe2000c0018ff */
[----:B------:R-:W-:Y:S01]  /*2c60*/  UIADD3 UR14, UR13, 0x2, URZ ;  /* 0x000000020d0e7890 */ /* 0x000fe2000fffe03f */
[----:B------:R-:W-:Y:S01]  /*2c70*/  FMUL.FTZ R223, R158, UR7 ;  /* 0x000000079edf7c20 */ /* 0x000fe20008410000 */
[----:B------:R-:W-:Y:S01]  /*2c80*/  UMOV UR15, 0x80000020 ;  /* 0x80000020000f7882 */ /* 0x000fe20000000000 */
[----:B------:R-:W-:Y:S02]  /*2c90*/  WARPGROUP.DEPBAR.LE gsb0, 0x0 ;  /* 0x00008000000079c5 */ /* 0x000fe40000010000 */
[----:B------:R-:W-:Y:S01]  /*2ca0*/  WARPGROUP.ARRIVE ;  /* 0x00000000000079c5 */ /* 0x000fe20000000000 */
[----:B------:R1:W-:Y:S05]  /*2cb0*/  MUFU.EX2 R158, R230 ;  /* 0x000000e6009e7308 */ /* 0x0003ea0000000800 */
[----:B------:R-:W-:Y:S01]  /*2cc0*/  HGMMA.64x64x16.F32.BF16 R120, R172, gdesc[UR12], R120, gsb0 ;  /* 0x00e0000cac787df0 */ /* 0x000fe20008001878 */
[----:B------:R-:W-:Y:S01]  /*2cd0*/  UIADD3 UR14, UR13, 0x100, URZ ;  /* 0x000001000d0e7890 */ /* 0x000fe2000fffe03f */
[----:B------:R-:W-:Y:S01]  /*2ce0*/  UMOV UR15, 0x80000020 ;  /* 0x80000020000f7882 */ /* 0x000fe20000000000 */
        /* <DEDUP_REMOVED lines=8> */
[----:B------:R-:W-:Y:S01]  /*2d70*/  UIADD3 UR14, UR13, 0x102, URZ ;  /* 0x000001020d0e7890 */ /* 0x000fe2000fffe03f */
[----:B------:R-:W-:Y:S01]  /*2d80*/  UMOV UR15, 0x80000020 ;  /* 0x80000020000f7882 */ /* 0x000fe20000000000 */
[----:B------:R-:W-:Y:S02]  /*2d90*/  WARPGROUP.DEPBAR.LE gsb0, 0x0 ;  /* 0x00008000000079c5 */ /* 0x000fe40000010000 */
        /* <DEDUP_REMOVED lines=255> */
[----:B------:R-:W-:Y:S02]  /*3d90*/  UMOV UR19, 0x80000020 ;  /* 0x8000002000137882 */ /* 0x000fe40000000000 */
        /* <DEDUP_REMOVED lines=176> */
.L_x_1154:
[----:B------:R-:W-:Y:S01]  /*48a0*/  UIADD3 UR12, UR9, 0x26840, URZ ;  /* 0x00026840090c7890 */ /* 0x000fe2000fffe03f */
[----:B------:R-:W1:Y:S01]  /*48b0*/  S2R R5, SR_TID.X ;  /* 0x0000000000057919 */ /* 0x000e620000002100 */
[----:B------:R-:W-:Y:S02]  /*48c0*/  ULOP3.LUT UR10, UR10, 0x1000000, URZ, 0xfc, !UPT ;  /* 0x010000000a0a7892 */ /* 0x000fe4000f8efc3f */
[----:B------:R-:W-:Y:S02]  /*48d0*/  UPRMT UR12, URZ, 0x654, UR12 ;  /* 0x000006543f0c7896 */ /* 0x000fe4000800000c */
[----:B------:R-:W-:Y:S01]  /*48e0*/  UIMAD UR10, UR5, 0x300, UR10 ;  /* 0x00000300050a78a4 */ /* 0x000fe2000f8e020a */
[----:B------:R-:W-:-:S06]  /*48f0*/  UMOV UR15, 0x80000020 ;  /* 0x80000020000f7882 */ /* 0x000fcc0000000000 */
[----:B------:R-:W-:Y:S01]  /*4900*/  SYNCS.ARRIVE.TRANS64.RED.A1T0 RZ, [UR12], RZ ;  /* 0x000000ffffff79a7 */ /* 0x000fe2000810040c */
[----:B------:R-:W-:Y:S01]  /*4910*/  WARPGROUP.ARRIVE ;  /* 0x00000000000079c5 */ /* 0x000fe20000000000 */
[----:B------:R-:W-:Y:S01]  /*4920*/  UMOV UR14, UR10 ;  /* 0x0000000a000e7c82 */ /* 0x000fe20008000000 */
        /* <DEDUP_REMOVED lines=39> */
.L_x_1155:
        /* <DEDUP_REMOVED lines=62> */
.L_x_1137:
        /* <DEDUP_REMOVED lines=23> */
.L_x_1158:
        /* <DEDUP_REMOVED lines=20> */
.L_x_1159:
        /* <DEDUP_REMOVED lines=18> */
.L_x_1160:
        /* <DEDUP_REMOVED lines=18> */
.L_x_1161:
        /* <DEDUP_REMOVED lines=149> */
.L_x_1163:
[----:B------:R-:W-:Y:S05]  /*5dc0*/  BSYNC B0 ;  /* 0x0000000000007941 */ /* 0x000fea0003800000 */
.L_x_1162:
[----:B------:R-:W-:-:S04]  /*5dd0*/  DEPBAR.LE SB0, 0x0 ;  /* 0x000080000000791a */ /* 0x000fc80000000000 */
[----:B------:R-:W-:Y:S05]  /*5de0*/  EXIT ;  /* 0x000000000000794d */ /* 0x000fea0003800000 */
.L_x_1157:
[----:B------:R-:W2:Y:S01]  /*5df0*/  S2R R0, SR_TID.X ;  /* 0x0000000000007919 */ /* 0x000ea20000002100 */
[----:B------:R-:W3:Y:S01]  /*5e00*/  S2UR UR10, SR_CTAID.Y ;  /* 0x00000000000a79c3 */ /* 0x000ee20000002600 */
[----:B------:R-:W-:Y:S01]  /*5e10*/  BSSY B0, `(.L_x_1164) ;  /* 0x000003b000007945 */ /* 0x000fe20003800000 */
[----:B------:R-:W4:Y:S06]  /*5e20*/  S2R R17, SR_CTAID.X ;  /* 0x0000000000117919 */ /* 0x000f2c0000002500 */
[----:B-1----:R-:W1:Y:S08]  /*5e30*/  LDC.64 R4, c[0x0][0x820] ;  /* 0x00020800ff047b82 */ /* 0x002e700000000a00 */
[----:B------:R-:W4:Y:S08]  /*5e40*/  LDC R8, c[0x0][0x808] ;  /* 0x00020200ff087b82 */ /* 0x000f300000000800 */
[----:B------:R-:W5:Y:S01]  /*5e50*/  LDC.64 R10, c[0x0][0x850] ;  /* 0x00021400ff0a7b82 */ /* 0x000f620000000a00 */
        /* <DEDUP_REMOVED lines=9> */
[----:B------:R-:W3:Y:S02]  /*5ef0*/  LDC.64 R14, c[0x0][0x858] ;  /* 0x00021600ff0e7b82 */ /* 0x000ee40000000a00 */
[----:B------:R-:W-:Y:S02]  /*5f00*/  IMAD.SHL.U32 R6, R0, 0x8, RZ ;  /* 0x0000000800067824 */ /* 0x000fe400078e00ff */
[----:B-1----:R-:W-:Y:S01]  /*5f10*/  IMAD R0, R4, UR5, RZ ;  /* 0x0000000504007c24 */ /* 0x002fe2000f8e02ff */
[----:B--2---:R-:W-:Y:S01]  /*5f20*/  USHF.R.S32.HI UR4, URZ, 0x1f, UR7 ;  /* 0x0000001f3f047899 */ /* 0x004fe20008011407 */
[----:B------:R-:W-:Y:S01]  /*5f30*/  VIADD R16, R6, 0x20 ;  /* 0x0000002006107836 */ /* 0x000fe20000000000 */
[----:B------:R-:W-:Y:S01]  /*5f40*/  SHF.R.S32.HI R7, RZ, 0x1f, R6 ;  /* 0x0000001fff077819 */ /* 0x000fe20000011406 */
[----:B------:R-:W-:-:S02]  /*5f50*/  IMAD R3, R5, UR10, R0 ;  /* 0x0000000a05037c24 */ /* 0x000fc4000f8e0200 */
[----:B-----5:R-:W-:Y:S02]  /*5f60*/  IMAD R0, R10, UR5, RZ ;  /* 0x000000050a007c24 */ /* 0x020fe4000f8e02ff */
[----:B------:R-:W-:-:S04]  /*5f70*/  IMAD.WIDE.U32 R4, R4, UR10, R6 ;  /* 0x0000000a04047c25 */ /* 0x000fc8000f8e0006 */
[----:B------:R-:W-:Y:S02]  /*5f80*/  IMAD.IADD R5, R5, 0x1, R3 ;  /* 0x0000000105057824 */ /* 0x000fe400078e0203 */
[----:B----4-:R-:W-:Y:S02]  /*5f90*/  IMAD R3, R17, -0x80, R8 ;  /* 0xffffff8011037824 */ /* 0x010fe400078e0208 */
[----:B------:R-:W-:Y:S02]  /*5fa0*/  IMAD R11, R11, UR10, R0 ;  /* 0x0000000a0b0b7c24 */ /* 0x000fe4000f8e0200 */
[C---:B------:R-:W-:Y:S01]  /*5fb0*/  VIADD R0, R2.reuse, 0x40 ;  /* 0x0000004002007836 */ /* 0x040fe20000000000 */
[----:B------:R-:W-:Y:S01]  /*5fc0*/  ISETP.GE.AND P1, PT, R2, R3, PT ;  /* 0x000000030200720c */ /* 0x000fe20003f26270 */
[----:B------:R-:W-:-:S03]  /*5fd0*/  IMAD.WIDE.U32 R8, R10, UR10, R6 ;  /* 0x0000000a0a087c25 */ /* 0x000fc6000f8e0006 */
[----:B------:R-:W-:Y:S01]  /*5fe0*/  ISETP.GE.AND P0, PT, R0, R3, PT ;  /* 0x000000030000720c */ /* 0x000fe20003f06270 */
[----:B---3--:R-:W-:Y:S01]  /*5ff0*/  IMAD R10, R12, UR4, RZ ;  /* 0x000000040c0a7c24 */ /* 0x008fe2000f8e02ff */
[----:B------:R-:W-:Y:S01]  /*6000*/  SHF.R.S32.HI R3, RZ, 0x1f, R2 ;  /* 0x0000001fff037819 */ /* 0x000fe20000011402 */
[----:B------:R-:W-:Y:S02]  /*6010*/  IMAD.IADD R9, R9, 0x1, R11 ;  /* 0x0000000109097824 */ /* 0x000fe400078e020b */
[----:B------:R-:W-:Y:S02]  /*6020*/  IMAD R0, R14, UR4, RZ ;  /* 0x000000040e007c24 */ /* 0x000fe4000f8e02ff */
[----:B------:R-:W-:Y:S02]  /*6030*/  IMAD R11, R13, UR7, R10 ;  /* 0x000000070d0b7c24 */ /* 0x000fe4000f8e020a */
[----:B------:R-:W-:-:S04]  /*6040*/  IMAD.WIDE.U32 R4, R12, UR7, R4 ;  /* 0x000000070c047c25 */ /* 0x000fc8000f8e0004 */
[----:B------:R-:W-:Y:S02]  /*6050*/  IMAD R15, R15, UR7, R0 ;  /* 0x000000070f0f7c24 */ /* 0x000fe4000f8e0200 */
[----:B------:R-:W-:-:S04]  /*6060*/  IMAD.WIDE.U32 R12, R14, UR7, R8 ;  /* 0x000000070e0c7c25 */ /* 0x000fc8000f8e0008 */
[----:B------:R-:W-:-:S04]  /*6070*/  IMAD.WIDE R2, R17, 0x80, R2 ;  /* 0x0000008011027825 */ /* 0x000fc800078e0202 */
        /* <DEDUP_REMOVED lines=20> */
.L_x_1165:
[----:B------:R-:W-:Y:S05]  /*61c0*/  BSYNC B0 ;  /* 0x0000000000007941 */ /* 0x000fea0003800000 */
.L_x_1164:
        /* <DEDUP_REMOVED lines=20> */
.L_x_1167:
[----:B------:R-:W-:Y:S05]  /*6310*/  BSYNC B0 ;  /* 0x0000000000007941 */ /* 0x000fea0003800000 */
.L_x_1166:
        /* <DEDUP_REMOVED lines=18> */
.L_x_1169:
[----:B------:R-:W-:Y:S05]  /*6440*/  BSYNC B0 ;  /* 0x0000000000007941 */ /* 0x000fea0003800000 */
.L_x_1168:
        /* <DEDUP_REMOVED lines=8> */
[----:B------:R-:W-:Y:S01]  /*64d0*/  IMAD.MOV.U32 R3, RZ, RZ, R15 ;  /* 0x000000ffff037224 */ /* 0x000fe200078e000f */
[----:B------:R-:W-:Y:S01]  /*64e0*/  ISETP.GE.AND P2, PT, R16, UR4, PT ;  /* 0x0000000410007c0c */ /* 0x000fe2000bf46270 */
[----:B------:R-:W-:Y:S02]  /*64f0*/  IMAD R0, R0, UR6, RZ ;  /* 0x0000000600007c24 */ /* 0x000fe4000f8e02ff */
[----:B------:R-:W-:-:S04]  /*6500*/  IMAD.WIDE.U32 R2, R5, UR6, R2 ;  /* 0x0000000605027c25 */ /* 0x000fc8000f8e0002 */
        /* <DEDUP_REMOVED lines=10> */
.L_x_1171:
[----:B------:R-:W-:Y:S05]  /*65b0*/  BSYNC B0 ;  /* 0x0000000000007941 */ /* 0x000fea0003800000 */
.L_x_1170:
[----:B------:R-:W-:Y:S05]  /*65c0*/  EXIT ;  /* 0x000000000000794d */ /* 0x000fea0003800000 */
.L_x_1134:
        /* <DEDUP_REMOVED lines=14> */
[----:B------:R-:W-:Y:S02]  /*66b0*/  ULDC UR4, c[0x0][0x280] ;  /* 0x0000a00000047ab9 */ /* 0x000fe40000000800 */
[----:B------:R-:W-:-:S04]  /*66c0*/  UIADD3 UR5, UR4, 0x3f, URZ ;  /* 0x0000003f04057890 */ /* 0x000fc8000fffe03f */
[----:B------:R-:W-:Y:S01]  /*66d0*/  USHF.R.S32.HI UR6, URZ, 0x1f, UR5 ;  /* 0x0000001f3f067899 */ /* 0x000fe20008011405 */
[----:B------:R-:W2:Y:S03]  /*66e0*/  S2UR UR17, SR_CTAID.Y ;  /* 0x00000000001179c3 */ /* 0x000ea60000002600 */
[----:B------:R-:W-:-:S04]  /*66f0*/  ULEA.HI UR5, UR6, UR5, URZ, 0x6 ;  /* 0x0000000506057291 */ /* 0x000fc8000f8f303f */
[----:B------:R-:W-:Y:S01]  /*6700*/  USHF.R.S32.HI UR5, URZ, 0x6, UR5 ;  /* 0x000000063f057899 */ /* 0x000fe20008011405 */
[----:B-1----:R-:W-:Y:S01]  /*6710*/  ISETP.LE.AND P0, PT, RZ, UR23, PT ;  /* 0x00000017ff007c0c */ /* 0x002fe2000bf03270 */
[----:B--2---:R-:W-:-:S12]  /*6720*/  USHF.R.S32.HI UR18, URZ, 0x1f, UR17 ;  /* 0x0000001f3f127899 */ /* 0x004fd80008011411 */
[----:B------:R-:W-:Y:S05]  /*6730*/  @!P0 BRA `(.L_x_1175) ;  /* 0x00000000002c8947 */ /* 0x000fea0003800000 */
        /* <DEDUP_REMOVED lines=9> */
[----:B------:R-:W-:Y:S01]  /*67d0*/  USEL UR11, UR5, UR7, UP0 ;  /* 0x00000007050b7287 */ /* 0x000fe20008000000 */
[----:B------:R-:W-:Y:S11]  /*67e0*/  BRA `(.L_x_1176) ;  /* 0x0000000000047947 */ /* 0x000ff60003800000 */
.L_x_1175:
[----:B------:R-:W-:-:S05]  /*67f0*/  UMOV UR11, UR5 ;  /* 0x00000005000b7c82 */ /* 0x000fca0008000000 */
.L_x_1176:
[----:B------:R-:W-:Y:S01]  /*6800*/  ULEA UR4, UR23, UR4, 0x7 ;  /* 0x0000000417047291 */ /* 0x000fe2000f8e383f */
[----:B------:R-:W-:Y:S01]  /*6810*/  ULDC UR6, c[0x0][0x290] ;  /* 0x0000a40000067ab9 */ /* 0x000fe20000000800 */
[----:B------:R-:W-:Y:S01]  /*6820*/  ULDC UR7, c[0x0][0x74c] ;  /* 0x0001d30000077ab9 */ /* 0x000fe20000000800 */
[----:B------:R-:W-:Y:S01]  /*6830*/  ULDC.64 UR12, c[0x0][0x2e0] ;  /* 0x0000b800000c7ab9 */ /* 0x000fe20000000a00 */
[----:B------:R-:W-:Y:S01]  /*6840*/  UIADD3 UR8, -UR7, UR4, -UR6 ;  /* 0x0000000407087290 */ /* 0x000fe2000fffe906 */
[----:B------:R-:W-:Y:S02]  /*6850*/  ULDC UR15, c[0x0][0x288] ;  /* 0x0000a200000f7ab9 */ /* 0x000fe40000000800 */
[----:B------:R-:W-:Y:S01]  /*6860*/  ULDC.64 UR6, c[0x0][0x2d8] ;  /* 0x0000b60000067ab9 */ /* 0x000fe20000000a00 */
[----:B------:R-:W-:Y:S02]  /*6870*/  USHF.R.S32.HI UR9, URZ, 0x1f, UR8 ;  /* 0x0000001f3f097899 */ /* 0x000fe40008011408 */
[----:B------:R-:W-:-:S02]  /*6880*/  UIMAD UR4, UR18, UR6, URZ ;  /* 0x00000006120472a4 */ /* 0x000fc4000f8e023f */
[----:B------:R-:W-:Y:S02]  /*6890*/  ULEA.HI UR10, UR9, UR8, URZ, 0x6 ;  /* 0x00000008090a7291 */ /* 0x000fe4000f8f303f */
[----:B------:R-:W-:Y:S02]  /*68a0*/  UIMAD.WIDE.U32 UR8, UR17, UR6, URZ ;  /* 0x00000006110872a5 */ /* 0x000fe4000f8e003f */
[----:B------:R-:W-:Y:S02]  /*68b0*/  USHF.R.S32.HI UR10, URZ, 0x6, UR10 ;  /* 0x000000063f0a7899 */ /* 0x000fe4000801140a */
[----:B------:R-:W-:Y:S02]  /*68c0*/  UIMAD UR4, UR17, UR7, UR4 ;  /* 0x00000007110472a4 */ /* 0x000fe4000f8e0204 */
[----:B------:R-:W-:Y:S02]  /*68d0*/  UISETP.LT.AND UP0, UPT, URZ, UR10, UPT ;  /* 0x0000000a3f00728c */ /* 0x000fe4000bf01270 */
[----:B------:R-:W-:-:S02]  /*68e0*/  USHF.R.S32.HI UR7, URZ, 0x1f, UR16 ;  /* 0x0000001f3f077899 */ /* 0x000fc40008011410 */
[----:B------:R-:W-:Y:S02]  /*68f0*/  USEL UR6, URZ, UR10, !UP0 ;  /* 0x0000000a3f067287 */ /* 0x000fe4000c000000 */
[----:B------:R-:W-:Y:S02]  /*6900*/  UIMAD UR7, UR7, UR12, URZ ;  /* 0x0000000c070772a4 */ /* 0x000fe4000f8e023f */
[----:B------:R-:W-:Y:S02]  /*6910*/  UISETP.GT.AND UP0, UPT, UR11, UR6, UPT ;  /* 0x000000060b00728c */ /* 0x000fe4000bf04270 */
[----:B------:R-:W-:Y:S02]  /*6920*/  UIMAD UR10, UR16, UR15, URZ ;  /* 0x0000000f100a72a4 */ /* 0x000fe4000f8e023f */
[----:B------:R-:W-:Y:S02]  /*6930*/  UIMAD UR14, UR16, UR13, UR7 ;  /* 0x0000000d100e72a4 */ /* 0x000fe4000f8e0207 */
[----:B------:R-:W-:Y:S01]  /*6940*/  PLOP3.LUT P1, PT, PT, PT, UP0, 0x80, 0x0 ;  /* 0x000000000000781c */ /* 0x000fe20003f2f008 */
[----:B------:R-:W-:-:S02]  /*6950*/  UIADD3 UR9, UR9, UR4, URZ ;  /* 0x0000000409097290 */ /* 0x000fc4000fffe03f */
[----:B------:R-:W-:Y:S02]  /*6960*/  UIADD3 UR7, UP1, UR10, UR17, URZ ;  /* 0x000000110a077290 */ /* 0x000fe4000ff3e03f */
[----:B------:R-:W-:Y:S01]  /*6970*/  UIMAD.WIDE.U32 UR8, UR16, UR12, UR8 ;  /* 0x0000000c100872a5 */ /* 0x000fe2000f8e0008 */
[----:B------:R-:W-:Y:S01]  /*6980*/  ELECT P0, URZ, PT ;  /* 0x00000000003f782f */ /* 0x000fe20003800000 */
[----:B------:R-:W-:-:S06]  /*6990*/  ULEA.HI.X.SX32 UR10, UR10, UR18, 0x1, UP1 ;  /* 0x000000120a0a7291 */ /* 0x000fcc00088f0e3f */
[----:B------:R-:W-:Y:S06]  /*69a0*/  @!P1 BRA `(.L_x_1177) ;  /* 0x00000010004c9947 */ /* 0x000fec0003800000 */
[----:B------:R-:W1:Y:S01]  /*69b0*/  S2R R0, SR_TID.X ;  /* 0x0000000000007919 */ /* 0x000e620000002100 */
[----:B------:R-:W-:Y:S02]  /*69c0*/  UIADD3 UR4, -UR6, UR11, URZ ;  /* 0x0000000b06047290 */ /* 0x000fe4000fffe13f */
[----:B------:R-:W-:Y:S02]  /*69d0*/  UIADD3 UR14, UR9, UR14, URZ ;  /* 0x0000000e090e7290 */ /* 0x000fe4000fffe03f */
[----:B------:R-:W-:-:S04]  /*69e0*/  ULOP3.LUT UR4, UR4, 0x1, URZ, 0xc0, !UPT ;  /* 0x0000000104047892 */ /* 0x000fc8000f8ec03f */
[----:B------:R-:W-:-:S03]  /*69f0*/  UISETP.NE.U32.AND UP0, UPT, UR4, 0x1, UPT ;  /* 0x000000010400788c */ /* 0x000fc6000bf05070 */
[----:B------:R-:W-:Y:S02]  /*6a00*/  ULDC UR4, c[0x0][0x760] ;  /* 0x0001d80000047ab9 */ /* 0x000fe40000000800 */
[----:B------:R-:W-:Y:S01]  /*6a10*/  UIMAD UR15, UR15, UR4, URZ ;  /* 0x000000040f0f72a4 */ /* 0x000fe2000f8e023f */
[----:B------:R-:W-:Y:S02]  /*6a20*/  PLOP3.LUT P1, PT, PT, PT, UP0, 0x80, 0x0 ;  /* 0x000000000000781c */ /* 0x000fe40003f2f008 */
[----:B-1----:R-:W-:-:S11]  /*6a30*/  LOP3.LUT R9, R0, 0x1f, RZ, 0xc0, !PT ;  /* 0x0000001f00097812 */ /* 0x002fd600078ec0ff */
[----:B------:R-:W-:Y:S05]  /*6a40*/  @P1 BRA `(.L_x_1178) ;  /* 0x00000004006c1947 */ /* 0x000fea0003800000 */
        /* <DEDUP_REMOVED lines=8> */
[----:B------:R-:W-:-:S04]  /*6ad0*/  IMAD.U32 R2, RZ, RZ, UR13 ;  /* 0x0000000dff027e24 */ /* 0x000fc8000f8e00ff */
[----:B------:R-:W-:Y:S01]  /*6ae0*/  IMAD.U32 R3, RZ, RZ, UR4 ;  /* 0x00000004ff037e24 */ /* 0x000fe2000f8e00ff */
[----:B------:R-:W-:Y:S06]  /*6af0*/  @P2 BRA `(.L_x_1180) ;  /* 0x0000000000142947 */ /* 0x000fec0003800000 */
.L_x_1181:
[----:B------:R-:W2:Y:S04]  /*6b00*/  LDG.E.STRONG.GPU R0, desc[UR46][R2.64] ;  /* 0x0000002e02007981 */ /* 0x000ea8000c1ef900 */
[----:B--2---:R-:W-:Y:S01]  /*6b10*/  CCTL.IVALL ;  /* 0x00000000ff00798f */ /* 0x004fe20002000000 */
[----:B------:R-:W-:Y:S05]  /*6b20*/  YIELD ;  /* 0x0000000000007946 */ /* 0x000fea0003800000 */
[----:B------:R-:W-:-:S13]  /*6b30*/  ISETP.NE.AND P1, PT, R0, UR23, PT ;  /* 0x0000001700007c0c */ /* 0x000fda000bf25270 */
[----:B------:R-:W-:Y:S05]  /*6b40*/  @P1 BRA `(.L_x_1181) ;  /* 0xfffffffc00ec1947 */ /* 0x000fea000383ffff */
.L_x_1180:
[----:B------:R-:W-:Y:S05]  /*6b50*/  BSYNC B1 ;  /* 0x0000000000017941 */ /* 0x000fea0003800000 */
.L_x_1179:
[----:B------:R-:W-:-:S03]  /*6b60*/  UMOV UR4, 0xffffffff ;  /* 0xffffffff00047882 */ /* 0x000fc60000000000 */
[----:B------:R-:W-:Y:S05]  /*6b70*/  BRA.DIV UR4, `(.L_x_1182) ;  /* 0x0000003e04947947 */ /* 0x000fea000b800000 */
[----:B------:R-:W-:Y:S01]  /*6b80*/  NOP ;  /* 0x0000000000007918 */ /* 0x000fe20000000000 */
.L_x_1259:
        /* <DEDUP_REMOVED lines=22> */
.L_x_1184:
[----:B------:R-:W-:Y:S05]  /*6cf0*/  BSYNC B1 ;  /* 0x0000000000017941 */ /* 0x000fea0003800000 */
.L_x_1183:
        /* <DEDUP_REMOVED lines=20> */
.L_x_1186:
[----:B------:R-:W-:Y:S05]  /*6e40*/  BSYNC B1 ;  /* 0x0000000000017941 */ /* 0x000fea0003800000 */
.L_x_1185:
[----:B------:R-:W-:Y:S06]  /*6e50*/  BAR.ARV 0xa, 0xa0 ;  /* 0x0282800000007b1d */ /* 0x000fec0000002000 */
[----:B------:R-:W-:Y:S04]  /*6e60*/  BSSY B1, `(.L_x_1187) ;  /* 0x0000003000017945 */ /* 0x000fe80003800000 */
[----:B------:R-:W-:Y:S05]  /*6e70*/  @!P0 BRA `(.L_x_1188) ;  /* 0x0000000000048947 */ /* 0x000fea0003800000 */
[----:B------:R-:W-:-:S04]  /*6e80*/  DEPBAR.LE SB0, 0x0 ;  /* 0x000080000000791a */ /* 0x000fc80000000000 */
.L_x_1188:
[----:B------:R-:W-:Y:S05]  /*6e90*/  BSYNC B1 ;  /* 0x0000000000017941 */ /* 0x000fea0003800000 */
.L_x_1187:
        /* <DEDUP_REMOVED lines=19> */
.L_x_1190:
[----:B------:R-:W-:Y:S05]  /*6fd0*/  BSYNC B1 ;  /* 0x0000000000017941 */ /* 0x000fea0003800000 */
.L_x_1189:
[----:B------:R-:W-:Y:S01]  /*6fe0*/  UIADD3 UR18, UR6, 0x1, URZ ;  /* 0x0000000106127890 */ /* 0x000fe2000fffe03f */
[----:B------:R-:W-:Y:S11]  /*6ff0*/  BRA `(.L_x_1191) ;  /* 0x0000000000047947 */ /* 0x000ff60003800000 */
.L_x_1178:
[----:B------:R-:W-:-:S05]  /*7000*/  UMOV UR18, UR6 ;  /* 0x0000000600127c82 */ /* 0x000fca0008000000 */
.L_x_1191:
[----:B------:R-:W-:-:S03]  /*7010*/  UIADD3 UR4, UR6, 0x1, URZ ;  /* 0x0000000106047890 */ /* 0x000fc6000fffe03f */
[----:B------:R-:W-:Y:S01]  /*7020*/  UMOV UR6, UR18 ;  /* 0x0000001200067c82 */ /* 0x000fe20008000000 */
[----:B------:R-:W-:-:S06]  /*7030*/  UISETP.NE.AND UP0, UPT, UR11, UR4, UPT ;  /* 0x000000040b00728c */ /* 0x000fcc000bf05270 */
[----:B------:R-:W-:-:S13]  /*7040*/  PLOP3.LUT P1, PT, PT, PT, UP0, 0x80, 0x0 ;  /* 0x000000000000781c */ /* 0x000fda0003f2f008 */
[----:B------:R-:W-:Y:S05]  /*7050*/  @!P1 BRA `(.L_x_1177) ;  /* 0x0000000800a09947 */ /* 0x000fea0003800000 */
[----:B------:R-:W-:Y:S01]  /*7060*/  ULDC.64 UR20, c[0x0][0x2c0] ;  /* 0x0000b00000147ab9 */ /* 0x000fe20000000a00 */
[----:B------:R-:W-:Y:S01]  /*7070*/  UMOV UR4, URZ ;  /* 0x0000003f00047c82 */ /* 0x000fe20008000000 */
[----:B------:R-:W-:Y:S01]  /*7080*/  ULEA UR20, UP0, UR8, UR20, 0x2 ;  /* 0x0000001408147291 */ /* 0x000fe2000f80103f */
[----:B------:R-:W-:-:S03]  /*7090*/  UMOV UR6, UR18 ;  /* 0x0000001200067c82 */ /* 0x000fc60008000000 */
[----:B------:R-:W-:Y:S02]  /*70a0*/  ULEA.HI.X UR21, UR8, UR21, UR14, 0x2, UP0 ;  /* 0x0000001508157291 */ /* 0x000fe400080f140e */
[----:B------:R-:W-:-:S04]  /*70b0*/  UIADD3 UR20, UP0, UR20, 0x3000, URZ ;  /* 0x0000300014147890 */ /* 0x000fc8000ff1e03f */
[----:B------:R-:W-:-:S12]  /*70c0*/  UIADD3.X UR21, URZ, UR21, URZ, UP0, !UPT ;  /* 0x000000153f157290 */ /* 0x000fd800087fe43f */
.L_x_1216:
        /* <DEDUP_REMOVED lines=11> */
.L_x_1194:
[----:B------:R-:W2:Y:S04]  /*7180*/  LDG.E.STRONG.GPU R0, desc[UR46][R2.64] ;  /* 0x0000002e02007981 */ /* 0x000ea8000c1ef900 */
[----:B--2---:R-:W-:Y:S01]  /*7190*/  CCTL.IVALL ;  /* 0x00000000ff00798f */ /* 0x004fe20002000000 */
[----:B------:R-:W-:Y:S05]  /*71a0*/  YIELD ;  /* 0x0000000000007946 */ /* 0x000fea0003800000 */
[----:B------:R-:W-:-:S13]  /*71b0*/  ISETP.NE.AND P1, PT, R0, UR23, PT ;  /* 0x0000001700007c0c */ /* 0x000fda000bf25270 */
[----:B------:R-:W-:Y:S05]  /*71c0*/  @P1 BRA `(.L_x_1194) ;  /* 0xfffffffc00ec1947 */ /* 0x000fea000383ffff */
.L_x_1193:
[----:B------:R-:W-:Y:S05]  /*71d0*/  BSYNC B1 ;  /* 0x0000000000017941 */ /* 0x000fea0003800000 */
.L_x_1192:
[----:B------:R-:W-:-:S03]  /*71e0*/  UMOV UR16, 0xffffffff ;  /* 0xffffffff00107882 */ /* 0x000fc60000000000 */
[----:B------:R-:W-:Y:S05]  /*71f0*/  BRA.DIV UR16, `(.L_x_1195) ;  /* 0x0000003a10107947 */ /* 0x000fea000b800000 */
[----:B------:R-:W-:Y:S01]  /*7200*/  NOP ;  /* 0x0000000000007918 */ /* 0x000fe20000000000 */
.L_x_1262:
        /* <DEDUP_REMOVED lines=17> */
[----:B------:R1:W-:Y:S02]  /*7320*/  UBLKRED.G.S.ADD.F32.RN [UR16], [UR22], UR24, desc[UR26] ;  /* 0x00001a10160073bb */ /* 0x0003e400080a1418 */
[----:B-1----:R0:W-:Y:S02]  /*7330*/  UTMACMDFLUSH ;  /* 0x00000000000079b7 */ /* 0x0021e40000000000 */
.L_x_1197:
[----:B------:R-:W-:Y:S05]  /*7340*/  BSYNC B1 ;  /* 0x0000000000017941 */ /* 0x000fea0003800000 */
.L_x_1196:
[----:B------:R-:W-:Y:S01]  /*7350*/  UIMAD UR16, UR18, 0x1800, UR4 ;  /* 0x00001800121078a4 */ /* 0x000fe2000f8e0204 */
[----:B------:R-:W-:Y:S03]  /*7360*/  BAR.SYNC.DEFER_BLOCKING 0xe, 0xa0 ;  /* 0x0382800000007b1d */ /* 0x000fe60000010000 */
[----:B------:R-:W-:-:S03]  /*7370*/  UIMAD.WIDE UR16, UR16, 0x4, UR20 ;  /* 0x00000004101078a5 */ /* 0x000fc6000f8e0214 */
        /* <DEDUP_REMOVED lines=12> */
.L_x_1199:
[----:B------:R-:W-:Y:S05]  /*7440*/  BSYNC B1 ;  /* 0x0000000000017941 */ /* 0x000fea0003800000 */
.L_x_1198:
[----:B------:R-:W-:Y:S06]  /*7450*/  BAR.ARV 0xa, 0xa0 ;  /* 0x0282800000007b1d */ /* 0x000fec0000002000 */
[----:B------:R-:W-:Y:S04]  /*7460*/  BSSY B1, `(.L_x_1200) ;  /* 0x0000003000017945 */ /* 0x000fe80003800000 */
[----:B------:R-:W-:Y:S05]  /*7470*/  @!P0 BRA `(.L_x_1201) ;  /* 0x0000000000048947 */ /* 0x000fea0003800000 */
[----:B------:R-:W-:-:S04]  /*7480*/  DEPBAR.LE SB0, 0x0 ;  /* 0x000080000000791a */ /* 0x000fc80000000000 */
.L_x_1201:
[----:B------:R-:W-:Y:S05]  /*7490*/  BSYNC B1 ;  /* 0x0000000000017941 */ /* 0x000fea0003800000 */
.L_x_1200:
        /* <DEDUP_REMOVED lines=19> */
.L_x_1203:
[----:B------:R-:W-:Y:S05]  /*75d0*/  BSYNC B1 ;  /* 0x0000000000017941 */ /* 0x000fea0003800000 */
.L_x_1202:
        /* <DEDUP_REMOVED lines=9> */
.L_x_1206:
[----:B------:R-:W2:Y:S04]  /*7670*/  LDG.E.STRONG.GPU R0, desc[UR46][R2.64] ;  /* 0x0000002e02007981 */ /* 0x000ea8000c1ef900 */
[----:B--2---:R-:W-:Y:S01]  /*7680*/  CCTL.IVALL ;  /* 0x00000000ff00798f */ /* 0x004fe20002000000 */
[----:B------:R-:W-:Y:S05]  /*7690*/  YIELD ;  /* 0x0000000000007946 */ /* 0x000fea0003800000 */
[----:B------:R-:W-:-:S13]  /*76a0*/  ISETP.NE.AND P1, PT, R0, UR23, PT ;  /* 0x0000001700007c0c */ /* 0x000fda000bf25270 */
[----:B------:R-:W-:Y:S05]  /*76b0*/  @P1 BRA `(.L_x_1206) ;  /* 0xfffffffc00ec1947 */ /* 0x000fea000383ffff */
.L_x_1205:
[----:B------:R-:W-:Y:S05]  /*76c0*/  BSYNC B1 ;  /* 0x0000000000017941 */ /* 0x000fea0003800000 */
.L_x_1204:
[----:B------:R-:W-:-:S03]  /*76d0*/  UMOV UR12, 0xffffffff ;  /* 0xffffffff000c7882 */ /* 0x000fc60000000000 */
[----:B------:R-:W-:Y:S05]  /*76e0*/  BRA.DIV UR12, `(.L_x_1207) ;  /* 0x000000320cf07947 */ /* 0x000fea000b800000 */
[----:B------:R-:W-:Y:S01]  /*76f0*/  NOP ;  /* 0x0000000000007918 */ /* 0x000fe20000000000 */
.L_x_1265:
[----:B------:R-:W-:Y:S05]  /*7700*/  WARPSYNC.ALL ;  /* 0x0000000000007948 */ /* 0x000fea0003800000 */
[----:B------:R-:W-:Y:S06]  /*7710*/  BAR.SYNC.DEFER_BLOCKING 0xd, 0xa0 ;  /* 0x0342800000007b1d */ /* 0x000fec0000010000 */
[----:B------:R-:W-:Y:S04]  /*7720*/  BSSY B1, `(.L_x_1208) ;  /* 0x000000d000017945 */ /* 0x000fe80003800000 */
[----:B------:R-:W-:Y:S05]  /*7730*/  @!P0 BRA `(.L_x_1209) ;  /* 0x00000000002c8947 */ /* 0x000fea0003800000 */
[----:B------:R-:W1:Y:S01]  /*7740*/  S2UR UR13, SR_CgaCtaId ;  /* 0x00000000000d79c3 */ /* 0x000e620000008800 */
[----:B------:R-:W-:Y:S01]  /*7750*/  UMOV UR12, 0x400 ;  /* 0x00000400000c7882 */ /* 0x000fe20000000000 */
[----:B------:R-:W-:Y:S01]  /*7760*/  UIADD3 UR24, UP0, UR16, 0x3000, URZ ;  /* 0x0000300010187890 */ /* 0x000fe2000ff1e03f */
[----:B------:R-:W-:Y:S01]  /*7770*/  UMOV UR26, 0x0 ;  /* 0x00000000001a7882 */ /* 0x000fe20000000000 */
[----:B------:R-:W-:Y:S02]  /*7780*/  UMOV UR27, 0x14f00000 ;  /* 0x14f00000001b7882 */ /* 0x000fe40000000000 */
[----:B------:R-:W-:Y:S02]  /*7790*/  UIADD3.X UR25, URZ, UR17, URZ, UP0, !UPT ;  /* 0x000000113f197290 */ /* 0x000fe400087fe43f */
[----:B-1----:R-:W-:-:S03]  /*77a0*/  ULEA UR12, UR13, UR12, 0x18 ;  /* 0x0000000c0d0c7291 */ /* 0x002fc6000f8ec03f */
[----:B------:R-:W-:Y:S01]  /*77b0*/  UMOV UR13, 0x300 ;  /* 0x00000300000d7882 */ /* 0x000fe20000000000 */
[----:B------:R-:W-:-:S09]  /*77c0*/  UIADD3 UR12, UR12, 0xc000, URZ ;  /* 0x0000c0000c0c7890 */ /* 0x000fd2000fffe03f */
[----:B------:R1:W-:Y:S02]  /*77d0*/  UBLKRED.G.S.ADD.F32.RN [UR24], [UR12], UR13, desc[UR26] ;  /* 0x00001a180c0073bb */ /* 0x0003e400080a140d */
[----:B-1----:R0:W-:Y:S02]  /*77e0*/  UTMACMDFLUSH ;  /* 0x00000000000079b7 */ /* 0x0021e40000000000 */
.L_x_1209:
[----:B------:R-:W-:Y:S05]  /*77f0*/  BSYNC B1 ;  /* 0x0000000000017941 */ /* 0x000fea0003800000 */
.L_x_1208:
        /* <DEDUP_REMOVED lines=12> */
[----:B------:R1:W-:Y:S01]  /*78c0*/  UBLKRED.G.S.ADD.F32.RN [UR24], [UR12], UR13, desc[UR26] ;  /* 0x00001a180c0073bb */ /* 0x0003e200080a140d */
[----:B------:R0:W-:Y:S01]  /*78d0*/  UTMACMDFLUSH ;  /* 0x00000000000079b7 */ /* 0x0001e20000000000 */
[----:B-1----:R-:W-:-:S04]  /*78e0*/  DEPBAR.LE SB0, 0x1 ;  /* 0x000080400000791a */ /* 0x002fc80000000000 */
.L_x_1211:
[----:B------:R-:W-:Y:S05]  /*78f0*/  BSYNC B1 ;  /* 0x0000000000017941 */ /* 0x000fea0003800000 */
.L_x_1210:
[----:B------:R-:W-:Y:S06]  /*7900*/  BAR.ARV 0xa, 0xa0 ;  /* 0x0282800000007b1d */ /* 0x000fec0000002000 */
[----:B------:R-:W-:Y:S04]  /*7910*/  BSSY B1, `(.L_x_1212) ;  /* 0x0000003000017945 */ /* 0x000fe80003800000 */
[----:B------:R-:W-:Y:S05]  /*7920*/  @!P0 BRA `(.L_x_1213) ;  /* 0x0000000000048947 */ /* 0x000fea0003800000 */
[----:B------:R-:W-:-:S04]  /*7930*/  DEPBAR.LE SB0, 0x0 ;  /* 0x000080000000791a */ /* 0x000fc80000000000 */
.L_x_1213:
[----:B------:R-:W-:Y:S05]  /*7940*/  BSYNC B1 ;  /* 0x0000000000017941 */ /* 0x000fea0003800000 */
.L_x_1212:
        /* <DEDUP_REMOVED lines=19> */
.L_x_1215:
[----:B------:R-:W-:Y:S05]  /*7a80*/  BSYNC B1 ;  /* 0x0000000000017941 */ /* 0x000fea0003800000 */
.L_x_1214:
[----:B------:R-:W-:Y:S02]  /*7a90*/  UIADD3 UR6, UR6, 0x2, URZ ;  /* 0x0000000206067890 */ /* 0x000fe4000fffe03f */
[----:B------:R-:W-:Y:S02]  /*7aa0*/  UIADD3 UR4, UR4, 0x3000, URZ ;  /* 0x0000300004047890 */ /* 0x000fe4000fffe03f */
[----:B------:R-:W-:-:S06]  /*7ab0*/  UISETP.GE.AND UP0, UPT, UR6, UR11, UPT ;  /* 0x0000000b0600728c */ /* 0x000fcc000bf06270 */
[----:B------:R-:W-:-:S13]  /*7ac0*/  PLOP3.LUT P1, PT, PT, PT, UP0, 0x80, 0x0 ;  /* 0x000000000000781c */ /* 0x000fda0003f2f008 */
[----:B------:R-:W-:Y:S05]  /*7ad0*/  @!P1 BRA `(.L_x_1216) ;  /* 0xfffffff4007c9947 */ /* 0x000fea000383ffff */
.L_x_1177:
[----:B------:R-:W-:-:S06]  /*7ae0*/  UISETP.GT.AND UP0, UPT, UR5, UR6, UPT ;  /* 0x000000060500728c */ /* 0x000fcc000bf04270 */
[----:B------:R-:W-:-:S13]  /*7af0*/  PLOP3.LUT P0, PT, PT, PT, UP0, 0x80, 0x0 ;  /* 0x000000000000781c */ /* 0x000fda0003f0f008 */
[----:B------:R-:W-:Y:S05]  /*7b00*/  @!P0 BRA `(.L_x_1174) ;  /* 0x0000002c00448947 */ /* 0x000fea0003800000 */
[----:B------:R-:W2:Y:S01]  /*7b10*/  S2R R0, SR_TID.X ;  /* 0x0000000000007919 */ /* 0x000ea20000002100 */
[----:B------:R-:W-:Y:S01]  /*7b20*/  UIADD3 UR4, UR5, -UR6, URZ ;  /* 0x8000000605047290 */ /* 0x000fe2000fffe03f */
[----:B------:R-:W-:Y:S01]  /*7b30*/  ULDC UR16, c[0x0][0x288] ;  /* 0x0000a20000107ab9 */ /* 0x000fe20000000800 */
[----:B------:R-:W-:Y:S02]  /*7b40*/  ULDC UR17, c[0x0][0x760] ;  /* 0x0001d80000117ab9 */ /* 0x000fe40000000800 */
[----:B------:R-:W-:Y:S02]  /*7b50*/  ULOP3.LUT UR4, UR4, 0x1, URZ, 0xc0, !UPT ;  /* 0x0000000104047892 */ /* 0x000fe4000f8ec03f */
[----:B------:R-:W-:Y:S02]  /*7b60*/  UIMAD UR18, UR16, UR17, URZ ;  /* 0x00000011101272a4 */ /* 0x000fe4000f8e023f */
[----:B------:R-:W-:-:S06]  /*7b70*/  UISETP.NE.U32.AND UP0, UPT, UR4, 0x1, UPT ;  /* 0x000000010400788c */ /* 0x000fcc000bf05070 */
[----:B------:R-:W-:Y:S02]  /*7b80*/  PLOP3.LUT P0, PT, PT, PT, UP0, 0x80, 0x0 ;  /* 0x000000000000781c */ /* 0x000fe40003f0f008 */
[----:B--2---:R-:W-:-:S11]  /*7b90*/  LOP3.LUT R0, R0, 0x1f, RZ, 0xc0, !PT ;  /* 0x0000001f00007812 */ /* 0x004fd600078ec0ff */
[----:B------:R-:W-:Y:S05]  /*7ba0*/  @P0 BRA `(.L_x_1217) ;  /* 0x0000000000780947 */ /* 0x000fea0003800000 */
[----:B------:R-:W-:Y:S01]  /*7bb0*/  UIMAD UR4, UR18, UR6, URZ ;  /* 0x00000006120472a4 */ /* 0x000fe2000f8e023f */
[----:B------:R-:W-:Y:S01]  /*7bc0*/  ISETP.NE.AND P0, PT, R0, RZ, PT ;  /* 0x000000ff0000720c */ /* 0x000fe20003f05270 */
[----:B------:R-:W-:Y:S01]  /*7bd0*/  ULDC.64 UR12, c[0x0][0x768] ;  /* 0x0001da00000c7ab9 */ /* 0x000fe20000000a00 */
[----:B------:R-:W-:Y:S01]  /*7be0*/  BSSY B1, `(.L_x_1218) ;  /* 0x0000019000017945 */ /* 0x000fe20003800000 */
[----:B------:R-:W-:-:S04]  /*7bf0*/  UIADD3 UR8, UP0, UR4, UR7, URZ ;  /* 0x0000000704087290 */ /* 0x000fc8000ff1e03f */
[----:B------:R-:W-:Y:S02]  /*7c00*/  ULEA.HI.X.SX32 UR9, UR4, UR10, 0x1, UP0 ;  /* 0x0000000a04097291 */ /* 0x000fe400080f0e3f */
[----:B------:R-:W-:Y:S02]  /*7c10*/  ULEA UR11, UP0, UR8, UR12, 0x2 ;  /* 0x0000000c080b7291 */ /* 0x000fe4000f80103f */
[----:B------:R-:W-:Y:S02]  /*7c20*/  UIADD3 UR4, UR6, 0x1, URZ ;  /* 0x0000000106047890 */ /* 0x000fe4000fffe03f */
[----:B------:R-:W-:Y:S01]  /*7c30*/  ULEA.HI.X UR9, UR8, UR13, UR9, 0x2, UP0 ;  /* 0x0000000d08097291 */ /* 0x000fe200080f1409 */
[----:B------:R-:W-:Y:S01]  /*7c40*/  NOP ;  /* 0x0000000000007918 */ /* 0x000fe20000000000 */
[----:B------:R-:W-:Y:S10]  /*7c50*/  @P0 BRA `(.L_x_1219) ;  /* 0x0000000000440947 */ /* 0x000ff40003800000 */
        /* <DEDUP_REMOVED lines=9> */
[----:B-1----:R-:W1:Y:S01]  /*7cf0*/  S2R R2, SR_LANEID ;  /* 0x0000000000027919 */ /* 0x002e620000000000 */
[----:B------:R-:W-:Y:S01]  /*7d00*/  VOTEU.ANY UR8, UPT, PT ;  /* 0x0000000000087886 */ /* 0x000fe200038e0100 */
[----:B------:R-:W-:Y:S01]  /*7d10*/  IMAD.U32 R3, RZ, RZ, UR9 ;  /* 0x00000009ff037e24 */ /* 0x000fe2000f8e00ff */
[----:B------:R-:W-:-:S02]  /*7d20*/  UFLO.U32 UR12, UR8 ;  /* 0x00000008000c72bd */ /* 0x000fc400080e0000 */
[----:B------:R-:W2:Y:S04]  /*7d30*/  POPC R5, UR8 ;  /* 0x0000000800057d09 */ /* 0x000ea80008000000 */
[----:B-1----:R-:W-:Y:S01]  /*7d40*/  ISETP.EQ.U32.AND P0, PT, R2, UR12, PT ;  /* 0x0000000c02007c0c */ /* 0x002fe2000bf02070 */
[----:B------:R-:W-:-:S12]  /*7d50*/  IMAD.U32 R2, RZ, RZ, UR11 ;  /* 0x0000000bff027e24 */ /* 0x000fd8000f8e00ff */
[----:B--2---:R2:W-:Y:S02]  /*7d60*/  @P0 REDG.E.ADD.S32.STRONG.GPU desc[UR46][R2.64], R5 ;  /* 0x000000050200098e */ /* 0x0045e4000c10e3ae */
.L_x_1219:
[----:B------:R-:W-:Y:S05]  /*7d70*/  BSYNC B1 ;  /* 0x0000000000017941 */ /* 0x000fea0003800000 */
.L_x_1218:
[----:B------:R-:W-:Y:S05]  /*7d80*/  BRA `(.L_x_1220) ;  /* 0x0000000000047947 */ /* 0x000fea0003800000 */
.L_x_1217:
[----:B------:R-:W-:-:S05]  /*7d90*/  UMOV UR4, UR6 ;  /* 0x0000000600047c82 */ /* 0x000fca0008000000 */
.L_x_1220:
[----:B------:R-:W-:-:S04]  /*7da0*/  UIADD3 UR8, UR6, 0x1, URZ ;  /* 0x0000000106087890 */ /* 0x000fc8000fffe03f */
[----:B------:R-:W-:-:S06]  /*7db0*/  UISETP.NE.AND UP0, UPT, UR5, UR8, UPT ;  /* 0x000000080500728c */ /* 0x000fcc000bf05270 */
[----:B------:R-:W-:-:S13]  /*7dc0*/  PLOP3.LUT P0, PT, PT, PT, UP0, 0x80, 0x0 ;  /* 0x000000000000781c */ /* 0x000fda0003f0f008 */
[----:B------:R-:W-:Y:S05]  /*7dd0*/  @!P0 BRA `(.L_x_1174) ;  /* 0x0000002800908947 */ /* 0x000fea0003800000 */
[----:B------:R-:W-:Y:S01]  /*7de0*/  UIADD3 UR8, UR4, 0x1, URZ ;  /* 0x0000000104087890 */ /* 0x000fe2000fffe03f */
[----:B------:R-:W-:Y:S01]  /*7df0*/  ISETP.NE.AND P1, PT, R0, RZ, PT ;  /* 0x000000ff0000720c */ /* 0x000fe20003f25270 */
[----:B------:R-:W-:Y:S02]  /*7e00*/  UIMAD UR9, UR4, UR16, URZ ;  /* 0x00000010040972a4 */ /* 0x000fe4000f8e023f */
[----:B------:R-:W-:Y:S02]  /*7e10*/  UIADD3 UR11, -UR5, UR4, URZ ;  /* 0x00000004050b7290 */ /* 0x000fe4000fffe13f */
[----:B------:R-:W-:Y:S02]  /*7e20*/  UIMAD UR8, UR18, UR8, URZ ;  /* 0x00000008120872a4 */ /* 0x000fe4000f8e023f */
[----:B------:R-:W-:Y:S01]  /*7e30*/  UIMAD UR9, UR9, UR17, URZ ;  /* 0x00000011090972a4 */ /* 0x000fe2000f8e023f */
[----:B------:R-:W-:-:S11]  /*7e40*/  ULDC.64 UR20, c[0x0][0x768] ;  /* 0x0001da0000147ab9 */ /* 0x000fd60000000a00 */
.L_x_1225:
[----:B------:R-:W-:Y:S01]  /*7e50*/  UIADD3 UR12, UP0, UR9, UR7, URZ ;  /* 0x00000007090c7290 */ /* 0x000fe2000ff1e03f */
[----:B------:R-:W-:-:S03]  /*7e60*/  NOP ;  /* 0x0000000000007918 */ /* 0x000fc60000000000 */
[----:B------:R-:W-:Y:S01]  /*7e70*/  ULEA.HI.X.SX32 UR13, UR9, UR10, 0x1, UP0 ;  /* 0x0000000a090d7291 */ /* 0x000fe200080f0e3f */
[----:B------:R-:W-:Y:S01]  /*7e80*/  BSSY B1, `(.L_x_1221) ;  /* 0x0000015000017945 */ /* 0x000fe20003800000 */
[----:B------:R-:W-:-:S04]  /*7e90*/  ULEA UR15, UP0, UR12, UR20, 0x2 ;  /* 0x000000140c0f7291 */ /* 0x000fc8000f80103f */
[----:B------:R-:W-:Y:S01]  /*7ea0*/  ULEA.HI.X UR13, UR12, UR21, UR13, 0x2, UP0 ;  /* 0x000000150c0d7291 */ /* 0x000fe200080f140d */
[----:B---34-:R-:W-:Y:S11]  /*7eb0*/  @P1 BRA `(.L_x_1222) ;  /* 0x0000000000441947 */ /* 0x018ff60003800000 */
        /* <DEDUP_REMOVED lines=8> */
[----:B012345:R-:W-:Y:S01]  /*7f40*/  CCTL.IVALL ;  /* 0x00000000ff00798f */ /* 0x03ffe20002000000 */
[----:B------:R-:W3:Y:S01]  /*7f50*/  S2R R0, SR_LANEID ;  /* 0x0000000000007919 */ /* 0x000ee20000000000 */
[----:B------:R-:W-:Y:S01]  /*7f60*/  VOTEU.ANY UR12, UPT, PT ;  /* 0x00000000000c7886 */ /* 0x000fe200038e0100 */
[----:B-12---:R-:W-:Y:S01]  /*7f70*/  IMAD.U32 R2, RZ, RZ, UR15 ;  /* 0x0000000fff027e24 */ /* 0x006fe2000f8e00ff */
[----:B------:R-:W-:-:S02]  /*7f80*/  UFLO.U32 UR14, UR12 ;  /* 0x0000000c000e72bd */ /* 0x000fc400080e0000 */
[----:B------:R-:W1:Y:S01]  /*7f90*/  POPC R5, UR12 ;  /* 0x0000000c00057d09 */ /* 0x000e620008000000 */
[----:B------:R-:W-:-:S03]  /*7fa0*/  IMAD.U32 R3, RZ, RZ, UR13 ;  /* 0x0000000dff037e24 */ /* 0x000fc6000f8e00ff */
[----:B---3--:R-:W-:-:S13]  /*7fb0*/  ISETP.EQ.U32.AND P0, PT, R0, UR14, PT ;  /* 0x0000000e00007c0c */ /* 0x008fda000bf02070 */
[----:B-1----:R3:W-:Y:S02]  /*7fc0*/  @P0 REDG.E.ADD.S32.STRONG.GPU desc[UR46][R2.64], R5 ;  /* 0x000000050200098e */ /* 0x0027e4000c10e3ae */
.L_x_1222:
[----:B------:R-:W-:Y:S05]  /*7fd0*/  BSYNC B1 ;  /* 0x0000000000017941 */ /* 0x000fea0003800000 */
.L_x_1221:
[----:B------:R-:W-:Y:S01]  /*7fe0*/  UIADD3 UR12, UP0, UR8, UR7, URZ ;  /* 0x00000007080c7290 */ /* 0x000fe2000ff1e03f */
[----:B------:R-:W-:-:S03]  /*7ff0*/  NOP ;  /* 0x0000000000007918 */ /* 0x000fc60000000000 */
[----:B------:R-:W-:Y:S01]  /*8000*/  ULEA.HI.X.SX32 UR13, UR8, UR10, 0x1, UP0 ;  /* 0x0000000a080d7291 */ /* 0x000fe200080f0e3f */
[----:B------:R-:W-:Y:S01]  /*8010*/  BSSY B1, `(.L_x_1223) ;  /* 0x0000015000017945 */ /* 0x000fe20003800000 */
[----:B------:R-:W-:-:S04]  /*8020*/  ULEA UR15, UP0, UR12, UR20, 0x2 ;  /* 0x000000140c0f7291 */ /* 0x000fc8000f80103f */
[----:B------:R-:W-:Y:S01]  /*8030*/  ULEA.HI.X UR13, UR12, UR21, UR13, 0x2, UP0 ;  /* 0x000000150c0d7291 */ /* 0x000fe200080f140d */
[----:B------:R-:W-:Y:S11]  /*8040*/  @P1 BRA `(.L_x_1224) ;  /* 0x0000000000441947 */ /* 0x000ff60003800000 */
[----:B------:R-:W-:Y:S01]  /*8050*/  @!PT LDS RZ, [RZ] ;  /* 0x00000000fffff984 */ /* 0x000fe20000000800 */
[----:B------:R-:W-:Y:S01]  /*8060*/  @!PT LDS RZ, [RZ] ;  /* 0x00000000fffff984 */ /* 0x000fe20000000800 */
[----:B------:R-:W-:Y:S01]  /*8070*/  @!PT LDS RZ, [RZ] ;  /* 0x00000000fffff984 */ /* 0x000fe20000000800 */
[----:B------:R-:W-:Y:S01]  /*8080*/  @!PT LDS RZ, [RZ] ;  /* 0x00000000fffff984 */ /* 0x000fe20000000800 */
[----:B------:R4:W-:Y:S06]  /*8090*/  MEMBAR.ALL.CTA ;  /* 0x0000000000007992 */ /* 0x0009ec0000008000 */
[----:B----4-:R-:W-:Y:S06]  /*80a0*/  MEMBAR.ALL.GPU ;  /* 0x0000000000007992 */ /* 0x010fec000000a000 */
[----:B------:R-:W-:-:S00]  /*80b0*/  ERRBAR ;  /* 0x00000000000079ab */ /* 0x000fc00000000000 */
[----:B------:R-:W-:Y:S06]  /*80c0*/  CGAERRBAR ;  /* 0x00000000000075ab */ /* 0x000fec0000000000 */
[----:B012345:R-:W-:Y:S01]  /*80d0*/  CCTL.IVALL ;  /* 0x00000000ff00798f */ /* 0x03ffe20002000000 */
[----:B------:R-:W4:Y:S01]  /*80e0*/  S2R R0, SR_LANEID ;  /* 0x0000000000007919 */ /* 0x000f220000000000 */
[----:B------:R-:W-:Y:S01]  /*80f0*/  VOTEU.ANY UR12, UPT, PT ;  /* 0x00000000000c7886 */ /* 0x000fe200038e0100 */
[----:B-123--:R-:W-:Y:S01]  /*8100*/  IMAD.U32 R2, RZ, RZ, UR15 ;  /* 0x0000000fff027e24 */ /* 0x00efe2000f8e00ff */
[----:B------:R-:W-:-:S02]  /*8110*/  UFLO.U32 UR14, UR12 ;  /* 0x0000000c000e72bd */ /* 0x000fc400080e0000 */
[----:B------:R-:W1:Y:S01]  /*8120*/  POPC R5, UR12 ;  /* 0x0000000c00057d09 */ /* 0x000e620008000000 */
[----:B------:R-:W-:-:S03]  /*8130*/  IMAD.U32 R3, RZ, RZ, UR13 ;  /* 0x0000000dff037e24 */ /* 0x000fc6000f8e00ff */
[----:B----4-:R-:W-:-:S13]  /*8140*/  ISETP.EQ.U32.AND P0, PT, R0, UR14, PT ;  /* 0x0000000e00007c0c */ /* 0x010fda000bf02070 */
[----:B-1----:R4:W-:Y:S02]  /*8150*/  @P0 REDG.E.ADD.S32.STRONG.GPU desc[UR46][R2.64], R5 ;  /* 0x000000050200098e */ /* 0x0029e4000c10e3ae */
.L_x_1224:
[----:B------:R-:W-:Y:S05]  /*8160*/  BSYNC B1 ;  /* 0x0000000000017941 */ /* 0x000fea0003800000 */
.L_x_1223:
[----:B------:R-:W-:Y:S02]  /*8170*/  UIADD3 UR11, UR11, 0x2, URZ ;  /* 0x000000020b0b7890 */ /* 0x000fe4000fffe03f */
[----:B------:R-:W-:Y:S02]  /*8180*/  ULEA UR8, UR18, UR8, 0x1 ;  /* 0x0000000812087291 */ /* 0x000fe4000f8e083f */
[----:B------:R-:W-:Y:S02]  /*8190*/  ULEA UR9, UR18, UR9, 0x1 ;  /* 0x0000000912097291 */ /* 0x000fe4000f8e083f */
[----:B------:R-:W-:-:S13]  /*81a0*/  ISETP.NE.AND P0, PT, RZ, UR11, PT ;  /* 0x0000000bff007c0c */ /* 0x000fda000bf05270 */
[----:B------:R-:W-:Y:S05]  /*81b0*/  @!P0 BRA `(.L_x_1174) ;  /* 0x0000002400988947 */ /* 0x000fea0003800000 */
[----:B------:R-:W-:Y:S05]  /*81c0*/  BRA `(.L_x_1225) ;  /* 0xfffffffc00207947 */ /* 0x000fea000383ffff */
.L_x_1173:
        /* <DEDUP_REMOVED lines=33> */
.L_x_1227:
        /* <DEDUP_REMOVED lines=43> */
.L_x_1266:
        /* <DEDUP_REMOVED lines=15> */
.L_x_1230:
        /* <DEDUP_REMOVED lines=19> */
[----:B------:R-:W-:Y:S01]  /*88b0*/  UMOV UR13, UR21 ;  /* 0x00000015000d7c82 */ /* 0x000fe20008000000 */
        /* <DEDUP_REMOVED lines=10> */
[----:B------:R-:W-:Y:S01]  /*8960*/  UMOV UR10, UR18 ;  /* 0x00000012000a7c82 */ /* 0x000fe20008000000 */
[----:B------:R-:W-:Y:S01]  /*8970*/  R2UR UR32, R0 ;  /* 0x00000000002072ca */ /* 0x000fe200000e0000 */
[----:B------:R-:W-:Y:S01]  /*8980*/  UMOV UR34, 0x10 ;  /* 0x0000001000227882 */ /* 0x000fe20000000000 */
[----:B------:R-:W-:Y:S01]  /*8990*/  LEA.HI.X R2, R2, R9, R3, 0x2, P1 ;  /* 0x0000000902027211 */ /* 0x000fe200008f1403 */
[----:B------:R-:W-:Y:S01]  /*89a0*/  UMOV UR35, UR11 ;  /* 0x0000000b00237c82 */ /* 0x000fe20008000000 */
[----:B------:R-:W-:Y:S01]  /*89b0*/  IADD3 R0, P1, R8, 0x2f0, RZ ;  /* 0x000002f008007810 */ /* 0x000fe20007f3e0ff */
[----:B------:R-:W-:Y:S01]  /*89c0*/  UMOV UR36, UR12 ;  /* 0x0000000c00247c82 */ /* 0x000fe20008000000 */
        /* <DEDUP_REMOVED lines=26> */
[----:B------:R-:W-:Y:S01]  /*8b70*/  UMOV UR58, 0x50 ;  /* 0x00000050003a7882 */ /* 0x000fe20000000000 */
[----:B------:R-:W-:Y:S01]  /*8b80*/  UMOV UR59, UR11 ;  /* 0x0000000b003b7c82 */ /* 0x000fe20008000000 */
[----:B------:R-:W-:Y:S01]  /*8b90*/  UMOV UR60, UR12 ;  /* 0x0000000c003c7c82 */ /* 0x000fe20008000000 */
[----:B------:R-:W-:Y:S01]  /*8ba0*/  UMOV UR61, UR21 ;  /* 0x00000015003d7c82 */ /* 0x000fe20008000000 */
[----:B------:R1:W-:Y:S01]  /*8bb0*/  STL [R1], R6 ;  /* 0x0000000601007387 */ /* 0x0003e20000100800 */
[----:B------:R-:W-:Y:S01]  /*8bc0*/  ISETP.GE.AND P1, PT, R4, R6, PT ;  /* 0x000000060400720c */ /* 0x000fe20003f26270 */
[----:B------:R2:W-:Y:S01]  /*8bd0*/  UTMALDG.4D [UR16], [UR48], desc[UR50] ;  /* 0x00003210300075b4 */ /* 0x0005e20008019000 */
[----:B------:R3:W-:Y:S01]  /*8be0*/  UTMALDG.4D [UR40], [UR48], desc[UR50] ;  /* 0x00003228300075b4 */ /* 0x0007e20008019000 */
[----:B------:R-:W-:Y:S01]  /*8bf0*/  UTMALDG.4D [UR24], [UR48], desc[UR50] ;  /* 0x00003218300075b4 */ /* 0x000fe20008019000 */
[----:B------:R4:W-:Y:S01]  /*8c00*/  UBLKCP.S.G [UR56], [UR32], UR7 ;  /* 0x00000038200073ba */ /* 0x0009e20008000207 */
[----:B------:R1:W-:Y:S01]  /*8c10*/  SYNCS.ARRIVE.TRANS64 RZ, [R16+URZ+0x26800], R5 ;  /* 0x0268000510ff79a7 */ /* 0x0003e2000800003f */
[----:B--2---:R-:W-:Y:S01]  /*8c20*/  UMOV UR16, 0x0 ;  /* 0x0000000000107882 */ /* 0x004fe20000000000 */
[----:B------:R-:W-:-:S02]  /*8c30*/  UMOV UR17, 0x10000000 ;  /* 0x1000000000117882 */ /* 0x000fc40000000000 */
[----:B------:R2:W-:Y:S01]  /*8c40*/  UTMALDG.4D [UR8], [UR54], desc[UR16] ;  /* 0x00001008360075b4 */ /* 0x0005e20008019000 */
[----:B---3--:R-:W-:Y:S01]  /*8c50*/  UIADD3 UR40, UR8, 0x4000, URZ ;  /* 0x0000400008287890 */ /* 0x008fe2000fffe03f */
[----:B------:R-:W-:Y:S01]  /*8c60*/  UMOV UR42, 0x40 ;  /* 0x00000040002a7882 */ /* 0x000fe20000000000 */
[----:B------:R-:W-:Y:S01]  /*8c70*/  UMOV UR43, UR11 ;  /* 0x0000000b002b7c82 */ /* 0x000fe20008000000 */
[----:B------:R-:W-:Y:S01]  /*8c80*/  UMOV UR44, UR12 ;  /* 0x0000000c002c7c82 */ /* 0x000fe20008000000 */
[----:B------:R-:W-:Y:S01]  /*8c90*/  UMOV UR41, UR9 ;  /* 0x0000000900297c82 */ /* 0x000fe20008000000 */
[----:B----4-:R-:W-:Y:S02]  /*8ca0*/  UIADD3 UR32, UR8, 0x1000, URZ ;  /* 0x0000100008207890 */ /* 0x010fe4000fffe03f */
        /* <DEDUP_REMOVED lines=13> */
[----:B--2---:R-:W-:Y:S01]  /*8d80*/  UMOV UR10, 0x40 ;  /* 0x00000040000a7882 */ /* 0x004fe20000000000 */
[----:B------:R-:W-:Y:S01]  /*8d90*/  UTMALDG.4D [UR48], [UR54], desc[UR16] ;  /* 0x00001030360075b4 */ /* 0x000fe20008019000 */
[----:B------:R2:W-:Y:S01]  /*8da0*/  UTMALDG.4D [UR24], [UR54], desc[UR16] ;  /* 0x00001018360075b4 */ /* 0x0005e20008019000 */
[----:B------:R1:W-:Y:S01]  /*8db0*/  UTMALDG.4D [UR40], [UR54], desc[UR16] ;  /* 0x00001028360075b4 */ /* 0x0003e20008019000 */
[----:B---3--:R-:W-:Y:S01]  /*8dc0*/  UIADD3 UR32, UR8, 0x6000, URZ ;  /* 0x0000600008207890 */ /* 0x008fe2000fffe03f */
[----:B------:R-:W-:-:S02]  /*8dd0*/  UMOV UR34, UR18 ;  /* 0x0000001200227c82 */ /* 0x000fc40008000000 */
[----:B------:R1:W-:Y:S06]  /*8de0*/  UTMALDG.4D [UR56], [UR54], desc[UR16] ;  /* 0x00001038360075b4 */ /* 0x0003ec0008019000 */
[----:B------:R1:W-:Y:S01]  /*8df0*/  UTMALDG.4D [UR32], [UR30], desc[UR16] ;  /* 0x000010201e0075b4 */ /* 0x0003e20008019000 */
[----:B--2---:R-:W-:Y:S02]  /*8e00*/  UIADD3 UR24, UR8, 0x8000, URZ ;  /* 0x0000800008187890 */ /* 0x004fe4000fffe03f */
        /* <DEDUP_REMOVED lines=23> */
.L_x_1241:
[----:B--234-:R-:W-:-:S04]  /*8f80*/  SHF.L.U32 R21, R11, 0x1f, RZ ;  /* 0x0000001f0b157819 */ /* 0x01cfc800000006ff */
[----:B------:R-:W1:Y:S02]  /*8f90*/  SYNCS.PHASECHK.TRANS64.TRYWAIT P1, [R16+URZ+0x26840], R21 ;  /* 0x02684015100075a7 */ /* 0x000e64000802017f */
[----:B-1----:R-:W-:Y:S05]  /*8fa0*/  @!P1 BRA `(.L_x_1233) ;  /* 0x0000001800f09947 */ /* 0x002fea0003800000 */
.L_x_1267:
[----:B------:R-:W-:Y:S05]  /*8fb0*/  @P0 BRA `(.L_x_1234) ;  /* 0x0000000000140947 */ /* 0x000fea0003800000 */
[----:B------:R-:W-:Y:S01]  /*8fc0*/  ISETP.NE.AND P1, PT, R6, RZ, PT ;  /* 0x000000ff0600720c */ /* 0x000fe20003f25270 */
[----:B------:R-:W-:-:S04]  /*8fd0*/  IMAD.MOV.U32 R3, RZ, RZ, 0x3100 ;  /* 0x00003100ff037424 */ /* 0x000fc800078e00ff */
[----:B------:R3:W-:Y:S08]  /*8fe0*/  SYNCS.ARRIVE.TRANS64 RZ, [R16+URZ+0x26830], R3 ;  /* 0x0268300310ff79a7 */ /* 0x0007f0000800003f */
[----:B------:R-:W-:Y:S05]  /*8ff0*/  @!P1 BRA `(.L_x_1234) ;  /* 0x0000000000049947 */ /* 0x000fea0003800000 */
[----:B------:R-:W-:Y:S01]  /*9000*/  BPT.TRAP 0x1 ;  /* 0x000000040000795c */ /* 0x000fe20000300000 */
.L_x_1234:
        /* <DEDUP_REMOVED lines=43> */
.L_x_1268:
[----:B------:R-:W-:Y:S05]  /*92c0*/  @P0 BRA `(.L_x_1236) ;  /* 0x0000000000140947 */ /* 0x000fea0003800000 */
[----:B------:R-:W-:Y:S01]  /*92d0*/  ISETP.NE.AND P1, PT, R6, RZ, PT ;  /* 0x000000ff0600720c */ /* 0x000fe20003f25270 */
[----:B------:R-:W-:-:S04]  /*92e0*/  IMAD.MOV.U32 R2, RZ, RZ, 0x3100 ;  /* 0x00003100ff027424 */ /* 0x000fc800078e00ff */
[----:B------:R3:W-:Y:S08]  /*92f0*/  SYNCS.ARRIVE.TRANS64 RZ, [R16+URZ+0x26818], R2 ;  /* 0x0268180210ff79a7 */ /* 0x0007f0000800003f */
[----:B------:R-:W-:Y:S05]  /*9300*/  @!P1 BRA `(.L_x_1236) ;  /* 0x0000000000049947 */ /* 0x000fea0003800000 */
[----:B------:R-:W-:Y:S01]  /*9310*/  BPT.TRAP 0x1 ;  /* 0x000000040000795c */ /* 0x000fe20000300000 */
.L_x_1236:
        /* <DEDUP_REMOVED lines=43> */
.L_x_1269:
[----:B------:R-:W-:Y:S05]  /*95d0*/  @P0 BRA `(.L_x_1238) ;  /* 0x0000000000140947 */ /* 0x000fea0003800000 */
[----:B------:R-:W-:Y:S01]  /*95e0*/  ISETP.NE.AND P1, PT, R6, RZ, PT ;  /* 0x000000ff0600720c */ /* 0x000fe20003f25270 */
[----:B-123--:R-:W-:-:S04]  /*95f0*/  IMAD.MOV.U32 R21, RZ, RZ, 0x3100 ;  /* 0x00003100ff157424 */ /* 0x00efc800078e00ff */
[----:B------:R4:W-:Y:S08]  /*9600*/  SYNCS.ARRIVE.TRANS64 RZ, [R16+URZ+0x26838], R21 ;  /* 0x0268381510ff79a7 */ /* 0x0009f0000800003f */
[----:B------:R-:W-:Y:S05]  /*9610*/  @!P1 BRA `(.L_x_1238) ;  /* 0x0000000000049947 */ /* 0x000fea0003800000 */
[----:B------:R-:W-:Y:S01]  /*9620*/  BPT.TRAP 0x1 ;  /* 0x000000040000795c */ /* 0x000fe20000300000 */
.L_x_1238:
        /* <DEDUP_REMOVED lines=38> */
.L_x_1271:
[----:B------:R-:W-:Y:S05]  /*9890*/  @P0 BRA `(.L_x_1240) ;  /* 0x0000000000140947 */ /* 0x000fea0003800000 */
[----:B------:R-:W-:Y:S01]  /*98a0*/  ISETP.NE.AND P1, PT, R6, RZ, PT ;  /* 0x000000ff0600720c */ /* 0x000fe20003f25270 */
[----:B------:R-:W-:-:S04]  /*98b0*/  IMAD.MOV.U32 R5, RZ, RZ, 0x3100 ;  /* 0x00003100ff057424 */ /* 0x000fc800078e00ff */
[----:B------:R1:W-:Y:S08]  /*98c0*/  SYNCS.ARRIVE.TRANS64 RZ, [R16+URZ+0x26810], R5 ;  /* 0x0268100510ff79a7 */ /* 0x0003f0000800003f */
[----:B------:R-:W-:Y:S05]  /*98d0*/  @!P1 BRA `(.L_x_1240) ;  /* 0x0000000000049947 */ /* 0x000fea0003800000 */
[----:B------:R-:W-:Y:S01]  /*98e0*/  BPT.TRAP 0x1 ;  /* 0x000000040000795c */ /* 0x000fe20000300000 */
.L_x_1240:
        /* <DEDUP_REMOVED lines=44> */
.L_x_1232:
[----:B------:R-:W3:Y:S02]  /*9bb0*/  LDL.LU R4, [R1+0x4] ;  /* 0x0000040001047983 */ /* 0x000ee40000300800 */
[----:B---3--:R-:W-:Y:S02]  /*9bc0*/  ISETP.NE.AND P1, PT, R4, RZ, PT ;  /* 0x000000ff0400720c */ /* 0x008fe40003f25270 */
[----:B------:R1:W5:Y:S11]  /*9bd0*/  LDL R4, [R1] ;  /* 0x0000000001047983 */ /* 0x0003760000100800 */
[----:B-1----:R-:W-:Y:S05]  /*9be0*/  @!P1 BRA `(.L_x_1231) ;  /* 0x0000000400809947 */ /* 0x002fea0003800000 */
[----:B------:R-:W-:-:S04]  /*9bf0*/  SHF.L.U32 R13, R11, 0x1f, RZ ;  /* 0x0000001f0b0d7819 */ /* 0x000fc800000006ff */
[----:B------:R-:W1:Y:S02]  /*9c00*/  SYNCS.PHASECHK.TRANS64.TRYWAIT P1, [R16+URZ+0x26840], R13 ;  /* 0x0268400d100075a7 */ /* 0x000e64000802017f */
[----:B-1----:R-:W-:Y:S05]  /*9c10*/  @!P1 BRA `(.L_x_1242) ;  /* 0x0000001000289947 */ /* 0x002fea0003800000 */
.L_x_1272:
[----:B------:R-:W-:Y:S05]  /*9c20*/  @P0 BRA `(.L_x_1243) ;  /* 0x0000000000140947 */ /* 0x000fea0003800000 */
[----:B------:R-:W-:Y:S01]  /*9c30*/  ISETP.NE.AND P1, PT, R6, RZ, PT ;  /* 0x000000ff0600720c */ /* 0x000fe20003f25270 */
[----:B--2---:R-:W-:-:S04]  /*9c40*/  IMAD.MOV.U32 R5, RZ, RZ, 0x3100 ;  /* 0x00003100ff057424 */ /* 0x004fc800078e00ff */
[----:B------:R3:W-:Y:S08]  /*9c50*/  SYNCS.ARRIVE.TRANS64 RZ, [R16+URZ+0x26830], R5 ;  /* 0x0268300510ff79a7 */ /* 0x0007f0000800003f */
[----:B------:R-:W-:Y:S05]  /*9c60*/  @!P1 BRA `(.L_x_1243) ;  /* 0x0000000000049947 */ /* 0x000fea0003800000 */
[----:B------:R-:W-:Y:S01]  /*9c70*/  BPT.TRAP 0x1 ;  /* 0x000000040000795c */ /* 0x000fe20000300000 */
.L_x_1243:
        /* <DEDUP_REMOVED lines=40> */
.L_x_1273:
[----:B------:R-:W-:Y:S05]  /*9f00*/  @P0 BRA `(.L_x_1245) ;  /* 0x0000000000140947 */ /* 0x000fea0003800000 */
[----:B------:R-:W-:Y:S01]  /*9f10*/  ISETP.NE.AND P0, PT, R6, RZ, PT ;  /* 0x000000ff0600720c */ /* 0x000fe20003f05270 */
[----:B------:R-:W-:-:S04]  /*9f20*/  IMAD.MOV.U32 R5, RZ, RZ, 0x3100 ;  /* 0x00003100ff057424 */ /* 0x000fc800078e00ff */
[----:B------:R3:W-:Y:S08]  /*9f30*/  SYNCS.ARRIVE.TRANS64 RZ, [R16+URZ+0x26818], R5 ;  /* 0x0268180510ff79a7 */ /* 0x0007f0000800003f */
[----:B------:R-:W-:Y:S05]  /*9f40*/  @!P0 BRA `(.L_x_1245) ;  /* 0x0000000000048947 */ /* 0x000fea0003800000 */
[----:B------:R-:W-:Y:S01]  /*9f50*/  BPT.TRAP 0x1 ;  /* 0x000000040000795c */ /* 0x000fe20000300000 */
.L_x_1245:
        /* <DEDUP_REMOVED lines=41> */
.L_x_1231:
[----:B------:R-:W3:Y:S01]  /*a1f0*/  S2R R0, SR_TID.X ;  /* 0x0000000000007919 */ /* 0x000ee20000002100 */
[----:B------:R-:W-:Y:S01]  /*a200*/  IMAD R3, R19, 0x8, R16 ;  /* 0x0000000813037824 */ /* 0x000fe200078e0210 */
[----:B---3--:R-:W-:Y:S02]  /*a210*/  LOP3.LUT R2, R0, 0x7f, RZ, 0xc0, !PT ;  /* 0x0000007f00027812 */ /* 0x008fe400078ec0ff */
[----:B------:R-:W-:Y:S02]  /*a220*/  SHF.L.U32 R0, R11, 0x1f, RZ ;  /* 0x0000001f0b007819 */ /* 0x000fe400000006ff */
[----:B------:R-:W-:Y:S02]  /*a230*/  ISETP.NE.AND P1, PT, R2, RZ, PT ;  /* 0x000000ff0200720c */ /* 0x000fe40003f25270 */
[----:B------:R-:W3:Y:S02]  /*a240*/  SYNCS.PHASECHK.TRANS64.TRYWAIT P0, [R3+URZ+0x26840], R0 ;  /* 0x02684000030075a7 */ /* 0x000ee4000800017f */
[----:B---3--:R-:W-:Y:S09]  /*a250*/  @!P0 BRA `(.L_x_1246) ;  /* 0x0000000800c08947 */ /* 0x008ff20003800000 */
.L_x_1274:
[----:B------:R-:W-:Y:S05]  /*a260*/  @P1 BRA `(.L_x_1247) ;  /* 0x0000000000181947 */ /* 0x000fea0003800000 */
[----:B------:R-:W1:Y:S01]  /*a270*/  S2R R2, SR_TID.X ;  /* 0x0000000000027919 */ /* 0x000e620000002100 */
[----:B---3--:R-:W-:-:S04]  /*a280*/  IMAD.MOV.U32 R0, RZ, RZ, 0x3100 ;  /* 0x00003100ff007424 */ /* 0x008fc800078e00ff */
[----:B------:R3:W-:Y:S01]  /*a290*/  SYNCS.ARRIVE.TRANS64 RZ, [R3+URZ+0x26830], R0 ;  /* 0x0268300003ff79a7 */ /* 0x0007e2000800003f */
[----:B-1----:R-:W-:-:S13]  /*a2a0*/  LOP3.LUT P0, RZ, R2, 0x1f, RZ, 0xc0, !PT ;  /* 0x0000001f02ff7812 */ /* 0x002fda000780c0ff */
[----:B---3--:R-:W-:Y:S05]  /*a2b0*/  @!P0 BRA `(.L_x_1247) ;  /* 0x0000000000048947 */ /* 0x008fea0003800000 */
[----:B------:R-:W-:Y:S01]  /*a2c0*/  BPT.TRAP 0x1 ;  /* 0x000000040000795c */ /* 0x000fe20000300000 */
.L_x_1247:
        /* <DEDUP_REMOVED lines=47> */
.L_x_1228:
[----:B------:R-:W-:Y:S05]  /*a5c0*/  BSYNC B1 ;  /* 0x0000000000017941 */ /* 0x000fea0003800000 */
.L_x_1226:
[----:B------:R-:W-:-:S03]  /*a5d0*/  UMOV UR7, 0xffffffff ;  /* 0xffffffff00077882 */ /* 0x000fc60000000000 */
[----:B------:R-:W-:Y:S05]  /*a5e0*/  BRA.DIV UR7, `(.L_x_1248) ;  /* 0x0000000607f07947 */ /* 0x000fea000b800000 */
[----:B------:R-:W-:-:S13]  /*a5f0*/  ELECT P6, URZ, PT ;  /* 0x00000000003f782f */ /* 0x000fda00038c0000 */
.L_x_1277:
[----:B------:R-:W-:Y:S05]  /*a600*/  @!P6 BRA `(.L_x_1174) ;  /* 0x000000000084e947 */ /* 0x000fea0003800000 */
[----:B------:R-:W-:-:S06]  /*a610*/  ULOP3.LUT UR7, UR38, 0x2, URZ, 0xfc, !UPT ;  /* 0x0000000226077892 */ /* 0x000fcc000f8efc3f */
[----:B------:R-:W-:-:S05]  /*a620*/  IMAD.U32 R2, RZ, RZ, UR7 ;  /* 0x00000007ff027e24 */ /* 0x000fca000f8e00ff */
[----:B------:R-:W-:-:S13]  /*a630*/  ISETP.NE.AND P2, PT, R2, 0x3, PT ;  /* 0x000000030200780c */ /* 0x000fda0003f45270 */
[----:B------:R-:W-:Y:S05]  /*a640*/  @!P2 BRA `(.L_x_1249) ;  /* 0x000000000004a947 */ /* 0x000fea0003800000 */
[----:B------:R-:W-:Y:S01]  /*a650*/  BPT.TRAP 0x1 ;  /* 0x000000040000795c */ /* 0x000fe20000300000 */
.L_x_1249:
        /* <DEDUP_REMOVED lines=15> */
.L_x_1278:
[----:B------:R-:W2:Y:S02]  /*a750*/  SYNCS.PHASECHK.TRANS64.TRYWAIT P0, [R3+URZ], R2 ;  /* 0x00000002030075a7 */ /* 0x000ea4000800017f */
[----:B--2---:R-:W-:Y:S05]  /*a760*/  @!P0 BRA `(.L_x_1251) ;  /* 0x0000000400c48947 */ /* 0x004fea0003800000 */
.L_x_1279:
[----:B------:R-:W-:Y:S05]  /*a770*/  @!P2 BRA `(.L_x_1252) ;  /* 0x000000000004a947 */ /* 0x000fea0003800000 */
[----:B------:R-:W-:Y:S01]  /*a780*/  BPT.TRAP 0x1 ;  /* 0x000000040000795c */ /* 0x000fe20000300000 */
.L_x_1252:
[----:B--2---:R-:W-:-:S04]  /*a790*/  VIADD R3, R7, 0x26840 ;  /* 0x0002684007037836 */ /* 0x004fc80000000000 */
[----:B------:R-:W-:-:S04]  /*a7a0*/  IMAD R0, R0, 0x8, R3 ;  /* 0x0000000800007824 */ /* 0x000fc800078e0203 */
[----:B------:R-:W2:Y:S02]  /*a7b0*/  SYNCS.PHASECHK.TRANS64.TRYWAIT P0, [R0+URZ], R5 ;  /* 0x00000005000075a7 */ /* 0x000ea4000800017f */
[----:B--2---:R-:W-:Y:S05]  /*a7c0*/  @!P0 BRA `(.L_x_1253) ;  /* 0x0000000400c08947 */ /* 0x004fea0003800000 */
.L_x_1280:
[----:B------:R-:W-:-:S07]  /*a7d0*/  IMAD R3, R4, 0x8, R3 ;  /* 0x0000000804037824 */ /* 0x000fce00078e0203 */
.L_x_1254:
[----:B---3--:R3:W4:Y:S02]  /*a7e0*/  SYNCS.PHASECHK.TRANS64.TRYWAIT P0, [R3+URZ], R2 ;  /* 0x00000002030075a7 */ /* 0x008724000800017f */
[----:B----4-:R-:W-:Y:S05]  /*a7f0*/  @!P0 NANOSLEEP.SYNCS 0x989680 ;  /* 0x009896800000895d */ /* 0x010fea0003900000 */
[----:B------:R-:W4:Y:S02]  /*a800*/  @!P0 SYNCS.PHASECHK.TRANS64 P0, [R3+URZ], R2 ;  /* 0x00000002030085a7 */ /* 0x000f24000800007f */
[----:B----4-:R-:W-:Y:S05]  /*a810*/  @!P0 BRA `(.L_x_1254) ;  /* 0xfffffffc00f08947 */ /* 0x010fea000383ffff */
.L_x_1174:
[----:B------:R-:W-:Y:S05]  /*a820*/  BSYNC B0 ;  /* 0x0000000000007941 */ /* 0x000fea0003800000 */
.L_x_1172:
[----:B------:R-:W-:Y:S05]  /*a830*/  EXIT ;  /* 0x000000000000794d */ /* 0x000fea0003800000 */
.L_x_1142:
[----:B------:R-:W-:Y:S02]  /*a840*/  IMAD.MOV.U32 R13, RZ, RZ, R17 ;  /* 0x000000ffff0d7224 */ /* 0x000fe400078e0011 */
[----:B------:R-:W-:Y:S02]  /*a850*/  IMAD.MOV.U32 R12, RZ, RZ, RZ ;  /* 0x000000ffff0c7224 */ /* 0x000fe400078e00ff */
[----:B------:R-:W-:Y:S02]  /*a860*/  IMAD.MOV.U32 R11, RZ, RZ, 0x1f ;  /* 0x0000001fff0b7424 */ /* 0x000fe400078e00ff */
[----:B------:R-:W-:-:S07]  /*a870*/  IMAD.MOV.U32 R15, RZ, RZ, -0x1 ;  /* 0xffffffffff0f7424 */ /* 0x000fce00078e00ff */
[----:B------:R-:W-:Y:S05]  /*a880*/  WARPSYNC.COLLECTIVE R15, `(.L_x_1255) ;  /* 0x000000000f087348 */ /* 0x000fea0003c00000 */
[----:B------:R1:W2:Y:S02]  /*a890*/  SHFL.IDX P6, R14, R13, R12, R11 ;  /* 0x0000000c0d0e7389 */ /* 0x0002a400000c000b */
[----:B-12---:R-:W-:Y:S01]  /*a8a0*/  ENDCOLLECTIVE ;  /* 0x000000000000791b */ /* 0x006fe20003800000 */
.L_x_1255:
[----:B------:R-:W-:Y:S05]  /*a8b0*/  BRA `(.L_x_1256) ;  /* 0xffffff6800007947 */ /* 0x000fea000383ffff */
.L_x_1144:
[----:B--2---:R2:W3:Y:S02]  /*a8c0*/  SYNCS.PHASECHK.TRANS64.TRYWAIT P0, [R237+URZ+0x26800], R4 ;  /* 0x02680004ed0075a7 */ /* 0x0044e4000800017f */
[----:B---3--:R-:W-:Y:S05]  /*a8d0*/  @!P0 NANOSLEEP.SYNCS 0x989680 ;  /* 0x009896800000895d */ /* 0x008fea0003900000 */
[----:B------:R-:W3:Y:S02]  /*a8e0*/  @!P0 SYNCS.PHASECHK.TRANS64 P0, [R237+URZ+0x26800], R4 ;  /* 0x02680004ed0085a7 */ /* 0x000ee4000800007f */
[----:B---3--:R-:W-:Y:S05]  /*a8f0*/  @!P0 BRA `(.L_x_1144) ;  /* 0xfffffffc00f08947 */ /* 0x008fea000383ffff */
[----:B------:R-:W-:Y:S05]  /*a900*/  BRA `(.L_x_1143) ;  /* 0xffffff6800287947 */ /* 0x000fea000383ffff */
.L_x_1149:
[----:B--2---:R-:W-:-:S04]  /*a910*/  IMAD.U32 R5, RZ, RZ, UR9 ;  /* 0x00000009ff057e24 */ /* 0x004fc8000f8e00ff */
[----:B------:R2:W3:Y:S03]  /*a920*/  SYNCS.PHASECHK.TRANS64.TRYWAIT P0, [R5+URZ+0x26810], R120 ;  /* 0x02681078050075a7 */ /* 0x0004e6000800017f */
[----:B---3--:R-:W-:Y:S05]  /*a930*/  @!P0 NANOSLEEP.SYNCS 0x989680 ;  /* 0x009896800000895d */ /* 0x008fea0003900000 */
[----:B------:R-:W3:Y:S02]  /*a940*/  @!P0 SYNCS.PHASECHK.TRANS64 P0, [R5+URZ+0x26810], R120 ;  /* 0x02681078050085a7 */ /* 0x000ee4000800007f */
[----:B---3--:R-:W-:Y:S05]  /*a950*/  @!P0 BRA `(.L_x_1149) ;  /* 0xfffffffc00ec8947 */ /* 0x008fea000383ffff */
[----:B------:R-:W-:Y:S05]  /*a960*/  BRA `(.L_x_1148) ;  /* 0xffffff7000907947 */ /* 0x000fea000383ffff */
.L_x_1153:
[----:B------:R-:W-:-:S04]  /*a970*/  IMAD.U32 R121, RZ, RZ, UR9 ;  /* 0x00000009ff797e24 */ /* 0x000fc8000f8e00ff */
[----:B------:R1:W1:Y:S03]  /*a980*/  SYNCS.PHASECHK.TRANS64.TRYWAIT P0, [R121+URZ+0x26830], R120 ;  /* 0x02683078790075a7 */ /* 0x000266000800017f */
[----:B-1----:R-:W-:Y:S05]  /*a990*/  @!P0 NANOSLEEP.SYNCS 0x989680 ;  /* 0x009896800000895d */ /* 0x002fea0003900000 */
[----:B------:R-:W1:Y:S02]  /*a9a0*/  @!P0 SYNCS.PHASECHK.TRANS64 P0, [R121+URZ+0x26830], R120 ;  /* 0x02683078790085a7 */ /* 0x000e64000800007f */
[----:B-1----:R-:W-:Y:S05]  /*a9b0*/  @!P0 BRA `(.L_x_1153) ;  /* 0xfffffffc00ec8947 */ /* 0x002fea000383ffff */
[----:B------:R-:W-:Y:S05]  /*a9c0*/  BRA `(.L_x_1152) ;  /* 0xffffff7800547947 */ /* 0x000fea000383ffff */
.L_x_1182:
[----:B------:R-:W-:Y:S01]  /*a9d0*/  BSSY B1, `(.L_x_1257) ;  /* 0x0000005000017945 */ /* 0x000fe20003800000 */
[----:B------:R-:W-:-:S07]  /*a9e0*/  IMAD.MOV.U32 R15, RZ, RZ, -0x1 ;  /* 0xffffffffff0f7424 */ /* 0x000fce00078e00ff */
[----:B------:R-:W-:Y:S05]  /*a9f0*/  WARPSYNC.COLLECTIVE R15, `(.L_x_1258) ;  /* 0x000000000f087348 */ /* 0x000fea0003c00000 */
[----:B------:R-:W-:Y:S01]  /*aa00*/  NOP ;  /* 0x0000000000007918 */ /* 0x000fe20000000000 */
[----:B------:R-:W-:Y:S01]  /*aa10*/  ENDCOLLECTIVE ;  /* 0x000000000000791b */ /* 0x000fe20003800000 */
.L_x_1258:
[----:B------:R-:W-:Y:S05]  /*aa20*/  BSYNC B1 ;  /* 0x0000000000017941 */ /* 0x000fea0003800000 */
.L_x_1257:
[----:B------:R-:W-:Y:S05]  /*aa30*/  BRA `(.L_x_1259) ;  /* 0xffffffc000547947 */ /* 0x000fea000383ffff */
.L_x_1195:
[----:B------:R-:W-:Y:S01]  /*aa40*/  BSSY B1, `(.L_x_1260) ;  /* 0x0000005000017945 */ /* 0x000fe20003800000 */
[----:B------:R-:W-:-:S07]  /*aa50*/  IMAD.MOV.U32 R15, RZ, RZ, -0x1 ;  /* 0xffffffffff0f7424 */ /* 0x000fce00078e00ff */
[----:B------:R-:W-:Y:S05]  /*aa60*/  WARPSYNC.COLLECTIVE R15, `(.L_x_1261) ;  /* 0x000000000f087348 */ /* 0x000fea0003c00000 */
[----:B------:R-:W-:Y:S01]  /*aa70*/  NOP ;  /* 0x0000000000007918 */ /* 0x000fe20000000000 */
[----:B------:R-:W-:Y:S01]  /*aa80*/  ENDCOLLECTIVE ;  /* 0x000000000000791b */ /* 0x000fe20003800000 */
.L_x_1261:
[----:B------:R-:W-:Y:S05]  /*aa90*/  BSYNC B1 ;  /* 0x0000000000017941 */ /* 0x000fea0003800000 */
.L_x_1260:
[----:B------:R-:W-:Y:S05]  /*aaa0*/  BRA `(.L_x_1262) ;  /* 0xffffffc400d87947 */ /* 0x000fea000383ffff */
.L_x_1207:
[----:B------:R-:W-:Y:S01]  /*aab0*/  BSSY B1, `(.L_x_1263) ;  /* 0x0000005000017945 */ /* 0x000fe20003800000 */
[----:B------:R-:W-:-:S07]  /*aac0*/  IMAD.MOV.U32 R15, RZ, RZ, -0x1 ;  /* 0xffffffffff0f7424 */ /* 0x000fce00078e00ff */
[----:B------:R-:W-:Y:S05]  /*aad0*/  WARPSYNC.COLLECTIVE R15, `(.L_x_1264) ;  /* 0x000000000f087348 */ /* 0x000fea0003c00000 */
[----:B------:R-:W-:Y:S01]  /*aae0*/  NOP ;  /* 0x0000000000007918 */ /* 0x000fe20000000000 */
[----:B------:R-:W-:Y:S01]  /*aaf0*/  ENDCOLLECTIVE ;  /* 0x000000000000791b */ /* 0x000fe20003800000 */
.L_x_1264:
[----:B------:R-:W-:Y:S05]  /*ab00*/  BSYNC B1 ;  /* 0x0000000000017941 */ /* 0x000fea0003800000 */
.L_x_1263:
[----:B------:R-:W-:Y:S05]  /*ab10*/  BRA `(.L_x_1265) ;  /* 0xffffffc800f87947 */ /* 0x000fea000383ffff */
.L_x_1229:
[----:B-1----:R1:W2:Y:S02]  /*ab20*/  SYNCS.PHASECHK.TRANS64.TRYWAIT P0, [R16+URZ+0x26820], R3 ;  /* 0x02682003100075a7 */ /* 0x0022a4000800017f */
[----:B--2---:R-:W-:Y:S05]  /*ab30*/  @!P0 NANOSLEEP.SYNCS 0x989680 ;  /* 0x009896800000895d */ /* 0x004fea0003900000 */
[----:B------:R-:W2:Y:S02]  /*ab40*/  @!P0 SYNCS.PHASECHK.TRANS64 P0, [R16+URZ+0x26820], R3 ;  /* 0x02682003100085a7 */ /* 0x000ea4000800007f */
[----:B--2---:R-:W-:Y:S05]  /*ab50*/  @!P0 BRA `(.L_x_1229) ;  /* 0xfffffffc00f08947 */ /* 0x004fea000383ffff */
[----:B------:R-:W-:Y:S05]  /*ab60*/  BRA `(.L_x_1266) ;  /* 0xffffffd800c87947 */ /* 0x000fea000383ffff */
.L_x_1233:
[----:B-1----:R1:W3:Y:S02]  /*ab70*/  SYNCS.PHASECHK.TRANS64.TRYWAIT P1, [R16+URZ+0x26840], R21 ;  /* 0x02684015100075a7 */ /* 0x0022e4000802017f */
[----:B---3--:R-:W-:Y:S05]  /*ab80*/  @!P1 NANOSLEEP.SYNCS 0x989680 ;  /* 0x009896800000995d */ /* 0x008fea0003900000 */
[----:B------:R-:W3:Y:S02]  /*ab90*/  @!P1 SYNCS.PHASECHK.TRANS64 P1, [R16+URZ+0x26840], R21 ;  /* 0x02684015100095a7 */ /* 0x000ee4000802007f */
[----:B---3--:R-:W-:Y:S05]  /*aba0*/  @!P1 BRA `(.L_x_1233) ;  /* 0xfffffffc00f09947 */ /* 0x008fea000383ffff */
[----:B------:R-:W-:Y:S05]  /*abb0*/  BRA `(.L_x_1267) ;  /* 0xffffffe000fc7947 */ /* 0x000fea000383ffff */
.L_x_1235:
[----:B--2---:R2:W3:Y:S02]  /*abc0*/  SYNCS.PHASECHK.TRANS64.TRYWAIT P1, [R16+URZ+0x26828], R21 ;  /* 0x02682815100075a7 */ /* 0x0044e4000802017f */
[----:B---3--:R-:W-:Y:S05]  /*abd0*/  @!P1 NANOSLEEP.SYNCS 0x989680 ;  /* 0x009896800000995d */ /* 0x008fea0003900000 */
[----:B------:R-:W3:Y:S02]  /*abe0*/  @!P1 SYNCS.PHASECHK.TRANS64 P1, [R16+URZ+0x26828], R21 ;  /* 0x02682815100095a7 */ /* 0x000ee4000802007f */
[----:B---3--:R-:W-:Y:S05]  /*abf0*/  @!P1 BRA `(.L_x_1235) ;  /* 0xfffffffc00f09947 */ /* 0x008fea000383ffff */
[----:B------:R-:W-:Y:S05]  /*ac00*/  BRA `(.L_x_1268) ;  /* 0xffffffe400ac7947 */ /* 0x000fea000383ffff */
.L_x_1237:
[----:B---3--:R3:W4:Y:S02]  /*ac10*/  SYNCS.PHASECHK.TRANS64.TRYWAIT P1, [R16+URZ+0x26848], R21 ;  /* 0x02684815100075a7 */ /* 0x008724000802017f */
[----:B----4-:R-:W-:Y:S05]  /*ac20*/  @!P1 NANOSLEEP.SYNCS 0x989680 ;  /* 0x009896800000995d */ /* 0x010fea0003900000 */
[----:B------:R-:W4:Y:S02]  /*ac30*/  @!P1 SYNCS.PHASECHK.TRANS64 P1, [R16+URZ+0x26848], R21 ;  /* 0x02684815100095a7 */ /* 0x000f24000802007f */
[----:B----4-:R-:W-:Y:S05]  /*ac40*/  @!P1 BRA `(.L_x_1237) ;  /* 0xfffffffc00f09947 */ /* 0x010fea000383ffff */
[----:B------:R-:W-:Y:S05]  /*ac50*/  BRA `(.L_x_1269) ;  /* 0xffffffe8005c7947 */ /* 0x000fea000383ffff */
.L_x_1239:
[----:B------:R-:W-:-:S07]  /*ac60*/  SHF.L.U32 R5, R11, 0x1f, RZ ;  /* 0x0000001f0b057819 */ /* 0x000fce00000006ff */
.L_x_1270:
[----:B------:R1:W1:Y:S02]  /*ac70*/  SYNCS.PHASECHK.TRANS64.TRYWAIT P1, [R16+URZ+0x26820], R5 ;  /* 0x02682005100075a7 */ /* 0x000264000802017f */
[----:B-1----:R-:W-:Y:S05]  /*ac80*/  @!P1 NANOSLEEP.SYNCS 0x989680 ;  /* 0x009896800000995d */ /* 0x002fea0003900000 */
[----:B------:R-:W1:Y:S02]  /*ac90*/  @!P1 SYNCS.PHASECHK.TRANS64 P1, [R16+URZ+0x26820], R5 ;  /* 0x02682005100095a7 */ /* 0x000e64000802007f */
[----:B-1----:R-:W-:Y:S05]  /*aca0*/  @!P1 BRA `(.L_x_1270) ;  /* 0xfffffffc00f09947 */ /* 0x002fea000383ffff */
[----:B------:R-:W-:Y:S05]  /*acb0*/  BRA `(.L_x_1271) ;  /* 0xffffffe800f47947 */ /* 0x000fea000383ffff */
.L_x_1242:
[----:B-1----:R1:W3:Y:S02]  /*acc0*/  SYNCS.PHASECHK.TRANS64.TRYWAIT P1, [R16+URZ+0x26840], R13 ;  /* 0x0268400d100075a7 */ /* 0x0022e4000802017f */
[----:B---3--:R-:W-:Y:S05]  /*acd0*/  @!P1 NANOSLEEP.SYNCS 0x989680 ;  /* 0x009896800000995d */ /* 0x008fea0003900000 */
[----:B------:R-:W3:Y:S02]  /*ace0*/  @!P1 SYNCS.PHASECHK.TRANS64 P1, [R16+URZ+0x26840], R13 ;  /* 0x0268400d100095a7 */ /* 0x000ee4000802007f */
[----:B---3--:R-:W-:Y:S05]  /*acf0*/  @!P1 BRA `(.L_x_1242) ;  /* 0xfffffffc00f09947 */ /* 0x008fea000383ffff */
[----:B------:R-:W-:Y:S05]  /*ad00*/  BRA `(.L_x_1272) ;  /* 0xffffffec00c47947 */ /* 0x000fea000383ffff */
.L_x_1244:
[----:B--2---:R2:W3:Y:S02]  /*ad10*/  SYNCS.PHASECHK.TRANS64.TRYWAIT P1, [R16+URZ+0x26828], R13 ;  /* 0x0268280d100075a7 */ /* 0x0044e4000802017f */
[----:B---3--:R-:W-:Y:S05]  /*ad20*/  @!P1 NANOSLEEP.SYNCS 0x989680 ;  /* 0x009896800000995d */ /* 0x008fea0003900000 */
[----:B------:R-:W3:Y:S02]  /*ad30*/  @!P1 SYNCS.PHASECHK.TRANS64 P1, [R16+URZ+0x26828], R13 ;  /* 0x0268280d100095a7 */ /* 0x000ee4000802007f */
[----:B---3--:R-:W-:Y:S05]  /*ad40*/  @!P1 BRA `(.L_x_1244) ;  /* 0xfffffffc00f09947 */ /* 0x008fea000383ffff */
[----:B------:R-:W-:Y:S05]  /*ad50*/  BRA `(.L_x_1273) ;  /* 0xfffffff000687947 */ /* 0x000fea000383ffff */
.L_x_1246:
[----:B---3--:R3:W1:Y:S02]  /*ad60*/  SYNCS.PHASECHK.TRANS64.TRYWAIT P0, [R3+URZ+0x26840], R0 ;  /* 0x02684000030075a7 */ /* 0x008664000800017f */
[----:B-1----:R-:W-:Y:S05]  /*ad70*/  @!P0 NANOSLEEP.SYNCS 0x989680 ;  /* 0x009896800000895d */ /* 0x002fea0003900000 */
[----:B------:R-:W1:Y:S02]  /*ad80*/  @!P0 SYNCS.PHASECHK.TRANS64 P0, [R3+URZ+0x26840], R0 ;  /* 0x02684000030085a7 */ /* 0x000e64000800007f */
[----:B-1----:R-:W-:Y:S05]  /*ad90*/  @!P0 BRA `(.L_x_1246) ;  /* 0xfffffffc00f08947 */ /* 0x002fea000383ffff */
[----:B------:R-:W-:Y:S05]  /*ada0*/  BRA `(.L_x_1274) ;  /* 0xfffffff4002c7947 */ /* 0x000fea000383ffff */
.L_x_1248:
[----:B------:R-:W-:Y:S01]  /*adb0*/  BSSY B1, `(.L_x_1275) ;  /* 0x0000006000017945 */ /* 0x000fe20003800000 */
[----:B------:R-:W-:-:S07]  /*adc0*/  IMAD.MOV.U32 R15, RZ, RZ, -0x1 ;  /* 0xffffffffff0f7424 */ /* 0x000fce00078e00ff */
[----:B------:R-:W-:Y:S05]  /*add0*/  WARPSYNC.COLLECTIVE R15, `(.L_x_1276) ;  /* 0x000000000f0c7348 */ /* 0x000fea0003c00000 */
[----:B------:R-:W-:Y:S02]  /*ade0*/  ELECT P6, UR62, PT ;  /* 0x00000000003e782f */ /* 0x000fe400038c0000 */
[----:B------:R-:W-:Y:S01]  /*adf0*/  MOV R14, UR62 ;  /* 0x0000003e000e7c02 */ /* 0x000fe20008000f00 */
[----:B------:R-:W-:Y:S10]  /*ae00*/  ENDCOLLECTIVE ;  /* 0x000000000000791b */ /* 0x000ff40003800000 */
.L_x_1276:
[----:B------:R-:W-:Y:S05]  /*ae10*/  BSYNC B1 ;  /* 0x0000000000017941 */ /* 0x000fea0003800000 */
.L_x_1275:
[----:B------:R-:W-:Y:S05]  /*ae20*/  BRA `(.L_x_1277) ;  /* 0xfffffff400f47947 */ /* 0x000fea000383ffff */
.L_x_1250:
[----:B-1----:R1:W2:Y:S02]  /*ae30*/  SYNCS.PHASECHK.TRANS64.TRYWAIT P0, [R6+URZ], R5 ;  /* 0x00000005060075a7 */ /* 0x0022a4000800017f */
[----:B--2---:R-:W-:Y:S05]  /*ae40*/  @!P0 NANOSLEEP.SYNCS 0x989680 ;  /* 0x009896800000895d */ /* 0x004fea0003900000 */
[----:B------:R-:W2:Y:S02]  /*ae50*/  @!P0 SYNCS.PHASECHK.TRANS64 P0, [R6+URZ], R5 ;  /* 0x00000005060085a7 */ /* 0x000ea4000800007f */
[----:B--2---:R-:W-:Y:S05]  /*ae60*/  @!P0 BRA `(.L_x_1250) ;  /* 0xfffffffc00f08947 */ /* 0x004fea000383ffff */
[----:B------:R-:W-:Y:S05]  /*ae70*/  BRA `(.L_x_1278) ;  /* 0xfffffff800347947 */ /* 0x000fea000383ffff */
.L_x_1251:
[----:B--2---:R2:W3:Y:S02]  /*ae80*/  SYNCS.PHASECHK.TRANS64.TRYWAIT P0, [R3+URZ], R2 ;  /* 0x00000002030075a7 */ /* 0x0044e4000800017f */
[----:B---3--:R-:W-:Y:S05]  /*ae90*/  @!P0 NANOSLEEP.SYNCS 0x989680 ;  /* 0x009896800000895d */ /* 0x008fea0003900000 */
[----:B------:R-:W3:Y:S02]  /*aea0*/  @!P0 SYNCS.PHASECHK.TRANS64 P0, [R3+URZ], R2 ;  /* 0x00000002030085a7 */ /* 0x000ee4000800007f */
[----:B---3--:R-:W-:Y:S05]  /*aeb0*/  @!P0 BRA `(.L_x_1251) ;  /* 0xfffffffc00f08947 */ /* 0x008fea000383ffff */
[----:B------:R-:W-:Y:S05]  /*aec0*/  BRA `(.L_x_1279) ;  /* 0xfffffff800287947 */ /* 0x000fea000383ffff */
.L_x_1253:
[----:B--2---:R2:W3:Y:S02]  /*aed0*/  SYNCS.PHASECHK.TRANS64.TRYWAIT P0, [R0+URZ], R5 ;  /* 0x00000005000075a7 */ /* 0x0044e4000800017f */
[----:B---3--:R-:W-:Y:S05]  /*aee0*/  @!P0 NANOSLEEP.SYNCS 0x989680 ;  /* 0x009896800000895d */ /* 0x008fea0003900000 */
[----:B------:R-:W3:Y:S02]  /*aef0*/  @!P0 SYNCS.PHASECHK.TRANS64 P0, [R0+URZ], R5 ;  /* 0x00000005000085a7 */ /* 0x000ee4000800007f */
[----:B---3--:R-:W-:Y:S05]  /*af00*/  @!P0 BRA `(.L_x_1253) ;  /* 0xfffffffc00f08947 */ /* 0x008fea000383ffff */
[----:B------:R-:W-:Y:S05]  /*af10*/  BRA `(.L_x_1280) ;  /* 0xfffffff8002c7947 */ /* 0x000fea000383ffff */
.L_x_1281:
        /* <DEDUP_REMOVED lines=14> */
.L_x_6560:


//--------------------- .text._ZN7cutlass13device_kernelIN5flash11enable_sm90INS1_16FlashAttnBwdSm90INS1_25CollectiveMainloopBwdSm90ILi2ELi2ELi2EN4cute5tupleIJNS5_1CILi1EEES8_S8_EEENS6_IJNS7_ILi64EEENS7_ILi128EEENS7_ILi96EEEEEENS_10bfloat16_tEfNS_4arch4Sm90ELb0ELb1ELb1ELb0ELb0ELb1ELb0ELb0ELi2ELi1ELi2ELi1ELb1EEENS1_24CollectiveEpilogueBwdGQAISD_fSG_Li256ELb0ELb0EEENS1_19SingleTileSchedulerILb0ELb0ELb0ELi128EEEEEEEEEvNT_6ParamsE --------------------------
	.section	.text._ZN7cutlass13device_kernelIN5flash11enable_sm90INS1_16FlashAttnBwdSm90INS1_25CollectiveMainloopBwdSm90ILi2ELi2ELi2EN4cute5tupleIJNS5_1CILi1EEES8_S8_EEENS6_IJNS7_ILi64EEENS7_ILi128EEENS7_ILi96EEEEEENS_10bfloat16_tEfNS_4arch4Sm90ELb0ELb1ELb1ELb0ELb0ELb1ELb0ELb0ELi2ELi1ELi2ELi1ELb1EEENS1_24CollectiveEpilogueBwdGQAISD_fSG_Li256ELb0ELb0EEENS1_19SingleTileSchedulerILb0ELb0ELb0ELi128EEEEEEEEEvNT_6ParamsE,"ax",@progbits
	.align	128
.text._ZN7cutlass13device_kernelIN5flash11enable_sm90INS1_16FlashAttnBwdSm90INS1_25CollectiveMainloopBwdSm90ILi2ELi2ELi2EN4cute5tupleIJNS5_1CILi1EEES8_S8_EEENS6_IJNS7_ILi64EEENS7_ILi128EEENS7_ILi96EEEEEENS_10bfloat16_tEfNS_4arch4Sm90ELb0ELb1ELb1ELb0ELb0ELb1ELb0ELb0ELi2ELi1ELi2ELi1ELb1EEENS1_24CollectiveEpilogueBwdGQAISD_fSG_Li256ELb0ELb0EEENS1_19SingleTileSchedulerILb0ELb0ELb0ELi128EEEEEEEEEvNT_6ParamsE:
        .type           _ZN7cutlass13device_kernelIN5flash11enable_sm90INS1_16FlashAttnBwdSm90INS1_25CollectiveMainloopBwdSm90ILi2ELi2ELi2EN4cute5tupleIJNS5_1CILi1EEES8_S8_EEENS6_IJNS7_ILi64EEENS7_ILi128EEENS7_ILi96EEEEEENS_10bfloat16_tEfNS_4arch4Sm90ELb0ELb1ELb1ELb0ELb0ELb1ELb0ELb0ELi2ELi1ELi2ELi1ELb1EEENS1_24CollectiveEpilogueBwdGQAISD_fSG_Li256ELb0ELb0EEENS1_19SingleTileSchedulerILb0ELb0ELb0ELi128EEEEEEEEEvNT_6ParamsE,@function
        .size           _ZN7cutlass13device_kernelIN5flash11enable_sm90INS1_16FlashAttnBwdSm90INS1_25CollectiveMainloopBwdSm90ILi2ELi2ELi2EN4cute5tupleIJNS5_1CILi1EEES8_S8_EEENS6_IJNS7_ILi64EEENS7_ILi128EEENS7_ILi96EEEEEENS_10bfloat16_tEfNS_4arch4Sm90ELb0ELb1ELb1ELb0ELb0ELb1ELb0ELb0ELi2ELi1ELi2ELi1ELb1EEENS1_24CollectiveEpilogueBwdGQAISD_fSG_Li256ELb0ELb0EEENS1_19SingleTileSchedulerILb0ELb0ELb0ELi128EEEEEEEEEvNT_6ParamsE,(.L_x_6561 - _ZN7cutlass13device_kernelIN5flash11enable_sm90INS1_16FlashAttnBwdSm90INS1_25CollectiveMainloopBwdSm90ILi2ELi2ELi2EN4cute5tupleIJNS5_1CILi1EEES8_S8_EEENS6_IJNS7_ILi64EEENS7_ILi128EEENS7_ILi96EEEEEENS_10bfloat16_tEfNS_4arch4Sm90ELb0ELb1ELb1ELb0ELb0ELb1ELb0ELb0ELi2ELi1ELi2ELi1ELb1EEENS1_24CollectiveEpilogueBwdGQAISD_fSG_Li256ELb0ELb0EEENS1_19SingleTileSchedulerILb0ELb0ELb0ELi128EEEEEEEEEvNT_6ParamsE)
        .other          _ZN7cutlass13device_kernelIN5flash11enable_sm90INS1_16FlashAttnBwdSm90INS1_25CollectiveMainloopBwdSm90ILi2ELi2ELi2EN4cute5tupleIJNS5_1CILi1EEES8_S8_EEENS6_IJNS7_ILi64EEENS7_ILi128EEENS7_ILi96EEEEEENS_10bfloat16_tEfNS_4arch4Sm90ELb0ELb1ELb1ELb0ELb0ELb1ELb0ELb0ELi2ELi1ELi2ELi1ELb1EEENS1_24CollectiveEpilogueBwdGQAISD_fSG_Li256ELb0ELb0EEENS1_19SingleTileSchedulerILb0ELb0ELb0ELi128EEEEEEEEEvNT_6ParamsE,@"STO_CUDA_ENTRY STV_DEFAULT"
_ZN7cutlass13device_kernelIN5flash11enable_sm90INS1_16FlashAttnBwdSm90INS1_25CollectiveMainloopBwdSm90ILi2ELi2ELi2EN4cute5tupleIJNS5_1CILi1EEES8_S8_EEENS6_IJNS7_ILi64EEENS7_ILi128EEENS7_ILi96EEEEEENS_10bfloat16_tEfNS_4arch4Sm90ELb0ELb1ELb1ELb0ELb0ELb1ELb0ELb0ELi2ELi1ELi2ELi1ELb1EEENS1_24CollectiveEpilogueBwdGQAISD_fSG_Li256ELb0ELb0EEENS1_19SingleTileSchedulerILb0ELb0ELb0ELi128EEEEEEEEEvNT_6ParamsE:
        /* <DEDUP_REMOVED lines=24> */
.L_x_1283:
[----:B------:R-:W-:Y:S05]  /*0180*/  BSYNC B0 ;  /* 0x0000000000007941 */ /* 0x000fea0003800000 */
.L_x_1282:
        /* <DEDUP_REMOVED lines=37> */
.L_x_1284:
        /* <DEDUP_REMOVED lines=22> */
.L_x_1285:
[----:B------:R-:W-:Y:S01]  /*0540*/  PLOP3.LUT P0, PT, PT, PT, UP0, 0x80, 0x0 ;  /* 0x000000000000781c */ /* 0x000fe20003f0f008 */
[----:B------:R-:W-:Y:S01]  /*0550*/  NOP ;  /* 0x0000000000007918 */ /* 0x000fe20000000000 */
[----:B------:R-:W-:Y:S01]  /*0560*/  BSSY B6, `(.L_x_1286) ;  /* 0x000084e000067945 */ /* 0x000fe20003800000 */
[----:B-12-4-:R-:W-:Y:S10]  /*0570*/  BAR.SYNC.DEFER_BLOCKING 0x0 ;  /* 0x0000000000007b1d */ /* 0x016ff40000010000 */
[----:B------:R-:W-:Y:S05]  /*0580*/  @!P0 BRA `(.L_x_1287) ;  /* 0x0000005000608947 */ /* 0x000fea0003800000 */
.L_x_1288:
        /* <DEDUP_REMOVED lines=13> */
[----:B----4-:R-:W-:Y:S05]  /*0660*/  @!P0 BRA `(.L_x_1289) ;  /* 0x0000008000f48947 */ /* 0x010fea0003800000 */
        /* <DEDUP_REMOVED lines=73> */
.L_x_1290:
        /* <DEDUP_REMOVED lines=28> */
.L_x_1293:
        /* <DEDUP_REMOVED lines=15> */
.L_x_1292:
        /* <DEDUP_REMOVED lines=22> */
.L_x_1295:
        /* <DEDUP_REMOVED lines=15> */
.L_x_1294:
[----:B------:R-:W-:Y:S01]  /*1000*/  SHF.R.S32.HI R19, RZ, 0x1f, R18 ;  /* 0x0000001fff137819 */ /* 0x000fe20000011412 */
[----:B------:R-:W-:-:S03]  /*1010*/  UMOV UR4, 0xffffffff ;  /* 0xffffffff00047882 */ /* 0x000fc60000000000 */
[----:B------:R-:W-:-:S04]  /*1020*/  LEA.HI R0, R19, R18, RZ, 0x7 ;  /* 0x0000001213007211 */ /* 0x000fc800078f38ff */
[----:B------:R-:W-:Y:S01]  /*1030*/  SHF.R.S32.HI R17, RZ, 0x7, R0 ;  /* 0x00000007ff117819 */ /* 0x000fe20000011400 */
[----:B------:R-:W-:Y:S06]  /*1040*/  BRA.DIV UR4, `(.L_x_1296) ;  /* 0x0000007a04847947 */ /* 0x000fec000b800000 */
[----:B------:R1:W2:Y:S02]  /*1050*/  SHFL.IDX PT, R14, R17, RZ, 0x1f ;  /* 0x00001fff110e7589 */ /* 0x0002a400000e0000 */
.L_x_1368:
        /* <DEDUP_REMOVED lines=15> */
.L_x_1297:
        /* <DEDUP_REMOVED lines=19> */
.L_x_1299:
        /* <DEDUP_REMOVED lines=127> */
.L_x_1310:
[----:B------:R-:W-:-:S06]  /*1a70*/  UISETP.NE.AND UP0, UPT, UR16, 0x3, UPT ;  /* 0x000000031000788c */ /* 0x000fcc000bf05270 */
[----:B------:R-:W-:-:S13]  /*1a80*/  PLOP3.LUT P6, PT, PT, PT, UP0, 0x80, 0x0 ;  /* 0x000000000000781c */ /* 0x000fda0003fcf008 */
[----:B-1----:R-:W-:Y:S05]  /*1a90*/  @!P6 BRA `(.L_x_1300) ;  /* 0x000000000004e947 */ /* 0x002fea0003800000 */
[----:B------:R-:W-:Y:S01]  /*1aa0*/  BPT.TRAP 0x1 ;  /* 0x000000040000795c */ /* 0x000fe20000300000 */
.L_x_1300:
[----:B------:R-:W-:Y:S01]  /*1ab0*/  R2UR UR6, R237 ;  /* 0x00000000ed0672ca */ /* 0x000fe200000e0000 */
[----:B------:R-:W-:-:S05]  /*1ac0*/  IMAD.U32 R120, RZ, RZ, UR4 ;  /* 0x00000004ff787e24 */ /* 0x000fca000f8e00ff */
[----:B------:R-:W-:-:S07]  /*1ad0*/  SHF.L.U32 R120, R120, 0x1f, RZ ;  /* 0x0000001f78787819 */ /* 0x000fce00000006ff */
[----:B------:R-:W-:-:S09]  /*1ae0*/  ULEA UR6, UR5, UR6, 0x3 ;  /* 0x0000000605067291 */ /* 0x000fd2000f8e183f */
[----:B------:R1:W2:Y:S01]  /*1af0*/  SYNCS.PHASECHK.TRANS64.TRYWAIT P0, [UR6+0x26810], R120 ;  /* 0x02681078ff0075a7 */ /* 0x0002a20008000146 */
[----:B------:R-:W-:Y:S05]  /*1b00*/  @!P6 BRA `(.L_x_1301) ;  /* 0x000000000004e947 */ /* 0x000fea0003800000 */
[----:B------:R-:W-:Y:S01]  /*1b10*/  BPT.TRAP 0x1 ;  /* 0x000000040000795c */ /* 0x000fe20000300000 */
.L_x_1301:
[----:B--2---:R-:W-:Y:S05]  /*1b20*/  @P0 BRA `(.L_x_1302) ;  /* 0x0000000000080947 */ /* 0x004fea0003800000 */
[----:B------:R-:W2:Y:S02]  /*1b30*/  SYNCS.PHASECHK.TRANS64.TRYWAIT P0, [UR6+0x26810], R120 ;  /* 0x02681078ff0075a7 */ /* 0x000ea40008000146 */
[----:B--2---:R-:W-:Y:S05]  /*1b40*/  @!P0 BRA `(.L_x_1303) ;  /* 0x0000006c00f88947 */ /* 0x004fea0003800000 */
.L_x_1302:
        /* <DEDUP_REMOVED lines=66> */
.L_x_1304:
[----:B------:R1:W1:Y:S01]  /*1f70*/  SYNCS.PHASECHK.TRANS64.TRYWAIT P0, [UR6+0x26830], R120 ;  /* 0x02683078ff0075a7 */ /* 0x0002620008000146 */
[----:B------:R-:W-:Y:S05]  /*1f80*/  @!P6 BRA `(.L_x_1305) ;  /* 0x000000000004e947 */ /* 0x000fea0003800000 */
[----:B------:R-:W-:Y:S01]  /*1f90*/  BPT.TRAP 0x1 ;  /* 0x000000040000795c */ /* 0x000fe20000300000 */
.L_x_1305:
        /* <DEDUP_REMOVED lines=50> */
.L_x_1306:
        /* <DEDUP_REMOVED lines=604> */
.L_x_1308:
        /* <DEDUP_REMOVED lines=46> */
.L_x_1309:
        /* <DEDUP_REMOVED lines=62> */
.L_x_1291:
[----:B------:R-:W-:Y:S05]  /*4f40*/  @P0 BRA `(.L_x_1289) ;  /* 0x0000003800bc0947 */ /* 0x000fea0003800000 */
[----:B-1----:R-:W1:Y:S01]  /*4f50*/  S2R R4, SR_TID.X ;  /* 0x0000000000047919 */ /* 0x002e620000002100 */
[----:B------:R-:W2:Y:S01]  /*4f60*/  S2UR UR5, SR_CTAID.Y ;  /* 0x00000000000579c3 */ /* 0x000ea20000002600 */
[----:B------:R-:W-:Y:S01]  /*4f70*/  ULDC UR4, c[0x0][0x850] ;  /* 0x0002140000047ab9 */ /* 0x000fe20000000800 */
[----:B------:R-:W-:Y:S01]  /*4f80*/  ULDC.64 UR12, c[0x0][0x818] ;  /* 0x00020600000c7ab9 */ /* 0x000fe20000000a00 */
[----:B------:R-:W-:Y:S01]  /*4f90*/  UISETP.NE.AND UP0, UPT, UR4, 0x1, UPT ;  /* 0x000000010400788c */ /* 0x000fe2000bf05270 */
[----:B------:R-:W-:Y:S01]  /*4fa0*/  BSSY B0, `(.L_x_1311) ;  /* 0x0000052000007945 */ /* 0x000fe20003800000 */
[----:B------:R-:W-:Y:S01]  /*4fb0*/  ULDC.64 UR14, c[0x0][0x820] ;  /* 0x00020800000e7ab9 */ /* 0x000fe20000000a00 */
[----:B------:R-:W-:Y:S01]  /*4fc0*/  UMOV UR4, 0x400 ;  /* 0x0000040000047882 */ /* 0x000fe20000000000 */
[----:B------:R-:W-:Y:S01]  /*4fd0*/  ULDC.64 UR16, c[0x0][0x848] ;  /* 0x0002120000107ab9 */ /* 0x000fe20000000a00 */
[----:B------:R-:W3:Y:S06]  /*4fe0*/  S2UR UR9, SR_CgaCtaId ;  /* 0x00000000000979c3 */ /* 0x000eec0000008800 */
[----:B------:R-:W-:-:S02]  /*4ff0*/  @UP0 ULDC UR6, c[0x0][0x854] ;  /* 0x0002150000060ab9 */ /* 0x000fc40000000800 */
[----:B------:R-:W4:Y:S01]  /*5000*/  S2UR UR8, SR_CTAID.X ;  /* 0x00000000000879c3 */ /* 0x000f220000002500 */
[----:B--2---:R-:W-:-:S07]  /*5010*/  UIMAD.WIDE.U32 UR6, UR5, UR6, URZ ;  /* 0x00000006050672a5 */ /* 0x004fce000f8e003f */
[----:B------:R-:W2:Y:S01]  /*5020*/  S2UR UR18, SR_CTAID.Z ;  /* 0x00000000001279c3 */ /* 0x000ea20000002700 */
[----:B-1----:R-:W-:Y:S01]  /*5030*/  VIADD R3, R4, 0xffffff80 ;  /* 0xffffff8004037836 */ /* 0x002fe20000000000 */
[----:B---3--:R-:W-:-:S03]  /*5040*/  ULEA UR4, UR9, UR4, 0x18 ;  /* 0x0000000409047291 */ /* 0x008fc6000f8ec03f */
[----:B------:R-:W-:Y:S01]  /*5050*/  @UP0 ULDC UR9, c[0x0][0x858] ;  /* 0x0002160000090ab9 */ /* 0x000fe20000000800 */
[----:B------:R-:W-:Y:S01]  /*5060*/  SHF.R.S32.HI R0, RZ, 0x1f, R3 ;  /* 0x0000001fff007819 */ /* 0x000fe20000011403 */
[----:B------:R-:W-:Y:S01]  /*5070*/  @UP0 USHF.R.U32.HI UR5, URZ, UR9, UR7 ;  /* 0x000000093f050299 */ /* 0x000fe20008011607 */
[----:B------:R-:W-:Y:S01]  /*5080*/  BAR.SYNC.DEFER_BLOCKING 0x1, 0x100 ;  /* 0x0044000000007b1d */ /* 0x000fe20000010000 */
[----:B------:R-:W-:Y:S01]  /*5090*/  ISETP.NE.AND P0, PT, R3, RZ, PT ;  /* 0x000000ff0300720c */ /* 0x000fe20003f05270 */
[----:B----4-:R-:W-:Y:S01]  /*50a0*/  UIMAD UR8, UR8, 0x3000, URZ ;  /* 0x00003000080878a4 */ /* 0x010fe2000f8e023f */
[----:B------:R-:W-:Y:S01]  /*50b0*/  LEA.HI R2, R0, R3, RZ, 0x7 ;  /* 0x0000000300027211 */ /* 0x000fe200078f38ff */
[----:B------:R-:W-:Y:S02]  /*50c0*/  USHF.R.S32.HI UR10, URZ, 0x1f, UR5 ;  /* 0x0000001f3f0a7899 */ /* 0x000fe40008011405 */
[----:B------:R-:W-:Y:S01]  /*50d0*/  USHF.R.S32.HI UR9, URZ, 0x1f, UR8 ;  /* 0x0000001f3f097899 */ /* 0x000fe20008011408 */
[----:B------:R-:W-:Y:S01]  /*50e0*/  LOP3.LUT R0, R2, 0x3fffff80, RZ, 0xc0, !PT ;  /* 0x3fffff8002007812 */ /* 0x000fe200078ec0ff */
[----:B------:R-:W-:Y:S01]  /*50f0*/  UIMAD UR11, UR10, UR12, URZ ;  /* 0x0000000c0a0b72a4 */ /* 0x000fe2000f8e023f */
[----:B------:R-:W-:Y:S01]  /*5100*/  SHF.R.S32.HI R5, RZ, 0x7, R2 ;  /* 0x00000007ff057819 */ /* 0x000fe20000011402 */
[----:B------:R-:W-:-:S02]  /*5110*/  UIMAD.WIDE.U32 UR6, UR5, UR12, UR8 ;  /* 0x0000000c050672a5 */ /* 0x000fc4000f8e0008 */
[----:B------:R-:W-:Y:S01]  /*5120*/  IMAD.IADD R0, R3, 0x1, -R0 ;  /* 0x0000000103007824 */ /* 0x000fe200078e0a00 */
[----:B------:R-:W-:-:S03]  /*5130*/  UIMAD UR11, UR5, UR13, UR11 ;  /* 0x0000000d050b72a4 */ /* 0x000fc6000f8e020b */
[----:B------:R-:W-:Y:S01]  /*5140*/  IMAD R0, R5, 0x600, R0 ;  /* 0x0000060005007824 */ /* 0x000fe200078e0200 */
[----:B------:R-:W-:Y:S01]  /*5150*/  ULDC.64 UR12, c[0x0][0x840] ;  /* 0x00021000000c7ab9 */ /* 0x000fe20000000a00 */
[----:B------:R-:W-:Y:S02]  /*5160*/  UIADD3 UR7, UR7, UR11, URZ ;  /* 0x0000000b07077290 */ /* 0x000fe4000fffe03f */
[----:B------:R-:W-:Y:S01]  /*5170*/  IMAD.SHL.U32 R0, R0, 0x4, RZ ;  /* 0x0000000400007824 */ /* 0x000fe200078e00ff */
[----:B------:R-:W-:Y:S02]  /*5180*/  UIMAD UR10, UR10, UR12, URZ ;  /* 0x0000000c0a0a72a4 */ /* 0x000fe4000f8e023f */
[----:B------:R-:W-:Y:S02]  /*5190*/  UIMAD.WIDE.U32 UR8, UR5, UR12, UR8 ;  /* 0x0000000c050872a5 */ /* 0x000fe4000f8e0008 */
[----:B------:R-:W-:Y:S01]  /*51a0*/  LEA R0, R0, UR4, 0x2 ;  /* 0x0000000400007c11 */ /* 0x000fe2000f8e10ff */
[----:B------:R-:W-:-:S02]  /*51b0*/  UIMAD UR12, UR5, UR13, UR10 ;  /* 0x0000000d050c72a4 */ /* 0x000fc4000f8e020a */
[----:B--2---:R-:W-:Y:S02]  /*51c0*/  USHF.R.S32.HI UR5, URZ, 0x1f, UR18 ;  /* 0x0000001f3f057899 */ /* 0x004fe40008011412 */
[----:B------:R1:W-:Y:S01]  /*51d0*/  STS.128 [R0], R24 ;  /* 0x0000001800007388 */ /* 0x0003e20000000c00 */
[----:B------:R-:W-:Y:S02]  /*51e0*/  UIADD3 UR9, UR9, UR12, URZ ;  /* 0x0000000c09097290 */ /* 0x000fe4000fffe03f */
[----:B------:R-:W-:Y:S01]  /*51f0*/  UIMAD UR10, UR5, UR14, URZ ;  /* 0x0000000e050a72a4 */ /* 0x000fe2000f8e023f */
[----:B------:R1:W-:Y:S01]  /*5200*/  STS.128 [R0+0x800], R28 ;  /* 0x0008001c00007388 */ /* 0x0003e20000000c00 */
[----:B------:R-:W-:Y:S02]  /*5210*/  UIMAD UR5, UR5, UR16, URZ ;  /* 0x00000010050572a4 */ /* 0x000fe4000f8e023f */
[----:B------:R-:W-:Y:S01]  /*5220*/  UIMAD UR10, UR18, UR15, UR10 ;  /* 0x0000000f120a72a4 */ /* 0x000fe2000f8e020a */
[----:B------:R1:W-:Y:S01]  /*5230*/  STS.128 [R0+0x1000], R32 ;  /* 0x0010002000007388 */ /* 0x0003e20000000c00 */
[----:B------:R-:W-:-:S02]  /*5240*/  UIMAD.WIDE.U32 UR6, UR18, UR14, UR6 ;  /* 0x0000000e120672a5 */ /* 0x000fc4000f8e0006 */
[----:B------:R-:W-:Y:S01]  /*5250*/  UIMAD UR5, UR18, UR17, UR5 ;  /* 0x00000011120572a4 */ /* 0x000fe2000f8e0205 */
[----:B------:R1:W-:Y:S01]  /*5260*/  STS.128 [R0+0x1800], R36 ;  /* 0x0018002400007388 */ /* 0x0003e20000000c00 */
[----:B------:R-:W-:Y:S01]  /*5270*/  UIMAD.WIDE.U32 UR8, UR18, UR16, UR8 ;  /* 0x00000010120872a5 */ /* 0x000fe2000f8e0008 */
[----:B------:R-:W-:Y:S02]  /*5280*/  ULDC.64 UR12, c[0x0][0x800] ;  /* 0x00020000000c7ab9 */ /* 0x000fe40000000a00 */
[----:B------:R1:W-:Y:S01]  /*5290*/  STS.128 [R0+0x2000], R40 ;  /* 0x0020002800007388 */ /* 0x0003e20000000c00 */
[----:B------:R-:W-:Y:S01]  /*52a0*/  ULDC.64 UR14, c[0x0][0x828] ;  /* 0x00020a00000e7ab9 */ /* 0x000fe20000000a00 */
[----:B------:R-:W-:Y:S02]  /*52b0*/  UIADD3 UR7, UR7, UR10, URZ ;  /* 0x0000000a07077290 */ /* 0x000fe4000fffe03f */
[----:B------:R1:W-:Y:S01]  /*52c0*/  STS.128 [R0+0x2800], R44 ;  /* 0x0028002c00007388 */ /* 0x0003e20000000c00 */
[----:B------:R-:W-:-:S02]  /*52d0*/  ULEA UR12, UP0, UR6, UR12, 0x2 ;  /* 0x0000000c060c7291 */ /* 0x000fc4000f80103f */
[----:B------:R-:W-:Y:S01]  /*52e0*/  UIADD3 UR5, UR9, UR5, URZ ;  /* 0x0000000509057290 */ /* 0x000fe2000fffe03f */
[----:B------:R1:W-:Y:S01]  /*52f0*/  STS.128 [R0+0x3000], R48 ;  /* 0x0030003000007388 */ /* 0x0003e20000000c00 */
[----:B------:R-:W-:Y:S02]  /*5300*/  ULEA UR14, UP1, UR8, UR14, 0x2 ;  /* 0x0000000e080e7291 */ /* 0x000fe4000f82103f */
[----:B------:R-:W-:Y:S01]  /*5310*/  ULEA.HI.X UR13, UR6, UR13, UR7, 0x2, UP0 ;  /* 0x0000000d060d7291 */ /* 0x000fe200080f1407 */
[----:B------:R1:W-:Y:S01]  /*5320*/  STS.128 [R0+0x3800], R52 ;  /* 0x0038003400007388 */ /* 0x0003e20000000c00 */
[----:B------:R-:W-:-:S03]  /*5330*/  ULEA.HI.X UR7, UR8, UR15, UR5, 0x2, UP1 ;  /* 0x0000000f08077291 */ /* 0x000fc600088f1405 */
        /* <DEDUP_REMOVED lines=10> */
[----:B--2---:R-:W-:Y:S06]  /*53e0*/  BAR.SYNC.DEFER_BLOCKING 0x1, 0x100 ;  /* 0x0044000000007b1d */ /* 0x004fec0000010000 */
[----:B------:R-:W-:Y:S05]  /*53f0*/  @P0 BRA `(.L_x_1312) ;  /* 0x0000000000300947 */ /* 0x000fea0003800000 */
[----:B------:R-:W-:Y:S01]  /*5400*/  PLOP3.LUT P0, PT, PT, PT, PT, 0x80, 0x0 ;  /* 0x000000000000781c */ /* 0x000fe20003f0f070 */
[----:B------:R-:W-:Y:S01]  /*5410*/  UMOV UR5, 0xc00 ;  /* 0x00000c0000057882 */ /* 0x000fe20000000000 */
[----:B------:R-:W-:Y:S01]  /*5420*/  UMOV UR8, 0x0 ;  /* 0x0000000000087882 */ /* 0x000fe20000000000 */
[----:B------:R-:W-:Y:S01]  /*5430*/  UMOV UR9, 0x14f00000 ;  /* 0x14f0000000097882 */ /* 0x000fe20000000000 */
[----:B------:R-:W-:-:S09]  /*5440*/  UMOV UR6, UR14 ;  /* 0x0000000e00067c82 */ /* 0x000fd20008000000 */
.L_x_1313:
[----:B------:R-:W-:Y:S01]  /*5450*/  @P0 ELECT P1, URZ, PT ;  /* 0x00000000003f082f */ /* 0x000fe20003820000 */
[----:B------:R2:W-:-:S12]  /*5460*/  UBLKRED.G.S.ADD.F32.RN [UR6], [UR4], UR5, desc[UR8] ;  /* 0x00000806040073bb */ /* 0x0005d800080a1405 */
[----:B------:R-:W-:Y:S02]  /*5470*/  @P1 PLOP3.LUT P0, PT, P1, PT, PT, 0x8, 0x0 ;  /* 0x000000000000181c */ /* 0x000fe40000f0e170 */
[----:B------:R-:W-:-:S11]  /*5480*/  PLOP3.LUT P1, PT, PT, PT, PT, 0x8, 0x0 ;  /* 0x000000000000781c */ /* 0x000fd60003f2e170 */
[----:B--2---:R-:W-:Y:S05]  /*5490*/  @P0 BRA.U.ANY `(.L_x_1313) ;  /* 0xfffffffd00ec0947 */ /* 0x004fea000393ffff */
[----:B------:R0:W-:Y:S01]  /*54a0*/  UTMACMDFLUSH ;  /* 0x00000000000079b7 */ /* 0x0001e20000000000 */
[----:B------:R-:W-:-:S04]  /*54b0*/  DEPBAR.LE SB0, 0x0 ;  /* 0x000080000000791a */ /* 0x000fc80000000000 */
.L_x_1312:
[----:B------:R-:W-:Y:S05]  /*54c0*/  BSYNC B0 ;  /* 0x0000000000007941 */ /* 0x000fea0003800000 */
.L_x_1311:
        /* <DEDUP_REMOVED lines=28> */
.L_x_1314:
[----:B------:R-:W-:Y:S01]  /*5690*/  @P0 ELECT P1, URZ, PT ;  /* 0x00000000003f082f */ /* 0x000fe20003820000 */
[----:B------:R2:W-:-:S12]  /*56a0*/  UBLKRED.G.S.ADD.F32.RN [UR6], [UR4], UR5, desc[UR8] ;  /* 0x00000806040073bb */ /* 0x0005d800080a1405 */
[----:B------:R-:W-:Y:S02]  /*56b0*/  @P1 PLOP3.LUT P0, PT, P1, PT, PT, 0x8, 0x0 ;  /* 0x000000000000181c */ /* 0x000fe40000f0e170 */
[----:B------:R-:W-:-:S11]  /*56c0*/  PLOP3.LUT P1, PT, PT, PT, PT, 0x8, 0x0 ;  /* 0x000000000000781c */ /* 0x000fd60003f2e170 */
[----:B--2---:R-:W-:Y:S05]  /*56d0*/  @P0 BRA.U.ANY `(.L_x_1314) ;  /* 0xfffffffd00ec0947 */ /* 0x004fea000393ffff */
[----:B------:R0:W-:Y:S01]  /*56e0*/  UTMACMDFLUSH ;  /* 0x00000000000079b7 */ /* 0x0001e20000000000 */
[----:B------:R-:W-:-:S04]  /*56f0*/  DEPBAR.LE SB0, 0x0 ;  /* 0x000080000000791a */ /* 0x000fc80000000000 */
[----:B------:R-:W-:Y:S05]  /*5700*/  BRA `(.L_x_1289) ;  /* 0x0000003000cc7947 */ /* 0x000fea0003800000 */
.L_x_1287:
        /* <DEDUP_REMOVED lines=40> */
.L_x_1316:
[----:B------:R-:W-:Y:S02]  /*5990*/  UISETP.GT.AND UP0, UPT, UR8, UR5, UPT ;  /* 0x000000050800728c */ /* 0x000fe4000bf04270 */
[----:B------:R-:W-:Y:S02]  /*59a0*/  USHF.R.S32.HI UR14, URZ, 0x1f, UR12 ;  /* 0x0000001f3f0e7899 */ /* 0x000fe4000801140c */
[----:B------:R-:W-:Y:S02]  /*59b0*/  USHF.R.S32.HI UR4, URZ, 0x1f, UR13 ;  /* 0x0000001f3f047899 */ /* 0x000fe4000801140d */
[----:B------:R-:W-:-:S13]  /*59c0*/  PLOP3.LUT P0, PT, PT, PT, UP0, 0x80, 0x0 ;  /* 0x000000000000781c */ /* 0x000fda0003f0f008 */
[----:B------:R-:W-:Y:S05]  /*59d0*/  @!P0 BRA `(.L_x_1289) ;  /* 0x0000003000188947 */ /* 0x000fea0003800000 */
[----:B------:R-:W-:Y:S01]  /*59e0*/  ULDC.64 UR10, c[0x0][0x2d8] ;  /* 0x0000b600000a7ab9 */ /* 0x000fe20000000a00 */
[----:B------:R-:W-:Y:S01]  /*59f0*/  ELECT P0, URZ, PT ;  /* 0x00000000003f782f */ /* 0x000fe20003800000 */
[----:B------:R-:W-:Y:S02]  /*5a00*/  UIMAD UR9, UR4, UR10, URZ ;  /* 0x0000000a040972a4 */ /* 0x000fe4000f8e023f */
[----:B------:R-:W-:Y:S02]  /*5a10*/  UIADD3 UR4, -UR5, UR8, URZ ;  /* 0x0000000805047290 */ /* 0x000fe4000fffe13f */
[----:B------:R-:W-:Y:S02]  /*5a20*/  UIMAD.WIDE.U32 UR6, UR13, UR10, URZ ;  /* 0x0000000a0d0672a5 */ /* 0x000fe4000f8e003f */
[----:B------:R-:W-:Y:S02]  /*5a30*/  ULOP3.LUT UR4, UR4, 0x1, URZ, 0xc0, !UPT ;  /* 0x0000000104047892 */ /* 0x000fe4000f8ec03f */
[----:B------:R-:W-:-:S02]  /*5a40*/  UIMAD UR9, UR13, UR11, UR9 ;  /* 0x0000000b0d0972a4 */ /* 0x000fc4000f8e0209 */
[----:B------:R-:W-:Y:S01]  /*5a50*/  UISETP.NE.U32.AND UP0, UPT, UR4, 0x1, UPT ;  /* 0x000000010400788c */ /* 0x000fe2000bf05070 */
[----:B------:R-:W-:Y:S01]  /*5a60*/  ULDC.64 UR10, c[0x0][0x2e0] ;  /* 0x0000b800000a7ab9 */ /* 0x000fe20000000a00 */
[----:B------:R-:W-:Y:S02]  /*5a70*/  UIADD3 UR7, UR7, UR9, URZ ;  /* 0x0000000907077290 */ /* 0x000fe4000fffe03f */
[----:B------:R-:W-:Y:S02]  /*5a80*/  UIMAD UR9, UR14, UR10, URZ ;  /* 0x0000000a0e0972a4 */ /* 0x000fe4000f8e023f */
[----:B------:R-:W-:Y:S01]  /*5a90*/  PLOP3.LUT P1, PT, PT, PT, UP0, 0x80, 0x0 ;  /* 0x000000000000781c */ /* 0x000fe20003f2f008 */
[----:B------:R-:W-:Y:S02]  /*5aa0*/  UIMAD.WIDE.U32 UR6, UR12, UR10, UR6 ;  /* 0x0000000a0c0672a5 */ /* 0x000fe4000f8e0006 */
[----:B------:R-:W-:-:S04]  /*5ab0*/  UIMAD UR9, UR12, UR11, UR9 ;  /* 0x0000000b0c0972a4 */ /* 0x000fc8000f8e0209 */
[----:B------:R-:W-:-:S06]  /*5ac0*/  UIADD3 UR9, UR7, UR9, URZ ;  /* 0x0000000907097290 */ /* 0x000fcc000fffe03f */
[----:B------:R-:W-:Y:S06]  /*5ad0*/  @P1 BRA `(.L_x_1317) ;  /* 0x0000000000bc1947 */ /* 0x000fec0003800000 */
        /* <DEDUP_REMOVED lines=18> */
.L_x_1319:
[----:B------:R-:W-:Y:S05]  /*5c00*/  BSYNC B0 ;  /* 0x0000000000007941 */ /* 0x000fea0003800000 */
.L_x_1318:
        /* <DEDUP_REMOVED lines=19> */
.L_x_1321:
[----:B------:R-:W-:Y:S05]  /*5d40*/  BSYNC B0 ;  /* 0x0000000000007941 */ /* 0x000fea0003800000 */
.L_x_1320:
[----:B------:R-:W-:Y:S06]  /*5d50*/  BAR.ARV 0xa, 0xa0 ;  /* 0x0282800000007b1d */ /* 0x000fec0000002000 */
[----:B------:R-:W-:Y:S04]  /*5d60*/  BSSY B0, `(.L_x_1322) ;  /* 0x0000003000007945 */ /* 0x000fe80003800000 */
[----:B------:R-:W-:Y:S05]  /*5d70*/  @!P0 BRA `(.L_x_1323) ;  /* 0x0000000000048947 */ /* 0x000fea0003800000 */
[----:B------:R-:W-:-:S04]  /*5d80*/  DEPBAR.LE SB0, 0x0 ;  /* 0x000080000000791a */ /* 0x000fc80000000000 */
.L_x_1323:
[----:B------:R-:W-:Y:S05]  /*5d90*/  BSYNC B0 ;  /* 0x0000000000007941 */ /* 0x000fea0003800000 */
.L_x_1322:
[----:B------:R-:W-:Y:S06]  /*5da0*/  BAR.ARV 0xb, 0xa0 ;  /* 0x02c2800000007b1d */ /* 0x000fec0000002000 */
[----:B------:R-:W-:Y:S01]  /*5db0*/  UIADD3 UR12, UR5, 0x1, URZ ;  /* 0x00000001050c7890 */ /* 0x000fe2000fffe03f */
[----:B------:R-:W-:Y:S11]  /*5dc0*/  BRA `(.L_x_1324) ;  /* 0x0000000000047947 */ /* 0x000ff60003800000 */
.L_x_1317:
[----:B------:R-:W-:-:S05]  /*5dd0*/  UMOV UR12, UR5 ;  /* 0x00000005000c7c82 */ /* 0x000fca0008000000 */
.L_x_1324:
        /* <DEDUP_REMOVED lines=17> */
.L_x_1337:
        /* <DEDUP_REMOVED lines=20> */
.L_x_1326:
[----:B------:R-:W-:Y:S05]  /*6030*/  BSYNC B0 ;  /* 0x0000000000007941 */ /* 0x000fea0003800000 */
.L_x_1325:
        /* <DEDUP_REMOVED lines=13> */
.L_x_1328:
[----:B------:R-:W-:Y:S05]  /*6110*/  BSYNC B0 ;  /* 0x0000000000007941 */ /* 0x000fea0003800000 */
.L_x_1327:
[----:B------:R-:W-:Y:S06]  /*6120*/  BAR.ARV 0xa, 0xa0 ;  /* 0x0282800000007b1d */ /* 0x000fec0000002000 */
[----:B------:R-:W-:Y:S04]  /*6130*/  BSSY B0, `(.L_x_1329) ;  /* 0x0000003000007945 */ /* 0x000fe80003800000 */
[----:B------:R-:W-:Y:S05]  /*6140*/  @!P0 BRA `(.L_x_1330) ;  /* 0x0000000000048947 */ /* 0x000fea0003800000 */
[----:B------:R-:W-:-:S04]  /*6150*/  DEPBAR.LE SB0, 0x0 ;  /* 0x000080000000791a */ /* 0x000fc80000000000 */
.L_x_1330:
[----:B------:R-:W-:Y:S05]  /*6160*/  BSYNC B0 ;  /* 0x0000000000007941 */ /* 0x000fea0003800000 */
.L_x_1329:
        /* <DEDUP_REMOVED lines=13> */
.L_x_1332:
[----:B------:R-:W-:Y:S05]  /*6240*/  BSYNC B0 ;  /* 0x0000000000007941 */ /* 0x000fea0003800000 */
.L_x_1331:
        /* <DEDUP_REMOVED lines=13> */
.L_x_1334:
[----:B------:R-:W-:Y:S05]  /*6320*/  BSYNC B0 ;  /* 0x0000000000007941 */ /* 0x000fea0003800000 */
.L_x_1333:
[----:B------:R-:W-:Y:S01]  /*6330*/  UIADD3 UR12, UR12, 0x2, URZ ;  /* 0x000000020c0c7890 */ /* 0x000fe2000fffe03f */
[----:B------:R-:W-:Y:S06]  /*6340*/  BAR.ARV 0xa, 0xa0 ;  /* 0x0282800000007b1d */ /* 0x000fec0000002000 */
[----:B------:R-:W-:Y:S01]  /*6350*/  UISETP.GE.AND UP0, UPT, UR12, UR8, UPT ;  /* 0x000000080c00728c */ /* 0x000fe2000bf06270 */
[----:B------:R-:W-:Y:S04]  /*6360*/  BSSY B0, `(.L_x_1335) ;  /* 0x0000003000007945 */ /* 0x000fe80003800000 */
[----:B------:R-:W-:Y:S06]  /*6370*/  @!P0 BRA `(.L_x_1336) ;  /* 0x0000000000048947 */ /* 0x000fec0003800000 */
[----:B------:R-:W-:-:S04]  /*6380*/  DEPBAR.LE SB0, 0x0 ;  /* 0x000080000000791a */ /* 0x000fc80000000000 */
.L_x_1336:
[----:B------:R-:W-:Y:S05]  /*6390*/  BSYNC B0 ;  /* 0x0000000000007941 */ /* 0x000fea0003800000 */
.L_x_1335:
[----:B------:R-:W-:Y:S06]  /*63a0*/  BAR.ARV 0xb, 0xa0 ;  /* 0x02c2800000007b1d */ /* 0x000fec0000002000 */
[----:B------:R-:W-:Y:S01]  /*63b0*/  PLOP3.LUT P1, PT, PT, PT, UP0, 0x80, 0x0 ;  /* 0x000000000000781c */ /* 0x000fe20003f2f008 */
[----:B------:R-:W-:Y:S02]  /*63c0*/  UIADD3 UR20, UR20, 0x3000, URZ ;  /* 0x0000300014147890 */ /* 0x000fe4000fffe03f */
[----:B------:R-:W-:-:S10]  /*63d0*/  UIADD3 UR4, UR4, 0x3000, URZ ;  /* 0x0000300004047890 */ /* 0x000fd4000fffe03f */
[----:B------:R-:W-:Y:S05]  /*63e0*/  @!P1 BRA `(.L_x_1337) ;  /* 0xfffffff800c09947 */ /* 0x000fea000383ffff */
[----:B------:R-:W-:Y:S05]  /*63f0*/  BRA `(.L_x_1289) ;  /* 0x0000002400907947 */ /* 0x000fea0003800000 */
.L_x_1315:
        /* <DEDUP_REMOVED lines=33> */
.L_x_1339:
        /* <DEDUP_REMOVED lines=43> */
.L_x_1369:
        /* <DEDUP_REMOVED lines=15> */
.L_x_1342:
        /* <DEDUP_REMOVED lines=63> */
[----:B------:R-:W-:Y:S01]  /*6da0*/  UIADD3 UR56, UR8, 0x3000, URZ ;  /* 0x0000300008387890 */ /* 0x000fe2000fffe03f */
[----:B------:R-:W-:Y:S01]  /*6db0*/  UMOV UR58, 0x30 ;  /* 0x00000030003a7882 */ /* 0x000fe20000000000 */
[----:B------:R-:W-:-:S02]  /*6dc0*/  UMOV UR59, UR11 ;  /* 0x0000000b003b7c82 */ /* 0x000fc40008000000 */
[----:B------:R1:W-:Y:S01]  /*6dd0*/  STL [R1], R6 ;  /* 0x0000000601007387 */ /* 0x0003e20000100800 */
[----:B------:R-:W-:Y:S01]  /*6de0*/  ISETP.GE.AND P1, PT, R4, R6, PT ;  /* 0x000000060400720c */ /* 0x000fe20003f26270 */
[----:B------:R-:W-:Y:S01]  /*6df0*/  UMOV UR60, UR12 ;  /* 0x0000000c003c7c82 */ /* 0x000fe20008000000 */
[----:B------:R-:W-:Y:S01]  /*6e00*/  UMOV UR61, UR21 ;  /* 0x00000015003d7c82 */ /* 0x000fe20008000000 */
[----:B------:R-:W-:Y:S01]  /*6e10*/  UTMALDG.4D [UR16], [UR48], desc[UR50] ;  /* 0x00003210300075b4 */ /* 0x000fe20008019000 */
[----:B------:R-:W-:Y:S01]  /*6e20*/  UMOV UR57, UR9 ;  /* 0x0000000900397c82 */ /* 0x000fe20008000000 */
        /* <DEDUP_REMOVED lines=11> */
[----:B------:R-:W-:Y:S01]  /*6ee0*/  UIADD3 UR32, UR8, 0x2000, URZ ;  /* 0x0000200008207890 */ /* 0x000fe2000fffe03f */
[----:B------:R-:W-:Y:S01]  /*6ef0*/  UMOV UR25, UR9 ;  /* 0x0000000900197c82 */ /* 0x000fe20008000000 */
[----:B------:R-:W-:Y:S01]  /*6f00*/  UMOV UR34, 0x20 ;  /* 0x0000002000227882 */ /* 0x000fe20000000000 */
[----:B------:R-:W-:Y:S01]  /*6f10*/  UMOV UR35, UR11 ;  /* 0x0000000b00237c82 */ /* 0x000fe20008000000 */
[----:B------:R-:W-:Y:S01]  /*6f20*/  UMOV UR36, UR12 ;  /* 0x0000000c00247c82 */ /* 0x000fe20008000000 */
[----:B------:R-:W-:Y:S01]  /*6f30*/  UMOV UR33, UR9 ;  /* 0x0000000900217c82 */ /* 0x000fe20008000000 */
[----:B------:R-:W-:Y:S01]  /*6f40*/  UIADD3 UR48, UR8, 0x4000, URZ ;  /* 0x0000400008307890 */ /* 0x000fe2000fffe03f */
[----:B------:R2:W-:Y:S01]  /*6f50*/  UTMALDG.4D [UR24], [UR46], desc[UR54] ;  /* 0x000036182e0075b4 */ /* 0x0005e20008019000 */
[----:B------:R-:W-:Y:S01]  /*6f60*/  UMOV UR50, 0x40 ;  /* 0x0000004000327882 */ /* 0x000fe20000000000 */
[----:B------:R-:W-:Y:S01]  /*6f70*/  UMOV UR51, UR11 ;  /* 0x0000000b00337c82 */ /* 0x000fe20008000000 */
[----:B------:R-:W-:Y:S01]  /*6f80*/  UMOV UR52, UR12 ;  /* 0x0000000c00347c82 */ /* 0x000fe20008000000 */
[----:B------:R-:W-:Y:S01]  /*6f90*/  UMOV UR53, UR21 ;  /* 0x0000001500357c82 */ /* 0x000fe20008000000 */
[----:B------:R-:W-:Y:S01]  /*6fa0*/  UMOV UR49, UR9 ;  /* 0x0000000900317c82 */ /* 0x000fe20008000000 */
[----:B------:R3:W-:Y:S01]  /*6fb0*/  UTMALDG.4D [UR32], [UR46], desc[UR54] ;  /* 0x000036202e0075b4 */ /* 0x0007e20008019000 */
[----:B----4-:R-:W-:Y:S01]  /*6fc0*/  UMOV UR10, 0x40 ;  /* 0x00000040000a7882 */ /* 0x010fe20000000000 */
[----:B------:R1:W-:Y:S01]  /*6fd0*/  UTMALDG.4D [UR56], [UR46], desc[UR54] ;  /* 0x000036382e0075b4 */ /* 0x0003e20008019000 */
[----:B------:R1:W-:Y:S01]  /*6fe0*/  UTMALDG.4D [UR48], [UR46], desc[UR54] ;  /* 0x000036302e0075b4 */ /* 0x0003e20008019000 */
[----:B--2---:R-:W-:Y:S01]  /*6ff0*/  UIADD3 UR24, UR8, 0x6000, URZ ;  /* 0x0000600008187890 */ /* 0x004fe2000fffe03f */
[----:B------:R-:W-:Y:S01]  /*7000*/  UMOV UR26, UR18 ;  /* 0x00000012001a7c82 */ /* 0x000fe20008000000 */
[----:B------:R1:W-:Y:S01]  /*7010*/  UTMALDG.4D [UR40], [UR46], desc[UR54] ;  /* 0x000036282e0075b4 */ /* 0x0003e20008019000 */
[----:B---3--:R-:W-:-:S02]  /*7020*/  UIADD3 UR32, UR8, 0x8000, URZ ;  /* 0x0000800008207890 */ /* 0x008fc4000fffe03f */
[----:B------:R-:W-:-:S04]  /*7030*/  UIADD3 UR8, UR8, 0xa000, URZ ;  /* 0x0000a00008087890 */ /* 0x000fc8000fffe03f */
[----:B------:R1:W-:Y:S03]  /*7040*/  UTMALDG.4D [UR24], [UR30], desc[UR54] ;  /* 0x000036181e0075b4 */ /* 0x0003e60008019000 */
        /* <DEDUP_REMOVED lines=21> */
.L_x_1353:
[----:B--234-:R-:W-:-:S04]  /*71a0*/  SHF.L.U32 R21, R11, 0x1f, RZ ;  /* 0x0000001f0b157819 */ /* 0x01cfc800000006ff */
[----:B------:R-:W1:Y:S02]  /*71b0*/  SYNCS.PHASECHK.TRANS64.TRYWAIT P1, [R16+URZ+0x26840], R21 ;  /* 0x02684015100075a7 */ /* 0x000e64000802017f */
[----:B-1----:R-:W-:Y:S05]  /*71c0*/  @!P1 BRA `(.L_x_1345) ;  /* 0x00000018009c9947 */ /* 0x002fea0003800000 */
.L_x_1370:
[----:B------:R-:W-:Y:S05]  /*71d0*/  @P0 BRA `(.L_x_1346) ;  /* 0x0000000000140947 */ /* 0x000fea0003800000 */
[----:B------:R-:W-:Y:S01]  /*71e0*/  ISETP.NE.AND P1, PT, R6, RZ, PT ;  /* 0x000000ff0600720c */ /* 0x000fe20003f25270 */
[----:B------:R-:W-:-:S04]  /*71f0*/  IMAD.MOV.U32 R3, RZ, RZ, 0x3100 ;  /* 0x00003100ff037424 */ /* 0x000fc800078e00ff */
[----:B------:R3:W-:Y:S08]  /*7200*/  SYNCS.ARRIVE.TRANS64 RZ, [R16+URZ+0x26830], R3 ;  /* 0x0268300310ff79a7 */ /* 0x0007f0000800003f */
[----:B------:R-:W-:Y:S05]  /*7210*/  @!P1 BRA `(.L_x_1346) ;  /* 0x0000000000049947 */ /* 0x000fea0003800000 */
[----:B------:R-:W-:Y:S01]  /*7220*/  BPT.TRAP 0x1 ;  /* 0x000000040000795c */ /* 0x000fe20000300000 */
.L_x_1346:
        /* <DEDUP_REMOVED lines=43> */
.L_x_1371:
[----:B------:R-:W-:Y:S05]  /*74e0*/  @P0 BRA `(.L_x_1348) ;  /* 0x0000000000140947 */ /* 0x000fea0003800000 */
[----:B------:R-:W-:Y:S01]  /*74f0*/  ISETP.NE.AND P1, PT, R6, RZ, PT ;  /* 0x000000ff0600720c */ /* 0x000fe20003f25270 */
[----:B------:R-:W-:-:S04]  /*7500*/  IMAD.MOV.U32 R2, RZ, RZ, 0x3100 ;  /* 0x00003100ff027424 */ /* 0x000fc800078e00ff */
[----:B------:R3:W-:Y:S08]  /*7510*/  SYNCS.ARRIVE.TRANS64 RZ, [R16+URZ+0x26818], R2 ;  /* 0x0268180210ff79a7 */ /* 0x0007f0000800003f */
[----:B------:R-:W-:Y:S05]  /*7520*/  @!P1 BRA `(.L_x_1348) ;  /* 0x0000000000049947 */ /* 0x000fea0003800000 */
[----:B------:R-:W-:Y:S01]  /*7530*/  BPT.TRAP 0x1 ;  /* 0x000000040000795c */ /* 0x000fe20000300000 */
.L_x_1348:
        /* <DEDUP_REMOVED lines=43> */
.L_x_1372:
[----:B------:R-:W-:Y:S05]  /*77f0*/  @P0 BRA `(.L_x_1350) ;  /* 0x0000000000140947 */ /* 0x000fea0003800000 */
[----:B------:R-:W-:Y:S01]  /*7800*/  ISETP.NE.AND P1, PT, R6, RZ, PT ;  /* 0x000000ff0600720c */ /* 0x000fe20003f25270 */
[----:B-123--:R-:W-:-:S04]  /*7810*/  IMAD.MOV.U32 R21, RZ, RZ, 0x3100 ;  /* 0x00003100ff157424 */ /* 0x00efc800078e00ff */
[----:B------:R4:W-:Y:S08]  /*7820*/  SYNCS.ARRIVE.TRANS64 RZ, [R16+URZ+0x26838], R21 ;  /* 0x0268381510ff79a7 */ /* 0x0009f0000800003f */
[----:B------:R-:W-:Y:S05]  /*7830*/  @!P1 BRA `(.L_x_1350) ;  /* 0x0000000000049947 */ /* 0x000fea0003800000 */
[----:B------:R-:W-:Y:S01]  /*7840*/  BPT.TRAP 0x1 ;  /* 0x000000040000795c */ /* 0x000fe20000300000 */
.L_x_1350:
        /* <DEDUP_REMOVED lines=38> */
.L_x_1374:
[----:B------:R-:W-:Y:S05]  /*7ab0*/  @P0 BRA `(.L_x_1352) ;  /* 0x0000000000140947 */ /* 0x000fea0003800000 */
[----:B------:R-:W-:Y:S01]  /*7ac0*/  ISETP.NE.AND P1, PT, R6, RZ, PT ;  /* 0x000000ff0600720c */ /* 0x000fe20003f25270 */
[----:B------:R-:W-:-:S04]  /*7ad0*/  IMAD.MOV.U32 R5, RZ, RZ, 0x3100 ;  /* 0x00003100ff057424 */ /* 0x000fc800078e00ff */
[----:B------:R1:W-:Y:S08]  /*7ae0*/  SYNCS.ARRIVE.TRANS64 RZ, [R16+URZ+0x26810], R5 ;  /* 0x0268100510ff79a7 */ /* 0x0003f0000800003f */
[----:B------:R-:W-:Y:S05]  /*7af0*/  @!P1 BRA `(.L_x_1352) ;  /* 0x0000000000049947 */ /* 0x000fea0003800000 */
[----:B------:R-:W-:Y:S01]  /*7b00*/  BPT.TRAP 0x1 ;  /* 0x000000040000795c */ /* 0x000fe20000300000 */
.L_x_1352:
        /* <DEDUP_REMOVED lines=44> */
.L_x_1344:
[----:B------:R-:W3:Y:S02]  /*7dd0*/  LDL.LU R4, [R1+0x4] ;  /* 0x0000040001047983 */ /* 0x000ee40000300800 */
[----:B---3--:R-:W-:Y:S02]  /*7de0*/  ISETP.NE.AND P1, PT, R4, RZ, PT ;  /* 0x000000ff0400720c */ /* 0x008fe40003f25270 */
[----:B------:R1:W5:Y:S11]  /*7df0*/  LDL R4, [R1] ;  /* 0x0000000001047983 */ /* 0x0003760000100800 */
[----:B-1----:R-:W-:Y:S05]  /*7e00*/  @!P1 BRA `(.L_x_1343) ;  /* 0x0000000400809947 */ /* 0x002fea0003800000 */
[----:B------:R-:W-:-:S04]  /*7e10*/  SHF.L.U32 R13, R11, 0x1f, RZ ;  /* 0x0000001f0b0d7819 */ /* 0x000fc800000006ff */
[----:B------:R-:W1:Y:S02]  /*7e20*/  SYNCS.PHASECHK.TRANS64.TRYWAIT P1, [R16+URZ+0x26840], R13 ;  /* 0x0268400d100075a7 */ /* 0x000e64000802017f */
[----:B-1----:R-:W-:Y:S05]  /*7e30*/  @!P1 BRA `(.L_x_1354) ;  /* 0x0000000c00d49947 */ /* 0x002fea0003800000 */
.L_x_1375:
[----:B------:R-:W-:Y:S05]  /*7e40*/  @P0 BRA `(.L_x_1355) ;  /* 0x0000000000140947 */ /* 0x000fea0003800000 */
[----:B------:R-:W-:Y:S01]  /*7e50*/  ISETP.NE.AND P1, PT, R6, RZ, PT ;  /* 0x000000ff0600720c */ /* 0x000fe20003f25270 */
[----:B--2---:R-:W-:-:S04]  /*7e60*/  IMAD.MOV.U32 R5, RZ, RZ, 0x3100 ;  /* 0x00003100ff057424 */ /* 0x004fc800078e00ff */
[----:B------:R3:W-:Y:S08]  /*7e70*/  SYNCS.ARRIVE.TRANS64 RZ, [R16+URZ+0x26830], R5 ;  /* 0x0268300510ff79a7 */ /* 0x0007f0000800003f */
[----:B------:R-:W-:Y:S05]  /*7e80*/  @!P1 BRA `(.L_x_1355) ;  /* 0x0000000000049947 */ /* 0x000fea0003800000 */
[----:B------:R-:W-:Y:S01]  /*7e90*/  BPT.TRAP 0x1 ;  /* 0x000000040000795c */ /* 0x000fe20000300000 */
.L_x_1355:
        /* <DEDUP_REMOVED lines=40> */
.L_x_1376:
[----:B------:R-:W-:Y:S05]  /*8120*/  @P0 BRA `(.L_x_1357) ;  /* 0x0000000000140947 */ /* 0x000fea0003800000 */
[----:B------:R-:W-:Y:S01]  /*8130*/  ISETP.NE.AND P0, PT, R6, RZ, PT ;  /* 0x000000ff0600720c */ /* 0x000fe20003f05270 */
[----:B------:R-:W-:-:S04]  /*8140*/  IMAD.MOV.U32 R5, RZ, RZ, 0x3100 ;  /* 0x00003100ff057424 */ /* 0x000fc800078e00ff */
[----:B------:R3:W-:Y:S08]  /*8150*/  SYNCS.ARRIVE.TRANS64 RZ, [R16+URZ+0x26818], R5 ;  /* 0x0268180510ff79a7 */ /* 0x0007f0000800003f */
[----:B------:R-:W-:Y:S05]  /*8160*/  @!P0 BRA `(.L_x_1357) ;  /* 0x0000000000048947 */ /* 0x000fea0003800000 */
[----:B------:R-:W-:Y:S01]  /*8170*/  BPT.TRAP 0x1 ;  /* 0x000000040000795c */ /* 0x000fe20000300000 */
.L_x_1357:
        /* <DEDUP_REMOVED lines=41> */
.L_x_1343:
[----:B------:R-:W3:Y:S01]  /*8410*/  S2R R0, SR_TID.X ;  /* 0x0000000000007919 */ /* 0x000ee20000002100 */
[----:B------:R-:W-:Y:S01]  /*8420*/  IMAD R3, R19, 0x8, R16 ;  /* 0x0000000813037824 */ /* 0x000fe200078e0210 */
[----:B---3--:R-:W-:Y:S02]  /*8430*/  LOP3.LUT R2, R0, 0x7f, RZ, 0xc0, !PT ;  /* 0x0000007f00027812 */ /* 0x008fe400078ec0ff */
[----:B------:R-:W-:Y:S02]  /*8440*/  SHF.L.U32 R0, R11, 0x1f, RZ ;  /* 0x0000001f0b007819 */ /* 0x000fe400000006ff */
[----:B------:R-:W-:Y:S02]  /*8450*/  ISETP.NE.AND P1, PT, R2, RZ, PT ;  /* 0x000000ff0200720c */ /* 0x000fe40003f25270 */
[----:B------:R-:W3:Y:S02]  /*8460*/  SYNCS.PHASECHK.TRANS64.TRYWAIT P0, [R3+URZ+0x26840], R0 ;  /* 0x02684000030075a7 */ /* 0x000ee4000800017f */
[----:B---3--:R-:W-:Y:S09]  /*8470*/  @!P0 BRA `(.L_x_1358) ;  /* 0x00000008006c8947 */ /* 0x008ff20003800000 */
.L_x_1377:
[----:B------:R-:W-:Y:S05]  /*8480*/  @P1 BRA `(.L_x_1359) ;  /* 0x0000000000181947 */ /* 0x000fea0003800000 */
[----:B------:R-:W1:Y:S01]  /*8490*/  S2R R2, SR_TID.X ;  /* 0x0000000000027919 */ /* 0x000e620000002100 */
[----:B---3--:R-:W-:-:S04]  /*84a0*/  IMAD.MOV.U32 R0, RZ, RZ, 0x3100 ;  /* 0x00003100ff007424 */ /* 0x008fc800078e00ff */
[----:B------:R3:W-:Y:S01]  /*84b0*/  SYNCS.ARRIVE.TRANS64 RZ, [R3+URZ+0x26830], R0 ;  /* 0x0268300003ff79a7 */ /* 0x0007e2000800003f */
[----:B-1----:R-:W-:-:S13]  /*84c0*/  LOP3.LUT P0, RZ, R2, 0x1f, RZ, 0xc0, !PT ;  /* 0x0000001f02ff7812 */ /* 0x002fda000780c0ff */
[----:B---3--:R-:W-:Y:S05]  /*84d0*/  @!P0 BRA `(.L_x_1359) ;  /* 0x0000000000048947 */ /* 0x008fea0003800000 */
[----:B------:R-:W-:Y:S01]  /*84e0*/  BPT.TRAP 0x1 ;  /* 0x000000040000795c */ /* 0x000fe20000300000 */
.L_x_1359:
        /* <DEDUP_REMOVED lines=47> */
.L_x_1340:
[----:B------:R-:W-:Y:S05]  /*87e0*/  BSYNC B0 ;  /* 0x0000000000007941 */ /* 0x000fea0003800000 */
.L_x_1338:
[----:B------:R-:W-:-:S03]  /*87f0*/  UMOV UR7, 0xffffffff ;  /* 0xffffffff00077882 */ /* 0x000fc60000000000 */
[----:B------:R-:W-:Y:S05]  /*8800*/  BRA.DIV UR7, `(.L_x_1360) ;  /* 0x00000006079c7947 */ /* 0x000fea000b800000 */
[----:B------:R-:W-:-:S13]  /*8810*/  ELECT P6, URZ, PT ;  /* 0x00000000003f782f */ /* 0x000fda00038c0000 */
.L_x_1380:
[----:B------:R-:W-:Y:S05]  /*8820*/  @!P6 BRA `(.L_x_1289) ;  /* 0x000000000084e947 */ /* 0x000fea0003800000 */
[----:B------:R-:W-:-:S06]  /*8830*/  ULOP3.LUT UR7, UR38, 0x2, URZ, 0xfc, !UPT ;  /* 0x0000000226077892 */ /* 0x000fcc000f8efc3f */
[----:B------:R-:W-:-:S05]  /*8840*/  IMAD.U32 R2, RZ, RZ, UR7 ;  /* 0x00000007ff027e24 */ /* 0x000fca000f8e00ff */
[----:B------:R-:W-:-:S13]  /*8850*/  ISETP.NE.AND P2, PT, R2, 0x3, PT ;  /* 0x000000030200780c */ /* 0x000fda0003f45270 */
[----:B------:R-:W-:Y:S05]  /*8860*/  @!P2 BRA `(.L_x_1361) ;  /* 0x000000000004a947 */ /* 0x000fea0003800000 */
[----:B------:R-:W-:Y:S01]  /*8870*/  BPT.TRAP 0x1 ;  /* 0x000000040000795c */ /* 0x000fe20000300000 */
.L_x_1361:
        /* <DEDUP_REMOVED lines=15> */
.L_x_1381:
[----:B------:R-:W2:Y:S02]  /*8970*/  SYNCS.PHASECHK.TRANS64.TRYWAIT P0, [R3+URZ], R2 ;  /* 0x00000002030075a7 */ /* 0x000ea4000800017f */
[----:B--2---:R-:W-:Y:S05]  /*8980*/  @!P0 BRA `(.L_x_1363) ;  /* 0x0000000400708947 */ /* 0x004fea0003800000 */
.L_x_1382:
[----:B------:R-:W-:Y:S05]  /*8990*/  @!P2 BRA `(.L_x_1364) ;  /* 0x000000000004a947 */ /* 0x000fea0003800000 */
[----:B------:R-:W-:Y:S01]  /*89a0*/  BPT.TRAP 0x1 ;  /* 0x000000040000795c */ /* 0x000fe20000300000 */
.L_x_1364:
[----:B--2---:R-:W-:-:S04]  /*89b0*/  VIADD R3, R7, 0x26840 ;  /* 0x0002684007037836 */ /* 0x004fc80000000000 */
[----:B------:R-:W-:-:S04]  /*89c0*/  IMAD R0, R0, 0x8, R3 ;  /* 0x0000000800007824 */ /* 0x000fc800078e0203 */
[----:B------:R-:W2:Y:S02]  /*89d0*/  SYNCS.PHASECHK.TRANS64.TRYWAIT P0, [R0+URZ], R5 ;  /* 0x00000005000075a7 */ /* 0x000ea4000800017f */
[----:B--2---:R-:W-:Y:S05]  /*89e0*/  @!P0 BRA `(.L_x_1365) ;  /* 0x00000004006c8947 */ /* 0x004fea0003800000 */
.L_x_1383:
[----:B------:R-:W-:-:S07]  /*89f0*/  IMAD R3, R4, 0x8, R3 ;  /* 0x0000000804037824 */ /* 0x000fce00078e0203 */
.L_x_1366:
[----:B---3--:R3:W4:Y:S02]  /*8a00*/  SYNCS.PHASECHK.TRANS64.TRYWAIT P0, [R3+URZ], R2 ;  /* 0x00000002030075a7 */ /* 0x008724000800017f */
[----:B----4-:R-:W-:Y:S05]  /*8a10*/  @!P0 NANOSLEEP.SYNCS 0x989680 ;  /* 0x009896800000895d */ /* 0x010fea0003900000 */
[----:B------:R-:W4:Y:S02]  /*8a20*/  @!P0 SYNCS.PHASECHK.TRANS64 P0, [R3+URZ], R2 ;  /* 0x00000002030085a7 */ /* 0x000f24000800007f */
[----:B----4-:R-:W-:Y:S05]  /*8a30*/  @!P0 BRA `(.L_x_1366) ;  /* 0xfffffffc00f08947 */ /* 0x010fea000383ffff */
.L_x_1289:
[----:B------:R-:W-:Y:S05]  /*8a40*/  BSYNC B6 ;  /* 0x0000000000067941 */ /* 0x000fea0003800000 */
.L_x_1286:
[----:B------:R-:W-:Y:S05]  /*8a50*/  EXIT ;  /* 0x000000000000794d */ /* 0x000fea0003800000 */
.L_x_1296:
[----:B------:R-:W-:Y:S02]  /*8a60*/  IMAD.MOV.U32 R13, RZ, RZ, R17 ;  /* 0x000000ffff0d7224 */ /* 0x000fe400078e0011 */
[----:B------:R-:W-:Y:S02]  /*8a70*/  IMAD.MOV.U32 R12, RZ, RZ, RZ ;  /* 0x000000ffff0c7224 */ /* 0x000fe400078e00ff */
[----:B------:R-:W-:Y:S02]  /*8a80*/  IMAD.MOV.U32 R11, RZ, RZ, 0x1f ;  /* 0x0000001fff0b7424 */ /* 0x000fe400078e00ff */
[----:B------:R-:W-:-:S07]  /*8a90*/  IMAD.MOV.U32 R15, RZ, RZ, -0x1 ;  /* 0xffffffffff0f7424 */ /* 0x000fce00078e00ff */
[----:B------:R-:W-:Y:S05]  /*8aa0*/  WARPSYNC.COLLECTIVE R15, `(.L_x_1367) ;  /* 0x000000000f087348 */ /* 0x000fea0003c00000 */
[----:B------:R1:W2:Y:S02]  /*8ab0*/  SHFL.IDX P6, R14, R13, R12, R11 ;  /* 0x0000000c0d0e7389 */ /* 0x0002a400000c000b */
[----:B-12---:R-:W-:Y:S01]  /*8ac0*/  ENDCOLLECTIVE ;  /* 0x000000000000791b */ /* 0x006fe20003800000 */
.L_x_1367:
[----:B------:R-:W-:Y:S05]  /*8ad0*/  BRA `(.L_x_1368) ;  /* 0xffffff8400607947 */ /* 0x000fea000383ffff */
.L_x_1298:
[----:B--2---:R2:W3:Y:S02]  /*8ae0*/  SYNCS.PHASECHK.TRANS64.TRYWAIT P0, [R237+URZ+0x26800], R4 ;  /* 0x02680004ed0075a7 */ /* 0x0044e4000800017f */
[----:B---3--:R-:W-:Y:S05]  /*8af0*/  @!P0 NANOSLEEP.SYNCS 0x989680 ;  /* 0x009896800000895d */ /* 0x008fea0003900000 */
[----:B------:R-:W3:Y:S02]  /*8b00*/  @!P0 SYNCS.PHASECHK.TRANS64 P0, [R237+URZ+0x26800], R4 ;  /* 0x02680004ed0085a7 */ /* 0x000ee4000800007f */
[----:B---3--:R-:W-:Y:S05]  /*8b10*/  @!P0 BRA `(.L_x_1298) ;  /* 0xfffffffc00f08947 */ /* 0x008fea000383ffff */
[----:B------:R-:W-:Y:S05]  /*8b20*/  BRA `(.L_x_1297) ;  /* 0xffffff8400887947 */ /* 0x000fea000383ffff */
.L_x_1303:
[----:B--2---:R-:W-:-:S04]  /*8b30*/  IMAD.U32 R5, RZ, RZ, UR6 ;  /* 0x00000006ff057e24 */ /* 0x004fc8000f8e00ff */
[----:B------:R2:W3:Y:S03]  /*8b40*/  SYNCS.PHASECHK.TRANS64.TRYWAIT P0, [R5+URZ+0x26810], R120 ;  /* 0x02681078050075a7 */ /* 0x0004e6000800017f */
[----:B---3--:R-:W-:Y:S05]  /*8b50*/  @!P0 NANOSLEEP.SYNCS 0x989680 ;  /* 0x009896800000895d */ /* 0x008fea0003900000 */
[----:B------:R-:W3:Y:S02]  /*8b60*/  @!P0 SYNCS.PHASECHK.TRANS64 P0, [R5+URZ+0x26810], R120 ;  /* 0x02681078050085a7 */ /* 0x000ee4000800007f */
[----:B---3--:R-:W-:Y:S05]  /*8b70*/  @!P0 BRA `(.L_x_1303) ;  /* 0xfffffffc00ec8947 */ /* 0x008fea000383ffff */
[----:B------:R-:W-:Y:S05]  /*8b80*/  BRA `(.L_x_1302) ;  /* 0xffffff8c00f07947 */ /* 0x000fea000383ffff */
.L_x_1307:
[----:B------:R-:W-:-:S04]  /*8b90*/  IMAD.U32 R121, RZ, RZ, UR6 ;  /* 0x00000006ff797e24 */ /* 0x000fc8000f8e00ff */
[----:B------:R1:W1:Y:S03]  /*8ba0*/  SYNCS.PHASECHK.TRANS64.TRYWAIT P0, [R121+URZ+0x26830], R120 ;  /* 0x02683078790075a7 */ /* 0x000266000800017f */
[----:B-1----:R-:W-:Y:S05]  /*8bb0*/  @!P0 NANOSLEEP.SYNCS 0x989680 ;  /* 0x009896800000895d */ /* 0x002fea0003900000 */
[----:B------:R-:W1:Y:S02]  /*8bc0*/  @!P0 SYNCS.PHASECHK.TRANS64 P0, [R121+URZ+0x26830], R120 ;  /* 0x02683078790085a7 */ /* 0x000e64000800007f */
[----:B-1----:R-:W-:Y:S05]  /*8bd0*/  @!P0 BRA `(.L_x_1307) ;  /* 0xfffffffc00ec8947 */ /* 0x002fea000383ffff */
[----:B------:R-:W-:Y:S05]  /*8be0*/  BRA `(.L_x_1306) ;  /* 0xffffff9400b47947 */ /* 0x000fea000383ffff */
.L_x_1341:
[----:B-1----:R1:W2:Y:S02]  /*8bf0*/  SYNCS.PHASECHK.TRANS64.TRYWAIT P0, [R16+URZ+0x26820], R3 ;  /* 0x02682003100075a7 */ /* 0x0022a4000800017f */
[----:B--2---:R-:W-:Y:S05]  /*8c00*/  @!P0 NANOSLEEP.SYNCS 0x989680 ;  /* 0x009896800000895d */ /* 0x004fea0003900000 */
[----:B------:R-:W2:Y:S02]  /*8c10*/  @!P0 SYNCS.PHASECHK.TRANS64 P0, [R16+URZ+0x26820], R3 ;  /* 0x02682003100085a7 */ /* 0x000ea4000800007f */
[----:B--2---:R-:W-:Y:S05]  /*8c20*/  @!P0 BRA `(.L_x_1341) ;  /* 0xfffffffc00f08947 */ /* 0x004fea000383ffff */
[----:B------:R-:W-:Y:S05]  /*8c30*/  BRA `(.L_x_1369) ;  /* 0xffffffdc00207947 */ /* 0x000fea000383ffff */
.L_x_1345:
[----:B-1----:R1:W3:Y:S02]  /*8c40*/  SYNCS.PHASECHK.TRANS64.TRYWAIT P1, [R16+URZ+0x26840], R21 ;  /* 0x02684015100075a7 */ /* 0x0022e4000802017f */
[----:B---3--:R-:W-:Y:S05]  /*8c50*/  @!P1 NANOSLEEP.SYNCS 0x989680 ;  /* 0x009896800000995d */ /* 0x008fea0003900000 */
[----:B------:R-:W3:Y:S02]  /*8c60*/  @!P1 SYNCS.PHASECHK.TRANS64 P1, [R16+URZ+0x26840], R21 ;  /* 0x02684015100095a7 */ /* 0x000ee4000802007f */
[----:B---3--:R-:W-:Y:S05]  /*8c70*/  @!P1 BRA `(.L_x_1345) ;  /* 0xfffffffc00f09947 */ /* 0x008fea000383ffff */
[----:B------:R-:W-:Y:S05]  /*8c80*/  BRA `(.L_x_1370) ;  /* 0xffffffe400507947 */ /* 0x000fea000383ffff */
.L_x_1347:
[----:B--2---:R2:W3:Y:S02]  /*8c90*/  SYNCS.PHASECHK.TRANS64.TRYWAIT P1, [R16+URZ+0x26828], R21 ;  /* 0x02682815100075a7 */ /* 0x0044e4000802017f */
[----:B---3--:R-:W-:Y:S05]  /*8ca0*/  @!P1 NANOSLEEP.SYNCS 0x989680 ;  /* 0x009896800000995d */ /* 0x008fea0003900000 */
[----:B------:R-:W3:Y:S02]  /*8cb0*/  @!P1 SYNCS.PHASECHK.TRANS64 P1, [R16+URZ+0x26828], R21 ;  /* 0x02682815100095a7 */ /* 0x000ee4000802007f */
[----:B---3--:R-:W-:Y:S05]  /*8cc0*/  @!P1 BRA `(.L_x_1347) ;  /* 0xfffffffc00f09947 */ /* 0x008fea000383ffff */
[----:B------:R-:W-:Y:S05]  /*8cd0*/  BRA `(.L_x_1371) ;  /* 0xffffffe800007947 */ /* 0x000fea000383ffff */
.L_x_1349:
[----:B---3--:R3:W4:Y:S02]  /*8ce0*/  SYNCS.PHASECHK.TRANS64.TRYWAIT P1, [R16+URZ+0x26848], R21 ;  /* 0x02684815100075a7 */ /* 0x008724000802017f */
[----:B----4-:R-:W-:Y:S05]  /*8cf0*/  @!P1 NANOSLEEP.SYNCS 0x989680 ;  /* 0x009896800000995d */ /* 0x010fea0003900000 */
[----:B------:R-:W4:Y:S02]  /*8d00*/  @!P1 SYNCS.PHASECHK.TRANS64 P1, [R16+URZ+0x26848], R21 ;  /* 0x02684815100095a7 */ /* 0x000f24000802007f */
[----:B----4-:R-:W-:Y:S05]  /*8d10*/  @!P1 BRA `(.L_x_1349) ;  /* 0xfffffffc00f09947 */ /* 0x010fea000383ffff */
[----:B------:R-:W-:Y:S05]  /*8d20*/  BRA `(.L_x_1372) ;  /* 0xffffffe800b07947 */ /* 0x000fea000383ffff */
.L_x_1351:
[----:B------:R-:W-:-:S07]  /*8d30*/  SHF.L.U32 R5, R11, 0x1f, RZ ;  /* 0x0000001f0b057819 */ /* 0x000fce00000006ff */
.L_x_1373:
[----:B------:R1:W1:Y:S02]  /*8d40*/  SYNCS.PHASECHK.TRANS64.TRYWAIT P1, [R16+URZ+0x26820], R5 ;  /* 0x02682005100075a7 */ /* 0x000264000802017f */
[----:B-1----:R-:W-:Y:S05]  /*8d50*/  @!P1 NANOSLEEP.SYNCS 0x989680 ;  /* 0x009896800000995d */ /* 0x002fea0003900000 */
[----:B------:R-:W1:Y:S02]  /*8d60*/  @!P1 SYNCS.PHASECHK.TRANS64 P1, [R16+URZ+0x26820], R5 ;  /* 0x02682005100095a7 */ /* 0x000e64000802007f */
[----:B-1----:R-:W-:Y:S05]  /*8d70*/  @!P1 BRA `(.L_x_1373) ;  /* 0xfffffffc00f09947 */ /* 0x002fea000383ffff */
[----:B------:R-:W-:Y:S05]  /*8d80*/  BRA `(.L_x_1374) ;  /* 0xffffffec00487947 */ /* 0x000fea000383ffff */
.L_x_1354:
[----:B-1----:R1:W3:Y:S02]  /*8d90*/  SYNCS.PHASECHK.TRANS64.TRYWAIT P1, [R16+URZ+0x26840], R13 ;  /* 0x0268400d100075a7 */ /* 0x0022e4000802017f */
[----:B---3--:R-:W-:Y:S05]  /*8da0*/  @!P1 NANOSLEEP.SYNCS 0x989680 ;  /* 0x009896800000995d */ /* 0x008fea0003900000 */
[----:B------:R-:W3:Y:S02]  /*8db0*/  @!P1 SYNCS.PHASECHK.TRANS64 P1, [R16+URZ+0x26840], R13 ;  /* 0x0268400d100095a7 */ /* 0x000ee4000802007f */
[----:B---3--:R-:W-:Y:S05]  /*8dc0*/  @!P1 BRA `(.L_x_1354) ;  /* 0xfffffffc00f09947 */ /* 0x008fea000383ffff */
[----:B------:R-:W-:Y:S05]  /*8dd0*/  BRA `(.L_x_1375) ;  /* 0xfffffff000187947 */ /* 0x000fea000383ffff */
.L_x_1356:
[----:B--2---:R2:W3:Y:S02]  /*8de0*/  SYNCS.PHASECHK.TRANS64.TRYWAIT P1, [R16+URZ+0x26828], R13 ;  /* 0x0268280d100075a7 */ /* 0x0044e4000802017f */
[----:B---3--:R-:W-:Y:S05]  /*8df0*/  @!P1 NANOSLEEP.SYNCS 0x989680 ;  /* 0x009896800000995d */ /* 0x008fea0003900000 */
[----:B------:R-:W3:Y:S02]  /*8e00*/  @!P1 SYNCS.PHASECHK.TRANS64 P1, [R16+URZ+0x26828], R13 ;  /* 0x0268280d100095a7 */ /* 0x000ee4000802007f */
[----:B---3--:R-:W-:Y:S05]  /*8e10*/  @!P1 BRA `(.L_x_1356) ;  /* 0xfffffffc00f09947 */ /* 0x008fea000383ffff */
[----:B------:R-:W-:Y:S05]  /*8e20*/  BRA `(.L_x_1376) ;  /* 0xfffffff000bc7947 */ /* 0x000fea000383ffff */
.L_x_1358:
[----:B---3--:R3:W1:Y:S02]  /*8e30*/  SYNCS.PHASECHK.TRANS64.TRYWAIT P0, [R3+URZ+0x26840], R0 ;  /* 0x02684000030075a7 */ /* 0x008664000800017f */
[----:B-1----:R-:W-:Y:S05]  /*8e40*/  @!P0 NANOSLEEP.SYNCS 0x989680 ;  /* 0x009896800000895d */ /* 0x002fea0003900000 */
[----:B------:R-:W1:Y:S02]  /*8e50*/  @!P0 SYNCS.PHASECHK.TRANS64 P0, [R3+URZ+0x26840], R0 ;  /* 0x02684000030085a7 */ /* 0x000e64000800007f */
[----:B-1----:R-:W-:Y:S05]  /*8e60*/  @!P0 BRA `(.L_x_1358) ;  /* 0xfffffffc00f08947 */ /* 0x002fea000383ffff */
[----:B------:R-:W-:Y:S05]  /*8e70*/  BRA `(.L_x_1377) ;  /* 0xfffffff400807947 */ /* 0x000fea000383ffff */
.L_x_1360:
[----:B------:R-:W-:Y:S01]  /*8e80*/  BSSY B0, `(.L_x_1378) ;  /* 0x0000006000007945 */ /* 0x000fe20003800000 */
[----:B------:R-:W-:-:S07]  /*8e90*/  IMAD.MOV.U32 R15, RZ, RZ, -0x1 ;  /* 0xffffffffff0f7424 */ /* 0x000fce00078e00ff */
[----:B------:R-:W-:Y:S05]  /*8ea0*/  WARPSYNC.COLLECTIVE R15, `(.L_x_1379) ;  /* 0x000000000f0c7348 */ /* 0x000fea0003c00000 */
[----:B------:R-:W-:Y:S02]  /*8eb0*/  ELECT P6, UR62, PT ;  /* 0x00000000003e782f */ /* 0x000fe400038c0000 */
[----:B------:R-:W-:Y:S01]  /*8ec0*/  MOV R14, UR62 ;  /* 0x0000003e000e7c02 */ /* 0x000fe20008000f00 */
[----:B------:R-:W-:Y:S10]  /*8ed0*/  ENDCOLLECTIVE ;  /* 0x000000000000791b */ /* 0x000ff40003800000 */
.L_x_1379:
[----:B------:R-:W-:Y:S05]  /*8ee0*/  BSYNC B0 ;  /* 0x0000000000007941 */ /* 0x000fea0003800000 */
.L_x_1378:
[----:B------:R-:W-:Y:S05]  /*8ef0*/  BRA `(.L_x_1380) ;  /* 0xfffffff800487947 */ /* 0x000fea000383ffff */
.L_x_1362:
[----:B-1----:R1:W2:Y:S02]  /*8f00*/  SYNCS.PHASECHK.TRANS64.TRYWAIT P0, [R6+URZ], R5 ;  /* 0x00000005060075a7 */ /* 0x0022a4000800017f */
[----:B--2---:R-:W-:Y:S05]  /*8f10*/  @!P0 NANOSLEEP.SYNCS 0x989680 ;  /* 0x009896800000895d */ /* 0x004fea0003900000 */
[----:B------:R-:W2:Y:S02]  /*8f20*/  @!P0 SYNCS.PHASECHK.TRANS64 P0, [R6+URZ], R5 ;  /* 0x00000005060085a7 */ /* 0x000ea4000800007f */
[----:B--2---:R-:W-:Y:S05]  /*8f30*/  @!P0 BRA `(.L_x_1362) ;  /* 0xfffffffc00f08947 */ /* 0x004fea000383ffff */
[----:B------:R-:W-:Y:S05]  /*8f40*/  BRA `(.L_x_1381) ;  /* 0xfffffff800887947 */ /* 0x000fea000383ffff */
.L_x_1363:
[----:B--2---:R2:W3:Y:S02]  /*8f50*/  SYNCS.PHASECHK.TRANS64.TRYWAIT P0, [R3+URZ], R2 ;  /* 0x00000002030075a7 */ /* 0x0044e4000800017f */
[----:B---3--:R-:W-:Y:S05]  /*8f60*/  @!P0 NANOSLEEP.SYNCS 0x989680 ;  /* 0x009896800000895d */ /* 0x008fea0003900000 */
[----:B------:R-:W3:Y:S02]  /*8f70*/  @!P0 SYNCS.PHASECHK.TRANS64 P0, [R3+URZ], R2 ;  /* 0x00000002030085a7 */ /* 0x000ee4000800007f */
[----:B---3--:R-:W-:Y:S05]  /*8f80*/  @!P0 BRA `(.L_x_1363) ;  /* 0xfffffffc00f08947 */ /* 0x008fea000383ffff */
[----:B------:R-:W-:Y:S05]  /*8f90*/  BRA `(.L_x_1382) ;  /* 0xfffffff8007c7947 */ /* 0x000fea000383ffff */
.L_x_1365:
[----:B--2---:R2:W3:Y:S02]  /*8fa0*/  SYNCS.PHASECHK.TRANS64.TRYWAIT P0, [R0+URZ], R5 ;  /* 0x00000005000075a7 */ /* 0x0044e4000800017f */
[----:B---3--:R-:W-:Y:S05]  /*8fb0*/  @!P0 NANOSLEEP.SYNCS 0x989680 ;  /* 0x009896800000895d */ /* 0x008fea0003900000 */
[----:B------:R-:W3:Y:S02]  /*8fc0*/  @!P0 SYNCS.PHASECHK.TRANS64 P0, [R0+URZ], R5 ;  /* 0x00000005000085a7 */ /* 0x000ee4000800007f */
[----:B---3--:R-:W-:Y:S05]  /*8fd0*/  @!P0 BRA `(.L_x_1365) ;  /* 0xfffffffc00f08947 */ /* 0x008fea000383ffff */
[----:B------:R-:W-:Y:S05]  /*8fe0*/  BRA `(.L_x_1383) ;  /* 0xfffffff800807947 */ /* 0x000fea000383ffff */
.L_x_1384:
        /* <DEDUP_REMOVED lines=9> */
.L_x_6561:


//--------------------- .text._ZN7cutlass13device_kernelIN5flash11enable_sm90INS1_16FlashAttnBwdSm90INS1_25CollectiveMainloopBwdSm90ILi2ELi2ELi2EN4cute5tupleIJNS5_1CILi1EEES8_S8_EEENS6_IJNS7_ILi64EEENS7_ILi128EEENS7_ILi96EEEEEENS_10bfloat16_tEfNS_4arch4Sm90ELb0ELb1ELb1ELb0ELb1ELb1ELb0ELb0ELi2ELi1ELi2ELi1ELb1EEENS1_24CollectiveEpilogueBwdGQAISD_fSG_Li256ELb0ELb1EEENS1_19SingleTileSchedulerILb0ELb0ELb0ELi128EEEEEEEEEvNT_6ParamsE --------------------------
	.section	.text._ZN7cutlass13device_kernelIN5flash11enable_sm90INS1_16FlashAttnBwdSm90INS1_25CollectiveMainloopBwdSm90ILi2ELi2ELi2EN4cute5tupleIJNS5_1CILi1EEES8_S8_EEENS6_IJNS7_ILi64EEENS7_ILi128EEENS7_ILi96EEEEEENS_10bfloat16_tEfNS_4arch4Sm90ELb0ELb1ELb1ELb0ELb1ELb1ELb0ELb0ELi2ELi1ELi2ELi1ELb1EEENS1_24CollectiveEpilogueBwdGQAISD_fSG_Li256ELb0ELb1EEENS1_19SingleTileSchedulerILb0ELb0ELb0ELi128EEEEEEEEEvNT_6ParamsE,"ax",@progbits
	.align	128
.text._ZN7cutlass13device_kernelIN5flash11enable_sm90INS1_16FlashAttnBwdSm90INS1_25CollectiveMainloopBwdSm90ILi2ELi2ELi2EN4cute5tupleIJNS5_1CILi1EEES8_S8_EEENS6_IJNS7_ILi64EEENS7_ILi128EEENS7_ILi96EEEEEENS_10bfloat16_tEfNS_4arch4Sm90ELb0ELb1ELb1ELb0ELb1ELb1ELb0ELb0ELi2ELi1ELi2ELi1ELb1EEENS1_24CollectiveEpilogueBwdGQAISD_fSG_Li256ELb0ELb1EEENS1_19SingleTileSchedulerILb0ELb0ELb0ELi128EEEEEEEEEvNT_6ParamsE:
        .type           _ZN7cutlass13device_kernelIN5flash11enable_sm90INS1_16FlashAttnBwdSm90INS1_25CollectiveMainloopBwdSm90ILi2ELi2ELi2EN4cute5tupleIJNS5_1CILi1EEES8_S8_EEENS6_IJNS7_ILi64EEENS7_ILi128EEENS7_ILi96EEEEEENS_10bfloat16_tEfNS_4arch4Sm90ELb0ELb1ELb1ELb0ELb1ELb1ELb0ELb0ELi2ELi1ELi2ELi1ELb1EEENS1_24CollectiveEpilogueBwdGQAISD_fSG_Li256ELb0ELb1EEENS1_19SingleTileSchedulerILb0ELb0ELb0ELi128EEEEEEEEEvNT_6ParamsE,@function
        .size           _ZN7cutlass13device_kernelIN5flash11enable_sm90INS1_16FlashAttnBwdSm90INS1_25CollectiveMainloopBwdSm90ILi2ELi2ELi2EN4cute5tupleIJNS5_1CILi1EEES8_S8_EEENS6_IJNS7_ILi64EEENS7_ILi128EEENS7_ILi96EEEEEENS_10bfloat16_tEfNS_4arch4Sm90ELb0ELb1ELb1ELb0ELb1ELb1ELb0ELb0ELi2ELi1ELi2ELi1ELb1EEENS1_24CollectiveEpilogueBwdGQAISD_fSG_Li256ELb0ELb1EEENS1_19SingleTileSchedulerILb0ELb0ELb0ELi128EEEEEEEEEvNT_6ParamsE,(.L_x_6562 - _ZN7cutlass13device_kernelIN5flash11enable_sm90INS1_16FlashAttnBwdSm90INS1_25CollectiveMainloopBwdSm90ILi2ELi2ELi2EN4cute5tupleIJNS5_1CILi1EEES8_S8_EEENS6_IJNS7_ILi64EEENS7_ILi128EEENS7_ILi96EEEEEENS_10bfloat16_tEfNS_4arch4Sm90ELb0ELb1ELb1ELb0ELb1ELb1ELb0ELb0ELi2ELi1ELi2ELi1ELb1EEENS1_24CollectiveEpilogueBwdGQAISD_fSG_Li256ELb0ELb1EEENS1_19SingleTileSchedulerILb0ELb0ELb0ELi128EEEEEEEEEvNT_6ParamsE)
        .other          _ZN7cutlass13device_kernelIN5flash11enable_sm90INS1_16FlashAttnBwdSm90INS1_25CollectiveMainloopBwdSm90ILi2ELi2ELi2EN4cute5tupleIJNS5_1CILi1EEES8_S8_EEENS6_IJNS7_ILi64EEENS7_ILi128EEENS7_ILi96EEEEEENS_10bfloat16_tEfNS_4arch4Sm90ELb0ELb1ELb1ELb0ELb1ELb1ELb0ELb0ELi2ELi1ELi2ELi1ELb1EEENS1_24CollectiveEpilogueBwdGQAISD_fSG_Li256ELb0ELb1EEENS1_19SingleTileSchedulerILb0ELb0ELb0ELi128EEEEEEEEEvNT_6ParamsE,@"STO_CUDA_ENTRY STV_DEFAULT"
_ZN7cutlass13device_kernelIN5flash11enable_sm90INS1_16FlashAttnBwdSm90INS1_25CollectiveMainloopBwdSm90ILi2ELi2ELi2EN4cute5tupleIJNS5_1CILi1EEES8_S8_EEENS6_IJNS7_ILi64EEENS7_ILi128EEENS7_ILi96EEEEEENS_10bfloat16_tEfNS_4arch4Sm90ELb0ELb1ELb1ELb0ELb1ELb1ELb0ELb0ELi2ELi1ELi2ELi1ELb1EEENS1_24CollectiveEpilogueBwdGQAISD_fSG_Li256ELb0ELb1EEENS1_19SingleTileSchedulerILb0ELb0ELb0ELi128EEEEEEEEEvNT_6ParamsE:
        /* <DEDUP_REMOVED lines=24> */
.L_x_1386:
[----:B------:R-:W-:Y:S05]  /*0180*/  BSYNC B0 ;  /* 0x0000000000007941 */ /* 0x000fea0003800000 */
.L_x_1385:
        /* <DEDUP_REMOVED lines=37> */
.L_x_1387:
        /* <DEDUP_REMOVED lines=22> */
.L_x_1388:
[----:B------:R-:W-:Y:S01]  /*0540*/  PLOP3.LUT P0, PT, PT, PT, UP0, 0x80, 0x0 ;  /* 0x000000000000781c */ /* 0x000fe20003f0f008 */
[----:B------:R-:W-:Y:S01]  /*0550*/  NOP ;  /* 0x0000000000007918 */ /* 0x000fe20000000000 */
[----:B------:R-:W-:Y:S01]  /*0560*/  ULDC.64 UR46, c[0x0][0x208] ;  /* 0x00008200002e7ab9 */ /* 0x000fe20000000a00 */
[----:B------:R-:W-:Y:S01]  /*0570*/  BSSY B6, `(.L_x_1389) ;  /* 0x000098a000067945 */ /* 0x000fe20003800000 */
[----:B-12-4-:R-:W-:Y:S09]  /*0580*/  BAR.SYNC.DEFER_BLOCKING 0x0 ;  /* 0x0000000000007b1d */ /* 0x016ff20000010000 */
[----:B------:R-:W-:Y:S05]  /*0590*/  @!P0 BRA `(.L_x_1390) ;  /* 0x0000005400908947 */ /* 0x000fea0003800000 */
.L_x_1391:
        /* <DEDUP_REMOVED lines=13> */
[----:B-1----:R-:W-:Y:S05]  /*0670*/  @!P0 BRA `(.L_x_1392) ;  /* 0x0000009400e48947 */ /* 0x002fea0003800000 */
        /* <DEDUP_REMOVED lines=73> */
.L_x_1393:
        /* <DEDUP_REMOVED lines=28> */
.L_x_1396:
        /* <DEDUP_REMOVED lines=15> */
.L_x_1395:
        /* <DEDUP_REMOVED lines=22> */
.L_x_1398:
        /* <DEDUP_REMOVED lines=15> */
.L_x_1397:
[----:B------:R-:W-:Y:S01]  /*1010*/  SHF.R.S32.HI R19, RZ, 0x1f, R18 ;  /* 0x0000001fff137819 */ /* 0x000fe20000011412 */
[----:B------:R-:W-:-:S03]  /*1020*/  UMOV UR4, 0xffffffff ;  /* 0xffffffff00047882 */ /* 0x000fc60000000000 */
[----:B------:R-:W-:-:S04]  /*1030*/  LEA.HI R0, R19, R18, RZ, 0x7 ;  /* 0x0000001213007211 */ /* 0x000fc800078f38ff */
[----:B------:R-:W-:Y:S01]  /*1040*/  SHF.R.S32.HI R17, RZ, 0x7, R0 ;  /* 0x00000007ff117819 */ /* 0x000fe20000011400 */
[----:B------:R-:W-:Y:S06]  /*1050*/  BRA.DIV UR4, `(.L_x_1399) ;  /* 0x0000008e04747947 */ /* 0x000fec000b800000 */
[----:B------:R1:W2:Y:S02]  /*1060*/  SHFL.IDX PT, R14, R17, RZ, 0x1f ;  /* 0x00001fff110e7589 */ /* 0x0002a400000e0000 */
.L_x_1512:
        /* <DEDUP_REMOVED lines=15> */
.L_x_1400:
        /* <DEDUP_REMOVED lines=19> */
.L_x_1402:
        /* <DEDUP_REMOVED lines=127> */
.L_x_1413:
[----:B------:R-:W-:-:S06]  /*1a80*/  UISETP.NE.AND UP0, UPT, UR11, 0x3, UPT ;  /* 0x000000030b00788c */ /* 0x000fcc000bf05270 */
[----:B------:R-:W-:-:S13]  /*1a90*/  PLOP3.LUT P6, PT, PT, PT, UP0, 0x80, 0x0 ;  /* 0x000000000000781c */ /* 0x000fda0003fcf008 */
[----:B-1----:R-:W-:Y:S05]  /*1aa0*/  @!P6 BRA `(.L_x_1403) ;  /* 0x000000000004e947 */ /* 0x002fea0003800000 */
[----:B------:R-:W-:Y:S01]  /*1ab0*/  BPT.TRAP 0x1 ;  /* 0x000000040000795c */ /* 0x000fe20000300000 */
.L_x_1403:
[----:B------:R-:W-:Y:S01]  /*1ac0*/  R2UR UR9, R237 ;  /* 0x00000000ed0972ca */ /* 0x000fe200000e0000 */
[----:B------:R-:W-:-:S05]  /*1ad0*/  IMAD.U32 R120, RZ, RZ, UR4 ;  /* 0x00000004ff787e24 */ /* 0x000fca000f8e00ff */
[----:B------:R-:W-:-:S07]  /*1ae0*/  SHF.L.U32 R120, R120, 0x1f, RZ ;  /* 0x0000001f78787819 */ /* 0x000fce00000006ff */
[----:B------:R-:W-:-:S09]  /*1af0*/  ULEA UR9, UR5, UR9, 0x3 ;  /* 0x0000000905097291 */ /* 0x000fd2000f8e183f */
[----:B------:R1:W2:Y:S01]  /*1b00*/  SYNCS.PHASECHK.TRANS64.TRYWAIT P0, [UR9+0x26810], R120 ;  /* 0x02681078ff0075a7 */ /* 0x0002a20008000149 */
[----:B------:R-:W-:Y:S05]  /*1b10*/  @!P6 BRA `(.L_x_1404) ;  /* 0x000000000004e947 */ /* 0x000fea0003800000 */
[----:B------:R-:W-:Y:S01]  /*1b20*/  BPT.TRAP 0x1 ;  /* 0x000000040000795c */ /* 0x000fe20000300000 */
.L_x_1404:
[----:B--2---:R-:W-:Y:S05]  /*1b30*/  @P0 BRA `(.L_x_1405) ;  /* 0x0000000000080947 */ /* 0x004fea0003800000 */
[----:B------:R-:W2:Y:S02]  /*1b40*/  SYNCS.PHASECHK.TRANS64.TRYWAIT P0, [UR9+0x26810], R120 ;  /* 0x02681078ff0075a7 */ /* 0x000ea40008000149 */
[----:B--2---:R-:W-:Y:S05]  /*1b50*/  @!P0 BRA `(.L_x_1406) ;  /* 0x0000008000e88947 */ /* 0x004fea0003800000 */
.L_x_1405:
        /* <DEDUP_REMOVED lines=66> */
.L_x_1407:
[----:B------:R1:W1:Y:S01]  /*1f80*/  SYNCS.PHASECHK.TRANS64.TRYWAIT P0, [UR9+0x26830], R120 ;  /* 0x02683078ff0075a7 */ /* 0x0002620008000149 */
[----:B------:R-:W-:Y:S05]  /*1f90*/  @!P6 BRA `(.L_x_1408) ;  /* 0x000000000004e947 */ /* 0x000fea0003800000 */
[----:B------:R-:W-:Y:S01]  /*1fa0*/  BPT.TRAP 0x1 ;  /* 0x000000040000795c */ /* 0x000fe20000300000 */
.L_x_1408:
        /* <DEDUP_REMOVED lines=50> */
.L_x_1409:
        /* <DEDUP_REMOVED lines=600> */
.L_x_1411:
        /* <DEDUP_REMOVED lines=48> */
.L_x_1412:
        /* <DEDUP_REMOVED lines=62> */
.L_x_1394:
[----:B------:R-:W-:Y:S05]  /*4f30*/  @P0 BRA `(.L_x_1392) ;  /* 0x0000004c00b40947 */ /* 0x000fea0003800000 */
[----:B-1----:R-:W1:Y:S01]  /*4f40*/  S2R R4, SR_TID.X ;  /* 0x0000000000047919 */ /* 0x002e620000002100 */
[----:B------:R-:W2:Y:S01]  /*4f50*/  S2UR UR8, SR_CTAID.Y ;  /* 0x00000000000879c3 */ /* 0x000ea20000002600 */
[----:B------:R-:W-:Y:S01]  /*4f60*/  ULDC UR9, c[0x0][0x850] ;  /* 0x0002140000097ab9 */ /* 0x000fe20000000800 */
[----:B------:R-:W-:Y:S01]  /*4f70*/  ULDC.64 UR12, c[0x0][0x818] ;  /* 0x00020600000c7ab9 */ /* 0x000fe20000000a00 */
[----:B------:R-:W-:Y:S01]  /*4f80*/  UISETP.NE.AND UP0, UPT, UR9, 0x1, UPT ;  /* 0x000000010900788c */ /* 0x000fe2000bf05270 */
[----:B------:R-:W-:Y:S01]  /*4f90*/  BSSY B0, `(.L_x_1414) ;  /* 0x0000058000007945 */ /* 0x000fe20003800000 */
[----:B------:R-:W-:Y:S01]  /*4fa0*/  ULDC UR18, c[0x0][0x80c] ;  /* 0x0002030000127ab9 */ /* 0x000fe20000000800 */
[----:B------:R-:W-:Y:S01]  /*4fb0*/  UMOV UR20, 0x400 ;  /* 0x0000040000147882 */ /* 0x000fe20000000000 */
[----:B------:R-:W-:Y:S01]  /*4fc0*/  ULDC.64 UR16, c[0x0][0x840] ;  /* 0x0002100000107ab9 */ /* 0x000fe20000000a00 */
[----:B------:R-:W3:Y:S01]  /*4fd0*/  S2UR UR15, SR_CTAID.X ;  /* 0x00000000000f79c3 */ /* 0x000ee20000002500 */
[----:B------:R-:W-:-:S05]  /*4fe0*/  ULDC.64 UR24, c[0x0][0x848] ;  /* 0x0002120000187ab9 */ /* 0x000fca0000000a00 */
[----:B------:R-:W-:Y:S01]  /*4ff0*/  @UP0 ULDC UR4, c[0x0][0x854] ;  /* 0x0002150000040ab9 */ /* 0x000fe20000000800 */
[----:B------:R-:W-:Y:S01]  /*5000*/  @UP0 ULDC UR7, c[0x0][0x858] ;  /* 0x0002160000070ab9 */ /* 0x000fe20000000800 */
[----:B------:R-:W4:Y:S01]  /*5010*/  S2UR UR14, SR_CTAID.Z ;  /* 0x00000000000e79c3 */ /* 0x000f220000002700 */
[----:B--2---:R-:W-:-:S07]  /*5020*/  UIMAD.WIDE.U32 UR4, UR8, UR4, URZ ;  /* 0x00000004080472a5 */ /* 0x004fce000f8e003f */
[----:B------:R-:W2:Y:S01]  /*5030*/  S2UR UR21, SR_CgaCtaId ;  /* 0x00000000001579c3 */ /* 0x000ea20000008800 */
[----:B------:R-:W-:Y:S01]  /*5040*/  UMOV UR11, UR8 ;  /* 0x00000008000b7c82 */ /* 0x000fe20008000000 */
[----:B------:R-:W-:Y:S01]  /*5050*/  @UP0 USHF.R.U32.HI UR11, URZ, UR7, UR5 ;  /* 0x000000073f0b0299 */ /* 0x000fe20008011605 */
[----:B-1----:R-:W-:-:S03]  /*5060*/  VIADD R3, R4, 0xffffff80 ;  /* 0xffffff8004037836 */ /* 0x002fc60000000000 */
[----:B------:R-:W-:Y:S02]  /*5070*/  USHF.R.S32.HI UR19, URZ, 0x1f, UR11 ;  /* 0x0000001f3f137899 */ /* 0x000fe4000801140b */
[----:B------:R-:W-:Y:S01]  /*5080*/  BAR.SYNC.DEFER_BLOCKING 0x1, 0x100 ;  /* 0x0044000000007b1d */ /* 0x000fe20000010000 */
[----:B---3--:R-:W-:Y:S01]  /*5090*/  UIMAD UR6, UR15, 0x3000, URZ ;  /* 0x000030000f0678a4 */ /* 0x008fe2000f8e023f */
[----:B------:R-:W-:Y:S01]  /*50a0*/  ISETP.NE.AND P1, PT, R4, 0x80, PT ;  /* 0x000000800400780c */ /* 0x000fe20003f25270 */
[----:B------:R-:W-:Y:S01]  /*50b0*/  UIMAD UR10, UR19, UR12, URZ ;  /* 0x0000000c130a72a4 */ /* 0x000fe2000f8e023f */
[----:B------:R-:W-:Y:S01]  /*50c0*/  SHF.R.S32.HI R0, RZ, 0x1f, R3 ;  /* 0x0000001fff007819 */ /* 0x000fe20000011403 */
[----:B------:R-:W-:Y:S01]  /*50d0*/  USHF.R.S32.HI UR7, URZ, 0x1f, UR6 ;  /* 0x0000001f3f077899 */ /* 0x000fe20008011406 */
[----:B------:R-:W-:Y:S01]  /*50e0*/  ISETP.NE.AND P0, PT, R3, RZ, PT ;  /* 0x000000ff0300720c */ /* 0x000fe20003f05270 */
[----:B------:R-:W-:Y:S01]  /*50f0*/  UIMAD UR22, UR11, UR13, UR10 ;  /* 0x0000000d0b1672a4 */ /* 0x000fe2000f8e020a */
[----:B------:R-:W-:Y:S01]  /*5100*/  LEA.HI R2, R0, R3, RZ, 0x7 ;  /* 0x0000000300027211 */ /* 0x000fe200078f38ff */
[----:B------:R-:W-:Y:S01]  /*5110*/  UIMAD.WIDE.U32 UR4, UR11, UR12, UR6 ;  /* 0x0000000c0b0472a5 */ /* 0x000fe2000f8e0006 */
[----:B------:R-:W-:-:S02]  /*5120*/  ULDC UR10, c[0x0][0x870] ;  /* 0x00021c00000a7ab9 */ /* 0x000fc40000000800 */
[----:B------:R-:W-:Y:S01]  /*5130*/  LOP3.LUT R0, R2, 0x3fffff80, RZ, 0xc0, !PT ;  /* 0x3fffff8002007812 */ /* 0x000fe200078ec0ff */
[----:B------:R-:W-:Y:S01]  /*5140*/  UIMAD UR10, UR15, UR10, URZ ;  /* 0x0000000a0f0a72a4 */ /* 0x000fe2000f8e023f */
[----:B------:R-:W-:Y:S01]  /*5150*/  SHF.R.S32.HI R5, RZ, 0x7, R2 ;  /* 0x00000007ff057819 */ /* 0x000fe20000011402 */
[----:B----4-:R-:W-:Y:S02]  /*5160*/  UIMAD UR15, UR14, UR18, URZ ;  /* 0x000000120e0f72a4 */ /* 0x010fe4000f8e023f */
[----:B------:R-:W-:Y:S01]  /*5170*/  IMAD.IADD R0, R3, 0x1, -R0 ;  /* 0x0000000103007824 */ /* 0x000fe200078e0a00 */
[----:B------:R-:W-:Y:S02]  /*5180*/  UIMAD UR18, UR10, UR18, URZ ;  /* 0x000000120a1272a4 */ /* 0x000fe4000f8e023f */
[----:B--2---:R-:W-:Y:S01]  /*5190*/  ULEA UR10, UR21, UR20, 0x18 ;  /* 0x00000014150a7291 */ /* 0x004fe2000f8ec03f */
[----:B------:R-:W-:Y:S01]  /*51a0*/  IMAD R0, R5, 0x600, R0 ;  /* 0x0000060005007824 */ /* 0x000fe200078e0200 */
[----:B------:R-:W-:-:S02]  /*51b0*/  USHF.R.S32.HI UR21, URZ, 0x1f, UR18 ;  /* 0x0000001f3f157899 */ /* 0x000fc40008011412 */
[----:B------:R-:W-:Y:S01]  /*51c0*/  USHF.R.S32.HI UR20, URZ, 0x1f, UR15 ;  /* 0x0000001f3f147899 */ /* 0x000fe2000801140f */
[----:B------:R-:W-:Y:S01]  /*51d0*/  IMAD.SHL.U32 R0, R0, 0x4, RZ ;  /* 0x0000000400007824 */ /* 0x000fe200078e00ff */
[----:B------:R-:W-:Y:S02]  /*51e0*/  UIADD3 UR18, UP0, UP1, UR18, UR15, UR11 ;  /* 0x0000000f12127290 */ /* 0x000fe4000f91e00b */
[----:B------:R-:W-:Y:S02]  /*51f0*/  UIMAD.WIDE.U32 UR6, UR11, UR16, UR6 ;  /* 0x000000100b0672a5 */ /* 0x000fe4000f8e0006 */
[----:B------:R-:W-:Y:S01]  /*5200*/  UIMAD UR23, UR19, UR16, URZ ;  /* 0x00000010131772a4 */ /* 0x000fe2000f8e023f */
[----:B------:R-:W-:Y:S01]  /*5210*/  LEA R0, R0, UR10, 0x2 ;  /* 0x0000000a00007c11 */ /* 0x000fe2000f8e10ff */
[----:B------:R-:W-:Y:S02]  /*5220*/  UIADD3.X UR16, UR21, UR20, UR19, UP0, UP1 ;  /* 0x0000001415107290 */ /* 0x000fe400087e2413 */
[----:B------:R-:W-:Y:S01]  /*5230*/  USHF.L.U32 UR15, UR18, 0x2, URZ ;  /* 0x00000002120f7899 */ /* 0x000fe2000800063f */
[----:B------:R-:W-:Y:S01]  /*5240*/  ULDC.64 UR12, c[0x0][0x868] ;  /* 0x00021a00000c7ab9 */ /* 0x000fe20000000a00 */
[----:B------:R-:W-:Y:S01]  /*5250*/  USHF.L.U64.HI UR16, UR18, 0x2, UR16 ;  /* 0x0000000212107899 */ /* 0x000fe20008010210 */
[----:B------:R1:W-:Y:S01]  /*5260*/  STS.128 [R0], R24 ;  /* 0x0000001800007388 */ /* 0x0003e20000000c00 */
[----:B------:R-:W-:-:S02]  /*5270*/  UIADD3 UR18, UP0, UR15, UR12, URZ ;  /* 0x0000000c0f127290 */ /* 0x000fc4000ff1e03f */
[----:B------:R-:W-:Y:S01]  /*5280*/  USHF.R.S32.HI UR12, URZ, 0x1f, UR14 ;  /* 0x0000001f3f0c7899 */ /* 0x000fe2000801140e */
[----:B------:R1:W-:Y:S01]  /*5290*/  STS.128 [R0+0x800], R28 ;  /* 0x0008001c00007388 */ /* 0x0003e20000000c00 */
[----:B------:R-:W-:Y:S01]  /*52a0*/  UIMAD UR17, UR11, UR17, UR23 ;  /* 0x000000110b1172a4 */ /* 0x000fe2000f8e0217 */
[----:B------:R-:W-:Y:S02]  /*52b0*/  ULDC.64 UR20, c[0x0][0x820] ;  /* 0x0002080000147ab9 */ /* 0x000fe40000000a00 */
[----:B------:R1:W-:Y:S01]  /*52c0*/  STS.128 [R0+0x1000], R32 ;  /* 0x0010002000007388 */ /* 0x0003e20000000c00 */
[----:B------:R-:W-:Y:S01]  /*52d0*/  UIADD3.X UR19, UR16, UR13, URZ, UP0, !UPT ;  /* 0x0000000d10137290 */ /* 0x000fe200087fe43f */
[----:B------:R-:W-:Y:S01]  /*52e0*/  IMAD.U32 R2, RZ, RZ, UR18 ;  /* 0x00000012ff027e24 */ /* 0x000fe2000f8e00ff */
[----:B------:R-:W-:Y:S01]  /*52f0*/  UIMAD UR13, UR12, UR20, URZ ;  /* 0x000000140c0d72a4 */ /* 0x000fe2000f8e023f */
[----:B------:R1:W-:Y:S01]  /*5300*/  STS.128 [R0+0x1800], R36 ;  /* 0x0018002400007388 */ /* 0x0003e20000000c00 */
[----:B------:R-:W-:-:S02]  /*5310*/  UIADD3 UR5, UR5, UR22, URZ ;  /* 0x0000001605057290 */ /* 0x000fc4000fffe03f */
[----:B------:R-:W-:Y:S01]  /*5320*/  UIMAD UR12, UR12, UR24, URZ ;  /* 0x000000180c0c72a4 */ /* 0x000fe2000f8e023f */
[----:B------:R1:W-:Y:S01]  /*5330*/  STS.128 [R0+0x2000], R40 ;  /* 0x0020002800007388 */ /* 0x0003e20000000c00 */
[----:B------:R-:W-:Y:S01]  /*5340*/  UIADD3 UR7, UR7, UR17, URZ ;  /* 0x0000001107077290 */ /* 0x000fe2000fffe03f */
[----:B------:R-:W-:Y:S01]  /*5350*/  IMAD.U32 R3, RZ, RZ, UR19 ;  /* 0x00000013ff037e24 */ /* 0x000fe2000f8e00ff */
        /* <DEDUP_REMOVED lines=12> */
[----:B------:R-:W-:Y:S01]  /*5420*/  ULEA UR20, UP0, UR4, UR20, 0x2 ;  /* 0x0000001404147291 */ /* 0x000fe2000f80103f */
[----:B------:R1:W-:Y:S01]  /*5430*/  STS.128 [R0+0x4800], R60 ;  /* 0x0048003c00007388 */ /* 0x0003e20000000c00 */
[----:B------:R-:W-:Y:S02]  /*5440*/  UIADD3 UR5, UR7, UR12, URZ ;  /* 0x0000000c07057290 */ /* 0x000fe4000fffe03f */
[----:B------:R-:W-:Y:S01]  /*5450*/  ULEA UR22, UP1, UR6, UR22, 0x2 ;  /* 0x0000001606167291 */ /* 0x000fe2000f82103f */
[----:B------:R1:W-:Y:S01]  /*5460*/  STS.128 [R0+0x5000], R64 ;  /* 0x0050004000007388 */ /* 0x0003e20000000c00 */
[----:B------:R-:W-:-:S02]  /*5470*/  ULEA.HI.X UR21, UR4, UR21, UR11, 0x2, UP0 ;  /* 0x0000001504157291 */ /* 0x000fc400080f140b */
[----:B------:R-:W-:Y:S01]  /*5480*/  ULEA.HI.X UR5, UR6, UR23, UR5, 0x2, UP1 ;  /* 0x0000001706057291 */ /* 0x000fe200088f1405 */
[----:B------:R1:W-:Y:S01]  /*5490*/  STS.128 [R0+0x5800], R68 ;  /* 0x0058004400007388 */ /* 0x0003e20000000c00 */
[----:B------:R-:W-:Y:S01]  /*54a0*/  UIMAD UR14, UR9, UR14, UR8 ;  /* 0x0000000e090e72a4 */ /* 0x000fe2000f8e0208 */
[----:B------:R-:W-:Y:S11]  /*54b0*/  @P0 BRA `(.L_x_1415) ;  /* 0x0000000000140947 */ /* 0x000ff60003800000 */
.L_x_1416:
[----:B------:R-:W2:Y:S04]  /*54c0*/  LDG.E.STRONG.GPU R4, desc[UR46][R2.64] ;  /* 0x0000002e02047981 */ /* 0x000ea8000c1ef900 */
[----:B--2---:R-:W-:Y:S01]  /*54d0*/  CCTL.IVALL ;  /* 0x00000000ff00798f */ /* 0x004fe20002000000 */
[----:B------:R-:W-:Y:S05]  /*54e0*/  YIELD ;  /* 0x0000000000007946 */ /* 0x000fea0003800000 */
[----:B------:R-:W-:-:S13]  /*54f0*/  ISETP.NE.AND P0, PT, R4, UR14, PT ;  /* 0x0000000e04007c0c */ /* 0x000fda000bf05270 */
[----:B------:R-:W-:Y:S05]  /*5500*/  @P0 BRA `(.L_x_1416) ;  /* 0xfffffffc00ec0947 */ /* 0x000fea000383ffff */
.L_x_1415:
[----:B------:R-:W-:Y:S05]  /*5510*/  BSYNC B0 ;  /* 0x0000000000007941 */ /* 0x000fea0003800000 */
.L_x_1414:
[----:B------:R-:W-:-:S03]  /*5520*/  UMOV UR4, 0xffffffff ;  /* 0xffffffff00047882 */ /* 0x000fc60000000000 */
[----:B------:R-:W-:Y:S05]  /*5530*/  BRA.DIV UR4, `(.L_x_1417) ;  /* 0x0000004a04a07947 */ /* 0x000fea000b800000 */
[----:B------:R-:W-:Y:S01]  /*5540*/  NOP ;  /* 0x0000000000007918 */ /* 0x000fe20000000000 */
.L_x_1515:
        /* <DEDUP_REMOVED lines=14> */
[----:B------:R-:W-:-:S09]  /*5630*/  UMOV UR4, UR22 ;  /* 0x0000001600047c82 */ /* 0x000fd20008000000 */
.L_x_1420:
[----:B------:R-:W-:Y:S01]  /*5640*/  @P0 ELECT P2, URZ, PT ;  /* 0x00000000003f082f */ /* 0x000fe20003840000 */
[----:B------:R2:W-:-:S12]  /*5650*/  UBLKRED.G.S.ADD.F32.RN [UR4], [UR10], UR6, desc[UR8] ;  /* 0x000008040a0073bb */ /* 0x0005d800080a1406 */
[----:B------:R-:W-:Y:S02]  /*5660*/  @P2 PLOP3.LUT P0, PT, P2, PT, PT, 0x8, 0x0 ;  /* 0x000000000000281c */ /* 0x000fe4000170e170 */
[----:B------:R-:W-:-:S11]  /*5670*/  PLOP3.LUT P2, PT, PT, PT, PT, 0x8, 0x0 ;  /* 0x000000000000781c */ /* 0x000fd60003f4e170 */
[----:B--2---:R-:W-:Y:S05]  /*5680*/  @P0 BRA.U.ANY `(.L_x_1420) ;  /* 0xfffffffd00ec0947 */ /* 0x004fea000393ffff */
[----:B------:R0:W-:Y:S01]  /*5690*/  UTMACMDFLUSH ;  /* 0x00000000000079b7 */ /* 0x0001e20000000000 */
[----:B------:R-:W-:-:S04]  /*56a0*/  DEPBAR.LE SB0, 0x0 ;  /* 0x000080000000791a */ /* 0x000fc80000000000 */
.L_x_1419:
[----:B------:R-:W-:Y:S05]  /*56b0*/  BSYNC B0 ;  /* 0x0000000000007941 */ /* 0x000fea0003800000 */
.L_x_1418:
        /* <DEDUP_REMOVED lines=14> */
.L_x_1422:
[----:B------:R-:W-:Y:S05]  /*57a0*/  BSYNC B0 ;  /* 0x0000000000007941 */ /* 0x000fea0003800000 */
.L_x_1421:
        /* <DEDUP_REMOVED lines=20> */
.L_x_1425:
[----:B-12---:R-:W2:Y:S04]  /*58f0*/  LDG.E.STRONG.GPU R0, desc[UR46][R2.64] ;  /* 0x0000002e02007981 */ /* 0x006ea8000c1ef900 */
[----:B--2---:R-:W-:Y:S01]  /*5900*/  CCTL.IVALL ;  /* 0x00000000ff00798f */ /* 0x004fe20002000000 */
[----:B------:R-:W-:Y:S05]  /*5910*/  YIELD ;  /* 0x0000000000007946 */ /* 0x000fea0003800000 */
[----:B------:R-:W-:-:S13]  /*5920*/  ISETP.NE.AND P0, PT, R0, UR14, PT ;  /* 0x0000000e00007c0c */ /* 0x000fda000bf05270 */
[----:B------:R-:W-:Y:S05]  /*5930*/  @P0 BRA `(.L_x_1425) ;  /* 0xfffffffc00ec0947 */ /* 0x000fea000383ffff */
.L_x_1424:
[----:B------:R-:W-:Y:S05]  /*5940*/  BSYNC B0 ;  /* 0x0000000000007941 */ /* 0x000fea0003800000 */
.L_x_1423:
[----:B------:R-:W-:-:S03]  /*5950*/  UMOV UR4, 0xffffffff ;  /* 0xffffffff00047882 */ /* 0x000fc60000000000 */
[----:B------:R-:W-:Y:S05]  /*5960*/  BRA.DIV UR4, `(.L_x_1426) ;  /* 0x0000004604b07947 */ /* 0x000fea000b800000 */
[----:B------:R-:W-:Y:S01]  /*5970*/  NOP ;  /* 0x0000000000007918 */ /* 0x000fe20000000000 */
.L_x_1518:
        /* <DEDUP_REMOVED lines=16> */
.L_x_1429:
[----:B------:R-:W-:Y:S01]  /*5a80*/  @P0 ELECT P2, URZ, PT ;  /* 0x00000000003f082f */ /* 0x000fe20003840000 */
[----:B------:R3:W-:-:S12]  /*5a90*/  UBLKRED.G.S.ADD.F32.RN [UR4], [UR10], UR6, desc[UR8] ;  /* 0x000008040a0073bb */ /* 0x0007d800080a1406 */
[----:B------:R-:W-:Y:S02]  /*5aa0*/  @P2 PLOP3.LUT P0, PT, P2, PT, PT, 0x8, 0x0 ;  /* 0x000000000000281c */ /* 0x000fe4000170e170 */
[----:B------:R-:W-:-:S11]  /*5ab0*/  PLOP3.LUT P2, PT, PT, PT, PT, 0x8, 0x0 ;  /* 0x000000000000781c */ /* 0x000fd60003f4e170 */
[----:B---3--:R-:W-:Y:S05]  /*5ac0*/  @P0 BRA.U.ANY `(.L_x_1429) ;  /* 0xfffffffd00ec0947 */ /* 0x008fea000393ffff */
[----:B------:R0:W-:Y:S01]  /*5ad0*/  UTMACMDFLUSH ;  /* 0x00000000000079b7 */ /* 0x0001e20000000000 */
[----:B------:R-:W-:-:S04]  /*5ae0*/  DEPBAR.LE SB0, 0x0 ;  /* 0x000080000000791a */ /* 0x000fc80000000000 */
.L_x_1428:
[----:B------:R-:W-:Y:S05]  /*5af0*/  BSYNC B0 ;  /* 0x0000000000007941 */ /* 0x000fea0003800000 */
.L_x_1427:
        /* <DEDUP_REMOVED lines=14> */
.L_x_1390:
        /* <DEDUP_REMOVED lines=33> */
.L_x_1431:
[----:B------:R-:W-:-:S05]  /*5df0*/  UMOV UR11, UR5 ;  /* 0x00000005000b7c82 */ /* 0x000fca0008000000 */
.L_x_1432:
[----:B------:R-:W-:Y:S01]  /*5e00*/  ULEA UR6, UR23, UR6, 0x7 ;  /* 0x0000000617067291 */ /* 0x000fe2000f8e383f */
[----:B------:R-:W-:Y:S01]  /*5e10*/  ULDC UR7, c[0x0][0x290] ;  /* 0x0000a40000077ab9 */ /* 0x000fe20000000800 */
[----:B------:R-:W-:Y:S01]  /*5e20*/  ULDC UR8, c[0x0][0x74c] ;  /* 0x0001d30000087ab9 */ /* 0x000fe20000000800 */
[----:B------:R-:W-:Y:S01]  /*5e30*/  ULDC.64 UR12, c[0x0][0x2d8] ;  /* 0x0000b600000c7ab9 */ /* 0x000fe20000000a00 */
[----:B------:R-:W-:Y:S02]  /*5e40*/  UIADD3 UR7, -UR8, UR6, -UR7 ;  /* 0x0000000608077290 */ /* 0x000fe4000fffe907 */
[----:B------:R-:W-:Y:S02]  /*5e50*/  UIMAD UR6, UR4, UR12, URZ ;  /* 0x0000000c040672a4 */ /* 0x000fe4000f8e023f */
[----:B------:R-:W-:Y:S02]  /*5e60*/  USHF.R.S32.HI UR8, URZ, 0x1f, UR7 ;  /* 0x0000001f3f087899 */ /* 0x000fe40008011407 */
[----:B------:R-:W-:-:S02]  /*5e70*/  UIMAD UR6, UR17, UR13, UR6 ;  /* 0x0000000d110672a4 */ /* 0x000fc4000f8e0206 */
[----:B------:R-:W-:Y:S02]  /*5e80*/  ULEA.HI UR7, UR8, UR7, URZ, 0x6 ;  /* 0x0000000708077291 */ /* 0x000fe4000f8f303f */
[----:B------:R-:W-:Y:S02]  /*5e90*/  UIMAD.WIDE.U32 UR8, UR17, UR12, URZ ;  /* 0x0000000c110872a5 */ /* 0x000fe4000f8e003f */
[----:B------:R-:W-:Y:S02]  /*5ea0*/  USHF.R.S32.HI UR10, URZ, 0x6, UR7 ;  /* 0x000000063f0a7899 */ /* 0x000fe40008011407 */
[----:B------:R-:W-:Y:S02]  /*5eb0*/  UIADD3 UR9, UR9, UR6, URZ ;  /* 0x0000000609097290 */ /* 0x000fe4000fffe03f */
[----:B------:R-:W-:Y:S02]  /*5ec0*/  UISETP.LT.AND UP0, UPT, URZ, UR10, UPT ;  /* 0x0000000a3f00728c */ /* 0x000fe4000bf01270 */
[----:B------:R-:W-:-:S02]  /*5ed0*/  USHF.R.S32.HI UR7, URZ, 0x1f, UR16 ;  /* 0x0000001f3f077899 */ /* 0x000fc40008011410 */
[----:B------:R-:W-:Y:S01]  /*5ee0*/  USEL UR6, URZ, UR10, !UP0 ;  /* 0x0000000a3f067287 */ /* 0x000fe2000c000000 */
[----:B------:R-:W-:Y:S01]  /*5ef0*/  ULDC.64 UR12, c[0x0][0x2e0] ;  /* 0x0000b800000c7ab9 */ /* 0x000fe20000000a00 */
[----:B------:R-:W-:Y:S02]  /*5f00*/  ULDC UR15, c[0x0][0x288] ;  /* 0x0000a200000f7ab9 */ /* 0x000fe40000000800 */
[----:B------:R-:W-:Y:S02]  /*5f10*/  UISETP.GT.AND UP0, UPT, UR11, UR6, UPT ;  /* 0x000000060b00728c */ /* 0x000fe4000bf04270 */
[----:B------:R-:W-:Y:S02]  /*5f20*/  UIMAD UR7, UR7, UR12, URZ ;  /* 0x0000000c070772a4 */ /* 0x000fe4000f8e023f */
[----:B------:R-:W-:Y:S02]  /*5f30*/  UIMAD UR10, UR16, UR15, URZ ;  /* 0x0000000f100a72a4 */ /* 0x000fe4000f8e023f */
[----:B------:R-:W-:Y:S01]  /*5f40*/  PLOP3.LUT P1, PT, PT, PT, UP0, 0x80, 0x0 ;  /* 0x000000000000781c */ /* 0x000fe20003f2f008 */
[----:B------:R-:W-:-:S02]  /*5f50*/  UIMAD UR14, UR16, UR13, UR7 ;  /* 0x0000000d100e72a4 */ /* 0x000fc4000f8e0207 */
        /* <DEDUP_REMOVED lines=26> */
.L_x_1437:
[----:B------:R-:W2:Y:S04]  /*6100*/  LDG.E.STRONG.GPU R0, desc[UR46][R2.64] ;  /* 0x0000002e02007981 */ /* 0x000ea8000c1ef900 */
[----:B--2---:R-:W-:Y:S01]  /*6110*/  CCTL.IVALL ;  /* 0x00000000ff00798f */ /* 0x004fe20002000000 */
[----:B------:R-:W-:Y:S05]  /*6120*/  YIELD ;  /* 0x0000000000007946 */ /* 0x000fea0003800000 */
[----:B------:R-:W-:-:S13]  /*6130*/  ISETP.NE.AND P1, PT, R0, UR23, PT ;  /* 0x0000001700007c0c */ /* 0x000fda000bf25270 */
[----:B------:R-:W-:Y:S05]  /*6140*/  @P1 BRA `(.L_x_1437) ;  /* 0xfffffffc00ec1947 */ /* 0x000fea000383ffff */
.L_x_1436:
[----:B------:R-:W-:Y:S05]  /*6150*/  BSYNC B0 ;  /* 0x0000000000007941 */ /* 0x000fea0003800000 */
.L_x_1435:
[----:B------:R-:W-:-:S03]  /*6160*/  UMOV UR4, 0xffffffff ;  /* 0xffffffff00047882 */ /* 0x000fc60000000000 */
[----:B------:R-:W-:Y:S05]  /*6170*/  BRA.DIV UR4, `(.L_x_1438) ;  /* 0x0000003e04c87947 */ /* 0x000fea000b800000 */
[----:B------:R-:W-:Y:S01]  /*6180*/  NOP ;  /* 0x0000000000007918 */ /* 0x000fe20000000000 */
.L_x_1521:
        /* <DEDUP_REMOVED lines=22> */
.L_x_1440:
[----:B------:R-:W-:Y:S05]  /*62f0*/  BSYNC B0 ;  /* 0x0000000000007941 */ /* 0x000fea0003800000 */
.L_x_1439:
        /* <DEDUP_REMOVED lines=20> */
.L_x_1442:
[----:B------:R-:W-:Y:S05]  /*6440*/  BSYNC B0 ;  /* 0x0000000000007941 */ /* 0x000fea0003800000 */
.L_x_1441:
[----:B------:R-:W-:Y:S06]  /*6450*/  BAR.ARV 0xa, 0xa0 ;  /* 0x0282800000007b1d */ /* 0x000fec0000002000 */
[----:B------:R-:W-:Y:S04]  /*6460*/  BSSY B0, `(.L_x_1443) ;  /* 0x0000003000007945 */ /* 0x000fe80003800000 */
[----:B------:R-:W-:Y:S05]  /*6470*/  @!P0 BRA `(.L_x_1444) ;  /* 0x0000000000048947 */ /* 0x000fea0003800000 */
[----:B------:R-:W-:-:S04]  /*6480*/  DEPBAR.LE SB0, 0x0 ;  /* 0x000080000000791a */ /* 0x000fc80000000000 */
.L_x_1444:
[----:B------:R-:W-:Y:S05]  /*6490*/  BSYNC B0 ;  /* 0x0000000000007941 */ /* 0x000fea0003800000 */
.L_x_1443:
        /* <DEDUP_REMOVED lines=19> */
.L_x_1446:
[----:B------:R-:W-:Y:S05]  /*65d0*/  BSYNC B0 ;  /* 0x0000000000007941 */ /* 0x000fea0003800000 */
.L_x_1445:
[----:B------:R-:W-:Y:S01]  /*65e0*/  UIADD3 UR18, UR6, 0x1, URZ ;  /* 0x0000000106127890 */ /* 0x000fe2000fffe03f */
[----:B------:R-:W-:Y:S11]  /*65f0*/  BRA `(.L_x_1447) ;  /* 0x0000000000047947 */ /* 0x000ff60003800000 */
.L_x_1434:
[----:B------:R-:W-:-:S05]  /*6600*/  UMOV UR18, UR6 ;  /* 0x0000000600127c82 */ /* 0x000fca0008000000 */
.L_x_1447:
        /* <DEDUP_REMOVED lines=12> */
.L_x_1472:
        /* <DEDUP_REMOVED lines=11> */
.L_x_1450:
[----:B------:R-:W2:Y:S04]  /*6780*/  LDG.E.STRONG.GPU R0, desc[UR46][R2.64] ;  /* 0x0000002e02007981 */ /* 0x000ea8000c1ef900 */
[----:B--2---:R-:W-:Y:S01]  /*6790*/  CCTL.IVALL ;  /* 0x00000000ff00798f */ /* 0x004fe20002000000 */
[----:B------:R-:W-:Y:S05]  /*67a0*/  YIELD ;  /* 0x0000000000007946 */ /* 0x000fea0003800000 */
[----:B------:R-:W-:-:S13]  /*67b0*/  ISETP.NE.AND P1, PT, R0, UR23, PT ;  /* 0x0000001700007c0c */ /* 0x000fda000bf25270 */
[----:B------:R-:W-:Y:S05]  /*67c0*/  @P1 BRA `(.L_x_1450) ;  /* 0xfffffffc00ec1947 */ /* 0x000fea000383ffff */
.L_x_1449:
[----:B------:R-:W-:Y:S05]  /*67d0*/  BSYNC B0 ;  /* 0x0000000000007941 */ /* 0x000fea0003800000 */
.L_x_1448:
[----:B------:R-:W-:-:S03]  /*67e0*/  UMOV UR16, 0xffffffff ;  /* 0xffffffff00107882 */ /* 0x000fc60000000000 */
[----:B------:R-:W-:Y:S05]  /*67f0*/  BRA.DIV UR16, `(.L_x_1451) ;  /* 0x0000003a10447947 */ /* 0x000fea000b800000 */
[----:B------:R-:W-:Y:S01]  /*6800*/  NOP ;  /* 0x0000000000007918 */ /* 0x000fe20000000000 */
.L_x_1524:
        /* <DEDUP_REMOVED lines=19> */
.L_x_1453:
[----:B------:R-:W-:Y:S05]  /*6940*/  BSYNC B0 ;  /* 0x0000000000007941 */ /* 0x000fea0003800000 */
.L_x_1452:
        /* <DEDUP_REMOVED lines=15> */
.L_x_1455:
[----:B------:R-:W-:Y:S05]  /*6a40*/  BSYNC B0 ;  /* 0x0000000000007941 */ /* 0x000fea0003800000 */
.L_x_1454:
[----:B------:R-:W-:Y:S06]  /*6a50*/  BAR.ARV 0xa, 0xa0 ;  /* 0x0282800000007b1d */ /* 0x000fec0000002000 */
[----:B------:R-:W-:Y:S04]  /*6a60*/  BSSY B0, `(.L_x_1456) ;  /* 0x0000003000007945 */ /* 0x000fe80003800000 */
[----:B------:R-:W-:Y:S05]  /*6a70*/  @!P0 BRA `(.L_x_1457) ;  /* 0x0000000000048947 */ /* 0x000fea0003800000 */
[----:B------:R-:W-:-:S04]  /*6a80*/  DEPBAR.LE SB0, 0x0 ;  /* 0x000080000000791a */ /* 0x000fc80000000000 */
.L_x_1457:
[----:B------:R-:W-:Y:S05]  /*6a90*/  BSYNC B0 ;  /* 0x0000000000007941 */ /* 0x000fea0003800000 */
.L_x_1456:
        /* <DEDUP_REMOVED lines=19> */
.L_x_1459:
[----:B------:R-:W-:Y:S05]  /*6bd0*/  BSYNC B0 ;  /* 0x0000000000007941 */ /* 0x000fea0003800000 */
.L_x_1458:
        /* <DEDUP_REMOVED lines=9> */
.L_x_1462:
[----:B------:R-:W2:Y:S04]  /*6c70*/  LDG.E.STRONG.GPU R0, desc[UR46][R2.64] ;  /* 0x0000002e02007981 */ /* 0x000ea8000c1ef900 */
[----:B--2---:R-:W-:Y:S01]  /*6c80*/  CCTL.IVALL ;  /* 0x00000000ff00798f */ /* 0x004fe20002000000 */
[----:B------:R-:W-:Y:S05]  /*6c90*/  YIELD ;  /* 0x0000000000007946 */ /* 0x000fea0003800000 */
[----:B------:R-:W-:-:S13]  /*6ca0*/  ISETP.NE.AND P1, PT, R0, UR23, PT ;  /* 0x0000001700007c0c */ /* 0x000fda000bf25270 */
[----:B------:R-:W-:Y:S05]  /*6cb0*/  @P1 BRA `(.L_x_1462) ;  /* 0xfffffffc00ec1947 */ /* 0x000fea000383ffff */
.L_x_1461:
[----:B------:R-:W-:Y:S05]  /*6cc0*/  BSYNC B0 ;  /* 0x0000000000007941 */ /* 0x000fea0003800000 */
.L_x_1460:
[----:B------:R-:W-:-:S03]  /*6cd0*/  UMOV UR12, 0xffffffff ;  /* 0xffffffff000c7882 */ /* 0x000fc60000000000 */
[----:B------:R-:W-:Y:S05]  /*6ce0*/  BRA.DIV UR12, `(.L_x_1463) ;  /* 0x000000360c247947 */ /* 0x000fea000b800000 */
[----:B------:R-:W-:Y:S01]  /*6cf0*/  NOP ;  /* 0x0000000000007918 */ /* 0x000fe20000000000 */
.L_x_1527:
        /* <DEDUP_REMOVED lines=15> */
.L_x_1465:
[----:B------:R-:W-:Y:S05]  /*6df0*/  BSYNC B0 ;  /* 0x0000000000007941 */ /* 0x000fea0003800000 */
.L_x_1464:
        /* <DEDUP_REMOVED lines=15> */
.L_x_1467:
[----:B------:R-:W-:Y:S05]  /*6ef0*/  BSYNC B0 ;  /* 0x0000000000007941 */ /* 0x000fea0003800000 */
.L_x_1466:
[----:B------:R-:W-:Y:S06]  /*6f00*/  BAR.ARV 0xa, 0xa0 ;  /* 0x0282800000007b1d */ /* 0x000fec0000002000 */
[----:B------:R-:W-:Y:S04]  /*6f10*/  BSSY B0, `(.L_x_1468) ;  /* 0x0000003000007945 */ /* 0x000fe80003800000 */
[----:B------:R-:W-:Y:S05]  /*6f20*/  @!P0 BRA `(.L_x_1469) ;  /* 0x0000000000048947 */ /* 0x000fea0003800000 */
[----:B------:R-:W-:-:S04]  /*6f30*/  DEPBAR.LE SB0, 0x0 ;  /* 0x000080000000791a */ /* 0x000fc80000000000 */
.L_x_1469:
[----:B------:R-:W-:Y:S05]  /*6f40*/  BSYNC B0 ;  /* 0x0000000000007941 */ /* 0x000fea0003800000 */
.L_x_1468:
        /* <DEDUP_REMOVED lines=19> */
.L_x_1471:
[----:B------:R-:W-:Y:S05]  /*7080*/  BSYNC B0 ;  /* 0x0000000000007941 */ /* 0x000fea0003800000 */
.L_x_1470:
[----:B------:R-:W-:Y:S02]  /*7090*/  UIADD3 UR6, UR6, 0x2, URZ ;  /* 0x0000000206067890 */ /* 0x000fe4000fffe03f */
[----:B------:R-:W-:Y:S02]  /*70a0*/  UIADD3 UR4, UR4, 0x3000, URZ ;  /* 0x0000300004047890 */ /* 0x000fe4000fffe03f */
[----:B------:R-:W-:-:S06]  /*70b0*/  UISETP.GE.AND UP0, UPT, UR6, UR11, UPT ;  /* 0x0000000b0600728c */ /* 0x000fcc000bf06270 */
[----:B------:R-:W-:-:S13]  /*70c0*/  PLOP3.LUT P1, PT, PT, PT, UP0, 0x80, 0x0 ;  /* 0x000000000000781c */ /* 0x000fda0003f2f008 */
[----:B------:R-:W-:Y:S05]  /*70d0*/  @!P1 BRA `(.L_x_1472) ;  /* 0xfffffff4007c9947 */ /* 0x000fea000383ffff */
.L_x_1433:
        /* <DEDUP_REMOVED lines=41> */
.L_x_1475:
[----:B------:R-:W-:Y:S05]  /*7370*/  BSYNC B0 ;  /* 0x0000000000007941 */ /* 0x000fea0003800000 */
.L_x_1474:
[----:B------:R-:W-:Y:S05]  /*7380*/  BRA `(.L_x_1476) ;  /* 0x0000000000047947 */ /* 0x000fea0003800000 */
.L_x_1473:
[----:B------:R-:W-:-:S05]  /*7390*/  UMOV UR4, UR6 ;  /* 0x0000000600047c82 */ /* 0x000fca0008000000 */
.L_x_1476:
        /* <DEDUP_REMOVED lines=11> */
.L_x_1481:
        /* <DEDUP_REMOVED lines=24> */
.L_x_1478:
[----:B------:R-:W-:Y:S05]  /*75d0*/  BSYNC B0 ;  /* 0x0000000000007941 */ /* 0x000fea0003800000 */
.L_x_1477:
        /* <DEDUP_REMOVED lines=24> */
.L_x_1480:
[----:B------:R-:W-:Y:S05]  /*7760*/  BSYNC B0 ;  /* 0x0000000000007941 */ /* 0x000fea0003800000 */
.L_x_1479:
[----:B------:R-:W-:Y:S02]  /*7770*/  UIADD3 UR11, UR11, 0x2, URZ ;  /* 0x000000020b0b7890 */ /* 0x000fe4000fffe03f */
[----:B------:R-:W-:Y:S02]  /*7780*/  ULEA UR8, UR18, UR8, 0x1 ;  /* 0x0000000812087291 */ /* 0x000fe4000f8e083f */
[----:B------:R-:W-:Y:S02]  /*7790*/  ULEA UR9, UR18, UR9, 0x1 ;  /* 0x0000000912097291 */ /* 0x000fe4000f8e083f */
[----:B------:R-:W-:-:S13]  /*77a0*/  ISETP.NE.AND P0, PT, RZ, UR11, PT ;  /* 0x0000000bff007c0c */ /* 0x000fda000bf05270 */
[----:B------:R-:W-:Y:S05]  /*77b0*/  @!P0 BRA `(.L_x_1392) ;  /* 0x0000002400948947 */ /* 0x000fea0003800000 */
[----:B------:R-:W-:Y:S05]  /*77c0*/  BRA `(.L_x_1481) ;  /* 0xfffffffc00207947 */ /* 0x000fea000383ffff */
.L_x_1430:
        /* <DEDUP_REMOVED lines=33> */
.L_x_1483:
        /* <DEDUP_REMOVED lines=43> */
.L_x_1528:
        /* <DEDUP_REMOVED lines=15> */
.L_x_1486:
        /* <DEDUP_REMOVED lines=60> */
[----:B------:R-:W-:-:S02]  /*8140*/  UIADD3 UR56, UR8, 0x3000, URZ ;  /* 0x0000300008387890 */ /* 0x000fc4000fffe03f */
[----:B------:R-:W-:Y:S01]  /*8150*/  VIADD R6, R0, 0xffffffff ;  /* 0xffffffff00067836 */ /* 0x000fe20000000000 */
[----:B------:R-:W-:Y:S01]  /*8160*/  UMOV UR58, 0x30 ;  /* 0x00000030003a7882 */ /* 0x000fe20000000000 */
[----:B------:R-:W-:Y:S01]  /*8170*/  UMOV UR59, UR11 ;  /* 0x0000000b003b7c82 */ /* 0x000fe20008000000 */
[----:B------:R-:W-:Y:S01]  /*8180*/  UMOV UR60, UR12 ;  /* 0x0000000c003c7c82 */ /* 0x000fe20008000000 */
[----:B------:R-:W-:Y:S01]  /*8190*/  UMOV UR61, UR21 ;  /* 0x00000015003d7c82 */ /* 0x000fe20008000000 */
[----:B------:R1:W-:Y:S01]  /*81a0*/  STL [R1], R6 ;  /* 0x0000000601007387 */ /* 0x0003e20000100800 */
[----:B------:R-:W-:Y:S01]  /*81b0*/  ISETP.GE.AND P1, PT, R4, R6, PT ;  /* 0x000000060400720c */ /* 0x000fe20003f26270 */
[----:B------:R-:W-:Y:S01]  /*81c0*/  UMOV UR57, UR9 ;  /* 0x0000000900397c82 */ /* 0x000fe20008000000 */
        /* <DEDUP_REMOVED lines=28> */
[----:B--2---:R-:W-:Y:S01]  /*8390*/  UMOV UR10, 0x40 ;  /* 0x00000040000a7882 */ /* 0x004fe20000000000 */
[----:B------:R1:W-:Y:S01]  /*83a0*/  UTMALDG.4D [UR56], [UR54], desc[UR16] ;  /* 0x00001038360075b4 */ /* 0x0003e20008019000 */
[----:B------:R1:W-:Y:S01]  /*83b0*/  UTMALDG.4D [UR48], [UR54], desc[UR16] ;  /* 0x00001030360075b4 */ /* 0x0003e20008019000 */
[----:B---3--:R-:W-:Y:S01]  /*83c0*/  UIADD3 UR24, UR8, 0x6000, URZ ;  /* 0x0000600008187890 */ /* 0x008fe2000fffe03f */
[----:B------:R-:W-:Y:S01]  /*83d0*/  UMOV UR26, UR18 ;  /* 0x00000012001a7c82 */ /* 0x000fe20008000000 */
[----:B------:R1:W-:Y:S01]  /*83e0*/  UTMALDG.4D [UR40], [UR54], desc[UR16] ;  /* 0x00001028360075b4 */ /* 0x0003e20008019000 */
[----:B----4-:R-:W-:-:S02]  /*83f0*/  UIADD3 UR32, UR8, 0x8000, URZ ;  /* 0x0000800008207890 */ /* 0x010fc4000fffe03f */
        /* <DEDUP_REMOVED lines=23> */
.L_x_1497:
[----:B--234-:R-:W-:-:S04]  /*8570*/  SHF.L.U32 R21, R11, 0x1f, RZ ;  /* 0x0000001f0b157819 */ /* 0x01cfc800000006ff */
[----:B------:R-:W1:Y:S02]  /*8580*/  SYNCS.PHASECHK.TRANS64.TRYWAIT P1, [R16+URZ+0x26840], R21 ;  /* 0x02684015100075a7 */ /* 0x000e64000802017f */
[----:B-1----:R-:W-:Y:S05]  /*8590*/  @!P1 BRA `(.L_x_1489) ;  /* 0x0000001c00289947 */ /* 0x002fea0003800000 */
.L_x_1529:
[----:B------:R-:W-:Y:S05]  /*85a0*/  @P0 BRA `(.L_x_1490) ;  /* 0x0000000000140947 */ /* 0x000fea0003800000 */
[----:B------:R-:W-:Y:S01]  /*85b0*/  ISETP.NE.AND P1, PT, R6, RZ, PT ;  /* 0x000000ff0600720c */ /* 0x000fe20003f25270 */
[----:B------:R-:W-:-:S04]  /*85c0*/  IMAD.MOV.U32 R3, RZ, RZ, 0x3100 ;  /* 0x00003100ff037424 */ /* 0x000fc800078e00ff */
[----:B------:R3:W-:Y:S08]  /*85d0*/  SYNCS.ARRIVE.TRANS64 RZ, [R16+URZ+0x26830], R3 ;  /* 0x0268300310ff79a7 */ /* 0x0007f0000800003f */
[----:B------:R-:W-:Y:S05]  /*85e0*/  @!P1 BRA `(.L_x_1490) ;  /* 0x0000000000049947 */ /* 0x000fea0003800000 */
[----:B------:R-:W-:Y:S01]  /*85f0*/  BPT.TRAP 0x1 ;  /* 0x000000040000795c */ /* 0x000fe20000300000 */
.L_x_1490:
        /* <DEDUP_REMOVED lines=43> */
.L_x_1530:
[----:B------:R-:W-:Y:S05]  /*88b0*/  @P0 BRA `(.L_x_1492) ;  /* 0x0000000000140947 */ /* 0x000fea0003800000 */
[----:B------:R-:W-:Y:S01]  /*88c0*/  ISETP.NE.AND P1, PT, R6, RZ, PT ;  /* 0x000000ff0600720c */ /* 0x000fe20003f25270 */
[----:B------:R-:W-:-:S04]  /*88d0*/  IMAD.MOV.U32 R2, RZ, RZ, 0x3100 ;  /* 0x00003100ff027424 */ /* 0x000fc800078e00ff */
[----:B------:R3:W-:Y:S08]  /*88e0*/  SYNCS.ARRIVE.TRANS64 RZ, [R16+URZ+0x26818], R2 ;  /* 0x0268180210ff79a7 */ /* 0x0007f0000800003f */
[----:B------:R-:W-:Y:S05]  /*88f0*/  @!P1 BRA `(.L_x_1492) ;  /* 0x0000000000049947 */ /* 0x000fea0003800000 */
[----:B------:R-:W-:Y:S01]  /*8900*/  BPT.TRAP 0x1 ;  /* 0x000000040000795c */ /* 0x000fe20000300000 */
.L_x_1492:
        /* <DEDUP_REMOVED lines=43> */
.L_x_1531:
[----:B------:R-:W-:Y:S05]  /*8bc0*/  @P0 BRA `(.L_x_1494) ;  /* 0x0000000000140947 */ /* 0x000fea0003800000 */
[----:B------:R-:W-:Y:S01]  /*8bd0*/  ISETP.NE.AND P1, PT, R6, RZ, PT ;  /* 0x000000ff0600720c */ /* 0x000fe20003f25270 */
[----:B-123--:R-:W-:-:S04]  /*8be0*/  IMAD.MOV.U32 R21, RZ, RZ, 0x3100 ;  /* 0x00003100ff157424 */ /* 0x00efc800078e00ff */
[----:B------:R4:W-:Y:S08]  /*8bf0*/  SYNCS.ARRIVE.TRANS64 RZ, [R16+URZ+0x26838], R21 ;  /* 0x0268381510ff79a7 */ /* 0x0009f0000800003f */
[----:B------:R-:W-:Y:S05]  /*8c00*/  @!P1 BRA `(.L_x_1494) ;  /* 0x0000000000049947 */ /* 0x000fea0003800000 */
[----:B------:R-:W-:Y:S01]  /*8c10*/  BPT.TRAP 0x1 ;  /* 0x000000040000795c */ /* 0x000fe20000300000 */
.L_x_1494:
        /* <DEDUP_REMOVED lines=38> */
.L_x_1533:
[----:B------:R-:W-:Y:S05]  /*8e80*/  @P0 BRA `(.L_x_1496) ;  /* 0x0000000000140947 */ /* 0x000fea0003800000 */
[----:B------:R-:W-:Y:S01]  /*8e90*/  ISETP.NE.AND P1, PT, R6, RZ, PT ;  /* 0x000000ff0600720c */ /* 0x000fe20003f25270 */
[----:B------:R-:W-:-:S04]  /*8ea0*/  IMAD.MOV.U32 R5, RZ, RZ, 0x3100 ;  /* 0x00003100ff057424 */ /* 0x000fc800078e00ff */
[----:B------:R1:W-:Y:S08]  /*8eb0*/  SYNCS.ARRIVE.TRANS64 RZ, [R16+URZ+0x26810], R5 ;  /* 0x0268100510ff79a7 */ /* 0x0003f0000800003f */
[----:B------:R-:W-:Y:S05]  /*8ec0*/  @!P1 BRA `(.L_x_1496) ;  /* 0x0000000000049947 */ /* 0x000fea0003800000 */
[----:B------:R-:W-:Y:S01]  /*8ed0*/  BPT.TRAP 0x1 ;  /* 0x000000040000795c */ /* 0x000fe20000300000 */
.L_x_1496:
        /* <DEDUP_REMOVED lines=44> */
.L_x_1488:
[----:B------:R-:W3:Y:S02]  /*91a0*/  LDL.LU R4, [R1+0x4] ;  /* 0x0000040001047983 */ /* 0x000ee40000300800 */
[----:B---3--:R-:W-:Y:S02]  /*91b0*/  ISETP.NE.AND P1, PT, R4, RZ, PT ;  /* 0x000000ff0400720c */ /* 0x008fe40003f25270 */
[----:B------:R1:W5:Y:S11]  /*91c0*/  LDL R4, [R1] ;  /* 0x0000000001047983 */ /* 0x0003760000100800 */
[----:B-1----:R-:W-:Y:S05]  /*91d0*/  @!P1 BRA `(.L_x_1487) ;  /* 0x0000000400809947 */ /* 0x002fea0003800000 */
[----:B------:R-:W-:-:S04]  /*91e0*/  SHF.L.U32 R13, R11, 0x1f, RZ ;  /* 0x0000001f0b0d7819 */ /* 0x000fc800000006ff */
[----:B------:R-:W1:Y:S02]  /*91f0*/  SYNCS.PHASECHK.TRANS64.TRYWAIT P1, [R16+URZ+0x26840], R13 ;  /* 0x0268400d100075a7 */ /* 0x000e64000802017f */
[----:B-1----:R-:W-:Y:S05]  /*9200*/  @!P1 BRA `(.L_x_1498) ;  /* 0x0000001000609947 */ /* 0x002fea0003800000 */
.L_x_1534:
[----:B------:R-:W-:Y:S05]  /*9210*/  @P0 BRA `(.L_x_1499) ;  /* 0x0000000000140947 */ /* 0x000fea0003800000 */
[----:B------:R-:W-:Y:S01]  /*9220*/  ISETP.NE.AND P1, PT, R6, RZ, PT ;  /* 0x000000ff0600720c */ /* 0x000fe20003f25270 */
[----:B--2---:R-:W-:-:S04]  /*9230*/  IMAD.MOV.U32 R5, RZ, RZ, 0x3100 ;  /* 0x00003100ff057424 */ /* 0x004fc800078e00ff */
[----:B------:R3:W-:Y:S08]  /*9240*/  SYNCS.ARRIVE.TRANS64 RZ, [R16+URZ+0x26830], R5 ;  /* 0x0268300510ff79a7 */ /* 0x0007f0000800003f */
[----:B------:R-:W-:Y:S05]  /*9250*/  @!P1 BRA `(.L_x_1499) ;  /* 0x0000000000049947 */ /* 0x000fea0003800000 */
[----:B------:R-:W-:Y:S01]  /*9260*/  BPT.TRAP 0x1 ;  /* 0x000000040000795c */ /* 0x000fe20000300000 */
.L_x_1499:
        /* <DEDUP_REMOVED lines=40> */
.L_x_1535:
[----:B------:R-:W-:Y:S05]  /*94f0*/  @P0 BRA `(.L_x_1501) ;  /* 0x0000000000140947 */ /* 0x000fea0003800000 */
[----:B------:R-:W-:Y:S01]  /*9500*/  ISETP.NE.AND P0, PT, R6, RZ, PT ;  /* 0x000000ff0600720c */ /* 0x000fe20003f05270 */
[----:B------:R-:W-:-:S04]  /*9510*/  IMAD.MOV.U32 R5, RZ, RZ, 0x3100 ;  /* 0x00003100ff057424 */ /* 0x000fc800078e00ff */
[----:B------:R3:W-:Y:S08]  /*9520*/  SYNCS.ARRIVE.TRANS64 RZ, [R16+URZ+0x26818], R5 ;  /* 0x0268180510ff79a7 */ /* 0x0007f0000800003f */
[----:B------:R-:W-:Y:S05]  /*9530*/  @!P0 BRA `(.L_x_1501) ;  /* 0x0000000000048947 */ /* 0x000fea0003800000 */
[----:B------:R-:W-:Y:S01]  /*9540*/  BPT.TRAP 0x1 ;  /* 0x000000040000795c */ /* 0x000fe20000300000 */
.L_x_1501:
        /* <DEDUP_REMOVED lines=41> */
.L_x_1487:
[----:B------:R-:W3:Y:S01]  /*97e0*/  S2R R0, SR_TID.X ;  /* 0x0000000000007919 */ /* 0x000ee20000002100 */
[----:B------:R-:W-:Y:S01]  /*97f0*/  IMAD R3, R19, 0x8, R16 ;  /* 0x0000000813037824 */ /* 0x000fe200078e0210 */
[----:B---3--:R-:W-:Y:S02]  /*9800*/  LOP3.LUT R2, R0, 0x7f, RZ, 0xc0, !PT ;  /* 0x0000007f00027812 */ /* 0x008fe400078ec0ff */
[----:B------:R-:W-:Y:S02]  /*9810*/  SHF.L.U32 R0, R11, 0x1f, RZ ;  /* 0x0000001f0b007819 */ /* 0x000fe400000006ff */
[----:B------:R-:W-:Y:S02]  /*9820*/  ISETP.NE.AND P1, PT, R2, RZ, PT ;  /* 0x000000ff0200720c */ /* 0x000fe40003f25270 */
[----:B------:R-:W3:Y:S02]  /*9830*/  SYNCS.PHASECHK.TRANS64.TRYWAIT P0, [R3+URZ+0x26840], R0 ;  /* 0x02684000030075a7 */ /* 0x000ee4000800017f */
[----:B---3--:R-:W-:Y:S09]  /*9840*/  @!P0 BRA `(.L_x_1502) ;  /* 0x0000000800f88947 */ /* 0x008ff20003800000 */
.L_x_1536:
[----:B------:R-:W-:Y:S05]  /*9850*/  @P1 BRA `(.L_x_1503) ;  /* 0x0000000000181947 */ /* 0x000fea0003800000 */
[----:B------:R-:W1:Y:S01]  /*9860*/  S2R R2, SR_TID.X ;  /* 0x0000000000027919 */ /* 0x000e620000002100 */
[----:B---3--:R-:W-:-:S04]  /*9870*/  IMAD.MOV.U32 R0, RZ, RZ, 0x3100 ;  /* 0x00003100ff007424 */ /* 0x008fc800078e00ff */
[----:B------:R3:W-:Y:S01]  /*9880*/  SYNCS.ARRIVE.TRANS64 RZ, [R3+URZ+0x26830], R0 ;  /* 0x0268300003ff79a7 */ /* 0x0007e2000800003f */
[----:B-1----:R-:W-:-:S13]  /*9890*/  LOP3.LUT P0, RZ, R2, 0x1f, RZ, 0xc0, !PT ;  /* 0x0000001f02ff7812 */ /* 0x002fda000780c0ff */
[----:B---3--:R-:W-:Y:S05]  /*98a0*/  @!P0 BRA `(.L_x_1503) ;  /* 0x0000000000048947 */ /* 0x008fea0003800000 */
[----:B------:R-:W-:Y:S01]  /*98b0*/  BPT.TRAP 0x1 ;  /* 0x000000040000795c */ /* 0x000fe20000300000 */
.L_x_1503:
        /* <DEDUP_REMOVED lines=47> */
.L_x_1484:
[----:B------:R-:W-:Y:S05]  /*9bb0*/  BSYNC B0 ;  /* 0x0000000000007941 */ /* 0x000fea0003800000 */
.L_x_1482:
[----:B------:R-:W-:-:S03]  /*9bc0*/  UMOV UR7, 0xffffffff ;  /* 0xffffffff00077882 */ /* 0x000fc60000000000 */
[----:B------:R-:W-:Y:S05]  /*9bd0*/  BRA.DIV UR7, `(.L_x_1504) ;  /* 0x0000000a07287947 */ /* 0x000fea000b800000 */
[----:B------:R-:W-:-:S13]  /*9be0*/  ELECT P6, URZ, PT ;  /* 0x00000000003f782f */ /* 0x000fda00038c0000 */
.L_x_1539:
[----:B------:R-:W-:Y:S05]  /*9bf0*/  @!P6 BRA `(.L_x_1392) ;  /* 0x000000000084e947 */ /* 0x000fea0003800000 */
[----:B------:R-:W-:-:S06]  /*9c00*/  ULOP3.LUT UR7, UR38, 0x2, URZ, 0xfc, !UPT ;  /* 0x0000000226077892 */ /* 0x000fcc000f8efc3f */
[----:B------:R-:W-:-:S05]  /*9c10*/  IMAD.U32 R2, RZ, RZ, UR7 ;  /* 0x00000007ff027e24 */ /* 0x000fca000f8e00ff */
[----:B------:R-:W-:-:S13]  /*9c20*/  ISETP.NE.AND P2, PT, R2, 0x3, PT ;  /* 0x000000030200780c */ /* 0x000fda0003f45270 */
[----:B------:R-:W-:Y:S05]  /*9c30*/  @!P2 BRA `(.L_x_1505) ;  /* 0x000000000004a947 */ /* 0x000fea0003800000 */
[----:B------:R-:W-:Y:S01]  /*9c40*/  BPT.TRAP 0x1 ;  /* 0x000000040000795c */ /* 0x000fe20000300000 */
.L_x_1505:
        /* <DEDUP_REMOVED lines=15> */
.L_x_1540:
[----:B------:R-:W2:Y:S02]  /*9d40*/  SYNCS.PHASECHK.TRANS64.TRYWAIT P0, [R3+URZ], R2 ;  /* 0x00000002030075a7 */ /* 0x000ea4000800017f */
[----:B--2---:R-:W-:Y:S05]  /*9d50*/  @!P0 BRA `(.L_x_1507) ;  /* 0x0000000400fc8947 */ /* 0x004fea0003800000 */
.L_x_1541:
[----:B------:R-:W-:Y:S05]  /*9d60*/  @!P2 BRA `(.L_x_1508) ;  /* 0x000000000004a947 */ /* 0x000fea0003800000 */
[----:B------:R-:W-:Y:S01]  /*9d70*/  BPT.TRAP 0x1 ;  /* 0x000000040000795c */ /* 0x000fe20000300000 */
.L_x_1508:
[----:B--2---:R-:W-:-:S04]  /*9d80*/  VIADD R3, R7, 0x26840 ;  /* 0x0002684007037836 */ /* 0x004fc80000000000 */
[----:B------:R-:W-:-:S04]  /*9d90*/  IMAD R0, R0, 0x8, R3 ;  /* 0x0000000800007824 */ /* 0x000fc800078e0203 */
[----:B------:R-:W2:Y:S02]  /*9da0*/  SYNCS.PHASECHK.TRANS64.TRYWAIT P0, [R0+URZ], R5 ;  /* 0x00000005000075a7 */ /* 0x000ea4000800017f */
[----:B--2---:R-:W-:Y:S05]  /*9db0*/  @!P0 BRA `(.L_x_1509) ;  /* 0x0000000400f88947 */ /* 0x004fea0003800000 */
.L_x_1542:
[----:B------:R-:W-:-:S07]  /*9dc0*/  IMAD R3, R4, 0x8, R3 ;  /* 0x0000000804037824 */ /* 0x000fce00078e0203 */
.L_x_1510:
[----:B---3--:R3:W4:Y:S02]  /*9dd0*/  SYNCS.PHASECHK.TRANS64.TRYWAIT P0, [R3+URZ], R2 ;  /* 0x00000002030075a7 */ /* 0x008724000800017f */
[----:B----4-:R-:W-:Y:S05]  /*9de0*/  @!P0 NANOSLEEP.SYNCS 0x989680 ;  /* 0x009896800000895d */ /* 0x010fea0003900000 */
[----:B------:R-:W4:Y:S02]  /*9df0*/  @!P0 SYNCS.PHASECHK.TRANS64 P0, [R3+URZ], R2 ;  /* 0x00000002030085a7 */ /* 0x000f24000800007f */
[----:B----4-:R-:W-:Y:S05]  /*9e00*/  @!P0 BRA `(.L_x_1510) ;  /* 0xfffffffc00f08947 */ /* 0x010fea000383ffff */
.L_x_1392:
[----:B------:R-:W-:Y:S05]  /*9e10*/  BSYNC B6 ;  /* 0x0000000000067941 */ /* 0x000fea0003800000 */
.L_x_1389:
[----:B------:R-:W-:Y:S05]  /*9e20*/  EXIT ;  /* 0x000000000000794d */ /* 0x000fea0003800000 */
.L_x_1399:
[----:B------:R-:W-:Y:S02]  /*9e30*/  IMAD.MOV.U32 R13, RZ, RZ, R17 ;  /* 0x000000ffff0d7224 */ /* 0x000fe400078e0011 */
[----:B------:R-:W-:Y:S02]  /*9e40*/  IMAD.MOV.U32 R12, RZ, RZ, RZ ;  /* 0x000000ffff0c7224 */ /* 0x000fe400078e00ff */
[----:B------:R-:W-:Y:S02]  /*9e50*/  IMAD.MOV.U32 R11, RZ, RZ, 0x1f ;  /* 0x0000001fff0b7424 */ /* 0x000fe400078e00ff */
[----:B------:R-:W-:-:S07]  /*9e60*/  IMAD.MOV.U32 R15, RZ, RZ, -0x1 ;  /* 0xffffffffff0f7424 */ /* 0x000fce00078e00ff */
[----:B------:R-:W-:Y:S05]  /*9e70*/  WARPSYNC.COLLECTIVE R15, `(.L_x_1511) ;  /* 0x000000000f087348 */ /* 0x000fea0003c00000 */
[----:B------:R1:W2:Y:S02]  /*9e80*/  SHFL.IDX P6, R14, R13, R12, R11 ;  /* 0x0000000c0d0e7389 */ /* 0x0002a400000c000b */
[----:B-12---:R-:W-:Y:S01]  /*9e90*/  ENDCOLLECTIVE ;  /* 0x000000000000791b */ /* 0x006fe20003800000 */
.L_x_1511:
[----:B------:R-:W-:Y:S05]  /*9ea0*/  BRA `(.L_x_1512) ;  /* 0xffffff7000707947 */ /* 0x000fea000383ffff */
.L_x_1401:
[----:B--2---:R2:W3:Y:S02]  /*9eb0*/  SYNCS.PHASECHK.TRANS64.TRYWAIT P0, [R237+URZ+0x26800], R4 ;  /* 0x02680004ed0075a7 */ /* 0x0044e4000800017f */
[----:B---3--:R-:W-:Y:S05]  /*9ec0*/  @!P0 NANOSLEEP.SYNCS 0x989680 ;  /* 0x009896800000895d */ /* 0x008fea0003900000 */
[----:B------:R-:W3:Y:S02]  /*9ed0*/  @!P0 SYNCS.PHASECHK.TRANS64 P0, [R237+URZ+0x26800], R4 ;  /* 0x02680004ed0085a7 */ /* 0x000ee4000800007f */
[----:B---3--:R-:W-:Y:S05]  /*9ee0*/  @!P0 BRA `(.L_x_1401) ;  /* 0xfffffffc00f08947 */ /* 0x008fea000383ffff */
[----:B------:R-:W-:Y:S05]  /*9ef0*/  BRA `(.L_x_1400) ;  /* 0xffffff7000987947 */ /* 0x000fea000383ffff */
.L_x_1406:
[----:B--2---:R-:W-:-:S04]  /*9f00*/  IMAD.U32 R5, RZ, RZ, UR9 ;  /* 0x00000009ff057e24 */ /* 0x004fc8000f8e00ff */
[----:B------:R2:W3:Y:S03]  /*9f10*/  SYNCS.PHASECHK.TRANS64.TRYWAIT P0, [R5+URZ+0x26810], R120 ;  /* 0x02681078050075a7 */ /* 0x0004e6000800017f */
[----:B---3--:R-:W-:Y:S05]  /*9f20*/  @!P0 NANOSLEEP.SYNCS 0x989680 ;  /* 0x009896800000895d */ /* 0x008fea0003900000 */
[----:B------:R-:W3:Y:S02]  /*9f30*/  @!P0 SYNCS.PHASECHK.TRANS64 P0, [R5+URZ+0x26810], R120 ;  /* 0x02681078050085a7 */ /* 0x000ee4000800007f */
[----:B---3--:R-:W-:Y:S05]  /*9f40*/  @!P0 BRA `(.L_x_1406) ;  /* 0xfffffffc00ec8947 */ /* 0x008fea000383ffff */
[----:B------:R-:W-:Y:S05]  /*9f50*/  BRA `(.L_x_1405) ;  /* 0xffffff7c00007947 */ /* 0x000fea000383ffff */
.L_x_1410:
[----:B------:R-:W-:-:S04]  /*9f60*/  IMAD.U32 R121, RZ, RZ, UR9 ;  /* 0x00000009ff797e24 */ /* 0x000fc8000f8e00ff */
[----:B------:R1:W1:Y:S03]  /*9f70*/  SYNCS.PHASECHK.TRANS64.TRYWAIT P0, [R121+URZ+0x26830], R120 ;  /* 0x02683078790075a7 */ /* 0x000266000800017f */
[----:B-1----:R-:W-:Y:S05]  /*9f80*/  @!P0 NANOSLEEP.SYNCS 0x989680 ;  /* 0x009896800000895d */ /* 0x002fea0003900000 */
[----:B------:R-:W1:Y:S02]  /*9f90*/  @!P0 SYNCS.PHASECHK.TRANS64 P0, [R121+URZ+0x26830], R120 ;  /* 0x02683078790085a7 */ /* 0x000e64000800007f */
[----:B-1----:R-:W-:Y:S05]  /*9fa0*/  @!P0 BRA `(.L_x_1410) ;  /* 0xfffffffc00ec8947 */ /* 0x002fea000383ffff */
[----:B------:R-:W-:Y:S05]  /*9fb0*/  BRA `(.L_x_1409) ;  /* 0xffffff8000c47947 */ /* 0x000fea000383ffff */
.L_x_1417:
[----:B------:R-:W-:Y:S01]  /*9fc0*/  BSSY B0, `(.L_x_1513) ;  /* 0x0000005000007945 */ /* 0x000fe20003800000 */
[----:B------:R-:W-:-:S07]  /*9fd0*/  IMAD.MOV.U32 R15, RZ, RZ, -0x1 ;  /* 0xffffffffff0f7424 */ /* 0x000fce00078e00ff */
[----:B-1----:R-:W-:Y:S05]  /*9fe0*/  WARPSYNC.COLLECTIVE R15, `(.L_x_1514) ;  /* 0x000000000f087348 */ /* 0x002fea0003c00000 */
[----:B------:R-:W-:Y:S01]  /*9ff0*/  NOP ;  /* 0x0000000000007918 */ /* 0x000fe20000000000 */
[----:B-1----:R-:W-:Y:S01]  /*a000*/  ENDCOLLECTIVE ;  /* 0x000000000000791b */ /* 0x002fe20003800000 */
.L_x_1514:
[----:B------:R-:W-:Y:S05]  /*a010*/  BSYNC B0 ;  /* 0x0000000000007941 */ /* 0x000fea0003800000 */
.L_x_1513:
[----:B------:R-:W-:Y:S05]  /*a020*/  BRA `(.L_x_1515) ;  /* 0xffffffb400487947 */ /* 0x000fea000383ffff */
.L_x_1426:
[----:B------:R-:W-:Y:S01]  /*a030*/  BSSY B0, `(.L_x_1516) ;  /* 0x0000005000007945 */ /* 0x000fe20003800000 */
[----:B------:R-:W-:-:S07]  /*a040*/  IMAD.MOV.U32 R15, RZ, RZ, -0x1 ;  /* 0xffffffffff0f7424 */ /* 0x000fce00078e00ff */
[----:B-12---:R-:W-:Y:S05]  /*a050*/  WARPSYNC.COLLECTIVE R15, `(.L_x_1517) ;  /* 0x000000000f087348 */ /* 0x006fea0003c00000 */
[----:B------:R-:W-:Y:S01]  /*a060*/  NOP ;  /* 0x0000000000007918 */ /* 0x000fe20000000000 */
[----:B-12---:R-:W-:Y:S01]  /*a070*/  ENDCOLLECTIVE ;  /* 0x000000000000791b */ /* 0x006fe20003800000 */
.L_x_1517:
[----:B------:R-:W-:Y:S05]  /*a080*/  BSYNC B0 ;  /* 0x0000000000007941 */ /* 0x000fea0003800000 */
.L_x_1516:
[----:B------:R-:W-:Y:S05]  /*a090*/  BRA `(.L_x_1518) ;  /* 0xffffffb800387947 */ /* 0x000fea000383ffff */
.L_x_1438:
[----:B------:R-:W-:Y:S01]  /*a0a0*/  BSSY B0, `(.L_x_1519) ;  /* 0x0000005000007945 */ /* 0x000fe20003800000 */
[----:B------:R-:W-:-:S07]  /*a0b0*/  IMAD.MOV.U32 R15, RZ, RZ, -0x1 ;  /* 0xffffffffff0f7424 */ /* 0x000fce00078e00ff */
[----:B------:R-:W-:Y:S05]  /*a0c0*/  WARPSYNC.COLLECTIVE R15, `(.L_x_1520) ;  /* 0x000000000f087348 */ /* 0x000fea0003c00000 */
[----:B------:R-:W-:Y:S01]  /*a0d0*/  NOP ;  /* 0x0000000000007918 */ /* 0x000fe20000000000 */
[----:B------:R-:W-:Y:S01]  /*a0e0*/  ENDCOLLECTIVE ;  /* 0x000000000000791b */ /* 0x000fe20003800000 */
.L_x_1520:
[----:B------:R-:W-:Y:S05]  /*a0f0*/  BSYNC B0 ;  /* 0x0000000000007941 */ /* 0x000fea0003800000 */
.L_x_1519:
[----:B------:R-:W-:Y:S05]  /*a100*/  BRA `(.L_x_1521) ;  /* 0xffffffc000207947 */ /* 0x000fea000383ffff */
.L_x_1451:
[----:B------:R-:W-:Y:S01]  /*a110*/  BSSY B0, `(.L_x_1522) ;  /* 0x0000005000007945 */ /* 0x000fe20003800000 */
[----:B------:R-:W-:-:S07]  /*a120*/  IMAD.MOV.U32 R15, RZ, RZ, -0x1 ;  /* 0xffffffffff0f7424 */ /* 0x000fce00078e00ff */
[----:B------:R-:W-:Y:S05]  /*a130*/  WARPSYNC.COLLECTIVE R15, `(.L_x_1523) ;  /* 0x000000000f087348 */ /* 0x000fea0003c00000 */
[----:B------:R-:W-:Y:S01]  /*a140*/  NOP ;  /* 0x0000000000007918 */ /* 0x000fe20000000000 */
[----:B------:R-:W-:Y:S01]  /*a150*/  ENDCOLLECTIVE ;  /* 0x000000000000791b */ /* 0x000fe20003800000 */
.L_x_1523:
[----:B------:R-:W-:Y:S05]  /*a160*/  BSYNC B0 ;  /* 0x0000000000007941 */ /* 0x000fea0003800000 */
.L_x_1522:
[----:B------:R-:W-:Y:S05]  /*a170*/  BRA `(.L_x_1524) ;  /* 0xffffffc400a47947 */ /* 0x000fea000383ffff */
.L_x_1463:
[----:B------:R-:W-:Y:S01]  /*a180*/  BSSY B0, `(.L_x_1525) ;  /* 0x0000005000007945 */ /* 0x000fe20003800000 */
[----:B------:R-:W-:-:S07]  /*a190*/  IMAD.MOV.U32 R15, RZ, RZ, -0x1 ;  /* 0xffffffffff0f7424 */ /* 0x000fce00078e00ff */
[----:B------:R-:W-:Y:S05]  /*a1a0*/  WARPSYNC.COLLECTIVE R15, `(.L_x_1526) ;  /* 0x000000000f087348 */ /* 0x000fea0003c00000 */
[----:B------:R-:W-:Y:S01]  /*a1b0*/  NOP ;  /* 0x0000000000007918 */ /* 0x000fe20000000000 */
[----:B------:R-:W-:Y:S01]  /*a1c0*/  ENDCOLLECTIVE ;  /* 0x000000000000791b */ /* 0x000fe20003800000 */
.L_x_1526:
[----:B------:R-:W-:Y:S05]  /*a1d0*/  BSYNC B0 ;  /* 0x0000000000007941 */ /* 0x000fea0003800000 */
.L_x_1525:
[----:B------:R-:W-:Y:S05]  /*a1e0*/  BRA `(.L_x_1527) ;  /* 0xffffffc800c47947 */ /* 0x000fea000383ffff */
.L_x_1485:
[----:B-1----:R1:W2:Y:S02]  /*a1f0*/  SYNCS.PHASECHK.TRANS64.TRYWAIT P0, [R16+URZ+0x26820], R3 ;  /* 0x02682003100075a7 */ /* 0x0022a4000800017f */
[----:B--2---:R-:W-:Y:S05]  /*a200*/  @!P0 NANOSLEEP.SYNCS 0x989680 ;  /* 0x009896800000895d */ /* 0x004fea0003900000 */
[----:B------:R-:W2:Y:S02]  /*a210*/  @!P0 SYNCS.PHASECHK.TRANS64 P0, [R16+URZ+0x26820], R3 ;  /* 0x02682003100085a7 */ /* 0x000ea4000800007f */
[----:B--2---:R-:W-:Y:S05]  /*a220*/  @!P0 BRA `(.L_x_1485) ;  /* 0xfffffffc00f08947 */ /* 0x004fea000383ffff */
[----:B------:R-:W-:Y:S05]  /*a230*/  BRA `(.L_x_1528) ;  /* 0xffffffd800947947 */ /* 0x000fea000383ffff */
.L_x_1489:
[----:B-1----:R1:W3:Y:S02]  /*a240*/  SYNCS.PHASECHK.TRANS64.TRYWAIT P1, [R16+URZ+0x26840], R21 ;  /* 0x02684015100075a7 */ /* 0x0022e4000802017f */
[----:B---3--:R-:W-:Y:S05]  /*a250*/  @!P1 NANOSLEEP.SYNCS 0x989680 ;  /* 0x009896800000995d */ /* 0x008fea0003900000 */
[----:B------:R-:W3:Y:S02]  /*a260*/  @!P1 SYNCS.PHASECHK.TRANS64 P1, [R16+URZ+0x26840], R21 ;  /* 0x02684015100095a7 */ /* 0x000ee4000802007f */
[----:B---3--:R-:W-:Y:S05]  /*a270*/  @!P1 BRA `(.L_x_1489) ;  /* 0xfffffffc00f09947 */ /* 0x008fea000383ffff */
[----:B------:R-:W-:Y:S05]  /*a280*/  BRA `(.L_x_1529) ;  /* 0xffffffe000c47947 */ /* 0x000fea000383ffff */
.L_x_1491:
[----:B--2---:R2:W3:Y:S02]  /*a290*/  SYNCS.PHASECHK.TRANS64.TRYWAIT P1, [R16+URZ+0x26828], R21 ;  /* 0x02682815100075a7 */ /* 0x0044e4000802017f */
[----:B---3--:R-:W-:Y:S05]  /*a2a0*/  @!P1 NANOSLEEP.SYNCS 0x989680 ;  /* 0x009896800000995d */ /* 0x008fea0003900000 */
[----:B------:R-:W3:Y:S02]  /*a2b0*/  @!P1 SYNCS.PHASECHK.TRANS64 P1, [R16+URZ+0x26828], R21 ;  /* 0x02682815100095a7 */ /* 0x000ee4000802007f */
[----:B---3--:R-:W-:Y:S05]  /*a2c0*/  @!P1 BRA `(.L_x_1491) ;  /* 0xfffffffc00f09947 */ /* 0x008fea000383ffff */
[----:B------:R-:W-:Y:S05]  /*a2d0*/  BRA `(.L_x_1530) ;  /* 0xffffffe400747947 */ /* 0x000fea000383ffff */
.L_x_1493:
[----:B---3--:R3:W4:Y:S02]  /*a2e0*/  SYNCS.PHASECHK.TRANS64.TRYWAIT P1, [R16+URZ+0x26848], R21 ;  /* 0x02684815100075a7 */ /* 0x008724000802017f */
[----:B----4-:R-:W-:Y:S05]  /*a2f0*/  @!P1 NANOSLEEP.SYNCS 0x989680 ;  /* 0x009896800000995d */ /* 0x010fea0003900000 */
[----:B------:R-:W4:Y:S02]  /*a300*/  @!P1 SYNCS.PHASECHK.TRANS64 P1, [R16+URZ+0x26848], R21 ;  /* 0x02684815100095a7 */ /* 0x000f24000802007f */
[----:B----4-:R-:W-:Y:S05]  /*a310*/  @!P1 BRA `(.L_x_1493) ;  /* 0xfffffffc00f09947 */ /* 0x010fea000383ffff */
[----:B------:R-:W-:Y:S05]  /*a320*/  BRA `(.L_x_1531) ;  /* 0xffffffe800247947 */ /* 0x000fea000383ffff */
.L_x_1495:
[----:B------:R-:W-:-:S07]  /*a330*/  SHF.L.U32 R5, R11, 0x1f, RZ ;  /* 0x0000001f0b057819 */ /* 0x000fce00000006ff */
.L_x_1532:
[----:B------:R1:W1:Y:S02]  /*a340*/  SYNCS.PHASECHK.TRANS64.TRYWAIT P1, [R16+URZ+0x26820], R5 ;  /* 0x02682005100075a7 */ /* 0x000264000802017f */
[----:B-1----:R-:W-:Y:S05]  /*a350*/  @!P1 NANOSLEEP.SYNCS 0x989680 ;  /* 0x009896800000995d */ /* 0x002fea0003900000 */
[----:B------:R-:W1:Y:S02]  /*a360*/  @!P1 SYNCS.PHASECHK.TRANS64 P1, [R16+URZ+0x26820], R5 ;  /* 0x02682005100095a7 */ /* 0x000e64000802007f */
[----:B-1----:R-:W-:Y:S05]  /*a370*/  @!P1 BRA `(.L_x_1532) ;  /* 0xfffffffc00f09947 */ /* 0x002fea000383ffff */
[----:B------:R-:W-:Y:S05]  /*a380*/  BRA `(.L_x_1533) ;  /* 0xffffffe800bc7947 */ /* 0x000fea000383ffff */
.L_x_1498:
[----:B-1----:R1:W3:Y:S02]  /*a390*/  SYNCS.PHASECHK.TRANS64.TRYWAIT P1, [R16+URZ+0x26840], R13 ;  /* 0x0268400d100075a7 */ /* 0x0022e4000802017f */
[----:B---3--:R-:W-:Y:S05]  /*a3a0*/  @!P1 NANOSLEEP.SYNCS 0x989680 ;  /* 0x009896800000995d */ /* 0x008fea0003900000 */
[----:B------:R-:W3:Y:S02]  /*a3b0*/  @!P1 SYNCS.PHASECHK.TRANS64 P1, [R16+URZ+0x26840], R13 ;  /* 0x0268400d100095a7 */ /* 0x000ee4000802007f */
[----:B---3--:R-:W-:Y:S05]  /*a3c0*/  @!P1 BRA `(.L_x_1498) ;  /* 0xfffffffc00f09947 */ /* 0x008fea000383ffff */
[----:B------:R-:W-:Y:S05]  /*a3d0*/  BRA `(.L_x_1534) ;  /* 0xffffffec008c7947 */ /* 0x000fea000383ffff */
.L_x_1500:
[----:B--2---:R2:W3:Y:S02]  /*a3e0*/  SYNCS.PHASECHK.TRANS64.TRYWAIT P1, [R16+URZ+0x26828], R13 ;  /* 0x0268280d100075a7 */ /* 0x0044e4000802017f */
[----:B---3--:R-:W-:Y:S05]  /*a3f0*/  @!P1 NANOSLEEP.SYNCS 0x989680 ;  /* 0x009896800000995d */ /* 0x008fea0003900000 */
[----:B------:R-:W3:Y:S02]  /*a400*/  @!P1 SYNCS.PHASECHK.TRANS64 P1, [R16+URZ+0x26828], R13 ;  /* 0x0268280d100095a7 */ /* 0x000ee4000802007f */
[----:B---3--:R-:W-:Y:S05]  /*a410*/  @!P1 BRA `(.L_x_1500) ;  /* 0xfffffffc00f09947 */ /* 0x008fea000383ffff */
[----:B------:R-:W-:Y:S05]  /*a420*/  BRA `(.L_x_1535) ;  /* 0xfffffff000307947 */ /* 0x000fea000383ffff */
.L_x_1502:
[----:B---3--:R3:W1:Y:S02]  /*a430*/  SYNCS.PHASECHK.TRANS64.TRYWAIT P0, [R3+URZ+0x26840], R0 ;  /* 0x02684000030075a7 */ /* 0x008664000800017f */
[----:B-1----:R-:W-:Y:S05]  /*a440*/  @!P0 NANOSLEEP.SYNCS 0x989680 ;  /* 0x009896800000895d */ /* 0x002fea0003900000 */
[----:B------:R-:W1:Y:S02]  /*a450*/  @!P0 SYNCS.PHASECHK.TRANS64 P0, [R3+URZ+0x26840], R0 ;  /* 0x02684000030085a7 */ /* 0x000e64000800007f */
[----:B-1----:R-:W-:Y:S05]  /*a460*/  @!P0 BRA `(.L_x_1502) ;  /* 0xfffffffc00f08947 */ /* 0x002fea000383ffff */
[----:B------:R-:W-:Y:S05]  /*a470*/  BRA `(.L_x_1536) ;  /* 0xfffffff000f47947 */ /* 0x000fea000383ffff */
.L_x_1504:
[----:B------:R-:W-:Y:S01]  /*a480*/  BSSY B0, `(.L_x_1537) ;  /* 0x0000006000007945 */ /* 0x000fe20003800000 */
[----:B------:R-:W-:-:S07]  /*a490*/  IMAD.MOV.U32 R15, RZ, RZ, -0x1 ;  /* 0xffffffffff0f7424 */ /* 0x000fce00078e00ff */
[----:B------:R-:W-:Y:S05]  /*a4a0*/  WARPSYNC.COLLECTIVE R15, `(.L_x_1538) ;  /* 0x000000000f0c7348 */ /* 0x000fea0003c00000 */
[----:B------:R-:W-:Y:S02]  /*a4b0*/  ELECT P6, UR62, PT ;  /* 0x00000000003e782f */ /* 0x000fe400038c0000 */
[----:B------:R-:W-:Y:S01]  /*a4c0*/  MOV R14, UR62 ;  /* 0x0000003e000e7c02 */ /* 0x000fe20008000f00 */
[----:B------:R-:W-:Y:S10]  /*a4d0*/  ENDCOLLECTIVE ;  /* 0x000000000000791b */ /* 0x000ff40003800000 */
.L_x_1538:
[----:B------:R-:W-:Y:S05]  /*a4e0*/  BSYNC B0 ;  /* 0x0000000000007941 */ /* 0x000fea0003800000 */
.L_x_1537:
[----:B------:R-:W-:Y:S05]  /*a4f0*/  BRA `(.L_x_1539) ;  /* 0xfffffff400bc7947 */ /* 0x000fea000383ffff */
.L_x_1506:
[----:B-1----:R1:W2:Y:S02]  /*a500*/  SYNCS.PHASECHK.TRANS64.TRYWAIT P0, [R6+URZ], R5 ;  /* 0x00000005060075a7 */ /* 0x0022a4000800017f */
[----:B--2---:R-:W-:Y:S05]  /*a510*/  @!P0 NANOSLEEP.SYNCS 0x989680 ;  /* 0x009896800000895d */ /* 0x004fea0003900000 */
[----:B------:R-:W2:Y:S02]  /*a520*/  @!P0 SYNCS.PHASECHK.TRANS64 P0, [R6+URZ], R5 ;  /* 0x00000005060085a7 */ /* 0x000ea4000800007f */
[----:B--2---:R-:W-:Y:S05]  /*a530*/  @!P0 BRA `(.L_x_1506) ;  /* 0xfffffffc00f08947 */ /* 0x004fea000383ffff */
[----:B------:R-:W-:Y:S05]  /*a540*/  BRA `(.L_x_1540) ;  /* 0xfffffff400fc7947 */ /* 0x000fea000383ffff */
.L_x_1507:
[----:B--2---:R2:W3:Y:S02]  /*a550*/  SYNCS.PHASECHK.TRANS64.TRYWAIT P0, [R3+URZ], R2 ;  /* 0x00000002030075a7 */ /* 0x0044e4000800017f */
[----:B---3--:R-:W-:Y:S05]  /*a560*/  @!P0 NANOSLEEP.SYNCS 0x989680 ;  /* 0x009896800000895d */ /* 0x008fea0003900000 */
[----:B------:R-:W3:Y:S02]  /*a570*/  @!P0 SYNCS.PHASECHK.TRANS64 P0, [R3+URZ], R2 ;  /* 0x00000002030085a7 */ /* 0x000ee4000800007f */
[----:B---3--:R-:W-:Y:S05]  /*a580*/  @!P0 BRA `(.L_x_1507) ;  /* 0xfffffffc00f08947 */ /* 0x008fea000383ffff */
[----:B------:R-:W-:Y:S05]  /*a590*/  BRA `(.L_x_1541) ;  /* 0xfffffff400f07947 */ /* 0x000fea000383ffff */
.L_x_1509:
[----:B--2---:R2:W3:Y:S02]  /*a5a0*/  SYNCS.PHASECHK.TRANS64.TRYWAIT P0, [R0+URZ], R5 ;  /* 0x00000005000075a7 */ /* 0x0044e4000800017f */
[----:B---3--:R-:W-:Y:S05]  /*a5b0*/  @!P0 NANOSLEEP.SYNCS 0x989680 ;  /* 0x009896800000895d */ /* 0x008fea0003900000 */
[----:B------:R-:W3:Y:S02]  /*a5c0*/  @!P0 SYNCS.PHASECHK.TRANS64 P0, [R0+URZ], R5 ;  /* 0x00000005000085a7 */ /* 0x000ee4000800007f */
[----:B---3--:R-:W-:Y:S05]  /*a5d0*/  @!P0 BRA `(.L_x_1509) ;  /* 0xfffffffc00f08947 */ /* 0x008fea000383ffff */
[----:B------:R-:W-:Y:S05]  /*a5e0*/  BRA `(.L_x_1542) ;  /* 0xfffffff400f47947 */ /* 0x000fea000383ffff */
.L_x_1543:
        /* <DEDUP_REMOVED lines=9> */
.L_x_6562:


//--------------------- .text._ZN7cutlass13device_kernelIN5flash11enable_sm90INS1_16FlashAttnBwdSm90INS1_25CollectiveMainloopBwdSm90ILi2ELi2ELi2EN4cute5tupleIJNS5_1CILi1EEES8_S8_EEENS6_IJNS7_ILi64EEENS7_ILi128EEENS7_ILi96EEEEEENS_10bfloat16_tEfNS_4arch4Sm90ELb0ELb1ELb1ELb1ELb0ELb1ELb0ELb0ELi2ELi1ELi2ELi1ELb1EEENS1_21CollectiveEpilogueBwdISD_SE_SG_Li256ELb1ELb0ELi1EEENS1_19SingleTileSchedulerILb1ELb0ELb0ELi128EEEEEEEEEvNT_6ParamsE --------------------------
	.section	.text._ZN7cutlass13device_kernelIN5flash11enable_sm90INS1_16FlashAttnBwdSm90INS1_25CollectiveMainloopBwdSm90ILi2ELi2ELi2EN4cute5tupleIJNS5_1CILi1EEES8_S8_EEENS6_IJNS7_ILi64EEENS7_ILi128EEENS7_ILi96EEEEEENS_10bfloat16_tEfNS_4arch4Sm90ELb0ELb1ELb1ELb1ELb0ELb1ELb0ELb0ELi2ELi1ELi2ELi1ELb1EEENS1_21CollectiveEpilogueBwdISD_SE_SG_Li256ELb1ELb0ELi1EEENS1_19SingleTileSchedulerILb1ELb0ELb0ELi128EEEEEEEEEvNT_6ParamsE,"ax",@progbits
	.align	128
.text._ZN7cutlass13device_kernelIN5flash11enable_sm90INS1_16FlashAttnBwdSm90INS1_25CollectiveMainloopBwdSm90ILi2ELi2ELi2EN4cute5tupleIJNS5_1CILi1EEES8_S8_EEENS6_IJNS7_ILi64EEENS7_ILi128EEENS7_ILi96EEEEEENS_10bfloat16_tEfNS_4arch4Sm90ELb0ELb1ELb1ELb1ELb0ELb1ELb0ELb0ELi2ELi1ELi2ELi1ELb1EEENS1_21CollectiveEpilogueBwdISD_SE_SG_Li256ELb1ELb0ELi1EEENS1_19SingleTileSchedulerILb1ELb0ELb0ELi128EEEEEEEEEvNT_6ParamsE:
        .type           _ZN7cutlass13device_kernelIN5flash11enable_sm90INS1_16FlashAttnBwdSm90INS1_25CollectiveMainloopBwdSm90ILi2ELi2ELi2EN4cute5tupleIJNS5_1CILi1EEES8_S8_EEENS6_IJNS7_ILi64EEENS7_ILi128EEENS7_ILi96EEEEEENS_10bfloat16_tEfNS_4arch4Sm90ELb0ELb1ELb1ELb1ELb0ELb1ELb0ELb0ELi2ELi1ELi2ELi1ELb1EEENS1_21CollectiveEpilogueBwdISD_SE_SG_Li256ELb1ELb0ELi1EEENS1_19SingleTileSchedulerILb1ELb0ELb0ELi128EEEEEEEEEvNT_6ParamsE,@function
        .size           _ZN7cutlass13device_kernelIN5flash11enable_sm90INS1_16FlashAttnBwdSm90INS1_25CollectiveMainloopBwdSm90ILi2ELi2ELi2EN4cute5tupleIJNS5_1CILi1EEES8_S8_EEENS6_IJNS7_ILi64EEENS7_ILi128EEENS7_ILi96EEEEEENS_10bfloat16_tEfNS_4arch4Sm90ELb0ELb1ELb1ELb1ELb0ELb1ELb0ELb0ELi2ELi1ELi2ELi1ELb1EEENS1_21CollectiveEpilogueBwdISD_SE_SG_Li256ELb1ELb0ELi1EEENS1_19SingleTileSchedulerILb1ELb0ELb0ELi128EEEEEEEEEvNT_6ParamsE,(.L_x_6563 - _ZN7cutlass13device_kernelIN5flash11enable_sm90INS1_16FlashAttnBwdSm90INS1_25CollectiveMainloopBwdSm90ILi2ELi2ELi2EN4cute5tupleIJNS5_1CILi1EEES8_S8_EEENS6_IJNS7_ILi64EEENS7_ILi128EEENS7_ILi96EEEEEENS_10bfloat16_tEfNS_4arch4Sm90ELb0ELb1ELb1ELb1ELb0ELb1ELb0ELb0ELi2ELi1ELi2ELi1ELb1EEENS1_21CollectiveEpilogueBwdISD_SE_SG_Li256ELb1ELb0ELi1EEENS1_19SingleTileSchedulerILb1ELb0ELb0ELi128EEEEEEEEEvNT_6ParamsE)
        .other          _ZN7cutlass13device_kernelIN5flash11enable_sm90INS1_16FlashAttnBwdSm90INS1_25CollectiveMainloopBwdSm90ILi2ELi2ELi2EN4cute5tupleIJNS5_1CILi1EEES8_S8_EEENS6_IJNS7_ILi64EEENS7_ILi128EEENS7_ILi96EEEEEENS_10bfloat16_tEfNS_4arch4Sm90ELb0ELb1ELb1ELb1ELb0ELb1ELb0ELb0ELi2ELi1ELi2ELi1ELb1EEENS1_21CollectiveEpilogueBwdISD_SE_SG_Li256ELb1ELb0ELi1EEENS1_19SingleTileSchedulerILb1ELb0ELb0ELi128EEEEEEEEEvNT_6ParamsE,@"STO_CUDA_ENTRY STV_DEFAULT"
_ZN7cutlass13device_kernelIN5flash11enable_sm90INS1_16FlashAttnBwdSm90INS1_25CollectiveMainloopBwdSm90ILi2ELi2ELi2EN4cute5tupleIJNS5_1CILi1EEES8_S8_EEENS6_IJNS7_ILi64EEENS7_ILi128EEENS7_ILi96EEEEEENS_10bfloat16_tEfNS_4arch4Sm90ELb0ELb1ELb1ELb1ELb0ELb1ELb0ELb0ELi2ELi1ELi2ELi1ELb1EEENS1_21CollectiveEpilogueBwdISD_SE_SG_Li256ELb1ELb0ELi1EEENS1_19SingleTileSchedulerILb1ELb0ELb0ELi128EEEEEEEEEvNT_6ParamsE:
        /* <DEDUP_REMOVED lines=24> */
.L_x_1545:
[----:B------:R-:W-:Y:S05]  /*0180*/  BSYNC B0 ;  /* 0x0000000000007941 */ /* 0x000fea0003800000 */
.L_x_1544:
        /* <DEDUP_REMOVED lines=37> */
.L_x_1546:
        /* <DEDUP_REMOVED lines=22> */
.L_x_1547:
[----:B------:R-:W-:Y:S01]  /*0540*/  PLOP3.LUT P0, PT, PT, PT, UP0, 0x80, 0x0 ;  /* 0x000000000000781c */ /* 0x000fe20003f0f008 */
[----:B------:R-:W-:Y:S01]  /*0550*/  NOP ;  /* 0x0000000000007918 */ /* 0x000fe20000000000 */
[----:B------:R-:W-:Y:S01]  /*0560*/  ULDC.64 UR46, c[0x0][0x208] ;  /* 0x00008200002e7ab9 */ /* 0x000fe20000000a00 */
[----:B------:R-:W-:Y:S01]  /*0570*/  BSSY B6, `(.L_x_1548) ;  /* 0x0000aa2000067945 */ /* 0x000fe20003800000 */
[----:B-12-4-:R-:W-:Y:S09]  /*0580*/  BAR.SYNC.DEFER_BLOCKING 0x0 ;  /* 0x0000000000007b1d */ /* 0x016ff20000010000 */
[----:B------:R-:W-:Y:S05]  /*0590*/  @!P0 BRA `(.L_x_1549) ;  /* 0x0000006800688947 */ /* 0x000fea0003800000 */
.L_x_1550:
[----:B------:R-:W-:-:S08]  /*05a0*/  NOP ;  /* 0x0000000000007918 */ /* 0x000fd00000000000 */
[----:B------:R-:W1:Y:S02]  /*05b0*/  USETMAXREG.TRY_ALLOC.CTAPOOL UP0, 0xf0 ;  /* 0x000000f0000079c8 */ /* 0x000e640008000600 */
[----:B-1----:R-:W-:-:S13]  /*05c0*/  PLOP3.LUT P0, PT, PT, PT, UP0, 0x80, 0x0 ;  /* 0x000000000000781c */ /* 0x002fda0003f0f008 */
[----:B------:R-:W-:Y:S05]  /*05d0*/  @!P0 BRA `(.L_x_1550) ;  /* 0xfffffffc00f08947 */ /* 0x000fea000383ffff */
[----:B------:R-:W-:Y:S01]  /*05e0*/  LOP3.LUT R0, R0, 0x3, RZ, 0xc0, !PT ;  /* 0x0000000300007812 */ /* 0x000fe200078ec0ff */
[----:B------:R-:W1:Y:S01]  /*05f0*/  S2R R2, SR_TID.X ;  /* 0x0000000000027919 */ /* 0x000e620000002100 */
[----:B------:R-:W-:Y:S01]  /*0600*/  ULDC.64 UR4, c[0x0][0x8d8] ;  /* 0x0002360000047ab9 */ /* 0x000fe20000000a00 */
[----:B------:R-:W2:Y:S03]  /*0610*/  S2UR UR6, SR_CTAID.X ;  /* 0x00000000000679c3 */ /* 0x000ea60000002500 */
[----:B------:R-:W3:Y:S05]  /*0620*/  SHFL.IDX PT, R0, R0, RZ, 0x1f ;  /* 0x00001fff00007589 */ /* 0x000eea00000e0000 */
[----:B------:R-:W4:Y:S01]  /*0630*/  S2UR UR36, SR_CTAID.Z ;  /* 0x00000000002479c3 */ /* 0x000f220000002700 */
[----:B---3--:R-:W-:-:S02]  /*0640*/  ISETP.NE.AND P0, PT, R0, RZ, PT ;  /* 0x000000ff0000720c */ /* 0x008fc40003f05270 */
[----:B-1----:R-:W-:-:S11]  /*0650*/  SHF.R.U32.HI R2, RZ, 0x7, R2 ;  /* 0x00000007ff027819 */ /* 0x002fd60000011602 */
[----:B------:R-:W-:-:S05]  /*0660*/  @!P0 VIADD R2, R2, 0x9 ;  /* 0x0000000902028836 */ /* 0x000fca0000000000 */
[----:B------:R1:W-:Y:S06]  /*0670*/  @!P0 BAR.ARV R2, 0xa0 ;  /* 0x000280020000851d */ /* 0x0003ec0000002000 */
[----:B------:R-:W-:-:S04]  /*0680*/  ISETP.NE.U32.AND P0, PT, RZ, UR4, PT ;  /* 0x00000004ff007c0c */ /* 0x000fc8000bf05070 */
[----:B------:R-:W-:-:S13]  /*0690*/  ISETP.NE.AND.EX P0, PT, RZ, UR5, PT, P0 ;  /* 0x00000005ff007c0c */ /* 0x000fda000bf05300 */
[----:B-12-4-:R-:W-:Y:S05]  /*06a0*/  @!P0 BRA `(.L_x_1551) ;  /* 0x00000000001c8947 */ /* 0x016fea0003800000 */
[----:B------:R-:W-:Y:S02]  /*06b0*/  ULDC.64 UR4, c[0x0][0x8d8] ;  /* 0x0002360000047ab9 */ /* 0x000fe40000000a00 */
[----:B------:R-:W-:-:S06]  /*06c0*/  UIMAD.WIDE UR4, UR36, 0x4, UR4 ;  /* 0x00000004240478a5 */ /* 0x000fcc000f8e0204 */
[----:B------:R-:W-:Y:S02]  /*06d0*/  IMAD.U32 R2, RZ, RZ, UR4 ;  /* 0x00000004ff027e24 */ /* 0x000fe4000f8e00ff */
[----:B------:R-:W-:-:S05]  /*06e0*/  IMAD.U32 R3, RZ, RZ, UR5 ;  /* 0x00000005ff037e24 */ /* 0x000fca000f8e00ff */
[----:B------:R-:W2:Y:S02]  /*06f0*/  LDG.E R2, desc[UR46][R2.64] ;  /* 0x0000002e02027981 */ /* 0x000ea4000c1e1900 */
[----:B--2---:R-:W-:Y:S01]  /*0700*/  R2UR UR4, R2 ;  /* 0x00000000020472ca */ /* 0x004fe200000e0000 */
[----:B------:R-:W-:-:S14]  /*0710*/  BRA `(.L_x_1552) ;  /* 0x00000000003c7947 */ /* 0x000fdc0003800000 */
.L_x_1551:
        /* <DEDUP_REMOVED lines=14> */
.L_x_1553:
[----:B------:R-:W-:-:S05]  /*0800*/  ULDC UR4, c[0x0][0x8bc] ;  /* 0x00022f0000047ab9 */ /* 0x000fca0000000800 */
.L_x_1552:
[----:B------:R-:W-:-:S04]  /*0810*/  USHF.L.U32 UR42, UR6, 0x7, URZ ;  /* 0x00000007062a7899 */ /* 0x000fc8000800063f */
[----:B------:R-:W-:-:S04]  /*0820*/  UISETP.GE.AND UP0, UPT, UR42, UR4, UPT ;  /* 0x000000042a00728c */ /* 0x000fc8000bf06270 */
[----:B------:R-:W-:-:S06]  /*0830*/  USEL UR36, UR36, 0xffffffff, !UP0 ;  /* 0xffffffff24247887 */ /* 0x000fcc000c000000 */
[----:B------:R-:W-:-:S13]  /*0840*/  ISETP.LE.AND P0, PT, RZ, UR36, PT ;  /* 0x00000024ff007c0c */ /* 0x000fda000bf03270 */
[----:B------:R-:W-:Y:S05]  /*0850*/  @!P0 BRA `(.L_x_1554) ;  /* 0x000000a400cc8947 */ /* 0x000fea0003800000 */
[----:B------:R-:W1:Y:S01]  /*0860*/  S2R R0, SR_TID.X ;  /* 0x0000000000007919 */ /* 0x000e620000002100 */
[----:B------:R-:W-:Y:S01]  /*0870*/  ULDC.64 UR4, c[0x0][0x780] ;  /* 0x0001e00000047ab9 */ /* 0x000fe20000000a00 */
[----:B------:R-:W-:Y:S01]  /*0880*/  ULDC UR41, c[0x0][0x290] ;  /* 0x0000a40000297ab9 */ /* 0x000fe20000000800 */
[----:B------:R-:W-:-:S04]  /*0890*/  ISETP.NE.U32.AND P0, PT, RZ, UR4, PT ;  /* 0x00000004ff007c0c */ /* 0x000fc8000bf05070 */
        /* <DEDUP_REMOVED lines=10> */
.L_x_1555:
        /* <DEDUP_REMOVED lines=14> */
.L_x_1556:
        /* <DEDUP_REMOVED lines=11> */
.L_x_1557:
        /* <DEDUP_REMOVED lines=13> */
.L_x_1558:
[----:B------:R-:W-:Y:S01]  /*0ba0*/  UIADD3 UR5, UR42, UR37, -UR41 ;  /* 0x000000252a057290 */ /* 0x000fe2000fffe829 */
[----:B------:R-:W-:Y:S01]  /*0bb0*/  ISETP.LE.AND P1, PT, RZ, UR6, PT ;  /* 0x00000006ff007c0c */ /* 0x000fe2000bf23270 */
[----:B------:R-:W-:Y:S01]  /*0bc0*/  ULDC UR6, c[0x0][0x74c] ;  /* 0x0001d30000067ab9 */ /* 0x000fe20000000800 */
[----:B------:R-:W-:Y:S01]  /*0bd0*/  UIADD3 UR4, UR37, 0x3f, URZ ;  /* 0x0000003f25047890 */ /* 0x000fe2000fffe03f */
[----:B------:R-:W-:Y:S01]  /*0be0*/  PLOP3.LUT P0, PT, PT, PT, PT, 0x80, 0x0 ;  /* 0x000000000000781c */ /* 0x000fe20003f0f070 */
[----:B------:R-:W-:Y:S01]  /*0bf0*/  UIADD3 UR5, UR5, -UR6, URZ ;  /* 0x8000000605057290 */ /* 0x000fe2000fffe03f */
[----:B------:R-:W-:Y:S02]  /*0c00*/  CS2R R70, SRZ ;  /* 0x0000000000467805 */ /* 0x000fe4000001ff00 */
[----:B------:R-:W-:Y:S02]  /*0c10*/  CS2R R68, SRZ ;  /* 0x0000000000447805 */ /* 0x000fe4000001ff00 */
[----:B------:R-:W-:Y:S01]  /*0c20*/  CS2R R66, SRZ ;  /* 0x0000000000427805 */ /* 0x000fe2000001ff00 */
[----:B------:R-:W-:Y:S01]  /*0c30*/  USHF.R.S32.HI UR6, URZ, 0x1f, UR5 ;  /* 0x0000001f3f067899 */ /* 0x000fe20008011405 */
[----:B------:R-:W-:-:S02]  /*0c40*/  CS2R R64, SRZ ;  /* 0x0000000000407805 */ /* 0x000fc4000001ff00 */
[----:B------:R-:W-:Y:S02]  /*0c50*/  CS2R R62, SRZ ;  /* 0x00000000003e7805 */ /* 0x000fe4000001ff00 */
[----:B------:R-:W-:Y:S01]  /*0c60*/  CS2R R60, SRZ ;  /* 0x00000000003c7805 */ /* 0x000fe2000001ff00 */
[----:B------:R-:W-:Y:S01]  /*0c70*/  ULEA.HI UR6, UR6, UR5, URZ, 0x6 ;  /* 0x0000000506067291 */ /* 0x000fe2000f8f303f */
[----:B------:R-:W-:Y:S01]  /*0c80*/  CS2R R58, SRZ ;  /* 0x00000000003a7805 */ /* 0x000fe2000001ff00 */
[----:B------:R-:W-:Y:S01]  /*0c90*/  USHF.R.S32.HI UR5, URZ, 0x1f, UR4 ;  /* 0x0000001f3f057899 */ /* 0x000fe20008011404 */
[----:B------:R-:W-:Y:S01]  /*0ca0*/  CS2R R56, SRZ ;  /* 0x0000000000387805 */ /* 0x000fe2000001ff00 */
[----:B------:R-:W-:Y:S01]  /*0cb0*/  USHF.R.S32.HI UR6, URZ, 0x6, UR6 ;  /* 0x000000063f067899 */ /* 0x000fe20008011406 */
[----:B------:R-:W-:Y:S01]  /*0cc0*/  CS2R R54, SRZ ;  /* 0x0000000000367805 */ /* 0x000fe2000001ff00 */
[----:B------:R-:W-:Y:S01]  /*0cd0*/  ULEA.HI UR5, UR5, UR4, URZ, 0x6 ;  /* 0x0000000405057291 */ /* 0x000fe2000f8f303f */
[----:B------:R-:W-:Y:S01]  /*0ce0*/  CS2R R52, SRZ ;  /* 0x0000000000347805 */ /* 0x000fe2000001ff00 */
[----:B------:R-:W-:Y:S01]  /*0cf0*/  UISETP.LT.AND UP0, UPT, URZ, UR6, UPT ;  /* 0x000000063f00728c */ /* 0x000fe2000bf01270 */
[----:B------:R-:W-:Y:S01]  /*0d00*/  CS2R R50, SRZ ;  /* 0x0000000000327805 */ /* 0x000fe2000001ff00 */
[----:B------:R-:W-:Y:S01]  /*0d10*/  USHF.R.S32.HI UR39, URZ, 0x6, UR5 ;  /* 0x000000063f277899 */ /* 0x000fe20008011405 */
[----:B------:R-:W-:Y:S01]  /*0d20*/  CS2R R48, SRZ ;  /* 0x0000000000307805 */ /* 0x000fe2000001ff00 */
[----:B------:R-:W-:Y:S01]  /*0d30*/  USEL UR40, URZ, UR6, !UP0 ;  /* 0x000000063f287287 */ /* 0x000fe2000c000000 */
        /* <DEDUP_REMOVED lines=29> */
[----:B------:R-:W-:Y:S01]  /*0f10*/  CS2R R84, SRZ ;  /* 0x0000000000547805 */ /* 0x000fe2000001ff00 */
[----:B------:R-:W-:Y:S01]  /*0f20*/  IMAD.MOV.U32 R83, RZ, RZ, RZ ;  /* 0x000000ffff537224 */ /* 0x000fe200078e00ff */
[----:B------:R-:W-:Y:S06]  /*0f30*/  @!P1 BRA `(.L_x_1559) ;  /* 0x0000000000209947 */ /* 0x000fec0003800000 */
[----:B------:R-:W-:Y:S01]  /*0f40*/  UIADD3 UR4, -UR41, 0xbf, UR37 ;  /* 0x000000bf29047890 */ /* 0x000fe2000fffe125 */
[----:B------:R-:W-:-:S03]  /*0f50*/  ULDC UR5, c[0x0][0x748] ;  /* 0x0001d20000057ab9 */ /* 0x000fc60000000800 */
[----:B------:R-:W-:-:S04]  /*0f60*/  UIADD3 UR4, UR4, UR5, UR42 ;  /* 0x0000000504047290 */ /* 0x000fc8000fffe02a */
[----:B------:R-:W-:-:S04]  /*0f70*/  USHF.R.S32.HI UR5, URZ, 0x1f, UR4 ;  /* 0x0000001f3f057899 */ /* 0x000fc80008011404 */
[----:B------:R-:W-:-:S04]  /*0f80*/  ULEA.HI UR5, UR5, UR4, URZ, 0x6 ;  /* 0x0000000405057291 */ /* 0x000fc8000f8f303f */
[----:B------:R-:W-:-:S04]  /*0f90*/  USHF.R.S32.HI UR5, URZ, 0x6, UR5 ;  /* 0x000000063f057899 */ /* 0x000fc80008011405 */
[----:B------:R-:W-:-:S04]  /*0fa0*/  UISETP.LT.AND UP0, UPT, UR39, UR5, UPT ;  /* 0x000000052700728c */ /* 0x000fc8000bf01270 */
[----:B------:R-:W-:-:S12]  /*0fb0*/  USEL UR39, UR39, UR5, UP0 ;  /* 0x0000000527277287 */ /* 0x000fd80008000000 */
.L_x_1559:
        /* <DEDUP_REMOVED lines=28> */
.L_x_1562:
        /* <DEDUP_REMOVED lines=15> */
.L_x_1561:
        /* <DEDUP_REMOVED lines=22> */
.L_x_1564:
        /* <DEDUP_REMOVED lines=15> */
.L_x_1563:
[----:B------:R-:W-:Y:S01]  /*14c0*/  SHF.R.S32.HI R19, RZ, 0x1f, R18 ;  /* 0x0000001fff137819 */ /* 0x000fe20000011412 */
[----:B------:R-:W-:-:S03]  /*14d0*/  UMOV UR4, 0xffffffff ;  /* 0xffffffff00047882 */ /* 0x000fc60000000000 */
[----:B------:R-:W-:-:S04]  /*14e0*/  LEA.HI R0, R19, R18, RZ, 0x7 ;  /* 0x0000001213007211 */ /* 0x000fc800078f38ff */
[----:B------:R-:W-:Y:S01]  /*14f0*/  SHF.R.S32.HI R17, RZ, 0x7, R0 ;  /* 0x00000007ff117819 */ /* 0x000fe20000011400 */
[----:B------:R-:W-:Y:S06]  /*1500*/  BRA.DIV UR4, `(.L_x_1565) ;  /* 0x0000009a04a87947 */ /* 0x000fec000b800000 */
[----:B------:R1:W2:Y:S02]  /*1510*/  SHFL.IDX PT, R14, R17, RZ, 0x1f ;  /* 0x00001fff110e7589 */ /* 0x0002a400000e0000 */
.L_x_1660:
        /* <DEDUP_REMOVED lines=15> */
.L_x_1566:
        /* <DEDUP_REMOVED lines=19> */
.L_x_1568:
        /* <DEDUP_REMOVED lines=44> */
[----:B------:R-:W-:Y:S01]  /*1a00*/  IMAD.U32 R5, RZ, RZ, UR42 ;  /* 0x0000002aff057e24 */ /* 0x000fe2000f8e00ff */
[----:B------:R-:W-:Y:S01]  /*1a10*/  LOP3.LUT R24, R24, 0xfffffff8, RZ, 0xc0, !PT ;  /* 0xfffffff818187812 */ /* 0x000fe200078ec0ff */
[----:B------:R-:W4:Y:S01]  /*1a20*/  LDSM.16.M88.4 R168, [R6+0xa000] ;  /* 0x00a0000006a8783b */ /* 0x000f220000000200 */
[----:B------:R-:W-:-:S02]  /*1a30*/  LOP3.LUT R7, R7, 0x8, R18, 0xf8, !PT ;  /* 0x0000000807077812 */ /* 0x000fc400078ef812 */
[----:B------:R-:W-:Y:S02]  /*1a40*/  CS2R R70, SRZ ;  /* 0x0000000000467805 */ /* 0x000fe4000001ff00 */
[----:B------:R-:W-:Y:S01]  /*1a50*/  SHF.R.U32.HI R8, RZ, 0x3, R0 ;  /* 0x00000003ff087819 */ /* 0x000fe20000011600 */
[----:B------:R-:W-:Y:S01]  /*1a60*/  IMAD.IADD R24, R3, 0x1, -R24 ;  /* 0x0000000103187824 */ /* 0x000fe200078e0a18 */
[----:B------:R-:W-:Y:S02]  /*1a70*/  LEA.HI R3, R17, R17, RZ, 0x1 ;  /* 0x0000001111037211 */ /* 0x000fe400078f08ff */
[----:B------:R-:W-:Y:S02]  /*1a80*/  CS2R R68, SRZ ;  /* 0x0000000000447805 */ /* 0x000fe4000001ff00 */
[----:B------:R-:W-:Y:S02]  /*1a90*/  LOP3.LUT R7, R7, R8, RZ, 0x3c, !PT ;  /* 0x0000000807077212 */ /* 0x000fe400078e3cff */
[----:B------:R-:W-:-:S02]  /*1aa0*/  CS2R R66, SRZ ;  /* 0x0000000000427805 */ /* 0x000fc4000001ff00 */
        /* <DEDUP_REMOVED lines=48> */
[----:B------:R-:W-:-:S02]  /*1db0*/  CS2R R96, SRZ ;  /* 0x0000000000607805 */ /* 0x000fc4000001ff00 */
[----:B-----5:R-:W-:Y:S02]  /*1dc0*/  IADD3 R3, -R0, UR41, -R5 ;  /* 0x0000002900037c10 */ /* 0x020fe4000fffe905 */
        /* <DEDUP_REMOVED lines=12> */
[----:B------:R-:W-:Y:S01]  /*1e90*/  IMAD R4, R4, 0x4, R237 ;  /* 0x0000000404047824 */ /* 0x000fe200078e02ed */
[----:B------:R-:W-:Y:S01]  /*1ea0*/  IADD3 R0, RZ, -UR42, -R0 ;  /* 0x8000002aff007c10 */ /* 0x000fe2000fffe800 */
[----:B------:R-:W-:Y:S01]  /*1eb0*/  ULOP3.LUT UR11, UR38, 0x1, URZ, 0xfc, !UPT ;  /* 0x00000001260b7892 */ /* 0x000fe2000f8efc3f */
[----:B------:R-:W-:Y:S01]  /*1ec0*/  UMOV UR9, URZ ;  /* 0x0000003f00097c82 */ /* 0x000fe20008000000 */
[----:B------:R-:W-:Y:S01]  /*1ed0*/  UMOV UR4, URZ ;  /* 0x0000003f00047c82 */ /* 0x000fe20008000000 */
[----:B------:R-:W-:Y:S01]  /*1ee0*/  ULDC UR5, c[0x0][0x75c] ;  /* 0x0001d70000057ab9 */ /* 0x000fe20000000800 */
[----:B-1234-:R-:W-:-:S08]  /*1ef0*/  ULDC UR6, c[0x0][0x744] ;  /* 0x0001d10000067ab9 */ /* 0x01efd00000000800 */
.L_x_1579:
[----:B------:R-:W-:-:S06]  /*1f00*/  UISETP.NE.AND UP0, UPT, UR11, 0x3, UPT ;  /* 0x000000030b00788c */ /* 0x000fcc000bf05270 */
[----:B------:R-:W-:-:S13]  /*1f10*/  PLOP3.LUT P6, PT, PT, PT, UP0, 0x80, 0x0 ;  /* 0x000000000000781c */ /* 0x000fda0003fcf008 */
[----:B-1----:R-:W-:Y:S05]  /*1f20*/  @!P6 BRA `(.L_x_1569) ;  /* 0x000000000004e947 */ /* 0x002fea0003800000 */
[----:B------:R-:W-:Y:S01]  /*1f30*/  BPT.TRAP 0x1 ;  /* 0x000000040000795c */ /* 0x000fe20000300000 */
.L_x_1569:
[----:B------:R-:W-:Y:S01]  /*1f40*/  R2UR UR7, R237 ;  /* 0x00000000ed0772ca */ /* 0x000fe200000e0000 */
[----:B------:R-:W-:-:S05]  /*1f50*/  IMAD.U32 R120, RZ, RZ, UR9 ;  /* 0x00000009ff787e24 */ /* 0x000fca000f8e00ff */
[----:B------:R-:W-:-:S07]  /*1f60*/  SHF.L.U32 R120, R120, 0x1f, RZ ;  /* 0x0000001f78787819 */ /* 0x000fce00000006ff */
[----:B------:R-:W-:-:S09]  /*1f70*/  ULEA UR7, UR4, UR7, 0x3 ;  /* 0x0000000704077291 */ /* 0x000fd2000f8e183f */
[----:B------:R1:W2:Y:S01]  /*1f80*/  SYNCS.PHASECHK.TRANS64.TRYWAIT P0, [UR7+0x26810], R120 ;  /* 0x02681078ff0075a7 */ /* 0x0002a20008000147 */
[----:B------:R-:W-:Y:S05]  /*1f90*/  @!P6 BRA `(.L_x_1570) ;  /* 0x000000000004e947 */ /* 0x000fea0003800000 */
[----:B------:R-:W-:Y:S01]  /*1fa0*/  BPT.TRAP 0x1 ;  /* 0x000000040000795c */ /* 0x000fe20000300000 */
.L_x_1570:
[----:B--2---:R-:W-:Y:S05]  /*1fb0*/  @P0 BRA `(.L_x_1571) ;  /* 0x0000000000080947 */ /* 0x004fea0003800000 */
[----:B------:R-:W2:Y:S02]  /*1fc0*/  SYNCS.PHASECHK.TRANS64.TRYWAIT P0, [UR7+0x26810], R120 ;  /* 0x02681078ff0075a7 */ /* 0x000ea40008000147 */
[----:B--2---:R-:W-:Y:S05]  /*1fd0*/  @!P0 BRA `(.L_x_1572) ;  /* 0x0000009000288947 */ /* 0x004fea0003800000 */
.L_x_1571:
        /* <DEDUP_REMOVED lines=66> */
.L_x_1573:
[----:B------:R1:W1:Y:S01]  /*2400*/  SYNCS.PHASECHK.TRANS64.TRYWAIT P0, [UR7+0x26830], R120 ;  /* 0x02683078ff0075a7 */ /* 0x0002620008000147 */
[----:B------:R-:W-:Y:S05]  /*2410*/  @!P6 BRA `(.L_x_1574) ;  /* 0x000000000004e947 */ /* 0x000fea0003800000 */
[----:B------:R-:W-:Y:S01]  /*2420*/  BPT.TRAP 0x1 ;  /* 0x000000040000795c */ /* 0x000fe20000300000 */
.L_x_1574:
        /* <DEDUP_REMOVED lines=50> */
.L_x_1575:
[----:B------:R-:W-:Y:S01]  /*2750*/  ULEA UR12, UR40, -UR37, 0x6 ;  /* 0x80000025280c7291 */ /* 0x000fe2000f8e303f */
[C---:B------:R-:W-:Y:S01]  /*2760*/  ISETP.GT.AND P2, PT, R0.reuse, RZ, PT ;  /* 0x000000ff0000720c */ /* 0x040fe20003f44270 */
[----:B------:R-:W-:Y:S01]  /*2770*/  FMUL.FTZ R236, R151, UR5 ;  /* 0x0000000597ec7c20 */ /* 0x000fe20008410000 */
[----:B------:R-:W-:Y:S01]  /*2780*/  ISETP.GT.AND P0, PT, R0, 0x8, PT ;  /* 0x000000080000780c */ /* 0x000fe20003f04270 */
[----:B------:R-:W-:Y:S01]  /*2790*/  FMUL.FTZ R235, R152, UR5 ;  /* 0x0000000598eb7c20 */ /* 0x000fe20008410000 */
[C---:B------:R-:W-:Y:S01]  /*27a0*/  ISETP.GT.AND P1, PT, R3.reuse, RZ, PT ;  /* 0x000000ff0300720c */ /* 0x040fe20003f24270 */
        /* <DEDUP_REMOVED lines=403> */
[----:B------:R-:W-:-:S05]  /*40e0*/  VIADD R129, R237, 0x1e800 ;  /* 0x0001e800ed817836 */ /* 0x000fca0000000000 */
[----:B------:R-:W-:Y:S02]  /*40f0*/  R2UR UR12, R129 ;  /* 0x00000000810c72ca */ /* 0x000fe400000e0000 */
[----:B------:R-:W-:Y:S02]  /*4100*/  F2FP.BF16.F32.PACK_AB R130, R134, R131 ;  /* 0x000000838682723e */ /* 0x000fe400000010ff */
[----:B------:R-:W-:Y:S02]  /*4110*/  F2FP.BF16.F32.PACK_AB R128, R128, R19 ;  /* 0x000000138080723e */ /* 0x000fe400000010ff */
[----:B------:R-:W-:-:S07]  /*4120*/  F2FP.BF16.F32.PACK_AB R129, R21, R20 ;  /* 0x000000141581723e */ /* 0x000fce00000010ff */
[----:B------:R-:W-:Y:S01]  /*4130*/  USHF.R.U32.HI UR12, URZ, 0x4, UR12 ;  /* 0x000000043f0c7899 */ /* 0x000fe2000801160c */
[----:B------:R-:W-:Y:S02]  /*4140*/  WARPGROUP.DEPBAR.LE gsb0, 0x0 ;  /* 0x00008000000079c5 */ /* 0x000fe40000010000 */
[----:B------:R-:W-:Y:S02]  /*4150*/  F2FP.BF16.F32.PACK_AB R120, R127, R126 ;  /* 0x0000007e7f78723e */ /* 0x000fe400000010ff */
[----:B------:R-:W-:Y:S02]  /*4160*/  F2FP.BF16.F32.PACK_AB R121, R152, R13 ;  /* 0x0000000d9879723e */ /* 0x000fe400000010ff */
[----:B------:R-:W-:Y:S02]  /*4170*/  F2FP.BF16.F32.PACK_AB R122, R23, R22 ;  /* 0x00000016177a723e */ /* 0x000fe400000010ff */
[----:B------:R-:W-:-:S04]  /*4180*/  F2FP.BF16.F32.PACK_AB R123, R18, R17 ;  /* 0x00000011127b723e */ /* 0x000fc800000010ff */
[----:B------:R-:W-:-:S06]  /*4190*/  WARPGROUP.ARRIVE ;  /* 0x00000000000079c5 */ /* 0x000fcc0000000000 */
[----:B------:R-:W-:Y:S01]  /*41a0*/  HGMMA.64x96x16.F32.BF16 R72, R120, gdesc[UR12].tnspB, R72, gsb0 ;  /* 0x4160000c78487df0 */ /* 0x000fe20008001848 */
[----:B------:R-:W-:Y:S01]  /*41b0*/  ULOP3.LUT UR12, UR12, 0x3fff, URZ, 0xc0, !UPT ;  /* 0x00003fff0c0c7892 */ /* 0x000fe2000f8ec03f */
[----:B------:R-:W-:Y:S01]  /*41c0*/  F2FP.BF16.F32.PACK_AB R131, R11, R154 ;  /* 0x0000009a0b83723e */ /* 0x000fe200000010ff */
[----:B------:R-:W-:Y:S02]  /*41d0*/  UIADD3 UR14, UR10, 0xc0, URZ ;  /* 0x000000c00a0e7890 */ /* 0x000fe4000fffe03f */
[----:B------:R-:W-:-:S04]  /*41e0*/  ULOP3.LUT UR15, UR12, 0x10000, URZ, 0xfc, !UPT ;  /* 0x000100000c0f7892 */ /* 0x000fc8000f8efc3f */
[----:B------:R-:W-:-:S03]  /*41f0*/  ULEA UR10, UR4, UR15, 0xa ;  /* 0x0000000f040a7291 */ /* 0x000fc6000f8e503f */
[----:B------:R-:W-:Y:S01]  /*4200*/  UMOV UR15, 0x80000020 ;  /* 0x80000020000f7882 */ /* 0x000fe20000000000 */
[----:B------:R-:W-:Y:S02]  /*4210*/  WARPGROUP.DEPBAR.LE gsb0, 0x0 ;  /* 0x00008000000079c5 */ /* 0x000fe40000010000 */
[----:B------:R-:W-:-:S06]  /*4220*/  WARPGROUP.ARRIVE ;  /* 0x00000000000079c5 */ /* 0x000fcc0000000000 */
[----:B------:R-:W-:Y:S01]  /*4230*/  HGMMA.64x96x16.F32.BF16 R72, R128, gdesc[UR12].tnspB, R72, gsb0 ;  /* 0x4160000c80487df0 */ /* 0x000fe20008001848 */
[----:B------:R-:W-:-:S05]  /*4240*/  IMAD R5, R16, 0x1000, R237 ;  /* 0x0000100010057824 */ /* 0x000fca00078e02ed */
[----:B------:R-:W-:Y:S01]  /*4250*/  R2UR UR13, R5 ;  /* 0x00000000050d72ca */ /* 0x000fe200000e0000 */
[----:B------:R-:W-:Y:S01]  /*4260*/  UMOV UR19, 0xc0000010 ;  /* 0xc000001000137882 */ /* 0x000fe20000000000 */
[----:B------:R-:W-:-:S11]  /*4270*/  UMOV UR16, UR10 ;  /* 0x0000000a00107c82 */ /* 0x000fd60008000000 */
[----:B------:R-:W-:-:S04]  /*4280*/  USHF.R.U32.HI UR13, URZ, 0x4, UR13 ;  /* 0x000000043f0d7899 */ /* 0x000fc8000801160d */
[----:B------:R-:W-:Y:S01]  /*4290*/  ULOP3.LUT UR12, UR13, 0x3fff, URZ, 0xc0, !UPT ;  /* 0x00003fff0d0c7892 */ /* 0x000fe2000f8ec03f */
[----:B------:R-:W-:-:S06]  /*42a0*/  UMOV UR17, 0x40000040 ;  /* 0x4000004000117882 */ /* 0x000fcc0000000000 */
[----:B------:R-:W-:Y:S01]  /*42b0*/  UMOV UR18, UR12 ;  /* 0x0000000c00127c82 */ /* 0x000fe20008000000 */
        /* <DEDUP_REMOVED lines=11> */
[----:B------:R-:W-:-:S06]  /*4370*/  UMOV UR19, 0xc0000010 ;  /* 0xc000001000137882 */ /* 0x000fcc0000000000 */
[----:B------:R-:W-:Y:S01]  /*4380*/  UMOV UR18, UR13 ;  /* 0x0000000d00127c82 */ /* 0x000fe20008000000 */
[----:B------:R-:W-:Y:S02]  /*4390*/  WARPGROUP.DEPBAR.LE gsb0, 0x0 ;  /* 0x00008000000079c5 */ /* 0x000fe40000010000 */
        /* <DEDUP_REMOVED lines=145> */
.L_x_1577:
        /* <DEDUP_REMOVED lines=48> */
.L_x_1578:
        /* <DEDUP_REMOVED lines=62> */
.L_x_1560:
        /* <DEDUP_REMOVED lines=33> */
[----:B------:R-:W-:Y:S02]  /*55a0*/  SHF.R.S32.HI R11, RZ, 0x5, R7 ;  /* 0x00000005ff0b7819 */ /* 0x000fe40000011407 */
[----:B------:R-:W-:Y:S01]  /*55b0*/  SHF.R.U32.HI R0, RZ, 0x1, R0 ;  /* 0x00000001ff007819 */ /* 0x000fe20000011600 */
[----:B------:R-:W-:Y:S01]  /*55c0*/  IMAD.IADD R3, R8, 0x1, -R3 ;  /* 0x0000000108037824 */ /* 0x000fe200078e0a03 */
[----:B------:R-:W-:Y:S02]  /*55d0*/  F2FP.BF16.F32.PACK_AB R105, R107, R106 ;  /* 0x0000006a6b69723e */ /* 0x000fe400000010ff */
[----:B------:R-:W-:Y:S02]  /*55e0*/  F2FP.BF16.F32.PACK_AB R112, R113, R112 ;  /* 0x000000707170723e */ /* 0x000fe400000010ff */
[----:B------:R-:W-:Y:S02]  /*55f0*/  LEA.HI R2, R3, R3, RZ, 0x1 ;  /* 0x0000000303027211 */ /* 0x000fe400078f08ff */
[----:B-1----:R-:W-:-:S02]  /*5600*/  SHF.R.S32.HI R6, RZ, 0x1f, R3 ;  /* 0x0000001fff067819 */ /* 0x002fc40000011403 */
        /* <DEDUP_REMOVED lines=19> */
[----:B------:R-:W-:Y:S01]  /*5740*/  F2FP.BF16.F32.PACK_AB R114, R117, R116 ;  /* 0x000000747572723e */ /* 0x000fe200000010ff */
[----:B------:R-:W-:Y:S01]  /*5750*/  IMAD.MOV.U32 R2, RZ, RZ, 0x20 ;  /* 0x00000020ff027424 */ /* 0x000fe200078e00ff */
[----:B------:R-:W-:Y:S02]  /*5760*/  LOP3.LUT R0, R7, 0x8, R0, 0xf8, !PT ;  /* 0x0000000807007812 */ /* 0x000fe400078ef800 */
[----:B------:R-:W-:Y:S02]  /*5770*/  SHF.R.U32.HI R7, RZ, 0x3, R7 ;  /* 0x00000003ff077819 */ /* 0x000fe40000011607 */
[----:B------:R-:W-:Y:S02]  /*5780*/  F2FP.BF16.F32.PACK_AB R115, R119, R118 ;  /* 0x000000767773723e */ /* 0x000fe400000010ff */
[----:B------:R-:W-:-:S02]  /*5790*/  LOP3.LUT R0, R0, R7, RZ, 0x3c, !PT ;  /* 0x0000000700007212 */ /* 0x000fc400078e3cff */
[----:B------:R-:W-:Y:S02]  /*57a0*/  F2FP.BF16.F32.PACK_AB R25, R27, R26 ;  /* 0x0000001a1b19723e */ /* 0x000fe400000010ff */
[----:B------:R-:W-:Y:S01]  /*57b0*/  F2FP.BF16.F32.PACK_AB R32, R33, R32 ;  /* 0x000000202120723e */ /* 0x000fe200000010ff */
[----:B------:R-:W-:Y:S01]  /*57c0*/  IMAD.IADD R0, R3, 0x1, R0 ;  /* 0x0000000103007824 */ /* 0x000fe200078e0200 */
[----:B------:R-:W-:Y:S01]  /*57d0*/  SEL R3, R2, 0xffffffe0, !P0 ;  /* 0xffffffe002037807 */ /* 0x000fe20004000000 */
[----:B------:R-:W-:Y:S01]  /*57e0*/  IMAD.U32 R2, RZ, RZ, UR4 ;  /* 0x00000004ff027e24 */ /* 0x000fe2000f8e00ff */
[----:B------:R-:W-:Y:S02]  /*57f0*/  F2FP.BF16.F32.PACK_AB R26, R29, R28 ;  /* 0x0000001c1d1a723e */ /* 0x000fe400000010ff */
[----:B------:R-:W-:Y:S02]  /*5800*/  LEA R0, R0, UR6, 0x1 ;  /* 0x0000000600007c11 */ /* 0x000fe4000f8e08ff */
[----:B------:R-:W-:-:S02]  /*5810*/  F2FP.BF16.F32.PACK_AB R27, R31, R30 ;  /* 0x0000001e1f1b723e */ /* 0x000fc400000010ff */
[----:B------:R-:W-:Y:S01]  /*5820*/  IADD3 R4, R3, 0x6000, R0 ;  /* 0x0000600003047810 */ /* 0x000fe20007ffe000 */
[----:B------:R-:W-:Y:S01]  /*5830*/  STSM.16.M88.4 [R0+0x6000], R72 ;  /* 0x0060004800007844 */ /* 0x000fe20000000200 */
[----:B------:R-:W-:Y:S01]  /*5840*/  F2FP.BF16.F32.PACK_AB R33, R35, R34 ;  /* 0x000000222321723e */ /* 0x000fe200000010ff */
[----:B------:R-:W-:Y:S01]  /*5850*/  IMAD.U32 R3, RZ, RZ, UR5 ;  /* 0x00000005ff037e24 */ /* 0x000fe2000f8e00ff */
[----:B------:R-:W-:Y:S01]  /*5860*/  F2FP.BF16.F32.PACK_AB R40, R41, R40 ;  /* 0x000000282928723e */ /* 0x000fe200000010ff */
[----:B------:R-:W-:Y:S01]  /*5870*/  STSM.16.M88.4 [R4], R80 ;  /* 0x0000005004007844 */ /* 0x000fe20000000200 */
[----:B------:R-:W-:Y:S01]  /*5880*/  F2FP.BF16.F32.PACK_AB R34, R37, R36 ;  /* 0x000000242522723e */ /* 0x000fe200000010ff */
[----:B------:R-:W-:Y:S01]  /*5890*/  ULDC.64 UR4, c[0x0][0x878] ;  /* 0x00021e0000047ab9 */ /* 0x000fe20000000a00 */
        /* <DEDUP_REMOVED lines=13> */
[----:B------:R-:W-:Y:S01]  /*5970*/  STSM.16.M88.4 [R0], R24 ;  /* 0x0000001800007844 */ /* 0x000fe20000000200 */
        /* <DEDUP_REMOVED lines=9> */
[----:B------:R-:W-:Y:S02]  /*5a10*/  F2FP.BF16.F32.PACK_AB R67, R71, R70 ;  /* 0x000000464743723e */ /* 0x000fe400000010ff */
[----:B------:R-:W-:Y:S01]  /*5a20*/  PLOP3.LUT P0, PT, PT, PT, UP0, 0x80, 0x0 ;  /* 0x000000000000781c */ /* 0x000fe20003f0f008 */
[----:B------:R2:W-:Y:S04]  /*5a30*/  STSM.16.M88.4 [R0+0x4000], R56 ;  /* 0x0040003800007844 */ /* 0x0005e80000000200 */
[----:B------:R3:W-:Y:S01]  /*5a40*/  STSM.16.M88.4 [R4+-0x2000], R64 ;  /* 0xffe0004004007844 */ /* 0x0007e20000000200 */
[----:B------:R-:W-:Y:S01]  /*5a50*/  BAR.SYNC.DEFER_BLOCKING 0x1, 0x100 ;  /* 0x0044000000007b1d */ /* 0x000fe20000010000 */
[----:B------:R-:W-:Y:S01]  /*5a60*/  UISETP.NE.U32.AND UP1, UPT, UR4, URZ, UPT ;  /* 0x0000003f0400728c */ /* 0x000fe2000bf25070 */
[----:B------:R-:W-:-:S04]  /*5a70*/  LEA.HI R6, R9, R8, RZ, 0x2 ;  /* 0x0000000809067211 */ /* 0x000fc800078f10ff */
[----:B------:R-:W-:Y:S02]  /*5a80*/  ULDC UR7, c[0x0][0x808] ;  /* 0x0002020000077ab9 */ /* 0x000fe40000000800 */
[----:B-1----:R-:W1:Y:S01]  /*5a90*/  LDC.64 R40, c[0x0][0x850] ;  /* 0x00021400ff287b82 */ /* 0x002e620000000a00 */
[----:B------:R-:W4:Y:S01]  /*5aa0*/  @P0 LDG.E R10, desc[UR46][R2.64] ;  /* 0x0000002e020a0981 */ /* 0x000f22000c1e1900 */
[----:B------:R-:W-:Y:S01]  /*5ab0*/  UISETP.NE.AND.EX UP1, UPT, UR5, URZ, UPT, UP1 ;  /* 0x0000003f0500728c */ /* 0x000fe2000bf25310 */
[----:B------:R-:W-:Y:S01]  /*5ac0*/  LOP3.LUT R7, R6, 0x1ffffffc, RZ, 0xc0, !PT ;  /* 0x1ffffffc06077812 */ /* 0x000fe200078ec0ff */
[----:B--2---:R-:W-:-:S04]  /*5ad0*/  IMAD.U32 R0, RZ, RZ, UR7 ;  /* 0x00000007ff007e24 */ /* 0x004fc8000f8e00ff */
[----:B------:R-:W-:-:S05]  /*5ae0*/  PLOP3.LUT P1, PT, PT, PT, UP1, 0x80, 0x0 ;  /* 0x000000000000781c */ /* 0x000fca0003f2f018 */
[----:B------:R-:W-:Y:S02]  /*5af0*/  @UP1 ULDC.64 UR4, c[0x0][0x878] ;  /* 0x00021e0000041ab9 */ /* 0x000fe40000000a00 */
[----:B------:R-:W-:Y:S01]  /*5b00*/  @UP1 UIMAD.WIDE UR4, UR36, 0x4, UR4 ;  /* 0x00000004240418a5 */ /* 0x000fe2000f8e0204 */
[----:B------:R-:W-:Y:S01]  /*5b10*/  LEA.HI R9, R9, R8, RZ, 0x3 ;  /* 0x0000000809097211 */ /* 0x000fe200078f18ff */
[----:B------:R-:W2:Y:S01]  /*5b20*/  S2R R59, SR_CTAID.X ;  /* 0x00000000003b7919 */ /* 0x000ea20000002500 */
[----:B------:R-:W-:Y:S01]  /*5b30*/  SHF.R.S32.HI R43, RZ, 0x2, R6 ;  /* 0x00000002ff2b7819 */ /* 0x000fe20000011406 */
[----:B------:R-:W-:Y:S02]  /*5b40*/  IMAD.IADD R7, R8, 0x1, -R7 ;  /* 0x0000000108077824 */ /* 0x000fe400078e0a07 */
[----:B---3--:R-:W-:Y:S02]  /*5b50*/  IMAD.U32 R4, RZ, RZ, UR4 ;  /* 0x00000004ff047e24 */ /* 0x008fe4000f8e00ff */
[----:B------:R-:W-:-:S02]  /*5b60*/  IMAD.U32 R5, RZ, RZ, UR5 ;  /* 0x00000005ff057e24 */ /* 0x000fc4000f8e00ff */
[----:B------:R-:W-:Y:S01]  /*5b70*/  IMAD.SHL.U32 R8, R9, 0x8, RZ ;  /* 0x0000000809087824 */ /* 0x000fe200078e00ff */
[----:B------:R-:W-:Y:S01]  /*5b80*/  LEA.HI R6, R6, R43, RZ, 0x1 ;  /* 0x0000002b06067211 */ /* 0x000fe200078f08ff */
[----:B------:R-:W-:Y:S01]  /*5b90*/  IMAD.SHL.U32 R52, R7, 0x8, RZ ;  /* 0x0000000807347824 */ /* 0x000fe200078e00ff */
[----:B------:R3:W5:Y:S01]  /*5ba0*/  @P1 LDG.E R0, desc[UR46][R4.64] ;  /* 0x0000002e04001981 */ /* 0x000762000c1e1900 */
[----:B------:R-:W-:Y:S01]  /*5bb0*/  UMOV UR4, URZ ;  /* 0x0000003f00047c82 */ /* 0x000fe20008000000 */
[----:B------:R-:W-:Y:S01]  /*5bc0*/  LOP3.LUT R6, R6, 0x3fffffe, RZ, 0xc0, !PT ;  /* 0x03fffffe06067812 */ /* 0x000fe200078ec0ff */
[----:B------:R-:W-:Y:S01]  /*5bd0*/  UMOV UR5, URZ ;  /* 0x0000003f00057c82 */ /* 0x000fe20008000000 */
[----:B------:R-:W1:Y:S03]  /*5be0*/  S2UR UR10, SR_CTAID.Y ;  /* 0x00000000000a79c3 */ /* 0x000e660000002600 */
[----:B------:R-:W-:Y:S01]  /*5bf0*/  IMAD.IADD R6, R43, 0x1, -R6 ;  /* 0x000000012b067824 */ /* 0x000fe200078e0a06 */
[----:B---3--:R-:W-:-:S04]  /*5c00*/  LOP3.LUT R5, R8, 0xc0, RZ, 0xc0, !PT ;  /* 0x000000c008057812 */ /* 0x008fc800078ec0ff */
[----:B------:R-:W-:Y:S02]  /*5c10*/  SHF.R.U32.HI R4, RZ, 0x3, R5 ;  /* 0x00000003ff047819 */ /* 0x000fe40000011605 */
[----:B------:R-:W-:-:S04]  /*5c20*/  LOP3.LUT R5, R5, 0x18, R52, 0xf8, !PT ;  /* 0x0000001805057812 */ /* 0x000fc800078ef834 */
[----:B------:R-:W-:Y:S01]  /*5c30*/  LOP3.LUT R4, R5, R4, RZ, 0x3c, !PT ;  /* 0x0000000405047212 */ /* 0x000fe200078e3cff */
[----:B------:R-:W-:-:S04]  /*5c40*/  IMAD R5, R11, 0x8, R6 ;  /* 0x000000080b057824 */ /* 0x000fc800078e0206 */
[----:B------:R-:W-:Y:S01]  /*5c50*/  IMAD.U32 R4, R5, 0x20, R4 ;  /* 0x0000002005047824 */ /* 0x000fe200078e0004 */
[----:B----4-:R-:W-:-:S13]  /*5c60*/  @P0 R2UR UR7, R10 ;  /* 0x000000000a0702ca */ /* 0x010fda00000e0000 */
[----:B------:R-:W-:Y:S02]  /*5c70*/  @UP0 USHF.R.S32.HI UR8, URZ, 0x1f, UR7 ;  /* 0x0000001f3f080899 */ /* 0x000fe40008011407 */
[----:B------:R-:W-:-:S05]  /*5c80*/  @UP0 UMOV UR4, UR7 ;  /* 0x0000000700040c82 */ /* 0x000fca0008000000 */
[----:B------:R-:W-:Y:S01]  /*5c90*/  @UP0 UMOV UR5, UR8 ;  /* 0x0000000800050c82 */ /* 0x000fe20008000000 */
[----:B-12---:R-:W-:Y:S05]  /*5ca0*/  @P1 BRA `(.L_x_1581) ;  /* 0x0000000000101947 */ /* 0x006fea0003800000 */
[----:B------:R-:W-:Y:S05]  /*5cb0*/  @!P0 BRA `(.L_x_1581) ;  /* 0x00000000000c8947 */ /* 0x000fea0003800000 */
[----:B------:R-:W2:Y:S04]  /*5cc0*/  LDG.E R5, desc[UR46][R2.64] ;  /* 0x0000002e02057981 */ /* 0x000ea8000c1e1900 */
[----:B-----5:R-:W2:Y:S02]  /*5cd0*/  LDG.E R0, desc[UR46][R2.64+0x4] ;  /* 0x0000042e02007981 */ /* 0x020ea4000c1e1900 */
[----:B--2---:R-:W-:-:S07]  /*5ce0*/  IMAD.IADD R0, R0, 0x1, -R5 ;  /* 0x0000000100007824 */ /* 0x004fce00078e0a05 */
.L_x_1581:
        /* <DEDUP_REMOVED lines=60> */
.L_x_1583:
[----:B------:R-:W-:Y:S05]  /*60b0*/  BSYNC B0 ;  /* 0x0000000000007941 */ /* 0x000fea0003800000 */
.L_x_1582:
        /* <DEDUP_REMOVED lines=22> */
.L_x_1585:
[----:B------:R-:W-:Y:S05]  /*6220*/  BSYNC B0 ;  /* 0x0000000000007941 */ /* 0x000fea0003800000 */
.L_x_1584:
        /* <DEDUP_REMOVED lines=26> */
.L_x_1587:
[----:B------:R-:W-:Y:S05]  /*63d0*/  BSYNC B0 ;  /* 0x0000000000007941 */ /* 0x000fea0003800000 */
.L_x_1586:
        /* <DEDUP_REMOVED lines=23> */
.L_x_1580:
[----:B------:R-:W-:Y:S01]  /*6550*/  ULDC.64 UR4, c[0x0][0x870] ;  /* 0x00021c0000047ab9 */ /* 0x000fe20000000a00 */
[----:B-1----:R-:W1:Y:S01]  /*6560*/  S2R R6, SR_TID.X ;  /* 0x0000000000067919 */ /* 0x002e620000002100 */
[----:B------:R-:W-:Y:S01]  /*6570*/  UISETP.NE.U32.AND UP0, UPT, UR4, URZ, UPT ;  /* 0x0000003f0400728c */ /* 0x000fe2000bf05070 */
[----:B------:R-:W2:Y:S03]  /*6580*/  S2UR UR8, SR_CTAID.Y ;  /* 0x00000000000879c3 */ /* 0x000ea60000002600 */
[----:B------:R-:W-:-:S03]  /*6590*/  UISETP.NE.AND.EX UP0, UPT, UR5, URZ, UPT, UP0 ;  /* 0x0000003f0500728c */ /* 0x000fc6000bf05300 */
[----:B------:R-:W-:Y:S02]  /*65a0*/  ULDC.64 UR4, c[0x0][0x870] ;  /* 0x00021c0000047ab9 */ /* 0x000fe40000000a00 */
[----:B------:R-:W-:Y:S01]  /*65b0*/  UIMAD.WIDE UR4, UR36, 0x4, UR4 ;  /* 0x00000004240478a5 */ /* 0x000fe2000f8e0204 */
[----:B------:R-:W-:Y:S01]  /*65c0*/  PLOP3.LUT P0, PT, PT, PT, UP0, 0x80, 0x0 ;  /* 0x000000000000781c */ /* 0x000fe20003f0f008 */
[----:B------:R-:W-:Y:S01]  /*65d0*/  ULDC UR6, c[0x0][0x808] ;  /* 0x0002020000067ab9 */ /* 0x000fe20000000800 */
[----:B------:R-:W3:Y:S01]  /*65e0*/  S2R R7, SR_CTAID.X ;  /* 0x0000000000077919 */ /* 0x000ee20000002500 */
[----:B------:R-:W4:Y:S02]  /*65f0*/  LDC.64 R12, c[0x0][0x820] ;  /* 0x00020800ff0c7b82 */ /* 0x000f240000000a00 */
[----:B------:R-:W-:Y:S02]  /*6600*/  IMAD.U32 R2, RZ, RZ, UR4 ;  /* 0x00000004ff027e24 */ /* 0x000fe4000f8e00ff */
[----:B------:R-:W-:Y:S01]  /*6610*/  IMAD.U32 R3, RZ, RZ, UR5 ;  /* 0x00000005ff037e24 */ /* 0x000fe2000f8e00ff */
[----:B------:R-:W-:-:S05]  /*6620*/  ULDC.64 UR4, c[0x0][0x878] ;  /* 0x00021e0000047ab9 */ /* 0x000fca0000000a00 */
[----:B------:R-:W3:Y:S01]  /*6630*/  @P0 LDG.E R8, desc[UR46][R2.64] ;  /* 0x0000002e02080981 */ /* 0x000ee2000c1e1900 */
[----:B------:R-:W-:Y:S01]  /*6640*/  UISETP.NE.U32.AND UP1, UPT, UR4, URZ, UPT ;  /* 0x0000003f0400728c */ /* 0x000fe2000bf25070 */
[----:B------:R-:W-:-:S03]  /*6650*/  IMAD.U32 R0, RZ, RZ, UR6 ;  /* 0x00000006ff007e24 */ /* 0x000fc6000f8e00ff */
[----:B------:R-:W-:Y:S01]  /*6660*/  UISETP.NE.AND.EX UP1, UPT, UR5, URZ, UPT, UP1 ;  /* 0x0000003f0500728c */ /* 0x000fe2000bf25310 */
[----:B-1----:R-:W-:-:S05]  /*6670*/  VIADD R6, R6, 0xffffff80 ;  /* 0xffffff8006067836 */ /* 0x002fca0000000000 */
[----:B------:R-:W-:-:S05]  /*6680*/  PLOP3.LUT P1, PT, PT, PT, UP1, 0x80, 0x0 ;  /* 0x000000000000781c */ /* 0x000fca0003f2f018 */
[----:B------:R-:W-:Y:S02]  /*6690*/  @UP1 ULDC.64 UR4, c[0x0][0x878] ;  /* 0x00021e0000041ab9 */ /* 0x000fe40000000a00 */
[----:B------:R-:W-:Y:S01]  /*66a0*/  @UP1 UIMAD.WIDE UR4, UR36, 0x4, UR4 ;  /* 0x00000004240418a5 */ /* 0x000fe2000f8e0204 */
[----:B------:R-:W-:-:S05]  /*66b0*/  SHF.R.S32.HI R9, RZ, 0x1f, R6 ;  /* 0x0000001fff097819 */ /* 0x000fca0000011406 */
[----:B------:R-:W-:Y:S02]  /*66c0*/  IMAD.U32 R4, RZ, RZ, UR4 ;  /* 0x00000004ff047e24 */ /* 0x000fe4000f8e00ff */
[----:B------:R-:W-:Y:S01]  /*66d0*/  IMAD.U32 R5, RZ, RZ, UR5 ;  /* 0x00000005ff057e24 */ /* 0x000fe2000f8e00ff */
[----:B------:R-:W-:Y:S01]  /*66e0*/  LEA.HI R9, R9, R6, RZ, 0x2 ;  /* 0x0000000609097211 */ /* 0x000fe200078f10ff */
[----:B------:R-:W-:Y:S01]  /*66f0*/  UMOV UR4, URZ ;  /* 0x0000003f00047c82 */ /* 0x000fe20008000000 */
[----:B------:R-:W-:Y:S02]  /*6700*/  UMOV UR5, URZ ;  /* 0x0000003f00057c82 */ /* 0x000fe40008000000 */
[----:B------:R1:W5:Y:S01]  /*6710*/  @P1 LDG.E R0, desc[UR46][R4.64] ;  /* 0x0000002e04001981 */ /* 0x000362000c1e1900 */
[----:B--2---:R-:W-:Y:S01]  /*6720*/  USHF.R.S32.HI UR9, URZ, 0x1f, UR8 ;  /* 0x0000001f3f097899 */ /* 0x004fe20008011408 */
[----:B-1----:R-:W-:-:S05]  /*6730*/  LOP3.LUT R5, R9, 0x1ffffffc, RZ, 0xc0, !PT ;  /* 0x1ffffffc09057812 */ /* 0x002fca00078ec0ff */
[----:B------:R-:W-:Y:S01]  /*6740*/  IMAD.IADD R6, R6, 0x1, -R5 ;  /* 0x0000000106067824 */ /* 0x000fe200078e0a05 */
[----:B---3--:R-:W-:-:S13]  /*6750*/  @P0 R2UR UR6, R8 ;  /* 0x00000000080602ca */ /* 0x008fda00000e0000 */
[----:B------:R-:W-:Y:S02]  /*6760*/  @UP0 USHF.R.S32.HI UR7, URZ, 0x1f, UR6 ;  /* 0x0000001f3f070899 */ /* 0x000fe40008011406 */
[----:B------:R-:W-:-:S05]  /*6770*/  @UP0 UMOV UR4, UR6 ;  /* 0x0000000600040c82 */ /* 0x000fca0008000000 */
[----:B------:R-:W-:Y:S01]  /*6780*/  @UP0 UMOV UR5, UR7 ;  /* 0x0000000700050c82 */ /* 0x000fe20008000000 */
[----:B----4-:R-:W-:Y:S05]  /*6790*/  @P1 BRA `(.L_x_1588) ;  /* 0x0000000000101947 */ /* 0x010fea0003800000 */
[----:B------:R-:W-:Y:S05]  /*67a0*/  @!P0 BRA `(.L_x_1588) ;  /* 0x00000000000c8947 */ /* 0x000fea0003800000 */
[----:B------:R-:W2:Y:S04]  /*67b0*/  LDG.E R5, desc[UR46][R2.64] ;  /* 0x0000002e02057981 */ /* 0x000ea8000c1e1900 */
[----:B-----5:R-:W2:Y:S02]  /*67c0*/  LDG.E R0, desc[UR46][R2.64+0x4] ;  /* 0x0000042e02007981 */ /* 0x020ea4000c1e1900 */
[----:B--2---:R-:W-:-:S07]  /*67d0*/  IMAD.IADD R0, R0, 0x1, -R5 ;  /* 0x0000000100007824 */ /* 0x004fce00078e0a05 */
.L_x_1588:
        /* <DEDUP_REMOVED lines=47> */
.L_x_1590:
[----:B------:R-:W-:Y:S05]  /*6ad0*/  BSYNC B0 ;  /* 0x0000000000007941 */ /* 0x000fea0003800000 */
.L_x_1589:
        /* <DEDUP_REMOVED lines=21> */
.L_x_1592:
[----:B------:R-:W-:Y:S05]  /*6c30*/  BSYNC B0 ;  /* 0x0000000000007941 */ /* 0x000fea0003800000 */
.L_x_1591:
        /* <DEDUP_REMOVED lines=25> */
.L_x_1594:
[----:B------:R-:W-:Y:S05]  /*6dd0*/  BSYNC B0 ;  /* 0x0000000000007941 */ /* 0x000fea0003800000 */
.L_x_1593:
        /* <DEDUP_REMOVED lines=22> */
.L_x_1549:
        /* <DEDUP_REMOVED lines=21> */
.L_x_1596:
        /* <DEDUP_REMOVED lines=13> */
.L_x_1598:
[----:B------:R-:W-:-:S05]  /*7160*/  ULDC UR4, c[0x0][0x8bc] ;  /* 0x00022f0000047ab9 */ /* 0x000fca0000000800 */
.L_x_1597:
[----:B-1----:R-:W-:-:S04]  /*7170*/  USHF.L.U32 UR11, UR14, 0x7, URZ ;  /* 0x000000070e0b7899 */ /* 0x002fc8000800063f */
[----:B------:R-:W-:-:S04]  /*7180*/  UISETP.GE.AND UP0, UPT, UR11, UR4, UPT ;  /* 0x000000040b00728c */ /* 0x000fc8000bf06270 */
[----:B--2---:R-:W-:-:S06]  /*7190*/  USEL UR12, UR12, 0xffffffff, !UP0 ;  /* 0xffffffff0c0c7887 */ /* 0x004fcc000c000000 */
[----:B------:R-:W-:-:S13]  /*71a0*/  ISETP.LE.AND P0, PT, RZ, UR12, PT ;  /* 0x0000000cff007c0c */ /* 0x000fda000bf03270 */
[----:B------:R-:W-:Y:S05]  /*71b0*/  @!P0 BRA `(.L_x_1554) ;  /* 0x0000003c00748947 */ /* 0x000fea0003800000 */
[----:B------:R-:W-:Y:S01]  /*71c0*/  ULDC.64 UR4, c[0x0][0x770] ;  /* 0x0001dc0000047ab9 */ /* 0x000fe20000000a00 */
[----:B------:R-:W1:Y:S01]  /*71d0*/  S2UR UR13, SR_CTAID.Y ;  /* 0x00000000000d79c3 */ /* 0x000e620000002600 */
[----:B------:R-:W-:Y:S01]  /*71e0*/  UISETP.NE.U32.AND UP0, UPT, UR4, URZ, UPT ;  /* 0x0000003f0400728c */ /* 0x000fe2000bf05070 */
[----:B------:R-:W-:-:S03]  /*71f0*/  ULDC.64 UR8, c[0x0][0x788] ;  /* 0x0001e20000087ab9 */ /* 0x000fc60000000a00 */
        /* <DEDUP_REMOVED lines=8> */
[----:B------:R-:W-:-:S04]  /*7280*/  UISETP.NE.U32.AND UP1, UPT, UR4, URZ, UPT ;  /* 0x0000003f0400728c */ /* 0x000fc8000bf25070 */
        /* <DEDUP_REMOVED lines=8> */
[----:B-1----:R-:W-:-:S12]  /*7310*/  USHF.R.S32.HI UR16, URZ, 0x1f, UR13 ;  /* 0x0000001f3f107899 */ /* 0x002fd8000801140d */
[----:B--2---:R-:W-:Y:S02]  /*7320*/  @P0 R2UR UR4, R0 ;  /* 0x00000000000402ca */ /* 0x004fe400000e0000 */
[----:B------:R-:W-:Y:S01]  /*7330*/  ISETP.NE.U32.AND P0, PT, RZ, UR8, PT ;  /* 0x00000008ff007c0c */ /* 0x000fe2000bf05070 */
[----:B------:R-:W-:-:S03]  /*7340*/  ULDC UR8, c[0x0][0x280] ;  /* 0x0000a00000087ab9 */ /* 0x000fc60000000800 */
[----:B------:R-:W-:-:S07]  /*7350*/  ISETP.NE.AND.EX P0, PT, RZ, UR9, PT, P0 ;  /* 0x00000009ff007c0c */ /* 0x000fce000bf05300 */
[----:B------:R-:W-:-:S04]  /*7360*/  @UP0 ULEA UR4, UR12, UR4, 0x6 ;  /* 0x000000040c040291 */ /* 0x000fc8000f8e303f */
[----:B------:R-:W-:-:S04]  /*7370*/  @UP0 USHF.R.S32.HI UR5, URZ, 0x1f, UR4 ;  /* 0x0000001f3f050899 */ /* 0x000fc80008011404 */
[----:B------:R-:W-:-:S04]  /*7380*/  @UP0 ULEA.HI UR5, UR5, UR4, URZ, 0x6 ;  /* 0x0000000405050291 */ /* 0x000fc8000f8f303f */
[----:B------:R-:W-:-:S04]  /*7390*/  @UP0 USHF.R.S32.HI UR5, URZ, 0x6, UR5 ;  /* 0x000000063f050899 */ /* 0x000fc80008011405 */
[----:B------:R-:W-:Y:S01]  /*73a0*/  @UP0 UIMAD UR7, UR5, 0x1800, URZ ;  /* 0x00001800050708a4 */ /* 0x000fe2000f8e023f */
[----:B---3--:R-:W-:-:S03]  /*73b0*/  @P2 R2UR UR8, R4 ;  /* 0x00000000040822ca */ /* 0x008fc600000e0000 */
[----:B------:R-:W-:Y:S01]  /*73c0*/  @UP0 USHF.R.S32.HI UR9, URZ, 0x1f, UR7 ;  /* 0x0000001f3f090899 */ /* 0x000fe20008011407 */
[----:B------:R-:W-:Y:S11]  /*73d0*/  @P2 BRA `(.L_x_1599) ;  /* 0x0000000000142947 */ /* 0x000ff60003800000 */
[----:B------:R-:W-:Y:S05]  /*73e0*/  @!P1 BRA `(.L_x_1599) ;  /* 0x0000000000109947 */ /* 0x000fea0003800000 */
[----:B------:R-:W2:Y:S04]  /*73f0*/  LDG.E R5, desc[UR46][R2.64] ;  /* 0x0000002e02057981 */ /* 0x000ea8000c1e1900 */
[----:B------:R-:W2:Y:S02]  /*7400*/  LDG.E R0, desc[UR46][R2.64+0x4] ;  /* 0x0000042e02007981 */ /* 0x000ea4000c1e1900 */
[----:B--2---:R-:W-:-:S05]  /*7410*/  IMAD.IADD R0, R0, 0x1, -R5 ;  /* 0x0000000100007824 */ /* 0x004fca00078e0a05 */
[----:B------:R-:W-:-:S15]  /*7420*/  R2UR UR8, R0 ;  /* 0x00000000000872ca */ /* 0x000fde00000e0000 */
.L_x_1599:
[----:B------:R-:W-:Y:S01]  /*7430*/  UMOV UR4, URZ ;  /* 0x0000003f00047c82 */ /* 0x000fe20008000000 */
[----:B------:R-:W-:Y:S01]  /*7440*/  UMOV UR5, URZ ;  /* 0x0000003f00057c82 */ /* 0x000fe20008000000 */
[----:B------:R-:W-:Y:S01]  /*7450*/  ULDC UR6, c[0x0][0x290] ;  /* 0x0000a40000067ab9 */ /* 0x000fe20000000800 */
[----:B------:R-:W-:Y:S01]  /*7460*/  @UP0 UMOV UR4, UR7 ;  /* 0x0000000700040c82 */ /* 0x000fe20008000000 */
[----:B------:R-:W-:Y:S01]  /*7470*/  @UP0 UMOV UR5, UR9 ;  /* 0x0000000900050c82 */ /* 0x000fe20008000000 */
        /* <DEDUP_REMOVED lines=8> */
.L_x_1600:
        /* <DEDUP_REMOVED lines=10> */
[----:B--2---:R-:W-:-:S05]  /*75a0*/  IMAD.IADD R0, R5, 0x1, -R0 ;  /* 0x0000000105007824 */ /* 0x004fca00078e0a00 */
[----:B------:R-:W-:-:S15]  /*75b0*/  R2UR UR6, R0 ;  /* 0x00000000000672ca */ /* 0x000fde00000e0000 */
.L_x_1601:
[----:B------:R-:W-:Y:S01]  /*75c0*/  UIADD3 UR7, -UR6, UR8, UR11 ;  /* 0x0000000806077290 */ /* 0x000fe2000fffe10b */
[----:B------:R-:W-:Y:S01]  /*75d0*/  ISETP.LE.AND P0, PT, RZ, UR14, PT ;  /* 0x0000000eff007c0c */ /* 0x000fe2000bf03270 */
[----:B------:R-:W-:Y:S02]  /*75e0*/  ULDC UR9, c[0x0][0x74c] ;  /* 0x0001d30000097ab9 */ /* 0x000fe40000000800 */
[----:B------:R-:W-:Y:S02]  /*75f0*/  UIADD3 UR9, UR7, -UR9, URZ ;  /* 0x8000000907097290 */ /* 0x000fe4000fffe03f */
[----:B------:R-:W-:Y:S02]  /*7600*/  UIADD3 UR7, UR8, 0x3f, URZ ;  /* 0x0000003f08077890 */ /* 0x000fe4000fffe03f */
[----:B------:R-:W-:-:S04]  /*7610*/  USHF.R.S32.HI UR10, URZ, 0x1f, UR9 ;  /* 0x0000001f3f0a7899 */ /* 0x000fc80008011409 */
[----:B------:R-:W-:Y:S02]  /*7620*/  ULEA.HI UR10, UR10, UR9, URZ, 0x6 ;  /* 0x000000090a0a7291 */ /* 0x000fe4000f8f303f */
[----:B------:R-:W-:Y:S02]  /*7630*/  USHF.R.S32.HI UR9, URZ, 0x1f, UR7 ;  /* 0x0000001f3f097899 */ /* 0x000fe40008011407 */
[----:B------:R-:W-:Y:S02]  /*7640*/  USHF.R.S32.HI UR10, URZ, 0x6, UR10 ;  /* 0x000000063f0a7899 */ /* 0x000fe4000801140a */
[----:B------:R-:W-:Y:S02]  /*7650*/  ULEA.HI UR9, UR9, UR7, URZ, 0x6 ;  /* 0x0000000709097291 */ /* 0x000fe4000f8f303f */
[----:B------:R-:W-:Y:S02]  /*7660*/  UISETP.LT.AND UP1, UPT, URZ, UR10, UPT ;  /* 0x0000000a3f00728c */ /* 0x000fe4000bf21270 */
[----:B------:R-:W-:-:S02]  /*7670*/  USHF.R.S32.HI UR9, URZ, 0x6, UR9 ;  /* 0x000000063f097899 */ /* 0x000fc40008011409 */
[----:B------:R-:W-:-:S04]  /*7680*/  USEL UR7, URZ, UR10, !UP1 ;  /* 0x0000000a3f077287 */ /* 0x000fc8000c800000 */
[----:B------:R-:W-:Y:S01]  /*7690*/  IMAD.U32 R2, RZ, RZ, UR9 ;  /* 0x00000009ff027e24 */ /* 0x000fe2000f8e00ff */
[----:B------:R-:W-:Y:S07]  /*76a0*/  @!P0 BRA `(.L_x_1602) ;  /* 0x00000000001c8947 */ /* 0x000fee0003800000 */
[----:B------:R-:W-:Y:S01]  /*76b0*/  UIADD3 UR8, UR11, 0xbf, UR8 ;  /* 0x000000bf0b087890 */ /* 0x000fe2000fffe008 */
[----:B------:R-:W-:-:S03]  /*76c0*/  ULDC UR9, c[0x0][0x748] ;  /* 0x0001d20000097ab9 */ /* 0x000fc60000000800 */
[----:B------:R-:W-:-:S04]  /*76d0*/  UIADD3 UR8, UR8, UR9, -UR6 ;  /* 0x0000000908087290 */ /* 0x000fc8000fffe806 */
[----:B------:R-:W-:-:S04]  /*76e0*/  USHF.R.S32.HI UR6, URZ, 0x1f, UR8 ;  /* 0x0000001f3f067899 */ /* 0x000fc80008011408 */
[----:B------:R-:W-:-:S04]  /*76f0*/  ULEA.HI UR6, UR6, UR8, URZ, 0x6 ;  /* 0x0000000806067291 */ /* 0x000fc8000f8f303f */
[----:B------:R-:W-:-:S06]  /*7700*/  USHF.R.S32.HI UR6, URZ, 0x6, UR6 ;  /* 0x000000063f067899 */ /* 0x000fcc0008011406 */
[----:B------:R-:W-:-:S07]  /*7710*/  VIMNMX R2, R2, UR6, PT ;  /* 0x0000000602027c48 */ /* 0x000fce000bfe0100 */
.L_x_1602:
[----:B------:R-:W-:-:S13]  /*7720*/  ISETP.GT.AND P0, PT, R2, UR7, PT ;  /* 0x0000000702007c0c */ /* 0x000fda000bf04270 */
[----:B------:R-:W-:Y:S05]  /*7730*/  @!P0 BRA `(.L_x_1554) ;  /* 0x0000003800148947 */ /* 0x000fea0003800000 */
[----:B------:R-:W-:Y:S01]  /*7740*/  ULDC.64 UR14, c[0x0][0x2d8] ;  /* 0x0000b600000e7ab9 */ /* 0x000fe20000000a00 */
[----:B------:R-:W-:Y:S01]  /*7750*/  VIADD R0, R2, -UR7 ;  /* 0x8000000702007c36 */ /* 0x000fe20008000000 */
[----:B------:R-:W-:Y:S02]  /*7760*/  UIMAD UR10, UR16, UR14, URZ ;  /* 0x0000000e100a72a4 */ /* 0x000fe4000f8e023f */
[----:B------:R-:W-:Y:S02]  /*7770*/  UIMAD.WIDE.U32 UR8, UR13, UR14, URZ ;  /* 0x0000000e0d0872a5 */ /* 0x000fe4000f8e003f */
[----:B------:R-:W-:Y:S01]  /*7780*/  USHF.R.S32.HI UR6, URZ, 0x1f, UR12 ;  /* 0x0000001f3f067899 */ /* 0x000fe2000801140c */
[----:B------:R-:W-:Y:S01]  /*7790*/  LOP3.LUT R0, R0, 0x1, RZ, 0xc0, !PT ;  /* 0x0000000100007812 */ /* 0x000fe200078ec0ff */
[----:B------:R-:W-:Y:S02]  /*77a0*/  UIMAD UR13, UR13, UR15, UR10 ;  /* 0x0000000f0d0d72a4 */ /* 0x000fe4000f8e020a */
[----:B------:R-:W-:Y:S01]  /*77b0*/  UIADD3 UR10, UP1, UR4, UR8, URZ ;  /* 0x00000008040a7290 */ /* 0x000fe2000ff3e03f */
[----:B------:R-:W-:Y:S01]  /*77c0*/  ISETP.NE.U32.AND P1, PT, R0, 0x1, PT ;  /* 0x000000010000780c */ /* 0x000fe20003f25070 */
[----:B------:R-:W-:-:S02]  /*77d0*/  UIADD3 UR13, UR9, UR13, URZ ;  /* 0x0000000d090d7290 */ /* 0x000fc4000fffe03f */
[----:B------:R-:W-:Y:S01]  /*77e0*/  USEL UR6, UR6, URZ, !UP0 ;  /* 0x0000003f06067287 */ /* 0x000fe2000c000000 */
[----:B------:R-:W-:Y:S01]  /*77f0*/  ULDC.64 UR26, c[0x0][0x2e0] ;  /* 0x0000b800001a7ab9 */ /* 0x000fe20000000a00 */
[----:B------:R-:W-:Y:S02]  /*7800*/  USEL UR12, UR12, URZ, !UP0 ;  /* 0x0000003f0c0c7287 */ /* 0x000fe4000c000000 */
[----:B------:R-:W-:Y:S02]  /*7810*/  UIADD3.X UR11, UR5, UR13, URZ, UP1, !UPT ;  /* 0x0000000d050b7290 */ /* 0x000fe40008ffe43f */
[----:B------:R-:W-:Y:S02]  /*7820*/  UIMAD UR14, UR6, UR26, URZ ;  /* 0x0000001a060e72a4 */ /* 0x000fe4000f8e023f */
[----:B------:R-:W-:Y:S02]  /*7830*/  UIMAD.WIDE.U32 UR10, UR12, UR26, UR10 ;  /* 0x0000001a0c0a72a5 */ /* 0x000fe4000f8e000a */
[----:B------:R-:W-:Y:S01]  /*7840*/  UIMAD UR14, UR12, UR27, UR14 ;  /* 0x0000001b0c0e72a4 */ /* 0x000fe2000f8e020e */
[----:B------:R-:W-:-:S03]  /*7850*/  ELECT P0, URZ, PT ;  /* 0x00000000003f782f */ /* 0x000fc60003800000 */
        /* <DEDUP_REMOVED lines=20> */
.L_x_1605:
[----:B------:R-:W-:Y:S05]  /*79a0*/  BSYNC B0 ;  /* 0x0000000000007941 */ /* 0x000fea0003800000 */
.L_x_1604:
        /* <DEDUP_REMOVED lines=19> */
.L_x_1607:
[----:B------:R-:W-:Y:S05]  /*7ae0*/  BSYNC B0 ;  /* 0x0000000000007941 */ /* 0x000fea0003800000 */
.L_x_1606:
[----:B------:R-:W-:Y:S06]  /*7af0*/  BAR.ARV 0xa, 0xa0 ;  /* 0x0282800000007b1d */ /* 0x000fec0000002000 */
[----:B------:R-:W-:Y:S04]  /*7b00*/  BSSY B0, `(.L_x_1608) ;  /* 0x0000003000007945 */ /* 0x000fe80003800000 */
[----:B------:R-:W-:Y:S05]  /*7b10*/  @!P0 BRA `(.L_x_1609) ;  /* 0x0000000000048947 */ /* 0x000fea0003800000 */
[----:B------:R-:W-:-:S04]  /*7b20*/  DEPBAR.LE SB0, 0x0 ;  /* 0x000080000000791a */ /* 0x000fc80000000000 */
.L_x_1609:
[----:B------:R-:W-:Y:S05]  /*7b30*/  BSYNC B0 ;  /* 0x0000000000007941 */ /* 0x000fea0003800000 */
.L_x_1608:
[----:B------:R-:W-:Y:S06]  /*7b40*/  BAR.ARV 0xb, 0xa0 ;  /* 0x02c2800000007b1d */ /* 0x000fec0000002000 */
[----:B------:R-:W-:Y:S01]  /*7b50*/  UIADD3 UR15, UR7, 0x1, URZ ;  /* 0x00000001070f7890 */ /* 0x000fe2000fffe03f */
[----:B------:R-:W-:Y:S11]  /*7b60*/  BRA `(.L_x_1610) ;  /* 0x0000000000047947 */ /* 0x000ff60003800000 */
.L_x_1603:
[----:B------:R-:W-:-:S05]  /*7b70*/  UMOV UR15, UR7 ;  /* 0x00000007000f7c82 */ /* 0x000fca0008000000 */
.L_x_1610:
[----:B------:R-:W-:-:S06]  /*7b80*/  UIADD3 UR6, UR7, 0x1, URZ ;  /* 0x0000000107067890 */ /* 0x000fcc000fffe03f */
[----:B------:R-:W-:-:S13]  /*7b90*/  ISETP.NE.AND P1, PT, R2, UR6, PT ;  /* 0x0000000602007c0c */ /* 0x000fda000bf25270 */
[----:B------:R-:W-:Y:S05]  /*7ba0*/  @!P1 BRA `(.L_x_1554) ;  /* 0x0000003000f89947 */ /* 0x000fea0003800000 */
[----:B------:R-:W-:Y:S01]  /*7bb0*/  UMOV UR16, UR8 ;  /* 0x0000000800107c82 */ /* 0x000fe20008000000 */
[----:B------:R-:W-:Y:S01]  /*7bc0*/  UMOV UR17, UR13 ;  /* 0x0000000d00117c82 */ /* 0x000fe20008000000 */
[----:B------:R-:W-:Y:S01]  /*7bd0*/  ULDC.64 UR18, c[0x0][0x2c0] ;  /* 0x0000b00000127ab9 */ /* 0x000fe20000000a00 */
[----:B------:R-:W-:Y:S01]  /*7be0*/  UIMAD.WIDE.U32 UR16, UR12, UR26, UR16 ;  /* 0x0000001a0c1072a5 */ /* 0x000fe2000f8e0010 */
[----:B------:R-:W-:Y:S01]  /*7bf0*/  UMOV UR6, URZ ;  /* 0x0000003f00067c82 */ /* 0x000fe20008000000 */
[----:B------:R-:W-:Y:S02]  /*7c00*/  ULDC.64 UR30, c[0x0][0x2c0] ;  /* 0x0000b000001e7ab9 */ /* 0x000fe40000000a00 */
[----:B------:R-:W-:-:S04]  /*7c10*/  UIADD3 UR25, UP0, UR4, UR16, URZ ;  /* 0x0000001004197290 */ /* 0x000fc8000ff1e03f */
[----:B------:R-:W-:Y:S02]  /*7c20*/  UIADD3.X UR16, UR5, UR14, UR17, UP0, !UPT ;  /* 0x0000000e05107290 */ /* 0x000fe400087fe411 */
[----:B------:R-:W-:Y:S02]  /*7c30*/  ULEA UR24, UP0, UR25, UR18, 0x2 ;  /* 0x0000001219187291 */ /* 0x000fe4000f80103f */
[----:B------:R-:W-:Y:S02]  /*7c40*/  UIMAD UR18, UR15, 0x1800, URZ ;  /* 0x000018000f1278a4 */ /* 0x000fe4000f8e023f */
        /* <DEDUP_REMOVED lines=8> */
.L_x_1623:
        /* <DEDUP_REMOVED lines=11> */
[----:B------:R-:W-:Y:S02]  /*7d80*/  ULEA.HI.X.SX32 UR39, UR19, UR27, 0x1, UP0 ;  /* 0x0000001b13277291 */ /* 0x000fe400080f0e3f */
[----:B------:R-:W-:Y:S01]  /*7d90*/  ULEA UR36, UP0, UR37, UR30, 0x2 ;  /* 0x0000001e25247291 */ /* 0x000fe2000f80103f */
[----:B------:R-:W-:-:S03]  /*7da0*/  UMOV UR41, 0x14f00000 ;  /* 0x14f0000000297882 */ /* 0x000fc60000000000 */
[----:B------:R-:W-:Y:S02]  /*7db0*/  ULEA.HI.X UR37, UR37, UR31, UR39, 0x2, UP0 ;  /* 0x0000001f25257291 */ /* 0x000fe400080f1427 */
[----:B-1----:R-:W-:-:S03]  /*7dc0*/  ULEA UR28, UR29, UR28, 0x18 ;  /* 0x0000001c1d1c7291 */ /* 0x002fc6000f8ec03f */
[----:B------:R-:W-:Y:S01]  /*7dd0*/  UMOV UR29, 0x300 ;  /* 0x00000300001d7882 */ /* 0x000fe20000000000 */
[----:B------:R-:W-:-:S09]  /*7de0*/  UIADD3 UR28, UR28, 0xc000, URZ ;  /* 0x0000c0001c1c7890 */ /* 0x000fd2000fffe03f */
[----:B------:R1:W-:Y:S02]  /*7df0*/  UBLKRED.G.S.ADD.F32.RN [UR36], [UR28], UR29, desc[UR40] ;  /* 0x000028241c0073bb */ /* 0x0003e400080a141d */
[----:B-1----:R0:W-:Y:S02]  /*7e00*/  UTMACMDFLUSH ;  /* 0x00000000000079b7 */ /* 0x0021e40000000000 */
.L_x_1612:
[----:B------:R-:W-:Y:S05]  /*7e10*/  BSYNC B0 ;  /* 0x0000000000007941 */ /* 0x000fea0003800000 */
.L_x_1611:
        /* <DEDUP_REMOVED lines=13> */
.L_x_1614:
[----:B------:R-:W-:Y:S05]  /*7ef0*/  BSYNC B0 ;  /* 0x0000000000007941 */ /* 0x000fea0003800000 */
.L_x_1613:
[----:B------:R-:W-:Y:S06]  /*7f00*/  BAR.ARV 0xa, 0xa0 ;  /* 0x0282800000007b1d */ /* 0x000fec0000002000 */
[----:B------:R-:W-:Y:S04]  /*7f10*/  BSSY B0, `(.L_x_1615) ;  /* 0x0000003000007945 */ /* 0x000fe80003800000 */
[----:B------:R-:W-:Y:S05]  /*7f20*/  @!P0 BRA `(.L_x_1616) ;  /* 0x0000000000048947 */ /* 0x000fea0003800000 */
[----:B------:R-:W-:-:S04]  /*7f30*/  DEPBAR.LE SB0, 0x0 ;  /* 0x000080000000791a */ /* 0x000fc80000000000 */
.L_x_1616:
[----:B------:R-:W-:Y:S05]  /*7f40*/  BSYNC B0 ;  /* 0x0000000000007941 */ /* 0x000fea0003800000 */
.L_x_1615:
        /* <DEDUP_REMOVED lines=13> */
.L_x_1618:
[----:B------:R-:W-:Y:S05]  /*8020*/  BSYNC B0 ;  /* 0x0000000000007941 */ /* 0x000fea0003800000 */
.L_x_1617:
        /* <DEDUP_REMOVED lines=13> */
.L_x_1620:
[----:B------:R-:W-:Y:S05]  /*8100*/  BSYNC B0 ;  /* 0x0000000000007941 */ /* 0x000fea0003800000 */
.L_x_1619:
[----:B------:R-:W-:Y:S01]  /*8110*/  UIADD3 UR15, UR15, 0x2, URZ ;  /* 0x000000020f0f7890 */ /* 0x000fe2000fffe03f */
[----:B------:R-:W-:Y:S06]  /*8120*/  BAR.ARV 0xa, 0xa0 ;  /* 0x0282800000007b1d */ /* 0x000fec0000002000 */
[----:B------:R-:W-:Y:S01]  /*8130*/  BSSY B0, `(.L_x_1621) ;  /* 0x0000004000007945 */ /* 0x000fe20003800000 */
[----:B------:R-:W-:-:S03]  /*8140*/  ISETP.LE.AND P1, PT, R2, UR15, PT ;  /* 0x0000000f02007c0c */ /* 0x000fc6000bf23270 */
[----:B------:R-:W-:Y:S10]  /*8150*/  @!P0 BRA `(.L_x_1622) ;  /* 0x0000000000048947 */ /* 0x000ff40003800000 */
[----:B------:R-:W-:-:S04]  /*8160*/  DEPBAR.LE SB0, 0x0 ;  /* 0x000080000000791a */ /* 0x000fc80000000000 */
.L_x_1622:
[----:B------:R-:W-:Y:S05]  /*8170*/  BSYNC B0 ;  /* 0x0000000000007941 */ /* 0x000fea0003800000 */
.L_x_1621:
[----:B------:R-:W-:Y:S06]  /*8180*/  BAR.ARV 0xb, 0xa0 ;  /* 0x02c2800000007b1d */ /* 0x000fec0000002000 */
[----:B------:R-:W-:Y:S02]  /*8190*/  UIADD3 UR19, UR19, 0x3000, URZ ;  /* 0x0000300013137890 */ /* 0x000fe4000fffe03f */
[----:B------:R-:W-:Y:S01]  /*81a0*/  UIADD3 UR6, UR6, 0x3000, URZ ;  /* 0x0000300006067890 */ /* 0x000fe2000fffe03f */
[----:B------:R-:W-:Y:S11]  /*81b0*/  @!P1 BRA `(.L_x_1623) ;  /* 0xfffffff800c49947 */ /* 0x000ff6000383ffff */
[----:B------:R-:W-:Y:S05]  /*81c0*/  BRA `(.L_x_1554) ;  /* 0x0000002c00707947 */ /* 0x000fea0003800000 */
.L_x_1595:
[----:B------:R-:W-:Y:S01]  /*81d0*/  ULDC.64 UR4, c[0x0][0x8d8] ;  /* 0x0002360000047ab9 */ /* 0x000fe20000000a00 */
[----:B------:R-:W1:Y:S01]  /*81e0*/  S2UR UR21, SR_CTAID.X ;  /* 0x00000000001579c3 */ /* 0x000e620000002500 */
[----:B------:R-:W-:-:S04]  /*81f0*/  ISETP.NE.U32.AND P0, PT, RZ, UR4, PT ;  /* 0x00000004ff007c0c */ /* 0x000fc8000bf05070 */
[----:B------:R-:W-:-:S03]  /*8200*/  ISETP.NE.AND.EX P0, PT, RZ, UR5, PT, P0 ;  /* 0x00000005ff007c0c */ /* 0x000fc6000bf05300 */
[----:B------:R-:W2:Y:S08]  /*8210*/  S2UR UR13, SR_CTAID.Z ;  /* 0x00000000000d79c3 */ /* 0x000eb00000002700 */
[----:B------:R-:W3:Y:S02]  /*8220*/  S2UR UR20, SR_CTAID.Y ;  /* 0x00000000001479c3 */ /* 0x000ee40000002600 */
        /* <DEDUP_REMOVED lines=8> */
.L_x_1624:
        /* <DEDUP_REMOVED lines=9> */
[----:B------:R-:W4:Y:S01]  /*8340*/  LDG.E R4, desc[UR46][R2.64+0x4] ;  /* 0x0000042e02047981 */ /* 0x000f22000c1e1900 */
[----:B--2---:R-:W-:Y:S02]  /*8350*/  R2UR UR4, R0 ;  /* 0x00000000000472ca */ /* 0x004fe400000e0000 */
[----:B----4-:R-:W-:-:S13]  /*8360*/  R2UR UR5, R4 ;  /* 0x00000000040572ca */ /* 0x010fda00000e0000 */
[----:B------:R-:W-:Y:S01]  /*8370*/  UIADD3 UR4, -UR4, UR5, URZ ;  /* 0x0000000504047290 */ /* 0x000fe2000fffe13f */
[----:B------:R-:W-:Y:S11]  /*8380*/  BRA `(.L_x_1625) ;  /* 0x0000000000047947 */ /* 0x000ff60003800000 */
.L_x_1626:
[----:B------:R-:W-:-:S05]  /*8390*/  ULDC UR4, c[0x0][0x8bc] ;  /* 0x00022f0000047ab9 */ /* 0x000fca0000000800 */
.L_x_1625:
[----:B-1----:R-:W-:Y:S01]  /*83a0*/  USHF.L.U32 UR8, UR21, 0x7, URZ ;  /* 0x0000000715087899 */ /* 0x002fe2000800063f */
[----:B------:R-:W-:Y:S02]  /*83b0*/  IMAD.MOV.U32 R10, RZ, RZ, 0x1 ;  /* 0x00000001ff0a7424 */ /* 0x000fe400078e00ff */
[----:B------:R-:W-:Y:S01]  /*83c0*/  IMAD.MOV.U32 R0, RZ, RZ, RZ ;  /* 0x000000ffff007224 */ /* 0x000fe200078e00ff */
[----:B------:R-:W-:-:S04]  /*83d0*/  UISETP.GE.AND UP0, UPT, UR8, UR4, UPT ;  /* 0x000000040800728c */ /* 0x000fc8000bf06270 */
[----:B--2---:R-:W-:-:S06]  /*83e0*/  USEL UR13, UR13, 0xffffffff, !UP0 ;  /* 0xffffffff0d0d7887 */ /* 0x004fcc000c000000 */
[----:B------:R-:W-:-:S13]  /*83f0*/  ISETP.LE.AND P0, PT, RZ, UR13, PT ;  /* 0x0000000dff007c0c */ /* 0x000fda000bf03270 */
[----:B------:R-:W-:Y:S05]  /*8400*/  @!P0 BRA `(.L_x_1627) ;  /* 0x00000028004c8947 */ /* 0x000fea0003800000 */
[----:B------:R-:W-:Y:S01]  /*8410*/  ULDC.64 UR18, c[0x0][0x770] ;  /* 0x0001dc0000127ab9 */ /* 0x000fe20000000a00 */
[----:B------:R-:W-:Y:S01]  /*8420*/  ULDC.64 UR14, c[0x0][0x770] ;  /* 0x0001dc00000e7ab9 */ /* 0x000fe20000000a00 */
[----:B------:R-:W-:Y:S02]  /*8430*/  UISETP.NE.U32.AND UP1, UPT, UR18, URZ, UPT ;  /* 0x0000003f1200728c */ /* 0x000fe4000bf25070 */
[----:B------:R-:W-:Y:S02]  /*8440*/  UIMAD.WIDE UR14, UR13, 0x4, UR14 ;  /* 0x000000040d0e78a5 */ /* 0x000fe4000f8e020e */
[----:B------:R-:W-:Y:S01]  /*8450*/  UISETP.NE.AND.EX UP1, UPT, UR19, URZ, UPT, UP1 ;  /* 0x0000003f1300728c */ /* 0x000fe2000bf25310 */
[----:B------:R-:W-:Y:S01]  /*8460*/  ULDC.64 UR4, c[0x0][0x778] ;  /* 0x0001de0000047ab9 */ /* 0x000fe20000000a00 */
[----:B------:R-:W-:Y:S02]  /*8470*/  ULDC.64 UR6, c[0x0][0x780] ;  /* 0x0001e00000067ab9 */ /* 0x000fe40000000a00 */
[----:B------:R-:W-:Y:S01]  /*8480*/  IMAD.U32 R2, RZ, RZ, UR14 ;  /* 0x0000000eff027e24 */ /* 0x000fe2000f8e00ff */
[----:B------:R-:W-:Y:S01]  /*8490*/  ULDC.64 UR16, c[0x0][0x778] ;  /* 0x0001de0000107ab9 */ /* 0x000fe20000000a00 */
[----:B------:R-:W-:Y:S01]  /*84a0*/  PLOP3.LUT P1, PT, PT, PT, UP1, 0x80, 0x0 ;  /* 0x000000000000781c */ /* 0x000fe20003f2f018 */
[----:B------:R-:W-:Y:S01]  /*84b0*/  IMAD.U32 R3, RZ, RZ, UR15 ;  /* 0x0000000fff037e24 */ /* 0x000fe2000f8e00ff */
[----:B------:R-:W-:-:S02]  /*84c0*/  UISETP.NE.U32.AND UP0, UPT, UR4, URZ, UPT ;  /* 0x0000003f0400728c */ /* 0x000fc4000bf05070 */
[----:B------:R-:W-:Y:S02]  /*84d0*/  UISETP.NE.U32.AND UP2, UPT, UR6, URZ, UPT ;  /* 0x0000003f0600728c */ /* 0x000fe4000bf45070 */
[----:B------:R-:W-:Y:S02]  /*84e0*/  UISETP.NE.AND.EX UP0, UPT, UR5, URZ, UPT, UP0 ;  /* 0x0000003f0500728c */ /* 0x000fe4000bf05300 */
[----:B------:R-:W-:Y:S01]  /*84f0*/  UISETP.NE.AND.EX UP2, UPT, UR7, URZ, UPT, UP2 ;  /* 0x0000003f0700728c */ /* 0x000fe2000bf45320 */
[----:B------:R-:W-:-:S04]  /*8500*/  ULDC.64 UR22, c[0x0][0x788] ;  /* 0x0001e20000167ab9 */ /* 0x000fc80000000a00 */
[----:B------:R-:W2:Y:S01]  /*8510*/  @P1 LDG.E R6, desc[UR46][R2.64] ;  /* 0x0000002e02061981 */ /* 0x000ea2000c1e1900 */
[----:B------:R-:W-:Y:S01]  /*8520*/  PLOP3.LUT P2, PT, PT, PT, UP0, 0x80, 0x0 ;  /* 0x000000000000781c */ /* 0x000fe20003f4f008 */
[----:B------:R-:W-:Y:S01]  /*8530*/  UIMAD.WIDE UR16, UR13, 0x4, UR16 ;  /* 0x000000040d1078a5 */ /* 0x000fe2000f8e0210 */
[----:B------:R-:W-:Y:S01]  /*8540*/  PLOP3.LUT P3, PT, PT, PT, UP2, 0x80, 0x0 ;  /* 0x000000000000781c */ /* 0x000fe20003f6f028 */
[----:B------:R1:W4:Y:S02]  /*8550*/  @P1 LDG.E R0, desc[UR46][R2.64] ;  /* 0x0000002e02001981 */ /* 0x000324000c1e1900 */
[----:B------:R-:W-:Y:S02]  /*8560*/  @UP2 ULDC.64 UR4, c[0x0][0x780] ;  /* 0x0001e00000042ab9 */ /* 0x000fe40000000a00 */
[----:B------:R-:W-:Y:S01]  /*8570*/  @UP2 UIMAD.WIDE UR4, UR13, 0x4, UR4 ;  /* 0x000000040d0428a5 */ /* 0x000fe2000f8e0204 */
[----:B-1----:R-:W-:Y:S02]  /*8580*/  IMAD.U32 R2, RZ, RZ, UR16 ;  /* 0x00000010ff027e24 */ /* 0x002fe4000f8e00ff */
[----:B------:R-:W-:-:S05]  /*8590*/  IMAD.U32 R3, RZ, RZ, UR17 ;  /* 0x00000011ff037e24 */ /* 0x000fca000f8e00ff */
[----:B------:R1:W5:Y:S02]  /*85a0*/  @P2 LDG.E R4, desc[UR46][R2.64] ;  /* 0x0000002e02042981 */ /* 0x000364000c1e1900 */
[----:B-1----:R-:W-:Y:S02]  /*85b0*/  IMAD.U32 R2, RZ, RZ, UR4 ;  /* 0x00000004ff027e24 */ /* 0x002fe4000f8e00ff */
[----:B------:R-:W-:-:S05]  /*85c0*/  IMAD.U32 R3, RZ, RZ, UR5 ;  /* 0x00000005ff037e24 */ /* 0x000fca000f8e00ff */
[----:B------:R-:W3:Y:S01]  /*85d0*/  @P3 LDG.E R5, desc[UR46][R2.64] ;  /* 0x0000002e02053981 */ /* 0x000ee2000c1e1900 */
[----:B------:R-:W-:Y:S01]  /*85e0*/  ISETP.NE.U32.AND P0, PT, RZ, UR22, PT ;  /* 0x00000016ff007c0c */ /* 0x000fe2000bf05070 */
[----:B------:R-:W-:Y:S01]  /*85f0*/  UMOV UR7, URZ ;  /* 0x0000003f00077c82 */ /* 0x000fe20008000000 */
[----:B------:R-:W-:Y:S01]  /*8600*/  UMOV UR11, URZ ;  /* 0x0000003f000b7c82 */ /* 0x000fe20008000000 */
[----:B------:R-:W-:Y:S01]  /*8610*/  ULDC UR9, c[0x0][0x280] ;  /* 0x0000a00000097ab9 */ /* 0x000fe20000000800 */
[----:B------:R-:W-:Y:S02]  /*8620*/  ISETP.NE.AND.EX P0, PT, RZ, UR23, PT, P0 ;  /* 0x00000017ff007c0c */ /* 0x000fe4000bf05300 */
[----:B--2---:R-:W-:Y:S02]  /*8630*/  @P1 R2UR UR4, R6 ;  /* 0x00000000060412ca */ /* 0x004fe400000e0000 */
[----:B----4-:R-:W-:-:S11]  /*8640*/  @P1 R2UR UR7, R0 ;  /* 0x00000000000712ca */ /* 0x010fd600000e0000 */
[----:B------:R-:W-:-:S04]  /*8650*/  @UP1 ULEA UR4, UR13, UR4, 0x6 ;  /* 0x000000040d041291 */ /* 0x000fc8000f8e303f */
[----:B------:R-:W-:-:S04]  /*8660*/  @UP1 USHF.R.S32.HI UR5, URZ, 0x1f, UR4 ;  /* 0x0000001f3f051899 */ /* 0x000fc80008011404 */
[----:B------:R-:W-:Y:S01]  /*8670*/  @UP1 ULEA.HI UR5, UR5, UR4, URZ, 0x6 ;  /* 0x0000000405051291 */ /* 0x000fe2000f8f303f */
[----:B-----5:R-:W-:-:S03]  /*8680*/  @P2 R2UR UR11, R4 ;  /* 0x00000000040b22ca */ /* 0x020fc600000e0000 */
[----:B------:R-:W-:-:S04]  /*8690*/  @UP1 ULOP3.LUT UR6, UR5, 0xffffffc0, URZ, 0xc0, !UPT ;  /* 0xffffffc005061892 */ /* 0x000fc8000f8ec03f */
[----:B------:R-:W-:Y:S01]  /*86a0*/  @UP1 USHF.R.S32.HI UR12, URZ, 0x1f, UR6 ;  /* 0x0000001f3f0c1899 */ /* 0x000fe20008011406 */
[----:B---3--:R-:W-:Y:S01]  /*86b0*/  @P3 R2UR UR9, R5 ;  /* 0x00000000050932ca */ /* 0x008fe200000e0000 */
[----:B------:R-:W-:-:S14]  /*86c0*/  @P3 BRA `(.L_x_1628) ;  /* 0x0000000000203947 */ /* 0x000fdc0003800000 */
        /* <DEDUP_REMOVED lines=8> */
.L_x_1628:
        /* <DEDUP_REMOVED lines=13> */
.L_x_1629:
        /* <DEDUP_REMOVED lines=8> */
.L_x_1630:
        /* <DEDUP_REMOVED lines=9> */
[----:B------:R-:W-:-:S04]  /*8930*/  ULEA.HI UR6, UR12, UR6, URZ, 0x6 ;  /* 0x000000060c067291 */ /* 0x000fc8000f8f303f */
[----:B------:R-:W-:Y:S01]  /*8940*/  VIMNMX R4, RZ, UR14, !PT ;  /* 0x0000000eff047c48 */ /* 0x000fe2000ffe0100 */
[----:B------:R-:W-:Y:S01]  /*8950*/  USHF.R.S32.HI UR6, URZ, 0x6, UR6 ;  /* 0x000000063f067899 */ /* 0x000fe20008011406 */
[----:B------:R-:W-:Y:S11]  /*8960*/  @!P0 BRA `(.L_x_1631) ;  /* 0x0000000000208947 */ /* 0x000ff60003800000 */
[----:B------:R-:W-:Y:S01]  /*8970*/  UIADD3 UR9, UR8, 0xbf, UR9 ;  /* 0x000000bf08097890 */ /* 0x000fe2000fffe009 */
[----:B------:R-:W-:-:S03]  /*8980*/  ULDC UR12, c[0x0][0x748] ;  /* 0x0001d200000c7ab9 */ /* 0x000fc60000000800 */
[----:B------:R-:W-:-:S04]  /*8990*/  UIADD3 UR9, UR9, UR12, -UR10 ;  /* 0x0000000c09097290 */ /* 0x000fc8000fffe80a */
[----:B------:R-:W-:-:S04]  /*89a0*/  USHF.R.S32.HI UR10, URZ, 0x1f, UR9 ;  /* 0x0000001f3f0a7899 */ /* 0x000fc80008011409 */
[----:B------:R-:W-:-:S04]  /*89b0*/  ULEA.HI UR10, UR10, UR9, URZ, 0x6 ;  /* 0x000000090a0a7291 */ /* 0x000fc8000f8f303f */
[----:B------:R-:W-:-:S04]  /*89c0*/  USHF.R.S32.HI UR10, URZ, 0x6, UR10 ;  /* 0x000000063f0a7899 */ /* 0x000fc8000801140a */
[----:B------:R-:W-:-:S04]  /*89d0*/  UISETP.LT.AND UP1, UPT, UR6, UR10, UPT ;  /* 0x0000000a0600728c */ /* 0x000fc8000bf21270 */
[----:B------:R-:W-:-:S12]  /*89e0*/  USEL UR6, UR6, UR10, UP1 ;  /* 0x0000000a06067287 */ /* 0x000fd80008800000 */
.L_x_1631:
[----:B------:R-:W-:Y:S01]  /*89f0*/  ISETP.LT.AND P0, PT, R4, UR6, PT ;  /* 0x0000000604007c0c */ /* 0x000fe2000bf01270 */
[----:B------:R-:W-:-:S12]  /*8a00*/  IMAD.MOV.U32 R0, RZ, RZ, RZ ;  /* 0x000000ffff007224 */ /* 0x000fd800078e00ff */
[----:B------:R-:W-:Y:S05]  /*8a10*/  @!P0 BRA `(.L_x_1627) ;  /* 0x0000002000c88947 */ /* 0x000fea0003800000 */
[----:B------:R-:W-:Y:S01]  /*8a20*/  USHF.R.S32.HI UR10, URZ, 0x1f, UR20 ;  /* 0x0000001f3f0a7899 */ /* 0x000fe20008011414 */
[----:B------:R-:W-:Y:S01]  /*8a30*/  BSSY B0, `(.L_x_1627) ;  /* 0x0000230000007945 */ /* 0x000fe20003800000 */
[----:B------:R-:W-:Y:S01]  /*8a40*/  ULDC.64 UR16, c[0x0][0x718] ;  /* 0x0001c60000107ab9 */ /* 0x000fe20000000a00 */
[----:B------:R-:W-:Y:S01]  /*8a50*/  UISETP.NE.U32.AND UP1, UPT, UR18, URZ, UPT ;  /* 0x0000003f1200728c */ /* 0x000fe2000bf25070 */
[----:B------:R-:W-:Y:S01]  /*8a60*/  IMAD.MOV.U32 R0, RZ, RZ, RZ ;  /* 0x000000ffff007224 */ /* 0x000fe200078e00ff */
[----:B------:R-:W-:Y:S01]  /*8a70*/  UIMAD UR9, UR10, UR16, URZ ;  /* 0x000000100a0972a4 */ /* 0x000fe2000f8e023f */
[----:B------:R-:W-:Y:S01]  /*8a80*/  ULDC UR12, c[0x0][0x2e8] ;  /* 0x0000ba00000c7ab9 */ /* 0x000fe20000000800 */
[----:B------:R-:W-:Y:S01]  /*8a90*/  UMOV UR14, UR4 ;  /* 0x00000004000e7c82 */ /* 0x000fe20008000000 */
[----:B------:R-:W-:Y:S01]  /*8aa0*/  UMOV UR15, UR5 ;  /* 0x00000005000f7c82 */ /* 0x000fe20008000000 */
[----:B------:R-:W-:Y:S02]  /*8ab0*/  UIMAD UR22, UR20, UR17, UR9 ;  /* 0x00000011141672a4 */ /* 0x000fe4000f8e0209 */
[----:B------:R-:W-:-:S02]  /*8ac0*/  UISETP.NE.AND.EX UP1, UPT, UR19, URZ, UPT, UP1 ;  /* 0x0000003f1300728c */ /* 0x000fc4000bf25310 */
[----:B------:R-:W-:Y:S02]  /*8ad0*/  USHF.R.S32.HI UR9, URZ, 0x1f, UR13 ;  /* 0x0000001f3f097899 */ /* 0x000fe4000801140d */
[----:B------:R-:W-:Y:S02]  /*8ae0*/  UISETP.NE.AND UP2, UPT, UR12, 0x1, UPT ;  /* 0x000000010c00788c */ /* 0x000fe4000bf45270 */
[----:B------:R-:W-:Y:S01]  /*8af0*/  UIMAD.WIDE.U32 UR4, UR20, UR16, UR14 ;  /* 0x00000010140472a5 */ /* 0x000fe2000f8e000e */
[----:B------:R-:W-:Y:S01]  /*8b00*/  ULDC.64 UR18, c[0x0][0x730] ;  /* 0x0001cc0000127ab9 */ /* 0x000fe20000000a00 */
[----:B------:R-:W-:Y:S02]  /*8b10*/  USEL UR9, UR9, URZ, !UP1 ;  /* 0x0000003f09097287 */ /* 0x000fe4000c800000 */
[----:B------:R-:W-:Y:S01]  /*8b20*/  UIMAD UR10, UR10, UR18, URZ ;  /* 0x000000120a0a72a4 */ /* 0x000fe2000f8e023f */
[----:B------:R-:W-:Y:S01]  /*8b30*/  ELECT P0, URZ, PT ;  /* 0x00000000003f782f */ /* 0x000fe20003800000 */
[----:B------:R-:W-:Y:S01]  /*8b40*/  ULDC.64 UR16, c[0x0][0x720] ;  /* 0x0001c80000107ab9 */ /* 0x000fe20000000a00 */
[----:B------:R-:W-:-:S02]  /*8b50*/  USEL UR21, UR13, URZ, !UP1 ;  /* 0x0000003f0d157287 */ /* 0x000fc4000c800000 */
[----:B------:R-:W-:Y:S02]  /*8b60*/  UIADD3 UR23, UR5, UR22, URZ ;  /* 0x0000001605177290 */ /* 0x000fe4000fffe03f */
[----:B------:R-:W-:Y:S01]  /*8b70*/  UIMAD UR5, UR9, UR16, URZ ;  /* 0x00000010090572a4 */ /* 0x000fe2000f8e023f */
[----:B------:R-:W-:Y:S01]  /*8b80*/  UMOV UR22, UR4 ;  /* 0x0000000400167c82 */ /* 0x000fe20008000000 */
[----:B------:R-:W-:Y:S02]  /*8b90*/  UIMAD.WIDE.U32 UR14, UR20, UR18, UR14 ;  /* 0x00000012140e72a5 */ /* 0x000fe4000f8e000e */
[----:B------:R-:W-:Y:S02]  /*8ba0*/  UIMAD UR10, UR20, UR19, UR10 ;  /* 0x00000013140a72a4 */ /* 0x000fe4000f8e020a */
[----:B------:R-:W-:Y:S01]  /*8bb0*/  UIMAD.WIDE.U32 UR22, UR16, UR21, UR22 ;  /* 0x00000015101672a5 */ /* 0x000fe2000f8e0016 */
[----:B------:R-:W-:Y:S02]  /*8bc0*/  ULDC.64 UR18, c[0x0][0x738] ;  /* 0x0001ce0000127ab9 */ /* 0x000fe40000000a00 */
[----:B------:R-:W-:Y:S01]  /*8bd0*/  @UP2 ULDC UR16, c[0x0][0x2ec] ;  /* 0x0000bb0000102ab9 */ /* 0x000fe20000000800 */
[----:B------:R-:W-:-:S02]  /*8be0*/  UIMAD UR5, UR17, UR21, UR5 ;  /* 0x00000015110572a4 */ /* 0x000fc4000f8e0205 */
[----:B------:R-:W-:Y:S02]  /*8bf0*/  UIADD3 UR15, UR15, UR10, URZ ;  /* 0x0000000a0f0f7290 */ /* 0x000fe4000fffe03f */
[----:B------:R-:W-:Y:S02]  /*8c00*/  UIMAD UR9, UR9, UR18, URZ ;  /* 0x00000012090972a4 */ /* 0x000fe4000f8e023f */
[----:B------:R-:W-:Y:S02]  /*8c10*/  UIMAD.WIDE.U32 UR16, UR20, UR16, URZ ;  /* 0x00000010141072a5 */ /* 0x000fe4000f8e003f */
[----:B------:R-:W-:Y:S01]  /*8c20*/  UIADD3 UR11, UR8, UR11, URZ ;  /* 0x0000000b080b7290 */ /* 0x000fe2000fffe03f */
[----:B------:R-:W-:Y:S02]  /*8c30*/  UMOV UR12, UR20 ;  /* 0x00000014000c7c82 */ /* 0x000fe40008000000 */
[----:B------:R-:W-:Y:S01]  /*8c40*/  @UP2 ULDC UR8, c[0x0][0x2f0] ;  /* 0x0000bc0000082ab9 */ /* 0x000fe20000000800 */
[----:B------:R-:W-:-:S02]  /*8c50*/  UIMAD UR4, UR19, UR21, UR9 ;  /* 0x00000015130472a4 */ /* 0x000fc4000f8e0209 */
[----:B------:R-:W-:Y:S02]  /*8c60*/  UIMAD.WIDE.U32 UR14, UR18, UR21, UR14 ;  /* 0x00000015120e72a5 */ /* 0x000fe4000f8e000e */
[----:B------:R-:W-:Y:S02]  /*8c70*/  USEL UR13, UR13, URZ, !UP0 ;  /* 0x0000003f0d0d7287 */ /* 0x000fe4000c000000 */
        /* <DEDUP_REMOVED lines=9> */
.L_x_1661:
        /* <DEDUP_REMOVED lines=15> */
.L_x_1634:
[----:B------:R-:W-:Y:S01]  /*8e00*/  R2UR UR19, R4 ;  /* 0x00000000041372ca */ /* 0x000fe200000e0000 */
[----:B------:R-:W2:Y:S01]  /*8e10*/  LDC.64 R12, c[0x0][0x198] ;  /* 0x00006600ff0c7b82 */ /* 0x000ea20000000a00 */
        /* <DEDUP_REMOVED lines=10> */
[----:B------:R-:W-:Y:S01]  /*8ec0*/  UMOV UR36, UR20 ;  /* 0x0000001400247c82 */ /* 0x000fe20008000000 */
[----:B------:R-:W-:Y:S01]  /*8ed0*/  USHF.L.U32 UR19, UR19, 0x6, URZ ;  /* 0x0000000613137899 */ /* 0x000fe2000800063f */
[----:B------:R-:W-:Y:S01]  /*8ee0*/  IMAD.MOV.U32 R16, RZ, RZ, RZ ;  /* 0x000000ffff107224 */ /* 0x000fe200078e00ff */
[----:B------:R-:W-:Y:S01]  /*8ef0*/  UMOV UR37, UR21 ;  /* 0x0000001500257c82 */ /* 0x000fe20008000000 */
[----:B------:R-:W-:Y:S01]  /*8f00*/  UMOV UR9, 0x10 ;  /* 0x0000001000097882 */ /* 0x000fe20000000000 */
[----:B------:R-:W-:-:S02]  /*8f10*/  UIADD3 UR8, UP0, UR19, UR22, URZ ;  /* 0x0000001613087290 */ /* 0x000fc4000ff1e03f */
[----:B------:R-:W-:Y:S01]  /*8f20*/  IMAD.U32 R3, RZ, RZ, UR19 ;  /* 0x00000013ff037e24 */ /* 0x000fe2000f8e00ff */
[----:B------:R-:W-:Y:S01]  /*8f30*/  UIADD3 UR19, UR19, UR7, URZ ;  /* 0x0000000713137290 */ /* 0x000fe2000fffe03f */
[----:B------:R-:W-:Y:S02]  /*8f40*/  UMOV UR10, UR18 ;  /* 0x00000012000a7c82 */ /* 0x000fe40008000000 */
[----:B------:R-:W-:Y:S01]  /*8f50*/  PLOP3.LUT P1, PT, PT, PT, UP0, 0x80, 0x0 ;  /* 0x000000000000781c */ /* 0x000fe20003f2f008 */
[----:B-1----:R-:W-:Y:S01]  /*8f60*/  IMAD.U32 R0, RZ, RZ, UR8 ;  /* 0x00000008ff007e24 */ /* 0x002fe2000f8e00ff */
[----:B------:R-:W-:Y:S01]  /*8f70*/  R2UR UR8, R15 ;  /* 0x000000000f0872ca */ /* 0x000fe200000e0000 */
[----:B--2---:R-:W-:Y:S01]  /*8f80*/  IMAD.MOV.U32 R7, RZ, RZ, R12 ;  /* 0x000000ffff077224 */ /* 0x004fe200078e000c */
[----:B------:R-:W-:Y:S01]  /*8f90*/  LEA.HI.X.SX32 R3, R3, R14, 0x1, P1 ;  /* 0x0000000e03037211 */ /* 0x000fe200008f0eff */
[----:B------:R-:W-:Y:S01]  /*8fa0*/  IMAD.MOV.U32 R6, RZ, RZ, R13 ;  /* 0x000000ffff067224 */ /* 0x000fe200078e000d */
[C---:B------:R-:W-:Y:S01]  /*8fb0*/  LEA R2, P1, R0.reuse, R9, 0x2 ;  /* 0x0000000900027211 */ /* 0x040fe200078210ff */
[----:B------:R-:W-:Y:S01]  /*8fc0*/  UMOV UR43, UR19 ;  /* 0x00000013002b7c82 */ /* 0x000fe20008000000 */
[----:B------:R-:W-:Y:S01]  /*8fd0*/  UMOV UR35, UR19 ;  /* 0x0000001300237c82 */ /* 0x000fe20008000000 */
[----:B------:R-:W-:Y:S01]  /*8fe0*/  UMOV UR26, 0x10 ;  /* 0x00000010001a7882 */ /* 0x000fe20000000000 */
[----:B------:R-:W-:Y:S01]  /*8ff0*/  LEA.HI.X R0, R0, R8, R3, 0x2, P1 ;  /* 0x0000000800007211 */ /* 0x000fe200008f1403 */
[----:B------:R-:W-:Y:S01]  /*9000*/  UMOV UR27, UR11 ;  /* 0x0000000b001b7c82 */ /* 0x000fe20008000000 */
[----:B------:R-:W-:Y:S01]  /*9010*/  R2UR UR24, R2 ;  /* 0x00000000021872ca */ /* 0x000fe200000e0000 */
[----:B------:R-:W-:Y:S01]  /*9020*/  UMOV UR28, UR12 ;  /* 0x0000000c001c7c82 */ /* 0x000fe20008000000 */
[----:B------:R-:W-:Y:S01]  /*9030*/  R2UR UR25, R0 ;  /* 0x00000000001972ca */ /* 0x000fe200000e0000 */
[----:B------:R-:W-:Y:S01]  /*9040*/  UIADD3 UR16, UR8, 0x12000, URZ ;  /* 0x0001200008107890 */ /* 0x000fe2000fffe03f */
[----:B------:R-:W-:Y:S01]  /*9050*/  IADD3 R0, P1, R7, 0x2f0, RZ ;  /* 0x000002f007007810 */ /* 0x000fe20007f3e0ff */
[----:B------:R-:W-:-:S02]  /*9060*/  UIADD3 UR17, UR8, 0x26810, URZ ;  /* 0x0002681008117890 */ /* 0x000fc4000fffe03f */
[----:B------:R-:W-:Y:S01]  /*9070*/  UIADD3 UR40, UR8, 0x13000, URZ ;  /* 0x0001300008287890 */ /* 0x000fe2000fffe03f */
[----:B------:R-:W-:Y:S01]  /*9080*/  R2UR UR54, R0 ;  /* 0x00000000003672ca */ /* 0x000fe200000e0000 */
[----:B------:R-:W-:Y:S01]  /*9090*/  UIADD3 UR32, UR8, 0x14000, URZ ;  /* 0x0001400008207890 */ /* 0x000fe2000fffe03f */
[C---:B------:R-:W-:Y:S01]  /*90a0*/  IADD3 R0, P2, R7.reuse, 0x3f0, RZ ;  /* 0x000003f007007810 */ /* 0x040fe20007f5e0ff */
[----:B------:R-:W-:Y:S01]  /*90b0*/  UIADD3 UR52, UR8, 0x1e000, URZ ;  /* 0x0001e00008347890 */ /* 0x000fe2000fffe03f */
[----:B------:R-:W-:Y:S02]  /*90c0*/  UMOV UR41, UR17 ;  /* 0x0000001100297c82 */ /* 0x000fe40008000000 */
[----:B------:R-:W-:Y:S01]  /*90d0*/  R2UR UR30, R0 ;  /* 0x00000000001e72ca */ /* 0x000fe200000e0000 */
[--C-:B------:R-:W-:Y:S01]  /*90e0*/  IMAD.X R0, RZ, RZ, R6.reuse, P1 ;  /* 0x000000ffff007224 */ /* 0x100fe200008e0606 */
[----:B------:R-:W-:Y:S01]  /*90f0*/  IADD3 R2, P1, R7, 0xf0, RZ ;  /* 0x000000f007027810 */ /* 0x000fe20007f3e0ff */
[----:B------:R-:W-:Y:S01]  /*9100*/  UMOV UR33, UR17 ;  /* 0x0000001100217c82 */ /* 0x000fe20008000000 */
[----:B------:R-:W-:Y:S01]  /*9110*/  UMOV UR53, UR17 ;  /* 0x0000001100357c82 */ /* 0x000fe20008000000 */
[----:B------:R-:W-:Y:S01]  /*9120*/  UMOV UR29, UR13 ;  /* 0x0000000d001d7c82 */ /* 0x000fe20008000000 */
[----:B------:R-:W-:Y:S01]  /*9130*/  R2UR UR48, R2 ;  /* 0x00000000023072ca */ /* 0x000fe200000e0000 */
[--C-:B------:R-:W-:Y:S01]  /*9140*/  IMAD.X R3, RZ, RZ, R6.reuse, P1 ;  /* 0x000000ffff037224 */ /* 0x100fe200008e0606 */
[----:B------:R-:W-:Y:S01]  /*9150*/  R2UR UR55, R0 ;  /* 0x00000000003772ca */ /* 0x000fe200000e0000 */
[----:B------:R-:W-:Y:S01]  /*9160*/  IMAD.X R0, RZ, RZ, R6, P2 ;  /* 0x000000ffff007224 */ /* 0x000fe200010e0606 */
[----:B------:R-:W-:-:S02]  /*9170*/  UIADD3 UR56, UR8, 0x3000, URZ ;  /* 0x0000300008387890 */ /* 0x000fc4000fffe03f */
[----:B------:R-:W-:Y:S01]  /*9180*/  R2UR UR49, R3 ;  /* 0x00000000033172ca */ /* 0x000fe200000e0000 */
[----:B------:R-:W-:Y:S01]  /*9190*/  UMOV UR58, 0x30 ;  /* 0x00000030003a7882 */ /* 0x000fe20000000000 */
[----:B------:R-:W-:Y:S01]  /*91a0*/  R2UR UR31, R0 ;  /* 0x00000000001f72ca */ /* 0x000fe200000e0000 */
[----:B------:R-:W-:Y:S01]  /*91b0*/  IMAD.MOV.U32 R0, RZ, RZ, 0xc000 ;  /* 0x0000c000ff007424 */ /* 0x000fe200078e00ff */
[----:B------:R-:W-:Y:S01]  /*91c0*/  UMOV UR59, UR11 ;  /* 0x0000000b003b7c82 */ /* 0x000fe20008000000 */
[----:B------:R-:W-:Y:S01]  /*91d0*/  UMOV UR60, UR12 ;  /* 0x0000000c003c7c82 */ /* 0x000fe20008000000 */
[----:B------:R-:W-:-:S07]  /*91e0*/  UMOV UR61, UR13 ;  /* 0x0000000d003d7c82 */ /* 0x000fce0008000000 */
        /* <DEDUP_REMOVED lines=8> */
[----:B----4-:R-:W-:Y:S01]  /*9270*/  IMAD.U32 R0, RZ, RZ, UR6 ;  /* 0x00000006ff007e24 */ /* 0x010fe2000f8e00ff */
[----:B------:R-:W-:Y:S01]  /*9280*/  UMOV UR42, 0x50 ;  /* 0x00000050002a7882 */ /* 0x000fe20000000000 */
[----:B------:R-:W-:Y:S01]  /*9290*/  UMOV UR43, UR11 ;  /* 0x0000000b002b7c82 */ /* 0x000fe20008000000 */
[----:B------:R-:W-:Y:S01]  /*92a0*/  UMOV UR44, UR12 ;  /* 0x0000000c002c7c82 */ /* 0x000fe20008000000 */
[----:B------:R-:W-:Y:S01]  /*92b0*/  VIADD R5, R0, 0xffffffff ;  /* 0xffffffff00057836 */ /* 0x000fe20000000000 */
[----:B---3--:R-:W-:-:S02]  /*92c0*/  UIADD3 UR9, UR8, 0x26800, URZ ;  /* 0x0002680008097890 */ /* 0x008fc4000fffe03f */
[----:B------:R-:W-:Y:S02]  /*92d0*/  UIADD3 UR24, UR8, 0x1000, URZ ;  /* 0x0000100008187890 */ /* 0x000fe4000fffe03f */
[----:B------:R-:W-:Y:S01]  /*92e0*/  UIADD3 UR32, UR8, 0x2000, URZ ;  /* 0x0000200008207890 */ /* 0x000fe2000fffe03f */
[----:B------:R1:W-:Y:S01]  /*92f0*/  STL [R1+0x4], R5 ;  /* 0x0000040501007387 */ /* 0x0003e20000100800 */
[----:B------:R-:W-:Y:S01]  /*9300*/  UMOV UR34, 0x20 ;  /* 0x0000002000227882 */ /* 0x000fe20000000000 */
[----:B------:R-:W-:Y:S01]  /*9310*/  UMOV UR25, UR9 ;  /* 0x0000000900197c82 */ /* 0x000fe20008000000 */
[----:B------:R-:W-:Y:S01]  /*9320*/  UMOV UR35, UR11 ;  /* 0x0000000b00237c82 */ /* 0x000fe20008000000 */
[----:B------:R-:W-:Y:S01]  /*9330*/  UMOV UR36, UR12 ;  /* 0x0000000c00247c82 */ /* 0x000fe20008000000 */
[----:B------:R-:W-:Y:S01]  /*9340*/  UMOV UR37, UR13 ;  /* 0x0000000d00257c82 */ /* 0x000fe20008000000 */
[----:B------:R2:W-:Y:S01]  /*9350*/  UTMALDG.4D [UR8], [UR54], desc[UR16] ;  /* 0x00001008360075b4 */ /* 0x0005e20008019000 */
[----:B------:R-:W-:Y:S01]  /*9360*/  UMOV UR33, UR9 ;  /* 0x0000000900217c82 */ /* 0x000fe20008000000 */
[----:B------:R-:W-:Y:S01]  /*9370*/  UIADD3 UR48, UR8, 0x4000, URZ ;  /* 0x0000400008307890 */ /* 0x000fe2000fffe03f */
[----:B------:R-:W-:Y:S01]  /*9380*/  ISETP.GE.AND P1, PT, R4, R5, PT ;  /* 0x000000050400720c */ /* 0x000fe20003f26270 */
[----:B------:R-:W-:Y:S01]  /*9390*/  UMOV UR57, UR9 ;  /* 0x0000000900397c82 */ /* 0x000fe20008000000 */
[----:B------:R-:W-:Y:S01]  /*93a0*/  UMOV UR50, 0x40 ;  /* 0x0000004000327882 */ /* 0x000fe20000000000 */
[----:B------:R-:W-:Y:S01]  /*93b0*/  UMOV UR51, UR11 ;  /* 0x0000000b00337c82 */ /* 0x000fe20008000000 */
[----:B------:R-:W-:Y:S01]  /*93c0*/  UMOV UR52, UR12 ;  /* 0x0000000c00347c82 */ /* 0x000fe20008000000 */
[----:B------:R3:W-:Y:S01]  /*93d0*/  UTMALDG.4D [UR24], [UR54], desc[UR16] ;  /* 0x00001018360075b4 */ /* 0x0007e20008019000 */
[----:B------:R-:W-:Y:S01]  /*93e0*/  UMOV UR53, UR13 ;  /* 0x0000000d00357c82 */ /* 0x000fe20008000000 */
[----:B------:R-:W-:Y:S01]  /*93f0*/  UMOV UR49, UR9 ;  /* 0x0000000900317c82 */ /* 0x000fe20008000000 */
[----:B------:R-:W-:Y:S01]  /*9400*/  UMOV UR45, UR13 ;  /* 0x0000000d002d7c82 */ /* 0x000fe20008000000 */
[----:B------:R-:W-:Y:S01]  /*9410*/  UMOV UR41, UR9 ;  /* 0x0000000900297c82 */ /* 0x000fe20008000000 */
[----:B------:R4:W-:Y:S01]  /*9420*/  UTMALDG.4D [UR32], [UR54], desc[UR16] ;  /* 0x00001020360075b4 */ /* 0x0009e20008019000 */
[----:B------:R1:W-:Y:S01]  /*9430*/  UTMALDG.4D [UR56], [UR54], desc[UR16] ;  /* 0x00001038360075b4 */ /* 0x0003e20008019000 */
[----:B--2---:R-:W-:Y:S01]  /*9440*/  UMOV UR10, 0x40 ;  /* 0x00000040000a7882 */ /* 0x004fe20000000000 */
        /* <DEDUP_REMOVED lines=11> */
[----:B------:R-:W-:Y:S01]  /*9500*/  UIADD3 UR9, UR6, -0x2, URZ ;  /* 0xfffffffe06097890 */ /* 0x000fe2000fffe03f */
[----:B------:R-:W-:-:S05]  /*9510*/  IMAD.MOV.U32 R10, RZ, RZ, 0x1 ;  /* 0x00000001ff0a7424 */ /* 0x000fca00078e00ff */
[----:B------:R-:W-:-:S06]  /*9520*/  ISETP.NE.AND P1, PT, R4, UR9, PT ;  /* 0x0000000904007c0c */ /* 0x000fcc000bf25270 */
[----:B------:R-:W-:-:S04]  /*9530*/  ULOP3.LUT UR8, URZ, UR8, URZ, 0x33, !UPT ;  /* 0x000000083f087292 */ /* 0x000fc8000f8e333f */
[----:B------:R-:W-:-:S06]  /*9540*/  UIADD3 UR8, UR8, UR6, URZ ;  /* 0x0000000608087290 */ /* 0x000fcc000fffe03f */
[----:B------:R-:W-:-:S05]  /*9550*/  IMAD.U32 R0, RZ, RZ, UR8 ;  /* 0x00000008ff007e24 */ /* 0x000fca000f8e00ff */
[----:B------:R-:W-:Y:S01]  /*9560*/  LOP3.LUT R5, R0, 0x1, RZ, 0xc0, !PT ;  /* 0x0000000100057812 */ /* 0x000fe200078ec0ff */
[----:B------:R-:W-:-:S04]  /*9570*/  IMAD.MOV.U32 R0, RZ, RZ, R4 ;  /* 0x000000ffff007224 */ /* 0x000fc800078e0004 */
[----:B------:R1:W-:Y:S01]  /*9580*/  STL [R1+0x8], R5 ;  /* 0x0000080501007387 */ /* 0x0003e20000100800 */
[----:B------:R-:W-:Y:S05]  /*9590*/  @!P1 BRA `(.L_x_1636) ;  /* 0x0000000c00489947 */ /* 0x000fea0003800000 */
[----:B------:R-:W-:Y:S01]  /*95a0*/  R2UR UR9, R5 ;  /* 0x00000000050972ca */ /* 0x000fe200000e0000 */
[----:B------:R-:W-:Y:S02]  /*95b0*/  IMAD.MOV.U32 R0, RZ, RZ, R4 ;  /* 0x000000ffff007224 */ /* 0x000fe400078e0004 */
[----:B------:R-:W-:-:S10]  /*95c0*/  IMAD.MOV.U32 R10, RZ, RZ, 0x1 ;  /* 0x00000001ff0a7424 */ /* 0x000fd400078e00ff */
[----:B------:R-:W-:-:S06]  /*95d0*/  UIADD3 UR8, UR8, -UR9, URZ ;  /* 0x8000000908087290 */ /* 0x000fcc000fffe03f */
[----:B------:R-:W-:-:S07]  /*95e0*/  IMAD.U32 R17, RZ, RZ, UR8 ;  /* 0x00000008ff117e24 */ /* 0x000fce000f8e00ff */
.L_x_1645:
[----:B-123--:R-:W-:-:S04]  /*95f0*/  SHF.L.U32 R18, R10, 0x1f, RZ ;  /* 0x0000001f0a127819 */ /* 0x00efc800000006ff */
[----:B------:R-:W2:Y:S02]  /*9600*/  SYNCS.PHASECHK.TRANS64.TRYWAIT P1, [R15+URZ+0x26840], R18 ;  /* 0x026840120f0075a7 */ /* 0x000ea4000802017f */
[----:B--2---:R-:W-:Y:S05]  /*9610*/  @!P1 BRA `(.L_x_1637) ;  /* 0x0000001800dc9947 */ /* 0x004fea0003800000 */
.L_x_1662:
[----:B------:R-:W-:Y:S05]  /*9620*/  @P0 BRA `(.L_x_1638) ;  /* 0x00000000001c0947 */ /* 0x000fea0003800000 */
[----:B------:R-:W3:Y:S02]  /*9630*/  S2R R2, SR_TID.X ;  /* 0x0000000000027919 */ /* 0x000ee40000002100 */
[----:B---3--:R-:W-:Y:S01]  /*9640*/  LOP3.LUT R3, R2, 0x1f, RZ, 0xc0, !PT ;  /* 0x0000001f02037812 */ /* 0x008fe200078ec0ff */
[----:B------:R-:W-:-:S03]  /*9650*/  IMAD.MOV.U32 R2, RZ, RZ, 0x3100 ;  /* 0x00003100ff027424 */ /* 0x000fc600078e00ff */
[----:B------:R-:W-:Y:S01]  /*9660*/  ISETP.NE.AND P1, PT, R3, RZ, PT ;  /* 0x000000ff0300720c */ /* 0x000fe20003f25270 */
[----:B------:R3:W-:-:S12]  /*9670*/  SYNCS.ARRIVE.TRANS64 RZ, [R15+URZ+0x26830], R2 ;  /* 0x026830020fff79a7 */ /* 0x0007d8000800003f */
[----:B---3--:R-:W-:Y:S05]  /*9680*/  @!P1 BRA `(.L_x_1638) ;  /* 0x0000000000049947 */ /* 0x008fea0003800000 */
[----:B------:R-:W-:Y:S01]  /*9690*/  BPT.TRAP 0x1 ;  /* 0x000000040000795c */ /* 0x000fe20000300000 */
.L_x_1638:
        /* <DEDUP_REMOVED lines=8> */
[----:B-1----:R-:W1:Y:S01]  /*9720*/  LDC.64 R4, c[0x0][0x198] ;  /* 0x00006600ff047b82 */ /* 0x002e620000000a00 */
        /* <DEDUP_REMOVED lines=10> */
[----:B------:R-:W-:Y:S01]  /*97d0*/  UIADD3 UR19, UR19, UR7, URZ ;  /* 0x0000000713137290 */ /* 0x000fe2000fffe03f */
[C---:B---3--:R-:W-:Y:S01]  /*97e0*/  LEA R3, P2, R2.reuse, R12, 0x2 ;  /* 0x0000000c02037211 */ /* 0x048fe200078410ff */
[----:B------:R-:W-:Y:S01]  /*97f0*/  UIADD3 UR40, UR40, 0x1e200, URZ ;  /* 0x0001e20028287890 */ /* 0x000fe2000fffe03f */
[----:B------:R-:W-:Y:S02]  /*9800*/  UMOV UR33, UR17 ;  /* 0x0000001100217c82 */ /* 0x000fe40008000000 */
[----:B------:R-:W-:Y:S01]  /*9810*/  R2UR UR42, R3 ;  /* 0x00000000032a72ca */ /* 0x000fe200000e0000 */
[----:B------:R-:W-:Y:S01]  /*9820*/  UMOV UR25, UR17 ;  /* 0x0000001100197c82 */ /* 0x000fe20008000000 */
[----:B------:R-:W-:Y:S01]  /*9830*/  LEA.HI.X.SX32 R3, R19, R11, 0x1, P1 ;  /* 0x0000000b13037211 */ /* 0x000fe200008f0eff */
[----:B------:R-:W-:Y:S01]  /*9840*/  UMOV UR35, UR19 ;  /* 0x0000001300237c82 */ /* 0x000fe20008000000 */
[----:B-1----:R-:W-:Y:S01]  /*9850*/  IMAD.MOV.U32 R7, RZ, RZ, R4 ;  /* 0x000000ffff077224 */ /* 0x002fe200078e0004 */
[----:B------:R-:W-:Y:S01]  /*9860*/  UMOV UR27, UR19 ;  /* 0x00000013001b7c82 */ /* 0x000fe20008000000 */
[----:B------:R-:W-:Y:S01]  /*9870*/  IMAD.MOV.U32 R6, RZ, RZ, R5 ;  /* 0x000000ffff067224 */ /* 0x000fe200078e0005 */
[----:B------:R-:W-:Y:S01]  /*9880*/  LEA.HI.X R2, R2, R13, R3, 0x2, P2 ;  /* 0x0000000d02027211 */ /* 0x000fe200010f1403 */
[----:B------:R-:W-:Y:S01]  /*9890*/  UMOV UR10, 0x10 ;  /* 0x00000010000a7882 */ /* 0x000fe20000000000 */
[----:B------:R-:W-:Y:S01]  /*98a0*/  IADD3 R4, P1, R7, 0x1f0, RZ ;  /* 0x000001f007047810 */ /* 0x000fe20007f3e0ff */
[----:B------:R-:W-:Y:S01]  /*98b0*/  UMOV UR41, UR17 ;  /* 0x0000001100297c82 */ /* 0x000fe20008000000 */
[----:B------:R-:W-:-:S02]  /*98c0*/  R2UR UR43, R2 ;  /* 0x00000000022b72ca */ /* 0x000fc400000e0000 */
        /* <DEDUP_REMOVED lines=8> */
[----:B-1-3--:R-:W-:Y:S05]  /*9950*/  @!P1 BRA `(.L_x_1639) ;  /* 0x0000001800209947 */ /* 0x00afea0003800000 */
.L_x_1663:
        /* <DEDUP_REMOVED lines=8> */
.L_x_1640:
[----:B------:R-:W-:Y:S01]  /*99e0*/  VIADD R19, R19, 0x40 ;  /* 0x0000004013137836 */ /* 0x000fe20000000000 */
[----:B------:R-:W-:Y:S01]  /*99f0*/  ULDC.64 UR8, c[0x0][0x700] ;  /* 0x0001c00000087ab9 */ /* 0x000fe20000000a00 */
[----:B------:R-:W-:Y:S01]  /*9a00*/  R2UR UR40, R15 ;  /* 0x000000000f2872ca */ /* 0x000fe200000e0000 */
[----:B------:R-:W-:Y:S01]  /*9a10*/  IMAD.U32 R9, RZ, RZ, UR8 ;  /* 0x00000008ff097e24 */ /* 0x000fe2000f8e00ff */
[----:B------:R-:W-:Y:S01]  /*9a20*/  UMOV UR30, 0x0 ;  /* 0x00000000001e7882 */ /* 0x000fe20000000000 */
[C---:B------:R-:W-:Y:S01]  /*9a30*/  IADD3 R2, P1, R19.reuse, UR22, RZ ;  /* 0x0000001613027c10 */ /* 0x040fe2000ff3e0ff */
[----:B------:R-:W-:Y:S01]  /*9a40*/  IMAD.U32 R8, RZ, RZ, UR9 ;  /* 0x00000009ff087e24 */ /* 0x000fe2000f8e00ff */
[----:B------:R-:W-:Y:S01]  /*9a50*/  SHF.R.S32.HI R20, RZ, 0x1f, R19 ;  /* 0x0000001fff147819 */ /* 0x000fe20000011413 */
[----:B------:R-:W-:Y:S01]  /*9a60*/  VIADD R21, R19, UR7 ;  /* 0x0000000713157c36 */ /* 0x000fe20008000000 */
[----:B------:R-:W-:Y:S01]  /*9a70*/  LEA R3, P2, R2, R9, 0x2 ;  /* 0x0000000902037211 */ /* 0x000fe200078410ff */
[----:B------:R-:W-:Y:S01]  /*9a80*/  UMOV UR31, 0x14f00000 ;  /* 0x14f00000001f7882 */ /* 0x000fe20000000000 */
[----:B------:R-:W-:Y:S01]  /*9a90*/  UMOV UR34, URZ ;  /* 0x0000003f00227c82 */ /* 0x000fe20008000000 */
[----:B------:R-:W-:Y:S01]  /*9aa0*/  UMOV UR36, UR20 ;  /* 0x0000001400247c82 */ /* 0x000fe20008000000 */
[----:B------:R-:W-:Y:S01]  /*9ab0*/  R2UR UR42, R3 ;  /* 0x00000000032a72ca */ /* 0x000fe200000e0000 */
[----:B------:R-:W-:Y:S01]  /*9ac0*/  IMAD.X R3, R20, 0x1, R14, P1 ;  /* 0x0000000114037824 */ /* 0x000fe200008e060e */
[----:B------:R-:W-:Y:S01]  /*9ad0*/  R2UR UR35, R21 ;  /* 0x00000000152372ca */ /* 0x000fe200000e0000 */
[----:B------:R-:W-:-:S02]  /*9ae0*/  UIADD3 UR33, UR40, 0x26818, URZ ;  /* 0x0002681828217890 */ /* 0x000fc4000fffe03f */
[----:B------:R-:W-:Y:S01]  /*9af0*/  UIADD3 UR32, UR40, 0x15000, URZ ;  /* 0x0001500028207890 */ /* 0x000fe2000fffe03f */
        /* <DEDUP_REMOVED lines=26> */
.L_x_1664:
[----:B------:R-:W-:Y:S05]  /*9ca0*/  @P0 BRA `(.L_x_1642) ;  /* 0x00000000001c0947 */ /* 0x000fea0003800000 */
[----:B-123--:R-:W-:-:S04]  /*9cb0*/  IMAD.MOV.U32 R18, RZ, RZ, 0x3100 ;  /* 0x00003100ff127424 */ /* 0x00efc800078e00ff */
[----:B------:R1:W-:Y:S02]  /*9cc0*/  SYNCS.ARRIVE.TRANS64 RZ, [R15+URZ+0x26838], R18 ;  /* 0x026838120fff79a7 */ /* 0x0003e4000800003f */
[----:B-1----:R-:W1:Y:S02]  /*9cd0*/  S2R R18, SR_TID.X ;  /* 0x0000000000127919 */ /* 0x002e640000002100 */
[----:B-1----:R-:W-:-:S04]  /*9ce0*/  LOP3.LUT R18, R18, 0x1f, RZ, 0xc0, !PT ;  /* 0x0000001f12127812 */ /* 0x002fc800078ec0ff */
[----:B------:R-:W-:-:S13]  /*9cf0*/  ISETP.NE.AND P1, PT, R18, RZ, PT ;  /* 0x000000ff1200720c */ /* 0x000fda0003f25270 */
[----:B------:R-:W-:Y:S05]  /*9d00*/  @!P1 BRA `(.L_x_1642) ;  /* 0x0000000000049947 */ /* 0x000fea0003800000 */
[----:B------:R-:W-:Y:S01]  /*9d10*/  BPT.TRAP 0x1 ;  /* 0x000000040000795c */ /* 0x000fe20000300000 */
.L_x_1642:
        /* <DEDUP_REMOVED lines=37> */
[----:B----45:R-:W-:Y:S05]  /*9f70*/  @!P1 BRA `(.L_x_1643) ;  /* 0x0000001000c09947 */ /* 0x030fea0003800000 */
.L_x_1666:
[----:B------:R-:W-:Y:S05]  /*9f80*/  @P0 BRA `(.L_x_1644) ;  /* 0x00000000001c0947 */ /* 0x000fea0003800000 */
[----:B------:R-:W5:Y:S01]  /*9f90*/  S2R R5, SR_TID.X ;  /* 0x0000000000057919 */ /* 0x000f620000002100 */
[----:B----4-:R-:W-:-:S04]  /*9fa0*/  IMAD.MOV.U32 R4, RZ, RZ, 0x3100 ;  /* 0x00003100ff047424 */ /* 0x010fc800078e00ff */
[----:B------:R4:W-:Y:S01]  /*9fb0*/  SYNCS.ARRIVE.TRANS64 RZ, [R15+URZ+0x26810], R4 ;  /* 0x026810040fff79a7 */ /* 0x0009e2000800003f */
[----:B-----5:R-:W-:-:S04]  /*9fc0*/  LOP3.LUT R5, R5, 0x1f, RZ, 0xc0, !PT ;  /* 0x0000001f05057812 */ /* 0x020fc800078ec0ff */
[----:B------:R-:W-:-:S13]  /*9fd0*/  ISETP.NE.AND P1, PT, R5, RZ, PT ;  /* 0x000000ff0500720c */ /* 0x000fda0003f25270 */
[----:B----4-:R-:W-:Y:S05]  /*9fe0*/  @!P1 BRA `(.L_x_1644) ;  /* 0x0000000000049947 */ /* 0x010fea0003800000 */
[----:B------:R-:W-:Y:S01]  /*9ff0*/  BPT.TRAP 0x1 ;  /* 0x000000040000795c */ /* 0x000fe20000300000 */
.L_x_1644:
        /* <DEDUP_REMOVED lines=15> */
[----:B------:R-:W-:Y:S02]  /*a0f0*/  USHF.L.U32 UR35, UR10, 0x6, URZ ;  /* 0x000000060a237899 */ /* 0x000fe4000800063f */
[----:B------:R-:W-:Y:S02]  /*a100*/  UIADD3 UR33, UR40, 0x26810, URZ ;  /* 0x0002681028217890 */ /* 0x000fe4000fffe03f */
[----:B------:R-:W-:Y:S02]  /*a110*/  UIADD3 UR8, UP0, UR35, UR22, URZ ;  /* 0x0000001623087290 */ /* 0x000fe4000ff1e03f */
[----:B------:R-:W-:Y:S01]  /*a120*/  IMAD.U32 R5, RZ, RZ, UR35 ;  /* 0x00000023ff057e24 */ /* 0x000fe2000f8e00ff */
[----:B------:R-:W-:Y:S02]  /*a130*/  UIADD3 UR35, UR35, UR7, URZ ;  /* 0x0000000723237290 */ /* 0x000fe4000fffe03f */
[----:B------:R-:W-:Y:S01]  /*a140*/  UIADD3 UR24, UR40, 0x13000, URZ ;  /* 0x0001300028187890 */ /* 0x000fe2000fffe03f */
[----:B------:R-:W-:Y:S01]  /*a150*/  IMAD.U32 R0, RZ, RZ, UR8 ;  /* 0x00000008ff007e24 */ /* 0x000fe2000f8e00ff */
[----:B------:R-:W-:Y:S01]  /*a160*/  PLOP3.LUT P2, PT, PT, PT, UP0, 0x80, 0x0 ;  /* 0x000000000000781c */ /* 0x000fe20003f4f008 */
[----:B------:R-:W-:Y:S01]  /*a170*/  UIADD3 UR16, UR40, 0x14000, URZ ;  /* 0x0001400028107890 */ /* 0x000fe2000fffe03f */
[----:B------:R-:W-:Y:S01]  /*a180*/  R2UR UR8, R2 ;  /* 0x00000000020872ca */ /* 0x000fe200000e0000 */
[----:B------:R-:W-:Y:S01]  /*a190*/  UIADD3 UR40, UR40, 0x1e000, URZ ;  /* 0x0001e00028287890 */ /* 0x000fe2000fffe03f */
[----:B----4-:R-:W-:Y:S01]  /*a1a0*/  LEA R4, P1, R0, R9, 0x2 ;  /* 0x0000000900047211 */ /* 0x010fe200078210ff */
[----:B------:R-:W-:Y:S01]  /*a1b0*/  UMOV UR25, UR33 ;  /* 0x0000002100197c82 */ /* 0x000fe20008000000 */
[----:B------:R-:W-:Y:S01]  /*a1c0*/  LEA.HI.X.SX32 R5, R5, R14, 0x1, P2 ;  /* 0x0000000e05057211 */ /* 0x000fe200010f0eff */
[----:B------:R-:W-:Y:S01]  /*a1d0*/  UMOV UR27, UR35 ;  /* 0x00000023001b7c82 */ /* 0x000fe20008000000 */
[----:B------:R-:W-:Y:S01]  /*a1e0*/  R2UR UR42, R4 ;  /* 0x00000000042a72ca */ /* 0x000fe200000e0000 */
[----:B------:R-:W-:Y:S01]  /*a1f0*/  UMOV UR17, UR33 ;  /* 0x0000002100117c82 */ /* 0x000fe20008000000 */
[----:B------:R-:W-:Y:S01]  /*a200*/  LEA.HI.X R0, R0, R8, R5, 0x2, P1 ;  /* 0x0000000800007211 */ /* 0x000fe200008f1405 */
[----:B------:R-:W-:Y:S01]  /*a210*/  UMOV UR19, UR35 ;  /* 0x0000002300137c82 */ /* 0x000fe20008000000 */
[----:B------:R-:W-:Y:S01]  /*a220*/  ISETP.NE.AND P1, PT, R17, RZ, PT ;  /* 0x000000ff1100720c */ /* 0x000fe20003f25270 */
[----:B------:R-:W-:Y:S01]  /*a230*/  UMOV UR41, UR33 ;  /* 0x0000002100297c82 */ /* 0x000fe20008000000 */
[----:B------:R-:W-:Y:S01]  /*a240*/  R2UR UR43, R0 ;  /* 0x00000000002b72ca */ /* 0x000fe200000e0000 */
[----:B------:R4:W-:Y:S01]  /*a250*/  UTMALDG.4D [UR32], [UR8], desc[UR30] ;  /* 0x00001e20080075b4 */ /* 0x0009e20008019000 */
[----:B------:R-:W-:Y:S01]  /*a260*/  UMOV UR39, 0x10 ;  /* 0x0000001000277882 */ /* 0x000fe20000000000 */
[----:B------:R-:W-:Y:S01]  /*a270*/  IMAD.U32 R0, RZ, RZ, UR10 ;  /* 0x0000000aff007e24 */ /* 0x000fe2000f8e00ff */
[----:B------:R4:W-:Y:S01]  /*a280*/  UTMALDG.4D [UR24], [UR8], desc[UR30] ;  /* 0x00001e18080075b4 */ /* 0x0009e20008019000 */
[----:B------:R4:W-:Y:S08]  /*a290*/  UTMALDG.4D [UR16], [UR8], desc[UR30] ;  /* 0x00001e10080075b4 */ /* 0x0009f00008019000 */
[----:B------:R4:W-:Y:S02]  /*a2a0*/  UBLKCP.S.G [UR40], [UR42], UR39 ;  /* 0x000000282a0073ba */ /* 0x0009e40008000227 */
[----:B----4-:R-:W-:Y:S05]  /*a2b0*/  @P1 BRA `(.L_x_1645) ;  /* 0xfffffff000cc1947 */ /* 0x010fea000383ffff */
.L_x_1636:
[----:B------:R-:W4:Y:S02]  /*a2c0*/  LDL.LU R4, [R1+0x8] ;  /* 0x0000080001047983 */ /* 0x000f240000300800 */
[----:B----4-:R-:W-:Y:S02]  /*a2d0*/  ISETP.NE.AND P1, PT, R4, RZ, PT ;  /* 0x000000ff0400720c */ /* 0x010fe40003f25270 */
[----:B------:R4:W5:Y:S11]  /*a2e0*/  LDL R4, [R1+0x4] ;  /* 0x0000040001047983 */ /* 0x0009760000100800 */
[----:B----4-:R-:W-:Y:S05]  /*a2f0*/  @!P1 BRA `(.L_x_1635) ;  /* 0x0000000400949947 */ /* 0x010fea0003800000 */
[----:B------:R-:W-:-:S04]  /*a300*/  SHF.L.U32 R12, R10, 0x1f, RZ ;  /* 0x0000001f0a0c7819 */ /* 0x000fc800000006ff */
[----:B------:R-:W4:Y:S02]  /*a310*/  SYNCS.PHASECHK.TRANS64.TRYWAIT P1, [R15+URZ+0x26840], R12 ;  /* 0x0268400c0f0075a7 */ /* 0x000f24000802017f */
[----:B----4-:R-:W-:Y:S05]  /*a320*/  @!P1 BRA `(.L_x_1646) ;  /* 0x0000000c00ec9947 */ /* 0x010fea0003800000 */
.L_x_1667:
[----:B------:R-:W-:Y:S05]  /*a330*/  @P0 BRA `(.L_x_1647) ;  /* 0x00000000001c0947 */ /* 0x000fea0003800000 */
[----:B-----5:R-:W1:Y:S02]  /*a340*/  S2R R4, SR_TID.X ;  /* 0x0000000000047919 */ /* 0x020e640000002100 */
[----:B-1----:R-:W-:Y:S01]  /*a350*/  LOP3.LUT R5, R4, 0x1f, RZ, 0xc0, !PT ;  /* 0x0000001f04057812 */ /* 0x002fe200078ec0ff */
[----:B------:R-:W-:-:S03]  /*a360*/  IMAD.MOV.U32 R4, RZ, RZ, 0x3100 ;  /* 0x00003100ff047424 */ /* 0x000fc600078e00ff */
[----:B------:R-:W-:Y:S01]  /*a370*/  ISETP.NE.AND P1, PT, R5, RZ, PT ;  /* 0x000000ff0500720c */ /* 0x000fe20003f25270 */
[----:B------:R1:W-:-:S12]  /*a380*/  SYNCS.ARRIVE.TRANS64 RZ, [R15+URZ+0x26830], R4 ;  /* 0x026830040fff79a7 */ /* 0x0003d8000800003f */
[----:B-1----:R-:W-:Y:S05]  /*a390*/  @!P1 BRA `(.L_x_1647) ;  /* 0x0000000000049947 */ /* 0x002fea0003800000 */
[----:B------:R-:W-:Y:S01]  /*a3a0*/  BPT.TRAP 0x1 ;  /* 0x000000040000795c */ /* 0x000fe20000300000 */
.L_x_1647:
[----:B-1---5:R-:W1:Y:S01]  /*a3b0*/  LDC.64 R4, c[0x0][0x728] ;  /* 0x0001ca00ff047b82 */ /* 0x022e620000000a00 */
        /* <DEDUP_REMOVED lines=17> */
[----:B------:R-:W-:Y:S02]  /*a4d0*/  UIADD3 UR35, UR35, UR7, URZ ;  /* 0x0000000723237290 */ /* 0x000fe4000fffe03f */
[----:B------:R-:W-:Y:S01]  /*a4e0*/  UIADD3 UR24, UR16, 0x19000, URZ ;  /* 0x0001900010187890 */ /* 0x000fe2000fffe03f */
[C---:B-1----:R-:W-:Y:S01]  /*a4f0*/  LEA R4, P2, R13.reuse, R4, 0x2 ;  /* 0x000000040d047211 */ /* 0x042fe200078410ff */
[----:B------:R-:W-:Y:S01]  /*a500*/  UIADD3 UR16, UR16, 0x1a000, URZ ;  /* 0x0001a00010107890 */ /* 0x000fe2000fffe03f */
[----:B------:R-:W-:Y:S02]  /*a510*/  UMOV UR25, UR33 ;  /* 0x0000002100197c82 */ /* 0x000fe40008000000 */
[----:B------:R-:W-:Y:S01]  /*a520*/  R2UR UR40, R4 ;  /* 0x00000000042872ca */ /* 0x000fe200000e0000 */
[----:B------:R-:W-:Y:S01]  /*a530*/  UMOV UR27, UR35 ;  /* 0x00000023001b7c82 */ /* 0x000fe20008000000 */
[----:B------:R-:W-:Y:S01]  /*a540*/  LEA.HI.X.SX32 R4, R0, R11, 0x1, P1 ;  /* 0x0000000b00047211 */ /* 0x000fe200008f0eff */
[----:B------:R-:W-:Y:S01]  /*a550*/  UMOV UR17, UR33 ;  /* 0x0000002100117c82 */ /* 0x000fe20008000000 */
[----:B------:R-:W-:Y:S01]  /*a560*/  UMOV UR19, UR35 ;  /* 0x0000002300137c82 */ /* 0x000fe20008000000 */
[----:B------:R-:W-:Y:S01]  /*a570*/  UMOV UR43, UR33 ;  /* 0x00000021002b7c82 */ /* 0x000fe20008000000 */
        /* <DEDUP_REMOVED lines=10> */
[----:B------:R-:W2:Y:S02]  /*a620*/  SYNCS.PHASECHK.TRANS64.TRYWAIT P1, [R15+URZ+0x26828], R12 ;  /* 0x0268280c0f0075a7 */ /* 0x000ea4000802017f */
[----:B-12---:R-:W-:Y:S05]  /*a630*/  @!P1 BRA `(.L_x_1648) ;  /* 0x0000000c003c9947 */ /* 0x006fea0003800000 */
.L_x_1668:
[----:B------:R-:W-:Y:S05]  /*a640*/  @P0 BRA `(.L_x_1649) ;  /* 0x00000000001c0947 */ /* 0x000fea0003800000 */
[----:B------:R-:W2:Y:S02]  /*a650*/  S2R R4, SR_TID.X ;  /* 0x0000000000047919 */ /* 0x000ea40000002100 */
[----:B--2---:R-:W-:Y:S01]  /*a660*/  LOP3.LUT R5, R4, 0x1f, RZ, 0xc0, !PT ;  /* 0x0000001f04057812 */ /* 0x004fe200078ec0ff */
[----:B------:R-:W-:-:S03]  /*a670*/  IMAD.MOV.U32 R4, RZ, RZ, 0x3100 ;  /* 0x00003100ff047424 */ /* 0x000fc600078e00ff */
[----:B------:R-:W-:Y:S01]  /*a680*/  ISETP.NE.AND P0, PT, R5, RZ, PT ;  /* 0x000000ff0500720c */ /* 0x000fe20003f05270 */
[----:B------:R2:W-:-:S12]  /*a690*/  SYNCS.ARRIVE.TRANS64 RZ, [R15+URZ+0x26818], R4 ;  /* 0x026818040fff79a7 */ /* 0x0005d8000800003f */
[----:B--2---:R-:W-:Y:S05]  /*a6a0*/  @!P0 BRA `(.L_x_1649) ;  /* 0x0000000000048947 */ /* 0x004fea0003800000 */
[----:B------:R-:W-:Y:S01]  /*a6b0*/  BPT.TRAP 0x1 ;  /* 0x000000040000795c */ /* 0x000fe20000300000 */
.L_x_1649:
[----:B------:R2:W5:Y:S01]  /*a6c0*/  LDL.LU R4, [R1+0x4] ;  /* 0x0000040001047983 */ /* 0x0005620000300800 */
        /* <DEDUP_REMOVED lines=15> */
[----:B------:R-:W-:Y:S01]  /*a7c0*/  IMAD.U32 R3, RZ, RZ, UR35 ;  /* 0x00000023ff037e24 */ /* 0x000fe2000f8e00ff */
[----:B------:R-:W-:Y:S02]  /*a7d0*/  UIADD3 UR32, UR40, 0x15000, URZ ;  /* 0x0001500028207890 */ /* 0x000fe4000fffe03f */
[----:B------:R-:W-:Y:S01]  /*a7e0*/  UIADD3 UR33, UR40, 0x26818, URZ ;  /* 0x0002681828217890 */ /* 0x000fe2000fffe03f */
[----:B------:R-:W-:Y:S01]  /*a7f0*/  PLOP3.LUT P0, PT, PT, PT, UP0, 0x80, 0x0 ;  /* 0x000000000000781c */ /* 0x000fe20003f0f008 */
[----:B------:R-:W-:Y:S01]  /*a800*/  IMAD.U32 R0, RZ, RZ, UR10 ;  /* 0x0000000aff007e24 */ /* 0x000fe2000f8e00ff */
[----:B------:R-:W-:Y:S02]  /*a810*/  UIADD3 UR35, UR35, UR7, URZ ;  /* 0x0000000723237290 */ /* 0x000fe4000fffe03f */
[----:B------:R-:W-:Y:S01]  /*a820*/  LEA.HI.X.SX32 R3, R3, R14, 0x1, P0 ;  /* 0x0000000e03037211 */ /* 0x000fe200000f0eff */
[----:B------:R-:W-:Y:S01]  /*a830*/  UIADD3 UR24, UR40, 0x16000, URZ ;  /* 0x0001600028187890 */ /* 0x000fe2000fffe03f */
[----:B------:R-:W-:Y:S01]  /*a840*/  LEA R9, P0, R0, R9, 0x2 ;  /* 0x0000000900097211 */ /* 0x000fe200078010ff */
[----:B------:R-:W-:-:S02]  /*a850*/  UIADD3 UR16, UR40, 0x17000, URZ ;  /* 0x0001700028107890 */ /* 0x000fc4000fffe03f */
[----:B------:R-:W-:Y:S01]  /*a860*/  UIADD3 UR40, UR40, 0x1e100, URZ ;  /* 0x0001e10028287890 */ /* 0x000fe2000fffe03f */
[----:B------:R-:W-:Y:S01]  /*a870*/  LEA.HI.X R8, R0, R8, R3, 0x2, P0 ;  /* 0x0000000800087211 */ /* 0x000fe200000f1403 */
[----:B------:R-:W-:Y:S01]  /*a880*/  UMOV UR25, UR33 ;  /* 0x0000002100197c82 */ /* 0x000fe20008000000 */
[----:B------:R-:W-:Y:S01]  /*a890*/  R2UR UR42, R9 ;  /* 0x00000000092a72ca */ /* 0x000fe200000e0000 */
[----:B------:R-:W-:Y:S01]  /*a8a0*/  UMOV UR27, UR35 ;  /* 0x00000023001b7c82 */ /* 0x000fe20008000000 */
[----:B------:R-:W-:Y:S01]  /*a8b0*/  R2UR UR43, R8 ;  /* 0x00000000082b72ca */ /* 0x000fe200000e0000 */
[----:B------:R-:W-:Y:S01]  /*a8c0*/  UMOV UR17, UR33 ;  /* 0x0000002100117c82 */ /* 0x000fe20008000000 */
[----:B------:R2:W-:Y:S01]  /*a8d0*/  UTMALDG.4D [UR32], [UR8], desc[UR30] ;  /* 0x00001e20080075b4 */ /* 0x0005e20008019000 */
[----:B------:R-:W-:Y:S01]  /*a8e0*/  UMOV UR19, UR35 ;  /* 0x0000002300137c82 */ /* 0x000fe20008000000 */
[----:B------:R-:W-:Y:S01]  /*a8f0*/  UMOV UR41, UR33 ;  /* 0x0000002100297c82 */ /* 0x000fe20008000000 */
[----:B------:R-:W-:Y:S01]  /*a900*/  UMOV UR10, 0x10 ;  /* 0x00000010000a7882 */ /* 0x000fe20000000000 */
[----:B------:R2:W-:Y:S01]  /*a910*/  UTMALDG.4D [UR24], [UR8], desc[UR30] ;  /* 0x00001e18080075b4 */ /* 0x0005e20008019000 */
[----:B------:R2:W-:Y:S06]  /*a920*/  UTMALDG.4D [UR16], [UR8], desc[UR30] ;  /* 0x00001e10080075b4 */ /* 0x0005ec0008019000 */
[----:B------:R2:W-:Y:S02]  /*a930*/  UBLKCP.S.G [UR40], [UR42], UR10 ;  /* 0x000000282a0073ba */ /* 0x0005e4000800020a */
[----:B--2---:R-:W-:-:S07]  /*a940*/  IMAD.MOV.U32 R16, RZ, RZ, 0x1 ;  /* 0x00000001ff107424 */ /* 0x004fce00078e00ff */
.L_x_1635:
[----:B------:R-:W1:Y:S01]  /*a950*/  S2R R0, SR_TID.X ;  /* 0x0000000000007919 */ /* 0x000e620000002100 */
[----:B------:R-:W-:Y:S01]  /*a960*/  IMAD R3, R16, 0x8, R15 ;  /* 0x0000000810037824 */ /* 0x000fe200078e020f */
[----:B-1----:R-:W-:Y:S02]  /*a970*/  LOP3.LUT R2, R0, 0x7f, RZ, 0xc0, !PT ;  /* 0x0000007f00027812 */ /* 0x002fe400078ec0ff */
[----:B------:R-:W-:Y:S02]  /*a980*/  SHF.L.U32 R0, R10, 0x1f, RZ ;  /* 0x0000001f0a007819 */ /* 0x000fe400000006ff */
[----:B------:R-:W-:Y:S02]  /*a990*/  ISETP.NE.AND P1, PT, R2, RZ, PT ;  /* 0x000000ff0200720c */ /* 0x000fe40003f25270 */
[----:B------:R-:W1:Y:S02]  /*a9a0*/  SYNCS.PHASECHK.TRANS64.TRYWAIT P0, [R3+URZ+0x26840], R0 ;  /* 0x02684000030075a7 */ /* 0x000e64000800017f */
[----:B-1----:R-:W-:Y:S09]  /*a9b0*/  @!P0 BRA `(.L_x_1650) ;  /* 0x0000000800708947 */ /* 0x002ff20003800000 */
.L_x_1669:
[----:B------:R-:W-:Y:S05]  /*a9c0*/  @P1 BRA `(.L_x_1651) ;  /* 0x0000000000181947 */ /* 0x000fea0003800000 */
[----:B------:R-:W1:Y:S01]  /*a9d0*/  S2R R2, SR_TID.X ;  /* 0x0000000000027919 */ /* 0x000e620000002100 */
[----:B------:R-:W-:-:S04]  /*a9e0*/  IMAD.MOV.U32 R0, RZ, RZ, 0x3100 ;  /* 0x00003100ff007424 */ /* 0x000fc800078e00ff */
[----:B------:R1:W-:Y:S02]  /*a9f0*/  SYNCS.ARRIVE.TRANS64 RZ, [R3+URZ+0x26830], R0 ;  /* 0x0268300003ff79a7 */ /* 0x0003e4000800003f */
[----:B-1----:R-:W-:-:S13]  /*aa00*/  LOP3.LUT P0, RZ, R2, 0x1f, RZ, 0xc0, !PT ;  /* 0x0000001f02ff7812 */ /* 0x002fda000780c0ff */
[----:B------:R-:W-:Y:S05]  /*aa10*/  @!P0 BRA `(.L_x_1651) ;  /* 0x0000000000048947 */ /* 0x000fea0003800000 */
[----:B------:R-:W-:Y:S01]  /*aa20*/  BPT.TRAP 0x1 ;  /* 0x000000040000795c */ /* 0x000fe20000300000 */
.L_x_1651:
[----:B-----5:R-:W-:Y:S01]  /*aa30*/  R2UR UR35, R4 ;  /* 0x00000000042372ca */ /* 0x020fe200000e0000 */
[C-C-:B------:R-:W-:Y:S01]  /*aa40*/  IMAD R0, R16.reuse, 0x3000, R15.reuse ;  /* 0x0000300010007824 */ /* 0x140fe200078e020f */
[----:B------:R-:W-:Y:S01]  /*aa50*/  R2UR UR17, R11 ;  /* 0x000000000b1172ca */ /* 0x000fe200000e0000 */
[----:B--234-:R-:W-:Y:S01]  /*aa60*/  IMAD R15, R16, 0x100, R15 ;  /* 0x00000100100f7824 */ /* 0x01cfe200078e020f */
[----:B------:R-:W-:Y:S01]  /*aa70*/  IADD3 R7, P0, R7, 0x1f0, RZ ;  /* 0x000001f007077810 */ /* 0x000fe20007f1e0ff */
[----:B------:R-:W-:Y:S01]  /*aa80*/  ULDC.64 UR30, c[0x0][0x728] ;  /* 0x0001ca00001e7ab9 */ /* 0x000fe20000000a00 */
[----:B------:R-:W-:Y:S01]  /*aa90*/  R2UR UR33, R3 ;  /* 0x00000000032172ca */ /* 0x000fe200000e0000 */
[----:B------:R-:W-:Y:S01]  /*aaa0*/  UMOV UR40, 0x0 ;  /* 0x0000000000287882 */ /* 0x000fe20000000000 */
[----:B------:R-:W-:Y:S01]  /*aab0*/  R2UR UR16, R0 ;  /* 0x00000000001072ca */ /* 0x000fe200000e0000 */
[----:B------:R-:W-:Y:S01]  /*aac0*/  IMAD.X R6, RZ, RZ, R6, P0 ;  /* 0x000000ffff067224 */ /* 0x000fe200000e0606 */
        /* <DEDUP_REMOVED lines=10> */
[----:B------:R-:W-:Y:S02]  /*ab70*/  ULEA.HI.X.SX32 UR17, UR35, UR17, 0x1, UP0 ;  /* 0x0000001123117291 */ /* 0x000fe400080f0e3f */
[----:B------:R-:W-:Y:S01]  /*ab80*/  ULEA UR30, UP0, UR18, UR30, 0x2 ;  /* 0x0000001e121e7291 */ /* 0x000fe2000f80103f */
[C---:B------:R-:W-:Y:S01]  /*ab90*/  ISETP.NE.AND P0, PT, R0.reuse, 0x2, PT ;  /* 0x000000020000780c */ /* 0x040fe20003f05270 */
[----:B------:R-:W-:Y:S02]  /*aba0*/  UIADD3 UR35, UR35, UR7, URZ ;  /* 0x0000000723237290 */ /* 0x000fe4000fffe03f */
[----:B------:R-:W-:Y:S01]  /*abb0*/  UIADD3 UR32, UR16, 0x18000, URZ ;  /* 0x0001800010207890 */ /* 0x000fe2000fffe03f */
[----:B------:R-:W-:Y:S01]  /*abc0*/  SEL R3, RZ, 0x1, P0 ;  /* 0x00000001ff037807 */ /* 0x000fe20000000000 */
[----:B------:R-:W-:Y:S01]  /*abd0*/  UIADD3 UR24, UR16, 0x19000, URZ ;  /* 0x0001900010187890 */ /* 0x000fe2000fffe03f */
[----:B------:R-:W-:Y:S01]  /*abe0*/  SEL R0, R0, RZ, P0 ;  /* 0x000000ff00007207 */ /* 0x000fe20000000000 */
[----:B------:R-:W-:Y:S01]  /*abf0*/  UIADD3 UR16, UR16, 0x1a000, URZ ;  /* 0x0001a00010107890 */ /* 0x000fe2000fffe03f */
[----:B------:R-:W-:Y:S01]  /*ac00*/  LOP3.LUT R10, R10, R3, RZ, 0x3c, !PT ;  /* 0x000000030a0a7212 */ /* 0x000fe200078e3cff */
[----:B------:R-:W-:-:S02]  /*ac10*/  ULEA.HI.X UR31, UR18, UR31, UR17, 0x2, UP0 ;  /* 0x0000001f121f7291 */ /* 0x000fc400080f1411 */
        /* <DEDUP_REMOVED lines=17> */
.L_x_1632:
[----:B------:R-:W-:Y:S05]  /*ad30*/  BSYNC B0 ;  /* 0x0000000000007941 */ /* 0x000fea0003800000 */
.L_x_1627:
[----:B------:R-:W-:-:S03]  /*ad40*/  UMOV UR8, 0xffffffff ;  /* 0xffffffff00087882 */ /* 0x000fc60000000000 */
[----:B------:R-:W-:Y:S05]  /*ad50*/  BRA.DIV UR8, `(.L_x_1652) ;  /* 0x00000006089c7947 */ /* 0x000fea000b800000 */
[----:B------:R-:W-:-:S13]  /*ad60*/  ELECT P6, URZ, PT ;  /* 0x00000000003f782f */ /* 0x000fda00038c0000 */
.L_x_1672:
[----:B------:R-:W-:Y:S05]  /*ad70*/  @!P6 BRA `(.L_x_1554) ;  /* 0x000000000084e947 */ /* 0x000fea0003800000 */
[----:B------:R-:W-:-:S06]  /*ad80*/  ULOP3.LUT UR8, UR38, 0x2, URZ, 0xfc, !UPT ;  /* 0x0000000226087892 */ /* 0x000fcc000f8efc3f */
[----:B------:R-:W-:-:S05]  /*ad90*/  IMAD.U32 R2, RZ, RZ, UR8 ;  /* 0x00000008ff027e24 */ /* 0x000fca000f8e00ff */
[----:B------:R-:W-:-:S13]  /*ada0*/  ISETP.NE.AND P2, PT, R2, 0x3, PT ;  /* 0x000000030200780c */ /* 0x000fda0003f45270 */
[----:B------:R-:W-:Y:S05]  /*adb0*/  @!P2 BRA `(.L_x_1653) ;  /* 0x000000000004a947 */ /* 0x000fea0003800000 */
[----:B---3--:R-:W-:Y:S01]  /*adc0*/  BPT.TRAP 0x1 ;  /* 0x000000040000795c */ /* 0x008fe20000300000 */
.L_x_1653:
        /* <DEDUP_REMOVED lines=8> */
[----:B------:R-:W-:Y:S02]  /*ae50*/  SEL R5, RZ, 0x1, P1 ;  /* 0x00000001ff057807 */ /* 0x000fe40000800000 */
[----:B------:R-:W-:Y:S01]  /*ae60*/  SEL R6, R2, RZ, P1 ;  /* 0x000000ff02067207 */ /* 0x000fe20000800000 */
[----:B------:R-:W1:Y:S01]  /*ae70*/  SYNCS.PHASECHK.TRANS64.TRYWAIT P0, [R7+URZ], R4 ;  /* 0x00000004070075a7 */ /* 0x000e62000800017f */
[----:B------:R-:W-:-:S03]  /*ae80*/  LOP3.LUT R5, R10, R5, RZ, 0x3c, !PT ;  /* 0x000000050a057212 */ /* 0x000fc600078e3cff */
[----:B------:R-:W-:Y:S01]  /*ae90*/  IMAD R3, R6, 0x8, R3 ;  /* 0x0000000806037824 */ /* 0x000fe200078e0203 */
[----:B------:R-:W-:Y:S01]  /*aea0*/  SHF.L.U32 R2, R5, 0x1f, RZ ;  /* 0x0000001f05027819 */ /* 0x000fe200000006ff */
[----:B-1----:R-:W-:Y:S06]  /*aeb0*/  @!P0 BRA `(.L_x_1654) ;  /* 0x0000000400648947 */ /* 0x002fec0003800000 */
.L_x_1673:
[----:B------:R-:W2:Y:S02]  /*aec0*/  SYNCS.PHASECHK.TRANS64.TRYWAIT P0, [R3+URZ], R2 ;  /* 0x00000002030075a7 */ /* 0x000ea4000800017f */
[----:B--2---:R-:W-:Y:S05]  /*aed0*/  @!P0 BRA `(.L_x_1655) ;  /* 0x0000000400708947 */ /* 0x004fea0003800000 */
.L_x_1674:
[----:B------:R-:W-:Y:S05]  /*aee0*/  @!P2 BRA `(.L_x_1656) ;  /* 0x000000000004a947 */ /* 0x000fea0003800000 */
[----:B---3--:R-:W-:Y:S01]  /*aef0*/  BPT.TRAP 0x1 ;  /* 0x000000040000795c */ /* 0x008fe20000300000 */
.L_x_1656:
[----:B--2---:R-:W-:-:S04]  /*af00*/  VIADD R3, R8, 0x26840 ;  /* 0x0002684008037836 */ /* 0x004fc80000000000 */
[----:B------:R-:W-:-:S04]  /*af10*/  IMAD R5, R0, 0x8, R3 ;  /* 0x0000000800057824 */ /* 0x000fc800078e0203 */
[----:B------:R-:W2:Y:S02]  /*af20*/  SYNCS.PHASECHK.TRANS64.TRYWAIT P0, [R5+URZ], R4 ;  /* 0x00000004050075a7 */ /* 0x000ea4000800017f */
[----:B--2---:R-:W-:Y:S05]  /*af30*/  @!P0 BRA `(.L_x_1657) ;  /* 0x00000004006c8947 */ /* 0x004fea0003800000 */
.L_x_1675:
[----:B------:R-:W-:-:S07]  /*af40*/  IMAD R3, R6, 0x8, R3 ;  /* 0x0000000806037824 */ /* 0x000fce00078e0203 */
.L_x_1658:
[----:B----4-:R4:W1:Y:S02]  /*af50*/  SYNCS.PHASECHK.TRANS64.TRYWAIT P0, [R3+URZ], R2 ;  /* 0x00000002030075a7 */ /* 0x010864000800017f */
[----:B-1----:R-:W-:Y:S05]  /*af60*/  @!P0 NANOSLEEP.SYNCS 0x989680 ;  /* 0x009896800000895d */ /* 0x002fea0003900000 */
[----:B------:R-:W1:Y:S02]  /*af70*/  @!P0 SYNCS.PHASECHK.TRANS64 P0, [R3+URZ], R2 ;  /* 0x00000002030085a7 */ /* 0x000e64000800007f */
[----:B-1----:R-:W-:Y:S05]  /*af80*/  @!P0 BRA `(.L_x_1658) ;  /* 0xfffffffc00f08947 */ /* 0x002fea000383ffff */
.L_x_1554:
[----:B---3--:R-:W-:Y:S05]  /*af90*/  BSYNC B6 ;  /* 0x0000000000067941 */ /* 0x008fea0003800000 */
.L_x_1548:
[----:B------:R-:W-:Y:S05]  /*afa0*/  EXIT ;  /* 0x000000000000794d */ /* 0x000fea0003800000 */
.L_x_1565:
[----:B------:R-:W-:Y:S02]  /*afb0*/  IMAD.MOV.U32 R13, RZ, RZ, R17 ;  /* 0x000000ffff0d7224 */ /* 0x000fe400078e0011 */
[----:B------:R-:W-:Y:S02]  /*afc0*/  IMAD.MOV.U32 R12, RZ, RZ, RZ ;  /* 0x000000ffff0c7224 */ /* 0x000fe400078e00ff */
[----:B------:R-:W-:Y:S02]  /*afd0*/  IMAD.MOV.U32 R11, RZ, RZ, 0x1f ;  /* 0x0000001fff0b7424 */ /* 0x000fe400078e00ff */
[----:B------:R-:W-:-:S07]  /*afe0*/  IMAD.MOV.U32 R15, RZ, RZ, -0x1 ;  /* 0xffffffffff0f7424 */ /* 0x000fce00078e00ff */
[----:B------:R-:W-:Y:S05]  /*aff0*/  WARPSYNC.COLLECTIVE R15, `(.L_x_1659) ;  /* 0x000000000f087348 */ /* 0x000fea0003c00000 */
[----:B------:R1:W2:Y:S02]  /*b000*/  SHFL.IDX P6, R14, R13, R12, R11 ;  /* 0x0000000c0d0e7389 */ /* 0x0002a400000c000b */
[----:B-12---:R-:W-:Y:S01]  /*b010*/  ENDCOLLECTIVE ;  /* 0x000000000000791b */ /* 0x006fe20003800000 */
.L_x_1659:
[----:B------:R-:W-:Y:S05]  /*b020*/  BRA `(.L_x_1660) ;  /* 0xffffff64003c7947 */ /* 0x000fea000383ffff */
.L_x_1567:
[----:B--2---:R2:W3:Y:S02]  /*b030*/  SYNCS.PHASECHK.TRANS64.TRYWAIT P0, [R237+URZ+0x26800], R4 ;  /* 0x02680004ed0075a7 */ /* 0x0044e4000800017f */
[----:B---3--:R-:W-:Y:S05]  /*b040*/  @!P0 NANOSLEEP.SYNCS 0x989680 ;  /* 0x009896800000895d */ /* 0x008fea0003900000 */
[----:B------:R-:W3:Y:S02]  /*b050*/  @!P0 SYNCS.PHASECHK.TRANS64 P0, [R237+URZ+0x26800], R4 ;  /* 0x02680004ed0085a7 */ /* 0x000ee4000800007f */
[----:B---3--:R-:W-:Y:S05]  /*b060*/  @!P0 BRA `(.L_x_1567) ;  /* 0xfffffffc00f08947 */ /* 0x008fea000383ffff */
[----:B------:R-:W-:Y:S05]  /*b070*/  BRA `(.L_x_1566) ;  /* 0xffffff6400647947 */ /* 0x000fea000383ffff */
.L_x_1572:
[----:B--2---:R-:W-:-:S04]  /*b080*/  IMAD.U32 R5, RZ, RZ, UR7 ;  /* 0x00000007ff057e24 */ /* 0x004fc8000f8e00ff */
[----:B------:R2:W3:Y:S03]  /*b090*/  SYNCS.PHASECHK.TRANS64.TRYWAIT P0, [R5+URZ+0x26810], R120 ;  /* 0x02681078050075a7 */ /* 0x0004e6000800017f */
[----:B---3--:R-:W-:Y:S05]  /*b0a0*/  @!P0 NANOSLEEP.SYNCS 0x989680 ;  /* 0x009896800000895d */ /* 0x008fea0003900000 */
[----:B------:R-:W3:Y:S02]  /*b0b0*/  @!P0 SYNCS.PHASECHK.TRANS64 P0, [R5+URZ+0x26810], R120 ;  /* 0x02681078050085a7 */ /* 0x000ee4000800007f */
[----:B---3--:R-:W-:Y:S05]  /*b0c0*/  @!P0 BRA `(.L_x_1572) ;  /* 0xfffffffc00ec8947 */ /* 0x008fea000383ffff */
[----:B------:R-:W-:Y:S05]  /*b0d0*/  BRA `(.L_x_1571) ;  /* 0xffffff6c00c07947 */ /* 0x000fea000383ffff */
.L_x_1576:
[----:B------:R-:W-:-:S04]  /*b0e0*/  IMAD.U32 R121, RZ, RZ, UR7 ;  /* 0x00000007ff797e24 */ /* 0x000fc8000f8e00ff */
[----:B------:R1:W1:Y:S03]  /*b0f0*/  SYNCS.PHASECHK.TRANS64.TRYWAIT P0, [R121+URZ+0x26830], R120 ;  /* 0x02683078790075a7 */ /* 0x000266000800017f */
[----:B-1----:R-:W-:Y:S05]  /*b100*/  @!P0 NANOSLEEP.SYNCS 0x989680 ;  /* 0x009896800000895d */ /* 0x002fea0003900000 */
[----:B------:R-:W1:Y:S02]  /*b110*/  @!P0 SYNCS.PHASECHK.TRANS64 P0, [R121+URZ+0x26830], R120 ;  /* 0x02683078790085a7 */ /* 0x000e64000800007f */
[----:B-1----:R-:W-:Y:S05]  /*b120*/  @!P0 BRA `(.L_x_1576) ;  /* 0xfffffffc00ec8947 */ /* 0x002fea000383ffff */
[----:B------:R-:W-:Y:S05]  /*b130*/  BRA `(.L_x_1575) ;  /* 0xffffff7400847947 */ /* 0x000fea000383ffff */
.L_x_1633:
[----:B-1----:R1:W2:Y:S02]  /*b140*/  SYNCS.PHASECHK.TRANS64.TRYWAIT P0, [R15+URZ+0x26820], R0 ;  /* 0x026820000f0075a7 */ /* 0x0022a4000800017f */
[----:B--2---:R-:W-:Y:S05]  /*b150*/  @!P0 NANOSLEEP.SYNCS 0x989680 ;  /* 0x009896800000895d */ /* 0x004fea0003900000 */
[----:B------:R-:W2:Y:S02]  /*b160*/  @!P0 SYNCS.PHASECHK.TRANS64 P0, [R15+URZ+0x26820], R0 ;  /* 0x026820000f0085a7 */ /* 0x000ea4000800007f */
[----:B--2---:R-:W-:Y:S05]  /*b170*/  @!P0 BRA `(.L_x_1633) ;  /* 0xfffffffc00f08947 */ /* 0x004fea000383ffff */
[----:B------:R-:W-:Y:S05]  /*b180*/  BRA `(.L_x_1661) ;  /* 0xffffffd800e07947 */ /* 0x000fea000383ffff */
.L_x_1637:
[----:B--2---:R2:W3:Y:S02]  /*b190*/  SYNCS.PHASECHK.TRANS64.TRYWAIT P1, [R15+URZ+0x26840], R18 ;  /* 0x026840120f0075a7 */ /* 0x0044e4000802017f */
[----:B---3--:R-:W-:Y:S05]  /*b1a0*/  @!P1 NANOSLEEP.SYNCS 0x989680 ;  /* 0x009896800000995d */ /* 0x008fea0003900000 */
[----:B------:R-:W3:Y:S02]  /*b1b0*/  @!P1 SYNCS.PHASECHK.TRANS64 P1, [R15+URZ+0x26840], R18 ;  /* 0x026840120f0095a7 */ /* 0x000ee4000802007f */
[----:B---3--:R-:W-:Y:S05]  /*b1c0*/  @!P1 BRA `(.L_x_1637) ;  /* 0xfffffffc00f09947 */ /* 0x008fea000383ffff */
[----:B------:R-:W-:Y:S05]  /*b1d0*/  BRA `(.L_x_1662) ;  /* 0xffffffe400107947 */ /* 0x000fea000383ffff */
.L_x_1639:
[----:B-1----:R1:W3:Y:S02]  /*b1e0*/  SYNCS.PHASECHK.TRANS64.TRYWAIT P1, [R15+URZ+0x26828], R18 ;  /* 0x026828120f0075a7 */ /* 0x0022e4000802017f */
[----:B---3--:R-:W-:Y:S05]  /*b1f0*/  @!P1 NANOSLEEP.SYNCS 0x989680 ;  /* 0x009896800000995d */ /* 0x008fea0003900000 */
[----:B------:R-:W3:Y:S02]  /*b200*/  @!P1 SYNCS.PHASECHK.TRANS64 P1, [R15+URZ+0x26828], R18 ;  /* 0x026828120f0095a7 */ /* 0x000ee4000802007f */
[----:B---3--:R-:W-:Y:S05]  /*b210*/  @!P1 BRA `(.L_x_1639) ;  /* 0xfffffffc00f09947 */ /* 0x008fea000383ffff */
[----:B------:R-:W-:Y:S05]  /*b220*/  BRA `(.L_x_1663) ;  /* 0xffffffe400cc7947 */ /* 0x000fea000383ffff */
.L_x_1641:
[----:B---3--:R3:W4:Y:S02]  /*b230*/  SYNCS.PHASECHK.TRANS64.TRYWAIT P1, [R15+URZ+0x26848], R18 ;  /* 0x026848120f0075a7 */ /* 0x008724000802017f */
[----:B----4-:R-:W-:Y:S05]  /*b240*/  @!P1 NANOSLEEP.SYNCS 0x989680 ;  /* 0x009896800000995d */ /* 0x010fea0003900000 */
[----:B------:R-:W4:Y:S02]  /*b250*/  @!P1 SYNCS.PHASECHK.TRANS64 P1, [R15+URZ+0x26848], R18 ;  /* 0x026848120f0095a7 */ /* 0x000f24000802007f */
[----:B----4-:R-:W-:Y:S05]  /*b260*/  @!P1 BRA `(.L_x_1641) ;  /* 0xfffffffc00f09947 */ /* 0x010fea000383ffff */
[----:B------:R-:W-:Y:S05]  /*b270*/  BRA `(.L_x_1664) ;  /* 0xffffffe800887947 */ /* 0x000fea000383ffff */
.L_x_1643:
[----:B------:R-:W-:-:S07]  /*b280*/  SHF.L.U32 R4, R10, 0x1f, RZ ;  /* 0x0000001f0a047819 */ /* 0x000fce00000006ff */
.L_x_1665:
[----:B----4-:R4:W1:Y:S02]  /*b290*/  SYNCS.PHASECHK.TRANS64.TRYWAIT P1, [R15+URZ+0x26820], R4 ;  /* 0x026820040f0075a7 */ /* 0x010864000802017f */
[----:B-1----:R-:W-:Y:S05]  /*b2a0*/  @!P1 NANOSLEEP.SYNCS 0x989680 ;  /* 0x009896800000995d */ /* 0x002fea0003900000 */
[----:B------:R-:W1:Y:S02]  /*b2b0*/  @!P1 SYNCS.PHASECHK.TRANS64 P1, [R15+URZ+0x26820], R4 ;  /* 0x026820040f0095a7 */ /* 0x000e64000802007f */
[----:B-1----:R-:W-:Y:S05]  /*b2c0*/  @!P1 BRA `(.L_x_1665) ;  /* 0xfffffffc00f09947 */ /* 0x002fea000383ffff */
[----:B------:R-:W-:Y:S05]  /*b2d0*/  BRA `(.L_x_1666) ;  /* 0xffffffec00287947 */ /* 0x000fea000383ffff */
.L_x_1646:
[----:B----4-:R4:W1:Y:S02]  /*b2e0*/  SYNCS.PHASECHK.TRANS64.TRYWAIT P1, [R15+URZ+0x26840], R12 ;  /* 0x0268400c0f0075a7 */ /* 0x010864000802017f */
[----:B-1----:R-:W-:Y:S05]  /*b2f0*/  @!P1 NANOSLEEP.SYNCS 0x989680 ;  /* 0x009896800000995d */ /* 0x002fea0003900000 */
[----:B------:R-:W1:Y:S02]  /*b300*/  @!P1 SYNCS.PHASECHK.TRANS64 P1, [R15+URZ+0x26840], R12 ;  /* 0x0268400c0f0095a7 */ /* 0x000e64000802007f */
[----:B-1----:R-:W-:Y:S05]  /*b310*/  @!P1 BRA `(.L_x_1646) ;  /* 0xfffffffc00f09947 */ /* 0x002fea000383ffff */
[----:B------:R-:W-:Y:S05]  /*b320*/  BRA `(.L_x_1667) ;  /* 0xfffffff000007947 */ /* 0x000fea000383ffff */
.L_x_1648:
[----:B-1----:R1:W2:Y:S02]  /*b330*/  SYNCS.PHASECHK.TRANS64.TRYWAIT P1, [R15+URZ+0x26828], R12 ;  /* 0x0268280c0f0075a7 */ /* 0x0022a4000802017f */
[----:B--2---:R-:W-:Y:S05]  /*b340*/  @!P1 NANOSLEEP.SYNCS 0x989680 ;  /* 0x009896800000995d */ /* 0x004fea0003900000 */
[----:B------:R-:W2:Y:S02]  /*b350*/  @!P1 SYNCS.PHASECHK.TRANS64 P1, [R15+URZ+0x26828], R12 ;  /* 0x0268280c0f0095a7 */ /* 0x000ea4000802007f */
[----:B--2---:R-:W-:Y:S05]  /*b360*/  @!P1 BRA `(.L_x_1648) ;  /* 0xfffffffc00f09947 */ /* 0x004fea000383ffff */
[----:B------:R-:W-:Y:S05]  /*b370*/  BRA `(.L_x_1668) ;  /* 0xfffffff000b07947 */ /* 0x000fea000383ffff */
.L_x_1650:
[----:B------:R1:W1:Y:S02]  /*b380*/  SYNCS.PHASECHK.TRANS64.TRYWAIT P0, [R3+URZ+0x26840], R0 ;  /* 0x02684000030075a7 */ /* 0x000264000800017f */
[----:B-1----:R-:W-:Y:S05]  /*b390*/  @!P0 NANOSLEEP.SYNCS 0x989680 ;  /* 0x009896800000895d */ /* 0x002fea0003900000 */
[----:B------:R-:W1:Y:S02]  /*b3a0*/  @!P0 SYNCS.PHASECHK.TRANS64 P0, [R3+URZ+0x26840], R0 ;  /* 0x02684000030085a7 */ /* 0x000e64000800007f */
[----:B-1----:R-:W-:Y:S05]  /*b3b0*/  @!P0 BRA `(.L_x_1650) ;  /* 0xfffffffc00f08947 */ /* 0x002fea000383ffff */
[----:B------:R-:W-:Y:S05]  /*b3c0*/  BRA `(.L_x_1669) ;  /* 0xfffffff4007c7947 */ /* 0x000fea000383ffff */
.L_x_1652:
[----:B------:R-:W-:Y:S01]  /*b3d0*/  BSSY B0, `(.L_x_1670) ;  /* 0x0000006000007945 */ /* 0x000fe20003800000 */
[----:B------:R-:W-:-:S07]  /*b3e0*/  IMAD.MOV.U32 R15, RZ, RZ, -0x1 ;  /* 0xffffffffff0f7424 */ /* 0x000fce00078e00ff */
[----:B---3--:R-:W-:Y:S05]  /*b3f0*/  WARPSYNC.COLLECTIVE R15, `(.L_x_1671) ;  /* 0x000000000f0c7348 */ /* 0x008fea0003c00000 */
[----:B------:R-:W-:Y:S02]  /*b400*/  ELECT P6, UR62, PT ;  /* 0x00000000003e782f */ /* 0x000fe400038c0000 */
[----:B------:R-:W-:Y:S01]  /*b410*/  MOV R14, UR62 ;  /* 0x0000003e000e7c02 */ /* 0x000fe20008000f00 */
[----:B---3--:R-:W-:Y:S10]  /*b420*/  ENDCOLLECTIVE ;  /* 0x000000000000791b */ /* 0x008ff40003800000 */
.L_x_1671:
[----:B------:R-:W-:Y:S05]  /*b430*/  BSYNC B0 ;  /* 0x0000000000007941 */ /* 0x000fea0003800000 */
.L_x_1670:
[----:B------:R-:W-:Y:S05]  /*b440*/  BRA `(.L_x_1672) ;  /* 0xfffffff800487947 */ /* 0x000fea000383ffff */
.L_x_1654:
[----:B-1----:R1:W2:Y:S02]  /*b450*/  SYNCS.PHASECHK.TRANS64.TRYWAIT P0, [R7+URZ], R4 ;  /* 0x00000004070075a7 */ /* 0x0022a4000800017f */
[----:B--2---:R-:W-:Y:S05]  /*b460*/  @!P0 NANOSLEEP.SYNCS 0x989680 ;  /* 0x009896800000895d */ /* 0x004fea0003900000 */
[----:B------:R-:W2:Y:S02]  /*b470*/  @!P0 SYNCS.PHASECHK.TRANS64 P0, [R7+URZ], R4 ;  /* 0x00000004070085a7 */ /* 0x000ea4000800007f */
[----:B--2---:R-:W-:Y:S05]  /*b480*/  @!P0 BRA `(.L_x_1654) ;  /* 0xfffffffc00f08947 */ /* 0x004fea000383ffff */
[----:B------:R-:W-:Y:S05]  /*b490*/  BRA `(.L_x_1673) ;  /* 0xfffffff800887947 */ /* 0x000fea000383ffff */
.L_x_1655:
[----:B--2---:R2:W4:Y:S02]  /*b4a0*/  SYNCS.PHASECHK.TRANS64.TRYWAIT P0, [R3+URZ], R2 ;  /* 0x00000002030075a7 */ /* 0x004524000800017f */
[----:B----4-:R-:W-:Y:S05]  /*b4b0*/  @!P0 NANOSLEEP.SYNCS 0x989680 ;  /* 0x009896800000895d */ /* 0x010fea0003900000 */
[----:B------:R-:W4:Y:S02]  /*b4c0*/  @!P0 SYNCS.PHASECHK.TRANS64 P0, [R3+URZ], R2 ;  /* 0x00000002030085a7 */ /* 0x000f24000800007f */
[----:B----4-:R-:W-:Y:S05]  /*b4d0*/  @!P0 BRA `(.L_x_1655) ;  /* 0xfffffffc00f08947 */ /* 0x010fea000383ffff */
[----:B------:R-:W-:Y:S05]  /*b4e0*/  BRA `(.L_x_1674) ;  /* 0xfffffff8007c7947 */ /* 0x000fea000383ffff */
.L_x_1657:
[----:B--2---:R2:W4:Y:S02]  /*b4f0*/  SYNCS.PHASECHK.TRANS64.TRYWAIT P0, [R5+URZ], R4 ;  /* 0x00000004050075a7 */ /* 0x004524000800017f */
[----:B----4-:R-:W-:Y:S05]  /*b500*/  @!P0 NANOSLEEP.SYNCS 0x989680 ;  /* 0x009896800000895d */ /* 0x010fea0003900000 */
[----:B------:R-:W4:Y:S02]  /*b510*/  @!P0 SYNCS.PHASECHK.TRANS64 P0, [R5+URZ], R4 ;  /* 0x00000004050085a7 */ /* 0x000f24000800007f */
[----:B----4-:R-:W-:Y:S05]  /*b520*/  @!P0 BRA `(.L_x_1657) ;  /* 0xfffffffc00f08947 */ /* 0x010fea000383ffff */
[----:B------:R-:W-:Y:S05]  /*b530*/  BRA `(.L_x_1675) ;  /* 0xfffffff800807947 */ /* 0x000fea000383ffff */
.L_x_1676:
        /* <DEDUP_REMOVED lines=12> */
.L_x_6563:


//--------------------- .text._ZN7cutlass13device_kernelIN5flash11enable_sm90INS1_16FlashAttnBwdSm90INS1_25CollectiveMainloopBwdSm90ILi2ELi2ELi2EN4cute5tupleIJNS5_1CILi1EEES8_S8_EEENS6_IJNS7_ILi64EEENS7_ILi128EEENS7_ILi96EEEEEENS_10bfloat16_tEfNS_4arch4Sm90ELb0ELb1ELb1ELb1ELb1ELb1ELb0ELb0ELi2ELi1ELi2ELi1ELb1EEENS1_21CollectiveEpilogueBwdISD_SE_SG_Li256ELb1ELb0ELi1EEENS1_19SingleTileSchedulerILb1ELb0ELb0ELi128EEEEEEEEEvNT_6ParamsE --------------------------
	.section	.text._ZN7cutlass13device_kernelIN5flash11enable_sm90INS1_16FlashAttnBwdSm90INS1_25CollectiveMainloopBwdSm90ILi2ELi2ELi2EN4cute5tupleIJNS5_1CILi1EEES8_S8_EEENS6_IJNS7_ILi64EEENS7_ILi128EEENS7_ILi96EEEEEENS_10bfloat16_tEfNS_4arch4Sm90ELb0ELb1ELb1ELb1ELb1ELb1ELb0ELb0ELi2ELi1ELi2ELi1ELb1EEENS1_21CollectiveEpilogueBwdISD_SE_SG_Li256ELb1ELb0ELi1EEENS1_19SingleTileSchedulerILb1ELb0ELb0ELi128EEEEEEEEEvNT_6ParamsE,"ax",@progbits
	.align	128
.text._ZN7cutlass13device_kernelIN5flash11enable_sm90INS1_16FlashAttnBwdSm90INS1_25CollectiveMainloopBwdSm90ILi2ELi2ELi2EN4cute5tupleIJNS5_1CILi1EEES8_S8_EEENS6_IJNS7_ILi64EEENS7_ILi128EEENS7_ILi96EEEEEENS_10bfloat16_tEfNS_4arch4Sm90ELb0ELb1ELb1ELb1ELb1ELb1ELb0ELb0ELi2ELi1ELi2ELi1ELb1EEENS1_21CollectiveEpilogueBwdISD_SE_SG_Li256ELb1ELb0ELi1EEENS1_19SingleTileSchedulerILb1ELb0ELb0ELi128EEEEEEEEEvNT_6ParamsE:
        .type           _ZN7cutlass13device_kernelIN5flash11enable_sm90INS1_16FlashAttnBwdSm90INS1_25CollectiveMainloopBwdSm90ILi2ELi2ELi2EN4cute5tupleIJNS5_1CILi1EEES8_S8_EEENS6_IJNS7_ILi64EEENS7_ILi128EEENS7_ILi96EEEEEENS_10bfloat16_tEfNS_4arch4Sm90ELb0ELb1ELb1ELb1ELb1ELb1ELb0ELb0ELi2ELi1ELi2ELi1ELb1EEENS1_21CollectiveEpilogueBwdISD_SE_SG_Li256ELb1ELb0ELi1EEENS1_19SingleTileSchedulerILb1ELb0ELb0ELi128EEEEEEEEEvNT_6ParamsE,@function
        .size           _ZN7cutlass13device_kernelIN5flash11enable_sm90INS1_16FlashAttnBwdSm90INS1_25CollectiveMainloopBwdSm90ILi2ELi2ELi2EN4cute5tupleIJNS5_1CILi1EEES8_S8_EEENS6_IJNS7_ILi64EEENS7_ILi128EEENS7_ILi96EEEEEENS_10bfloat16_tEfNS_4arch4Sm90ELb0ELb1ELb1ELb1ELb1ELb1ELb0ELb0ELi2ELi1ELi2ELi1ELb1EEENS1_21CollectiveEpilogueBwdISD_SE_SG_Li256ELb1ELb0ELi1EEENS1_19SingleTileSchedulerILb1ELb0ELb0ELi128EEEEEEEEEvNT_6ParamsE,(.L_x_6564 - _ZN7cutlass13device_kernelIN5flash11enable_sm90INS1_16FlashAttnBwdSm90INS1_25CollectiveMainloopBwdSm90ILi2ELi2ELi2EN4cute5tupleIJNS5_1CILi1EEES8_S8_EEENS6_IJNS7_ILi64EEENS7_ILi128EEENS7_ILi96EEEEEENS_10bfloat16_tEfNS_4arch4Sm90ELb0ELb1ELb1ELb1ELb1ELb1ELb0ELb0ELi2ELi1ELi2ELi1ELb1EEENS1_21CollectiveEpilogueBwdISD_SE_SG_Li256ELb1ELb0ELi1EEENS1_19SingleTileSchedulerILb1ELb0ELb0ELi128EEEEEEEEEvNT_6ParamsE)
        .other          _ZN7cutlass13device_kernelIN5flash11enable_sm90INS1_16FlashAttnBwdSm90INS1_25CollectiveMainloopBwdSm90ILi2ELi2ELi2EN4cute5tupleIJNS5_1CILi1EEES8_S8_EEENS6_IJNS7_ILi64EEENS7_ILi128EEENS7_ILi96EEEEEENS_10bfloat16_tEfNS_4arch4Sm90ELb0ELb1ELb1ELb1ELb1ELb1ELb0ELb0ELi2ELi1ELi2ELi1ELb1EEENS1_21CollectiveEpilogueBwdISD_SE_SG_Li256ELb1ELb0ELi1EEENS1_19SingleTileSchedulerILb1ELb0ELb0ELi128EEEEEEEEEvNT_6ParamsE,@"STO_CUDA_ENTRY STV_DEFAULT"
_ZN7cutlass13device_kernelIN5flash11enable_sm90INS1_16FlashAttnBwdSm90INS1_25CollectiveMainloopBwdSm90ILi2ELi2ELi2EN4cute5tupleIJNS5_1CILi1EEES8_S8_EEENS6_IJNS7_ILi64EEENS7_ILi128EEENS7_ILi96EEEEEENS_10bfloat16_tEfNS_4arch4Sm90ELb0ELb1ELb1ELb1ELb1ELb1ELb0ELb0ELi2ELi1ELi2ELi1ELb1EEENS1_21CollectiveEpilogueBwdISD_SE_SG_Li256ELb1ELb0ELi1EEENS1_19SingleTileSchedulerILb1ELb0ELb0ELi128EEEEEEEEEvNT_6ParamsE:
        /* <DEDUP_REMOVED lines=24> */
.L_x_1678:
[----:B------:R-:W-:Y:S05]  /*0180*/  BSYNC B0 ;  /* 0x0000000000007941 */ /* 0x000fea0003800000 */
.L_x_1677:
        /* <DEDUP_REMOVED lines=37> */
.L_x_1679:
        /* <DEDUP_REMOVED lines=22> */
.L_x_1680:
[----:B------:R-:W-:Y:S01]  /*0540*/  PLOP3.LUT P0, PT, PT, PT, UP0, 0x80, 0x0 ;  /* 0x000000000000781c */ /* 0x000fe20003f0f008 */
[----:B------:R-:W-:Y:S01]  /*0550*/  NOP ;  /* 0x0000000000007918 */ /* 0x000fe20000000000 */
[----:B------:R-:W-:Y:S01]  /*0560*/  ULDC.64 UR46, c[0x0][0x208] ;  /* 0x00008200002e7ab9 */ /* 0x000fe20000000a00 */
[----:B------:R-:W-:Y:S01]  /*0570*/  BSSY B6, `(.L_x_1681) ;  /* 0x0000b96000067945 */ /* 0x000fe20003800000 */
[----:B-12-4-:R-:W-:Y:S09]  /*0580*/  BAR.SYNC.DEFER_BLOCKING 0x0 ;  /* 0x0000000000007b1d */ /* 0x016ff20000010000 */
[----:B------:R-:W-:Y:S05]  /*0590*/  @!P0 BRA `(.L_x_1682) ;  /* 0x0000006800688947 */ /* 0x000fea0003800000 */
.L_x_1683:
        /* <DEDUP_REMOVED lines=24> */
.L_x_1684:
        /* <DEDUP_REMOVED lines=14> */
.L_x_1686:
[----:B------:R-:W-:-:S05]  /*0800*/  ULDC UR4, c[0x0][0x8bc] ;  /* 0x00022f0000047ab9 */ /* 0x000fca0000000800 */
.L_x_1685:
        /* <DEDUP_REMOVED lines=19> */
.L_x_1688:
        /* <DEDUP_REMOVED lines=14> */
.L_x_1689:
        /* <DEDUP_REMOVED lines=11> */
.L_x_1690:
        /* <DEDUP_REMOVED lines=13> */
.L_x_1691:
        /* <DEDUP_REMOVED lines=66> */
.L_x_1692:
        /* <DEDUP_REMOVED lines=28> */
.L_x_1695:
        /* <DEDUP_REMOVED lines=15> */
.L_x_1694:
        /* <DEDUP_REMOVED lines=22> */
.L_x_1697:
        /* <DEDUP_REMOVED lines=15> */
.L_x_1696:
[----:B------:R-:W-:Y:S01]  /*14c0*/  SHF.R.S32.HI R19, RZ, 0x1f, R18 ;  /* 0x0000001fff137819 */ /* 0x000fe20000011412 */
[----:B------:R-:W-:-:S03]  /*14d0*/  UMOV UR4, 0xffffffff ;  /* 0xffffffff00047882 */ /* 0x000fc60000000000 */
[----:B------:R-:W-:-:S04]  /*14e0*/  LEA.HI R0, R19, R18, RZ, 0x7 ;  /* 0x0000001213007211 */ /* 0x000fc800078f38ff */
[----:B------:R-:W-:Y:S01]  /*14f0*/  SHF.R.S32.HI R17, RZ, 0x7, R0 ;  /* 0x00000007ff117819 */ /* 0x000fe20000011400 */
[----:B------:R-:W-:Y:S06]  /*1500*/  BRA.DIV UR4, `(.L_x_1698) ;  /* 0x000000aa04787947 */ /* 0x000fec000b800000 */
[----:B------:R1:W2:Y:S02]  /*1510*/  SHFL.IDX PT, R14, R17, RZ, 0x1f ;  /* 0x00001fff110e7589 */ /* 0x0002a400000e0000 */
.L_x_1821:
        /* <DEDUP_REMOVED lines=15> */
.L_x_1699:
        /* <DEDUP_REMOVED lines=19> */
.L_x_1701:
        /* <DEDUP_REMOVED lines=124> */
.L_x_1712:
[----:B------:R-:W-:-:S06]  /*1f00*/  UISETP.NE.AND UP0, UPT, UR11, 0x3, UPT ;  /* 0x000000030b00788c */ /* 0x000fcc000bf05270 */
[----:B------:R-:W-:-:S13]  /*1f10*/  PLOP3.LUT P6, PT, PT, PT, UP0, 0x80, 0x0 ;  /* 0x000000000000781c */ /* 0x000fda0003fcf008 */
[----:B-1----:R-:W-:Y:S05]  /*1f20*/  @!P6 BRA `(.L_x_1702) ;  /* 0x000000000004e947 */ /* 0x002fea0003800000 */
[----:B------:R-:W-:Y:S01]  /*1f30*/  BPT.TRAP 0x1 ;  /* 0x000000040000795c */ /* 0x000fe20000300000 */
.L_x_1702:
[----:B------:R-:W-:Y:S01]  /*1f40*/  R2UR UR7, R237 ;  /* 0x00000000ed0772ca */ /* 0x000fe200000e0000 */
[----:B------:R-:W-:-:S05]  /*1f50*/  IMAD.U32 R120, RZ, RZ, UR9 ;  /* 0x00000009ff787e24 */ /* 0x000fca000f8e00ff */
[----:B------:R-:W-:-:S07]  /*1f60*/  SHF.L.U32 R120, R120, 0x1f, RZ ;  /* 0x0000001f78787819 */ /* 0x000fce00000006ff */
[----:B------:R-:W-:-:S09]  /*1f70*/  ULEA UR7, UR4, UR7, 0x3 ;  /* 0x0000000704077291 */ /* 0x000fd2000f8e183f */
[----:B------:R1:W2:Y:S01]  /*1f80*/  SYNCS.PHASECHK.TRANS64.TRYWAIT P0, [UR7+0x26810], R120 ;  /* 0x02681078ff0075a7 */ /* 0x0002a20008000147 */
[----:B------:R-:W-:Y:S05]  /*1f90*/  @!P6 BRA `(.L_x_1703) ;  /* 0x000000000004e947 */ /* 0x000fea0003800000 */
[----:B------:R-:W-:Y:S01]  /*1fa0*/  BPT.TRAP 0x1 ;  /* 0x000000040000795c */ /* 0x000fe20000300000 */
.L_x_1703:
[----:B--2---:R-:W-:Y:S05]  /*1fb0*/  @P0 BRA `(.L_x_1704) ;  /* 0x0000000000080947 */ /* 0x004fea0003800000 */
[----:B------:R-:W2:Y:S02]  /*1fc0*/  SYNCS.PHASECHK.TRANS64.TRYWAIT P0, [UR7+0x26810], R120 ;  /* 0x02681078ff0075a7 */ /* 0x000ea40008000147 */
[----:B--2---:R-:W-:Y:S05]  /*1fd0*/  @!P0 BRA `(.L_x_1705) ;  /* 0x0000009c00f88947 */ /* 0x004fea0003800000 */
.L_x_1704:
        /* <DEDUP_REMOVED lines=66> */
.L_x_1706:
[----:B------:R1:W1:Y:S01]  /*2400*/  SYNCS.PHASECHK.TRANS64.TRYWAIT P0, [UR7+0x26830], R120 ;  /* 0x02683078ff0075a7 */ /* 0x0002620008000147 */
[----:B------:R-:W-:Y:S05]  /*2410*/  @!P6 BRA `(.L_x_1707) ;  /* 0x000000000004e947 */ /* 0x000fea0003800000 */
[----:B------:R-:W-:Y:S01]  /*2420*/  BPT.TRAP 0x1 ;  /* 0x000000040000795c */ /* 0x000fe20000300000 */
.L_x_1707:
        /* <DEDUP_REMOVED lines=50> */
.L_x_1708:
        /* <DEDUP_REMOVED lines=598> */
.L_x_1710:
        /* <DEDUP_REMOVED lines=48> */
.L_x_1711:
        /* <DEDUP_REMOVED lines=62> */
.L_x_1693:
        /* <DEDUP_REMOVED lines=150> */
.L_x_1714:
        /* <DEDUP_REMOVED lines=60> */
.L_x_1716:
[----:B------:R-:W-:Y:S05]  /*60b0*/  BSYNC B0 ;  /* 0x0000000000007941 */ /* 0x000fea0003800000 */
.L_x_1715:
        /* <DEDUP_REMOVED lines=22> */
.L_x_1718:
[----:B------:R-:W-:Y:S05]  /*6220*/  BSYNC B0 ;  /* 0x0000000000007941 */ /* 0x000fea0003800000 */
.L_x_1717:
        /* <DEDUP_REMOVED lines=26> */
.L_x_1720:
[----:B------:R-:W-:Y:S05]  /*63d0*/  BSYNC B0 ;  /* 0x0000000000007941 */ /* 0x000fea0003800000 */
.L_x_1719:
        /* <DEDUP_REMOVED lines=23> */
.L_x_1713:
        /* <DEDUP_REMOVED lines=41> */
.L_x_1721:
        /* <DEDUP_REMOVED lines=47> */
.L_x_1723:
[----:B------:R-:W-:Y:S05]  /*6ad0*/  BSYNC B0 ;  /* 0x0000000000007941 */ /* 0x000fea0003800000 */
.L_x_1722:
        /* <DEDUP_REMOVED lines=21> */
.L_x_1725:
[----:B------:R-:W-:Y:S05]  /*6c30*/  BSYNC B0 ;  /* 0x0000000000007941 */ /* 0x000fea0003800000 */
.L_x_1724:
        /* <DEDUP_REMOVED lines=25> */
.L_x_1727:
[----:B------:R-:W-:Y:S05]  /*6dd0*/  BSYNC B0 ;  /* 0x0000000000007941 */ /* 0x000fea0003800000 */
.L_x_1726:
        /* <DEDUP_REMOVED lines=22> */
.L_x_1682:
        /* <DEDUP_REMOVED lines=21> */
.L_x_1729:
        /* <DEDUP_REMOVED lines=13> */
.L_x_1731:
[----:B------:R-:W-:-:S05]  /*7160*/  ULDC UR4, c[0x0][0x8bc] ;  /* 0x00022f0000047ab9 */ /* 0x000fca0000000800 */
.L_x_1730:
        /* <DEDUP_REMOVED lines=26> */
[----:B------:R-:W-:Y:S01]  /*7310*/  ULDC UR10, c[0x0][0x280] ;  /* 0x0000a000000a7ab9 */ /* 0x000fe20000000800 */
[----:B-1----:R-:W-:-:S11]  /*7320*/  USHF.R.S32.HI UR15, URZ, 0x1f, UR7 ;  /* 0x0000001f3f0f7899 */ /* 0x002fd60008011407 */
[----:B--2---:R-:W-:Y:S02]  /*7330*/  @P0 R2UR UR4, R0 ;  /* 0x00000000000402ca */ /* 0x004fe400000e0000 */
[----:B------:R-:W-:-:S04]  /*7340*/  ISETP.NE.U32.AND P0, PT, RZ, UR8, PT ;  /* 0x00000008ff007c0c */ /* 0x000fc8000bf05070 */
        /* <DEDUP_REMOVED lines=14> */
.L_x_1732:
        /* <DEDUP_REMOVED lines=13> */
.L_x_1733:
        /* <DEDUP_REMOVED lines=12> */
.L_x_1734:
[----:B------:R-:W-:Y:S01]  /*75c0*/  UIADD3 UR8, -UR12, UR10, UR6 ;  /* 0x0000000a0c087290 */ /* 0x000fe2000fffe106 */
[----:B------:R-:W-:Y:S01]  /*75d0*/  ISETP.LE.AND P0, PT, RZ, UR22, PT ;  /* 0x00000016ff007c0c */ /* 0x000fe2000bf03270 */
[----:B------:R-:W-:Y:S01]  /*75e0*/  ULDC UR9, c[0x0][0x74c] ;  /* 0x0001d30000097ab9 */ /* 0x000fe20000000800 */
[----:B------:R-:W-:Y:S01]  /*75f0*/  ULDC UR20, c[0x0][0x288] ;  /* 0x0000a20000147ab9 */ /* 0x000fe20000000800 */
[----:B------:R-:W-:Y:S02]  /*7600*/  UIADD3 UR9, UR8, -UR9, URZ ;  /* 0x8000000908097290 */ /* 0x000fe4000fffe03f */
[----:B------:R-:W-:Y:S02]  /*7610*/  UIADD3 UR8, UR10, 0x3f, URZ ;  /* 0x0000003f0a087890 */ /* 0x000fe4000fffe03f */
[----:B------:R-:W-:Y:S02]  /*7620*/  USHF.R.S32.HI UR11, URZ, 0x1f, UR9 ;  /* 0x0000001f3f0b7899 */ /* 0x000fe40008011409 */
[----:B------:R-:W-:-:S02]  /*7630*/  USHF.R.S32.HI UR14, URZ, 0x1f, UR13 ;  /* 0x0000001f3f0e7899 */ /* 0x000fc4000801140d */
[----:B------:R-:W-:Y:S02]  /*7640*/  ULEA.HI UR11, UR11, UR9, URZ, 0x6 ;  /* 0x000000090b0b7291 */ /* 0x000fe4000f8f303f */
[----:B------:R-:W-:Y:S02]  /*7650*/  USHF.R.S32.HI UR9, URZ, 0x1f, UR8 ;  /* 0x0000001f3f097899 */ /* 0x000fe40008011408 */
[----:B------:R-:W-:Y:S02]  /*7660*/  USHF.R.S32.HI UR11, URZ, 0x6, UR11 ;  /* 0x000000063f0b7899 */ /* 0x000fe4000801140b */
[----:B------:R-:W-:Y:S02]  /*7670*/  ULEA.HI UR8, UR9, UR8, URZ, 0x6 ;  /* 0x0000000809087291 */ /* 0x000fe4000f8f303f */
[----:B------:R-:W-:Y:S02]  /*7680*/  UISETP.LT.AND UP1, UPT, URZ, UR11, UPT ;  /* 0x0000000b3f00728c */ /* 0x000fe4000bf21270 */
[----:B------:R-:W-:-:S02]  /*7690*/  USHF.R.S32.HI UR8, URZ, 0x6, UR8 ;  /* 0x000000063f087899 */ /* 0x000fc40008011408 */
[----:B------:R-:W-:Y:S02]  /*76a0*/  USEL UR16, UR13, URZ, !UP0 ;  /* 0x0000003f0d107287 */ /* 0x000fe4000c000000 */
[----:B------:R-:W-:Y:S02]  /*76b0*/  USEL UR9, URZ, UR11, !UP1 ;  /* 0x0000000b3f097287 */ /* 0x000fe4000c800000 */
[----:B------:R-:W-:Y:S01]  /*76c0*/  UIMAD UR13, UR13, UR20, URZ ;  /* 0x000000140d0d72a4 */ /* 0x000fe2000f8e023f */
[----:B------:R-:W-:Y:S01]  /*76d0*/  UMOV UR11, UR8 ;  /* 0x00000008000b7c82 */ /* 0x000fe20008000000 */
[----:B------:R-:W-:Y:S10]  /*76e0*/  @!P0 BRA `(.L_x_1735) ;  /* 0x0000000000208947 */ /* 0x000ff40003800000 */
[----:B------:R-:W-:-:S03]  /*76f0*/  UIADD3 UR6, UR6, 0xbf, UR10 ;  /* 0x000000bf06067890 */ /* 0x000fc6000fffe00a */
[----:B------:R-:W-:Y:S02]  /*7700*/  ULDC UR10, c[0x0][0x748] ;  /* 0x0001d200000a7ab9 */ /* 0x000fe40000000800 */
[----:B------:R-:W-:-:S04]  /*7710*/  UIADD3 UR6, UR6, UR10, -UR12 ;  /* 0x0000000a06067290 */ /* 0x000fc8000fffe80c */
[----:B------:R-:W-:-:S04]  /*7720*/  USHF.R.S32.HI UR10, URZ, 0x1f, UR6 ;  /* 0x0000001f3f0a7899 */ /* 0x000fc80008011406 */
[----:B------:R-:W-:-:S04]  /*7730*/  ULEA.HI UR10, UR10, UR6, URZ, 0x6 ;  /* 0x000000060a0a7291 */ /* 0x000fc8000f8f303f */
[----:B------:R-:W-:-:S04]  /*7740*/  USHF.R.S32.HI UR10, URZ, 0x6, UR10 ;  /* 0x000000063f0a7899 */ /* 0x000fc8000801140a */
[----:B------:R-:W-:-:S04]  /*7750*/  UISETP.LT.AND UP1, UPT, UR8, UR10, UPT ;  /* 0x0000000a0800728c */ /* 0x000fc8000bf21270 */
[----:B------:R-:W-:-:S12]  /*7760*/  USEL UR11, UR8, UR10, UP1 ;  /* 0x0000000a080b7287 */ /* 0x000fd80008800000 */
.L_x_1735:
[----:B------:R-:W-:Y:S02]  /*7770*/  UISETP.GT.AND UP1, UPT, UR11, UR9, UPT ;  /* 0x000000090b00728c */ /* 0x000fe4000bf24270 */
[----:B------:R-:W-:Y:S02]  /*7780*/  USEL UR21, UR14, URZ, !UP0 ;  /* 0x0000003f0e157287 */ /* 0x000fe4000c000000 */
[----:B------:R-:W-:Y:S02]  /*7790*/  UIADD3 UR23, UP0, UR13, UR7, URZ ;  /* 0x000000070d177290 */ /* 0x000fe4000ff1e03f */
[----:B------:R-:W-:Y:S02]  /*77a0*/  PLOP3.LUT P1, PT, PT, PT, UP1, 0x80, 0x0 ;  /* 0x000000000000781c */ /* 0x000fe40003f2f018 */
[----:B------:R-:W-:Y:S01]  /*77b0*/  ELECT P0, URZ, PT ;  /* 0x00000000003f782f */ /* 0x000fe20003800000 */
[----:B------:R-:W-:-:S10]  /*77c0*/  ULEA.HI.X.SX32 UR10, UR13, UR15, 0x1, UP0 ;  /* 0x0000000f0d0a7291 */ /* 0x000fd400080f0e3f */
[----:B------:R-:W-:Y:S05]  /*77d0*/  @!P1 BRA `(.L_x_1736) ;  /* 0x0000001000909947 */ /* 0x000fea0003800000 */
[----:B------:R-:W-:Y:S01]  /*77e0*/  ULDC.64 UR18, c[0x0][0x2d8] ;  /* 0x0000b60000127ab9 */ /* 0x000fe20000000a00 */
[----:B------:R-:W1:Y:S01]  /*77f0*/  S2R R0, SR_TID.X ;  /* 0x0000000000007919 */ /* 0x000e620000002100 */
[----:B------:R-:W-:Y:S02]  /*7800*/  UIMAD UR6, UR15, UR18, URZ ;  /* 0x000000120f0672a4 */ /* 0x000fe4000f8e023f */
[----:B------:R-:W-:Y:S02]  /*7810*/  UIMAD.WIDE.U32 UR12, UR7, UR18, URZ ;  /* 0x00000012070c72a5 */ /* 0x000fe4000f8e003f */
[----:B------:R-:W-:Y:S02]  /*7820*/  UIMAD UR19, UR7, UR19, UR6 ;  /* 0x00000013071372a4 */ /* 0x000fe4000f8e0206 */
[----:B------:R-:W-:Y:S02]  /*7830*/  UIADD3 UR7, -UR9, UR11, URZ ;  /* 0x0000000b09077290 */ /* 0x000fe4000fffe13f */
[----:B------:R-:W-:-:S02]  /*7840*/  UIADD3 UR6, UP0, UR4, UR12, URZ ;  /* 0x0000000c04067290 */ /* 0x000fc4000ff1e03f */
[----:B------:R-:W-:Y:S02]  /*7850*/  UIADD3 UR19, UR13, UR19, URZ ;  /* 0x000000130d137290 */ /* 0x000fe4000fffe03f */
[----:B------:R-:W-:Y:S02]  /*7860*/  ULOP3.LUT UR17, UR7, 0x1, URZ, 0xc0, !UPT ;  /* 0x0000000107117892 */ /* 0x000fe4000f8ec03f */
[----:B------:R-:W-:Y:S02]  /*7870*/  UIADD3.X UR7, UR5, UR19, URZ, UP0, !UPT ;  /* 0x0000001305077290 */ /* 0x000fe400087fe43f */
[----:B------:R-:W-:Y:S01]  /*7880*/  UISETP.NE.U32.AND UP0, UPT, UR17, 0x1, UPT ;  /* 0x000000011100788c */ /* 0x000fe2000bf05070 */
[----:B------:R-:W-:Y:S02]  /*7890*/  ULDC.64 UR14, c[0x0][0x2e0] ;  /* 0x0000b800000e7ab9 */ /* 0x000fe40000000a00 */
[----:B------:R-:W-:-:S03]  /*78a0*/  UIMAD UR18, UR21, UR14, URZ ;  /* 0x0000000e151272a4 */ /* 0x000fc6000f8e023f */
[----:B------:R-:W-:Y:S01]  /*78b0*/  PLOP3.LUT P1, PT, PT, PT, UP0, 0x80, 0x0 ;  /* 0x000000000000781c */ /* 0x000fe20003f2f008 */
[----:B------:R-:W-:Y:S02]  /*78c0*/  UIMAD.WIDE.U32 UR6, UR16, UR14, UR6 ;  /* 0x0000000e100672a5 */ /* 0x000fe4000f8e0006 */
[----:B------:R-:W-:Y:S01]  /*78d0*/  UIMAD UR18, UR16, UR15, UR18 ;  /* 0x0000000f101272a4 */ /* 0x000fe2000f8e0212 */
[----:B------:R-:W-:Y:S02]  /*78e0*/  ULDC UR21, c[0x0][0x760] ;  /* 0x0001d80000157ab9 */ /* 0x000fe40000000800 */
[----:B------:R-:W-:Y:S02]  /*78f0*/  UIMAD UR15, UR20, UR21, URZ ;  /* 0x00000015140f72a4 */ /* 0x000fe4000f8e023f */
[----:B------:R-:W-:Y:S01]  /*7900*/  UIADD3 UR24, UR7, UR18, URZ ;  /* 0x0000001207187290 */ /* 0x000fe2000fffe03f */
[----:B-1----:R-:W-:-:S04]  /*7910*/  LOP3.LUT R9, R0, 0x1f, RZ, 0xc0, !PT ;  /* 0x0000001f00097812 */ /* 0x002fc800078ec0ff */
[----:B------:R-:W-:Y:S07]  /*7920*/  @P1 BRA `(.L_x_1737) ;  /* 0x00000004006c1947 */ /* 0x000fee0003800000 */
        /* <DEDUP_REMOVED lines=11> */
.L_x_1740:
[----:B------:R-:W2:Y:S04]  /*79e0*/  LDG.E.STRONG.GPU R0, desc[UR46][R2.64] ;  /* 0x0000002e02007981 */ /* 0x000ea8000c1ef900 */
[----:B--2---:R-:W-:Y:S01]  /*79f0*/  CCTL.IVALL ;  /* 0x00000000ff00798f */ /* 0x004fe20002000000 */
[----:B------:R-:W-:Y:S05]  /*7a00*/  YIELD ;  /* 0x0000000000007946 */ /* 0x000fea0003800000 */
[----:B------:R-:W-:-:S13]  /*7a10*/  ISETP.NE.AND P1, PT, R0, UR22, PT ;  /* 0x0000001600007c0c */ /* 0x000fda000bf25270 */
[----:B------:R-:W-:Y:S05]  /*7a20*/  @P1 BRA `(.L_x_1740) ;  /* 0xfffffffc00ec1947 */ /* 0x000fea000383ffff */
.L_x_1739:
[----:B------:R-:W-:Y:S05]  /*7a30*/  BSYNC B0 ;  /* 0x0000000000007941 */ /* 0x000fea0003800000 */
.L_x_1738:
[----:B------:R-:W-:-:S03]  /*7a40*/  UMOV UR17, 0xffffffff ;  /* 0xffffffff00117882 */ /* 0x000fc60000000000 */
[----:B------:R-:W-:Y:S05]  /*7a50*/  BRA.DIV UR17, `(.L_x_1741) ;  /* 0x0000004611887947 */ /* 0x000fea000b800000 */
[----:B------:R-:W-:Y:S01]  /*7a60*/  NOP ;  /* 0x0000000000007918 */ /* 0x000fe20000000000 */
.L_x_1824:
        /* <DEDUP_REMOVED lines=22> */
.L_x_1743:
[----:B------:R-:W-:Y:S05]  /*7bd0*/  BSYNC B0 ;  /* 0x0000000000007941 */ /* 0x000fea0003800000 */
.L_x_1742:
        /* <DEDUP_REMOVED lines=20> */
.L_x_1745:
[----:B------:R-:W-:Y:S05]  /*7d20*/  BSYNC B0 ;  /* 0x0000000000007941 */ /* 0x000fea0003800000 */
.L_x_1744:
[----:B------:R-:W-:Y:S06]  /*7d30*/  BAR.ARV 0xa, 0xa0 ;  /* 0x0282800000007b1d */ /* 0x000fec0000002000 */
[----:B------:R-:W-:Y:S04]  /*7d40*/  BSSY B0, `(.L_x_1746) ;  /* 0x0000003000007945 */ /* 0x000fe80003800000 */
[----:B------:R-:W-:Y:S05]  /*7d50*/  @!P0 BRA `(.L_x_1747) ;  /* 0x0000000000048947 */ /* 0x000fea0003800000 */
[----:B------:R-:W-:-:S04]  /*7d60*/  DEPBAR.LE SB0, 0x0 ;  /* 0x000080000000791a */ /* 0x000fc80000000000 */
.L_x_1747:
[----:B------:R-:W-:Y:S05]  /*7d70*/  BSYNC B0 ;  /* 0x0000000000007941 */ /* 0x000fea0003800000 */
.L_x_1746:
        /* <DEDUP_REMOVED lines=19> */
.L_x_1749:
[----:B------:R-:W-:Y:S05]  /*7eb0*/  BSYNC B0 ;  /* 0x0000000000007941 */ /* 0x000fea0003800000 */
.L_x_1748:
[----:B------:R-:W-:Y:S01]  /*7ec0*/  UIADD3 UR17, UR9, 0x1, URZ ;  /* 0x0000000109117890 */ /* 0x000fe2000fffe03f */
[----:B------:R-:W-:Y:S11]  /*7ed0*/  BRA `(.L_x_1750) ;  /* 0x0000000000047947 */ /* 0x000ff60003800000 */
.L_x_1737:
[----:B------:R-:W-:-:S05]  /*7ee0*/  UMOV UR17, UR9 ;  /* 0x0000000900117c82 */ /* 0x000fca0008000000 */
.L_x_1750:
[----:B------:R-:W-:-:S04]  /*7ef0*/  UIADD3 UR9, UR9, 0x1, URZ ;  /* 0x0000000109097890 */ /* 0x000fc8000fffe03f */
[----:B------:R-:W-:-:S03]  /*7f00*/  UISETP.NE.AND UP0, UPT, UR11, UR9, UPT ;  /* 0x000000090b00728c */ /* 0x000fc6000bf05270 */
[----:B------:R-:W-:-:S03]  /*7f10*/  UMOV UR9, UR17 ;  /* 0x0000001100097c82 */ /* 0x000fc60008000000 */
[----:B------:R-:W-:-:S13]  /*7f20*/  PLOP3.LUT P1, PT, PT, PT, UP0, 0x80, 0x0 ;  /* 0x000000000000781c */ /* 0x000fda0003f2f008 */
[----:B------:R-:W-:Y:S05]  /*7f30*/  @!P1 BRA `(.L_x_1736) ;  /* 0x0000000800b89947 */ /* 0x000fea0003800000 */
[----:B------:R-:W-:Y:S01]  /*7f40*/  UMOV UR13, UR19 ;  /* 0x00000013000d7c82 */ /* 0x000fe20008000000 */
[----:B------:R-:W-:Y:S01]  /*7f50*/  ULDC.64 UR20, c[0x0][0x2c0] ;  /* 0x0000b00000147ab9 */ /* 0x000fe20000000a00 */
[----:B------:R-:W-:Y:S01]  /*7f60*/  UIMAD.WIDE.U32 UR12, UR16, UR14, UR12 ;  /* 0x0000000e100c72a5 */ /* 0x000fe2000f8e000c */
[----:B------:R-:W-:-:S03]  /*7f70*/  UMOV UR9, UR17 ;  /* 0x0000001100097c82 */ /* 0x000fc60008000000 */
[----:B------:R-:W-:-:S04]  /*7f80*/  UIADD3 UR4, UP0, UR4, UR12, URZ ;  /* 0x0000000c04047290 */ /* 0x000fc8000ff1e03f */
[----:B------:R-:W-:Y:S02]  /*7f90*/  UIADD3.X UR5, UR5, UR18, UR13, UP0, !UPT ;  /* 0x0000001205057290 */ /* 0x000fe400087fe40d */
[----:B------:R-:W-:-:S04]  /*7fa0*/  ULEA UR14, UP0, UR4, UR20, 0x2 ;  /* 0x00000014040e7291 */ /* 0x000fc8000f80103f */
[----:B------:R-:W-:Y:S02]  /*7fb0*/  ULEA.HI.X UR5, UR4, UR21, UR5, 0x2, UP0 ;  /* 0x0000001504057291 */ /* 0x000fe400080f1405 */
[----:B------:R-:W-:Y:S01]  /*7fc0*/  UIADD3 UR14, UP0, UR14, 0x3000, URZ ;  /* 0x000030000e0e7890 */ /* 0x000fe2000ff1e03f */
[----:B------:R-:W-:-:S03]  /*7fd0*/  UMOV UR4, URZ ;  /* 0x0000003f00047c82 */ /* 0x000fc60008000000 */
[----:B------:R-:W-:-:S12]  /*7fe0*/  UIADD3.X UR5, URZ, UR5, URZ, UP0, !UPT ;  /* 0x000000053f057290 */ /* 0x000fd800087fe43f */
.L_x_1775:
        /* <DEDUP_REMOVED lines=11> */
.L_x_1753:
[----:B------:R-:W2:Y:S04]  /*80a0*/  LDG.E.STRONG.GPU R0, desc[UR46][R2.64] ;  /* 0x0000002e02007981 */ /* 0x000ea8000c1ef900 */
[----:B--2---:R-:W-:Y:S01]  /*80b0*/  CCTL.IVALL ;  /* 0x00000000ff00798f */ /* 0x004fe20002000000 */
[----:B------:R-:W-:Y:S05]  /*80c0*/  YIELD ;  /* 0x0000000000007946 */ /* 0x000fea0003800000 */
[----:B------:R-:W-:-:S13]  /*80d0*/  ISETP.NE.AND P1, PT, R0, UR22, PT ;  /* 0x0000001600007c0c */ /* 0x000fda000bf25270 */
[----:B------:R-:W-:Y:S05]  /*80e0*/  @P1 BRA `(.L_x_1753) ;  /* 0xfffffffc00ec1947 */ /* 0x000fea000383ffff */
.L_x_1752:
[----:B------:R-:W-:Y:S05]  /*80f0*/  BSYNC B0 ;  /* 0x0000000000007941 */ /* 0x000fea0003800000 */
.L_x_1751:
[----:B------:R-:W-:-:S03]  /*8100*/  UMOV UR16, 0xffffffff ;  /* 0xffffffff00107882 */ /* 0x000fc60000000000 */
[----:B------:R-:W-:Y:S05]  /*8110*/  BRA.DIV UR16, `(.L_x_1754) ;  /* 0x0000003e10f47947 */ /* 0x000fea000b800000 */
[----:B------:R-:W-:Y:S01]  /*8120*/  NOP ;  /* 0x0000000000007918 */ /* 0x000fe20000000000 */
.L_x_1827:
        /* <DEDUP_REMOVED lines=9> */
[----:B------:R-:W-:-:S03]  /*81c0*/  UMOV UR27, 0x14f00000 ;  /* 0x14f00000001b7882 */ /* 0x000fc60000000000 */
[----:B------:R-:W-:Y:S02]  /*81d0*/  ULEA.HI.X.SX32 UR16, UR16, UR24, 0x1, UP0 ;  /* 0x0000001810107291 */ /* 0x000fe400080f0e3f */
[----:B------:R-:W-:-:S04]  /*81e0*/  ULEA UR18, UP0, UR26, UR18, 0x2 ;  /* 0x000000121a127291 */ /* 0x000fc8000f80103f */
[----:B------:R-:W-:-:S03]  /*81f0*/  ULEA.HI.X UR19, UR26, UR19, UR16, 0x2, UP0 ;  /* 0x000000131a137291 */ /* 0x000fc600080f1410 */
[----:B------:R-:W-:Y:S01]  /*8200*/  UMOV UR16, 0x300 ;  /* 0x0000030000107882 */ /* 0x000fe20000000000 */
[----:B------:R-:W-:Y:S01]  /*8210*/  UMOV UR26, 0x0 ;  /* 0x00000000001a7882 */ /* 0x000fe20000000000 */
[----:B-1----:R-:W-:-:S04]  /*8220*/  ULEA UR21, UR25, UR21, 0x18 ;  /* 0x0000001519157291 */ /* 0x002fc8000f8ec03f */
[----:B------:R-:W-:-:S09]  /*8230*/  UIADD3 UR21, UR21, 0xc000, URZ ;  /* 0x0000c00015157890 */ /* 0x000fd2000fffe03f */
[----:B------:R1:W-:Y:S02]  /*8240*/  UBLKRED.G.S.ADD.F32.RN [UR18], [UR21], UR16, desc[UR26] ;  /* 0x00001a12150073bb */ /* 0x0003e400080a1410 */
[----:B-1----:R0:W-:Y:S02]  /*8250*/  UTMACMDFLUSH ;  /* 0x00000000000079b7 */ /* 0x0021e40000000000 */
.L_x_1756:
[----:B------:R-:W-:Y:S05]  /*8260*/  BSYNC B0 ;  /* 0x0000000000007941 */ /* 0x000fea0003800000 */
.L_x_1755:
[----:B------:R-:W-:Y:S01]  /*8270*/  UIMAD UR16, UR17, 0x1800, UR4 ;  /* 0x00001800111078a4 */ /* 0x000fe2000f8e0204 */
[----:B------:R-:W-:Y:S06]  /*8280*/  BAR.SYNC.DEFER_BLOCKING 0xe, 0xa0 ;  /* 0x0382800000007b1d */ /* 0x000fec0000010000 */
[----:B------:R-:W-:Y:S01]  /*8290*/  UMOV UR18, UR14 ;  /* 0x0000000e00127c82 */ /* 0x000fe20008000000 */
[----:B------:R-:W-:Y:S01]  /*82a0*/  UMOV UR19, UR5 ;  /* 0x0000000500137c82 */ /* 0x000fe20008000000 */
[----:B------:R-:W-:Y:S01]  /*82b0*/  BSSY B0, `(.L_x_1757) ;  /* 0x000000d000007945 */ /* 0x000fe20003800000 */
[----:B------:R-:W-:-:S03]  /*82c0*/  UIMAD.WIDE UR18, UR16, 0x4, UR18 ;  /* 0x00000004101278a5 */ /* 0x000fc6000f8e0212 */
[----:B------:R-:W-:Y:S09]  /*82d0*/  @!P0 BRA `(.L_x_1758) ;  /* 0x0000000000288947 */ /* 0x000ff20003800000 */
        /* <DEDUP_REMOVED lines=10> */
.L_x_1758:
[----:B------:R-:W-:Y:S05]  /*8380*/  BSYNC B0 ;  /* 0x0000000000007941 */ /* 0x000fea0003800000 */
.L_x_1757:
[----:B------:R-:W-:Y:S06]  /*8390*/  BAR.ARV 0xa, 0xa0 ;  /* 0x0282800000007b1d */ /* 0x000fec0000002000 */
[----:B------:R-:W-:Y:S04]  /*83a0*/  BSSY B0, `(.L_x_1759) ;  /* 0x0000003000007945 */ /* 0x000fe80003800000 */
[----:B------:R-:W-:Y:S05]  /*83b0*/  @!P0 BRA `(.L_x_1760) ;  /* 0x0000000000048947 */ /* 0x000fea0003800000 */
[----:B------:R-:W-:-:S04]  /*83c0*/  DEPBAR.LE SB0, 0x0 ;  /* 0x000080000000791a */ /* 0x000fc80000000000 */
.L_x_1760:
[----:B------:R-:W-:Y:S05]  /*83d0*/  BSYNC B0 ;  /* 0x0000000000007941 */ /* 0x000fea0003800000 */
.L_x_1759:
        /* <DEDUP_REMOVED lines=19> */
.L_x_1762:
[----:B------:R-:W-:Y:S05]  /*8510*/  BSYNC B0 ;  /* 0x0000000000007941 */ /* 0x000fea0003800000 */
.L_x_1761:
        /* <DEDUP_REMOVED lines=9> */
.L_x_1765:
[----:B------:R-:W2:Y:S04]  /*85b0*/  LDG.E.STRONG.GPU R0, desc[UR46][R2.64] ;  /* 0x0000002e02007981 */ /* 0x000ea8000c1ef900 */
[----:B--2---:R-:W-:Y:S01]  /*85c0*/  CCTL.IVALL ;  /* 0x00000000ff00798f */ /* 0x004fe20002000000 */
[----:B------:R-:W-:Y:S05]  /*85d0*/  YIELD ;  /* 0x0000000000007946 */ /* 0x000fea0003800000 */
[----:B------:R-:W-:-:S13]  /*85e0*/  ISETP.NE.AND P1, PT, R0, UR22, PT ;  /* 0x0000001600007c0c */ /* 0x000fda000bf25270 */
[----:B------:R-:W-:Y:S05]  /*85f0*/  @P1 BRA `(.L_x_1765) ;  /* 0xfffffffc00ec1947 */ /* 0x000fea000383ffff */
.L_x_1764:
[----:B------:R-:W-:Y:S05]  /*8600*/  BSYNC B0 ;  /* 0x0000000000007941 */ /* 0x000fea0003800000 */
.L_x_1763:
[----:B------:R-:W-:-:S03]  /*8610*/  UMOV UR12, 0xffffffff ;  /* 0xffffffff000c7882 */ /* 0x000fc60000000000 */
[----:B------:R-:W-:Y:S05]  /*8620*/  BRA.DIV UR12, `(.L_x_1766) ;  /* 0x0000003a0ccc7947 */ /* 0x000fea000b800000 */
[----:B------:R-:W-:Y:S01]  /*8630*/  NOP ;  /* 0x0000000000007918 */ /* 0x000fe20000000000 */
.L_x_1830:
        /* <DEDUP_REMOVED lines=15> */
.L_x_1768:
[----:B------:R-:W-:Y:S05]  /*8730*/  BSYNC B0 ;  /* 0x0000000000007941 */ /* 0x000fea0003800000 */
.L_x_1767:
        /* <DEDUP_REMOVED lines=15> */
.L_x_1770:
[----:B------:R-:W-:Y:S05]  /*8830*/  BSYNC B0 ;  /* 0x0000000000007941 */ /* 0x000fea0003800000 */
.L_x_1769:
[----:B------:R-:W-:Y:S06]  /*8840*/  BAR.ARV 0xa, 0xa0 ;  /* 0x0282800000007b1d */ /* 0x000fec0000002000 */
[----:B------:R-:W-:Y:S04]  /*8850*/  BSSY B0, `(.L_x_1771) ;  /* 0x0000003000007945 */ /* 0x000fe80003800000 */
[----:B------:R-:W-:Y:S05]  /*8860*/  @!P0 BRA `(.L_x_1772) ;  /* 0x0000000000048947 */ /* 0x000fea0003800000 */
[----:B------:R-:W-:-:S04]  /*8870*/  DEPBAR.LE SB0, 0x0 ;  /* 0x000080000000791a */ /* 0x000fc80000000000 */
.L_x_1772:
[----:B------:R-:W-:Y:S05]  /*8880*/  BSYNC B0 ;  /* 0x0000000000007941 */ /* 0x000fea0003800000 */
.L_x_1771:
        /* <DEDUP_REMOVED lines=19> */
.L_x_1774:
[----:B------:R-:W-:Y:S05]  /*89c0*/  BSYNC B0 ;  /* 0x0000000000007941 */ /* 0x000fea0003800000 */
.L_x_1773:
[----:B------:R-:W-:Y:S02]  /*89d0*/  UIADD3 UR9, UR9, 0x2, URZ ;  /* 0x0000000209097890 */ /* 0x000fe4000fffe03f */
[----:B------:R-:W-:Y:S02]  /*89e0*/  UIADD3 UR4, UR4, 0x3000, URZ ;  /* 0x0000300004047890 */ /* 0x000fe4000fffe03f */
[----:B------:R-:W-:-:S06]  /*89f0*/  UISETP.GE.AND UP0, UPT, UR9, UR11, UPT ;  /* 0x0000000b0900728c */ /* 0x000fcc000bf06270 */
[----:B------:R-:W-:-:S13]  /*8a00*/  PLOP3.LUT P1, PT, PT, PT, UP0, 0x80, 0x0 ;  /* 0x000000000000781c */ /* 0x000fda0003f2f008 */
[----:B------:R-:W-:Y:S05]  /*8a10*/  @!P1 BRA `(.L_x_1775) ;  /* 0xfffffff400749947 */ /* 0x000fea000383ffff */
.L_x_1736:
        /* <DEDUP_REMOVED lines=41> */
.L_x_1778:
[----:B------:R-:W-:Y:S05]  /*8cb0*/  BSYNC B0 ;  /* 0x0000000000007941 */ /* 0x000fea0003800000 */
.L_x_1777:
[----:B------:R-:W-:Y:S05]  /*8cc0*/  BRA `(.L_x_1779) ;  /* 0x0000000000047947 */ /* 0x000fea0003800000 */
.L_x_1776:
[----:B------:R-:W-:-:S05]  /*8cd0*/  UMOV UR4, UR9 ;  /* 0x0000000900047c82 */ /* 0x000fca0008000000 */
.L_x_1779:
        /* <DEDUP_REMOVED lines=11> */
.L_x_1784:
        /* <DEDUP_REMOVED lines=24> */
.L_x_1781:
[----:B------:R-:W-:Y:S05]  /*8f10*/  BSYNC B0 ;  /* 0x0000000000007941 */ /* 0x000fea0003800000 */
.L_x_1780:
        /* <DEDUP_REMOVED lines=24> */
.L_x_1783:
[----:B------:R-:W-:Y:S05]  /*90a0*/  BSYNC B0 ;  /* 0x0000000000007941 */ /* 0x000fea0003800000 */
.L_x_1782:
[----:B------:R-:W-:Y:S02]  /*90b0*/  UIADD3 UR7, UR7, 0x2, URZ ;  /* 0x0000000207077890 */ /* 0x000fe4000fffe03f */
[----:B------:R-:W-:Y:S02]  /*90c0*/  ULEA UR5, UR19, UR5, 0x1 ;  /* 0x0000000513057291 */ /* 0x000fe4000f8e083f */
[----:B------:R-:W-:Y:S02]  /*90d0*/  ULEA UR6, UR19, UR6, 0x1 ;  /* 0x0000000613067291 */ /* 0x000fe4000f8e083f */
[----:B------:R-:W-:-:S13]  /*90e0*/  ISETP.NE.AND P0, PT, RZ, UR7, PT ;  /* 0x00000007ff007c0c */ /* 0x000fda000bf05270 */
[----:B------:R-:W-:Y:S05]  /*90f0*/  @!P0 BRA `(.L_x_1687) ;  /* 0x0000002c00748947 */ /* 0x000fea0003800000 */
[----:B------:R-:W-:Y:S05]  /*9100*/  BRA `(.L_x_1784) ;  /* 0xfffffffc00207947 */ /* 0x000fea000383ffff */
.L_x_1728:
        /* <DEDUP_REMOVED lines=14> */
.L_x_1785:
        /* <DEDUP_REMOVED lines=14> */
.L_x_1787:
[----:B------:R-:W-:-:S05]  /*92d0*/  ULDC UR4, c[0x0][0x8bc] ;  /* 0x00022f0000047ab9 */ /* 0x000fca0000000800 */
.L_x_1786:
        /* <DEDUP_REMOVED lines=59> */
.L_x_1789:
        /* <DEDUP_REMOVED lines=13> */
.L_x_1790:
        /* <DEDUP_REMOVED lines=8> */
.L_x_1791:
        /* <DEDUP_REMOVED lines=21> */
.L_x_1792:
        /* <DEDUP_REMOVED lines=50> */
.L_x_1831:
        /* <DEDUP_REMOVED lines=15> */
.L_x_1795:
        /* <DEDUP_REMOVED lines=127> */
.L_x_1806:
[----:B-123--:R-:W-:-:S04]  /*a530*/  SHF.L.U32 R18, R10, 0x1f, RZ ;  /* 0x0000001f0a127819 */ /* 0x00efc800000006ff */
[----:B------:R-:W2:Y:S02]  /*a540*/  SYNCS.PHASECHK.TRANS64.TRYWAIT P1, [R15+URZ+0x26840], R18 ;  /* 0x026840120f0075a7 */ /* 0x000ea4000802017f */
[----:B--2---:R-:W-:Y:S05]  /*a550*/  @!P1 BRA `(.L_x_1798) ;  /* 0x0000001c00309947 */ /* 0x004fea0003800000 */
.L_x_1832:
        /* <DEDUP_REMOVED lines=8> */
.L_x_1799:
        /* <DEDUP_REMOVED lines=44> */
.L_x_1833:
        /* <DEDUP_REMOVED lines=8> */
.L_x_1801:
        /* <DEDUP_REMOVED lines=44> */
.L_x_1834:
        /* <DEDUP_REMOVED lines=8> */
.L_x_1803:
        /* <DEDUP_REMOVED lines=38> */
.L_x_1836:
        /* <DEDUP_REMOVED lines=8> */
.L_x_1805:
        /* <DEDUP_REMOVED lines=44> */
.L_x_1797:
[----:B------:R-:W4:Y:S02]  /*b200*/  LDL.LU R4, [R1+0x8] ;  /* 0x0000080001047983 */ /* 0x000f240000300800 */
[----:B----4-:R-:W-:Y:S02]  /*b210*/  ISETP.NE.AND P1, PT, R4, RZ, PT ;  /* 0x000000ff0400720c */ /* 0x010fe40003f25270 */
[----:B------:R4:W5:Y:S11]  /*b220*/  LDL R4, [R1+0x4] ;  /* 0x0000040001047983 */ /* 0x0009760000100800 */
[----:B----4-:R-:W-:Y:S05]  /*b230*/  @!P1 BRA `(.L_x_1796) ;  /* 0x0000000400949947 */ /* 0x010fea0003800000 */
[----:B------:R-:W-:-:S04]  /*b240*/  SHF.L.U32 R12, R10, 0x1f, RZ ;  /* 0x0000001f0a0c7819 */ /* 0x000fc800000006ff */
[----:B------:R-:W4:Y:S02]  /*b250*/  SYNCS.PHASECHK.TRANS64.TRYWAIT P1, [R15+URZ+0x26840], R12 ;  /* 0x0268400c0f0075a7 */ /* 0x000f24000802017f */
[----:B----4-:R-:W-:Y:S05]  /*b260*/  @!P1 BRA `(.L_x_1807) ;  /* 0x0000001000409947 */ /* 0x010fea0003800000 */
.L_x_1837:
        /* <DEDUP_REMOVED lines=8> */
.L_x_1808:
        /* <DEDUP_REMOVED lines=41> */
.L_x_1838:
        /* <DEDUP_REMOVED lines=8> */
.L_x_1810:
        /* <DEDUP_REMOVED lines=41> */
.L_x_1796:
[----:B------:R-:W1:Y:S01]  /*b890*/  S2R R0, SR_TID.X ;  /* 0x0000000000007919 */ /* 0x000e620000002100 */
[----:B------:R-:W-:Y:S01]  /*b8a0*/  IMAD R3, R16, 0x8, R15 ;  /* 0x0000000810037824 */ /* 0x000fe200078e020f */
[----:B-1----:R-:W-:Y:S02]  /*b8b0*/  LOP3.LUT R2, R0, 0x7f, RZ, 0xc0, !PT ;  /* 0x0000007f00027812 */ /* 0x002fe400078ec0ff */
[----:B------:R-:W-:Y:S02]  /*b8c0*/  SHF.L.U32 R0, R10, 0x1f, RZ ;  /* 0x0000001f0a007819 */ /* 0x000fe400000006ff */
[----:B------:R-:W-:Y:S02]  /*b8d0*/  ISETP.NE.AND P1, PT, R2, RZ, PT ;  /* 0x000000ff0200720c */ /* 0x000fe40003f25270 */
[----:B------:R-:W1:Y:S02]  /*b8e0*/  SYNCS.PHASECHK.TRANS64.TRYWAIT P0, [R3+URZ+0x26840], R0 ;  /* 0x02684000030075a7 */ /* 0x000e64000800017f */
[----:B-1----:R-:W-:Y:S09]  /*b8f0*/  @!P0 BRA `(.L_x_1811) ;  /* 0x0000000800c48947 */ /* 0x002ff20003800000 */
.L_x_1839:
[----:B------:R-:W-:Y:S05]  /*b900*/  @P1 BRA `(.L_x_1812) ;  /* 0x0000000000181947 */ /* 0x000fea0003800000 */
[----:B------:R-:W1:Y:S01]  /*b910*/  S2R R2, SR_TID.X ;  /* 0x0000000000027919 */ /* 0x000e620000002100 */
[----:B------:R-:W-:-:S04]  /*b920*/  IMAD.MOV.U32 R0, RZ, RZ, 0x3100 ;  /* 0x00003100ff007424 */ /* 0x000fc800078e00ff */
[----:B------:R1:W-:Y:S02]  /*b930*/  SYNCS.ARRIVE.TRANS64 RZ, [R3+URZ+0x26830], R0 ;  /* 0x0268300003ff79a7 */ /* 0x0003e4000800003f */
[----:B-1----:R-:W-:-:S13]  /*b940*/  LOP3.LUT P0, RZ, R2, 0x1f, RZ, 0xc0, !PT ;  /* 0x0000001f02ff7812 */ /* 0x002fda000780c0ff */
[----:B------:R-:W-:Y:S05]  /*b950*/  @!P0 BRA `(.L_x_1812) ;  /* 0x0000000000048947 */ /* 0x000fea0003800000 */
[----:B------:R-:W-:Y:S01]  /*b960*/  BPT.TRAP 0x1 ;  /* 0x000000040000795c */ /* 0x000fe20000300000 */
.L_x_1812:
        /* <DEDUP_REMOVED lines=48> */
.L_x_1793:
[----:B------:R-:W-:Y:S05]  /*bc70*/  BSYNC B0 ;  /* 0x0000000000007941 */ /* 0x000fea0003800000 */
.L_x_1788:
[----:B------:R-:W-:-:S03]  /*bc80*/  UMOV UR8, 0xffffffff ;  /* 0xffffffff00087882 */ /* 0x000fc60000000000 */
[----:B------:R-:W-:Y:S05]  /*bc90*/  BRA.DIV UR8, `(.L_x_1813) ;  /* 0x0000000608f07947 */ /* 0x000fea000b800000 */
[----:B------:R-:W-:-:S13]  /*bca0*/  ELECT P6, URZ, PT ;  /* 0x00000000003f782f */ /* 0x000fda00038c0000 */
.L_x_1842:
[----:B------:R-:W-:Y:S05]  /*bcb0*/  @!P6 BRA `(.L_x_1687) ;  /* 0x000000000084e947 */ /* 0x000fea0003800000 */
[----:B------:R-:W-:-:S06]  /*bcc0*/  ULOP3.LUT UR8, UR38, 0x2, URZ, 0xfc, !UPT ;  /* 0x0000000226087892 */ /* 0x000fcc000f8efc3f */
[----:B------:R-:W-:-:S05]  /*bcd0*/  IMAD.U32 R2, RZ, RZ, UR8 ;  /* 0x00000008ff027e24 */ /* 0x000fca000f8e00ff */
[----:B------:R-:W-:-:S13]  /*bce0*/  ISETP.NE.AND P2, PT, R2, 0x3, PT ;  /* 0x000000030200780c */ /* 0x000fda0003f45270 */
[----:B------:R-:W-:Y:S05]  /*bcf0*/  @!P2 BRA `(.L_x_1814) ;  /* 0x000000000004a947 */ /* 0x000fea0003800000 */
[----:B---3--:R-:W-:Y:S01]  /*bd00*/  BPT.TRAP 0x1 ;  /* 0x000000040000795c */ /* 0x008fe20000300000 */
.L_x_1814:
        /* <DEDUP_REMOVED lines=15> */
.L_x_1843:
[----:B------:R-:W2:Y:S02]  /*be00*/  SYNCS.PHASECHK.TRANS64.TRYWAIT P0, [R3+URZ], R2 ;  /* 0x00000002030075a7 */ /* 0x000ea4000800017f */
[----:B--2---:R-:W-:Y:S05]  /*be10*/  @!P0 BRA `(.L_x_1816) ;  /* 0x0000000400c48947 */ /* 0x004fea0003800000 */
.L_x_1844:
[----:B------:R-:W-:Y:S05]  /*be20*/  @!P2 BRA `(.L_x_1817) ;  /* 0x000000000004a947 */ /* 0x000fea0003800000 */
[----:B---3--:R-:W-:Y:S01]  /*be30*/  BPT.TRAP 0x1 ;  /* 0x000000040000795c */ /* 0x008fe20000300000 */
.L_x_1817:
[----:B--2---:R-:W-:-:S04]  /*be40*/  VIADD R3, R8, 0x26840 ;  /* 0x0002684008037836 */ /* 0x004fc80000000000 */
[----:B------:R-:W-:-:S04]  /*be50*/  IMAD R5, R0, 0x8, R3 ;  /* 0x0000000800057824 */ /* 0x000fc800078e0203 */
[----:B------:R-:W2:Y:S02]  /*be60*/  SYNCS.PHASECHK.TRANS64.TRYWAIT P0, [R5+URZ], R4 ;  /* 0x00000004050075a7 */ /* 0x000ea4000800017f */
[----:B--2---:R-:W-:Y:S05]  /*be70*/  @!P0 BRA `(.L_x_1818) ;  /* 0x0000000400c08947 */ /* 0x004fea0003800000 */
.L_x_1845:
[----:B------:R-:W-:-:S07]  /*be80*/  IMAD R3, R6, 0x8, R3 ;  /* 0x0000000806037824 */ /* 0x000fce00078e0203 */
.L_x_1819:
[----:B----4-:R4:W1:Y:S02]  /*be90*/  SYNCS.PHASECHK.TRANS64.TRYWAIT P0, [R3+URZ], R2 ;  /* 0x00000002030075a7 */ /* 0x010864000800017f */
[----:B-1----:R-:W-:Y:S05]  /*bea0*/  @!P0 NANOSLEEP.SYNCS 0x989680 ;  /* 0x009896800000895d */ /* 0x002fea0003900000 */
[----:B------:R-:W1:Y:S02]  /*beb0*/  @!P0 SYNCS.PHASECHK.TRANS64 P0, [R3+URZ], R2 ;  /* 0x00000002030085a7 */ /* 0x000e64000800007f */
[----:B-1----:R-:W-:Y:S05]  /*bec0*/  @!P0 BRA `(.L_x_1819) ;  /* 0xfffffffc00f08947 */ /* 0x002fea000383ffff */
.L_x_1687:
[----:B---3--:R-:W-:Y:S05]  /*bed0*/  BSYNC B6 ;  /* 0x0000000000067941 */ /* 0x008fea0003800000 */
.L_x_1681:
[----:B------:R-:W-:Y:S05]  /*bee0*/  EXIT ;  /* 0x000000000000794d */ /* 0x000fea0003800000 */
.L_x_1698:
[----:B------:R-:W-:Y:S02]  /*bef0*/  IMAD.MOV.U32 R13, RZ, RZ, R17 ;  /* 0x000000ffff0d7224 */ /* 0x000fe400078e0011 */
[----:B------:R-:W-:Y:S02]  /*bf00*/  IMAD.MOV.U32 R12, RZ, RZ, RZ ;  /* 0x000000ffff0c7224 */ /* 0x000fe400078e00ff */
[----:B------:R-:W-:Y:S02]  /*bf10*/  IMAD.MOV.U32 R11, RZ, RZ, 0x1f ;  /* 0x0000001fff0b7424 */ /* 0x000fe400078e00ff */
[----:B------:R-:W-:-:S07]  /*bf20*/  IMAD.MOV.U32 R15, RZ, RZ, -0x1 ;  /* 0xffffffffff0f7424 */ /* 0x000fce00078e00ff */
[----:B------:R-:W-:Y:S05]  /*bf30*/  WARPSYNC.COLLECTIVE R15, `(.L_x_1820) ;  /* 0x000000000f087348 */ /* 0x000fea0003c00000 */
[----:B------:R1:W2:Y:S02]  /*bf40*/  SHFL.IDX P6, R14, R13, R12, R11 ;  /* 0x0000000c0d0e7389 */ /* 0x0002a400000c000b */
[----:B-12---:R-:W-:Y:S01]  /*bf50*/  ENDCOLLECTIVE ;  /* 0x000000000000791b */ /* 0x006fe20003800000 */
.L_x_1820:
[----:B------:R-:W-:Y:S05]  /*bf60*/  BRA `(.L_x_1821) ;  /* 0xffffff54006c7947 */ /* 0x000fea000383ffff */
.L_x_1700:
[----:B--2---:R2:W3:Y:S02]  /*bf70*/  SYNCS.PHASECHK.TRANS64.TRYWAIT P0, [R237+URZ+0x26800], R4 ;  /* 0x02680004ed0075a7 */ /* 0x0044e4000800017f */
[----:B---3--:R-:W-:Y:S05]  /*bf80*/  @!P0 NANOSLEEP.SYNCS 0x989680 ;  /* 0x009896800000895d */ /* 0x008fea0003900000 */
[----:B------:R-:W3:Y:S02]  /*bf90*/  @!P0 SYNCS.PHASECHK.TRANS64 P0, [R237+URZ+0x26800], R4 ;  /* 0x02680004ed0085a7 */ /* 0x000ee4000800007f */
[----:B---3--:R-:W-:Y:S05]  /*bfa0*/  @!P0 BRA `(.L_x_1700) ;  /* 0xfffffffc00f08947 */ /* 0x008fea000383ffff */
[----:B------:R-:W-:Y:S05]  /*bfb0*/  BRA `(.L_x_1699) ;  /* 0xffffff5400947947 */ /* 0x000fea000383ffff */
.L_x_1705:
[----:B--2---:R-:W-:-:S04]  /*bfc0*/  IMAD.U32 R5, RZ, RZ, UR7 ;  /* 0x00000007ff057e24 */ /* 0x004fc8000f8e00ff */
[----:B------:R2:W3:Y:S03]  /*bfd0*/  SYNCS.PHASECHK.TRANS64.TRYWAIT P0, [R5+URZ+0x26810], R120 ;  /* 0x02681078050075a7 */ /* 0x0004e6000800017f */
[----:B---3--:R-:W-:Y:S05]  /*bfe0*/  @!P0 NANOSLEEP.SYNCS 0x989680 ;  /* 0x009896800000895d */ /* 0x008fea0003900000 */
[----:B------:R-:W3:Y:S02]  /*bff0*/  @!P0 SYNCS.PHASECHK.TRANS64 P0, [R5+URZ+0x26810], R120 ;  /* 0x02681078050085a7 */ /* 0x000ee4000800007f */
[----:B---3--:R-:W-:Y:S05]  /*c000*/  @!P0 BRA `(.L_x_1705) ;  /* 0xfffffffc00ec8947 */ /* 0x008fea000383ffff */
[----:B------:R-:W-:Y:S05]  /*c010*/  BRA `(.L_x_1704) ;  /* 0xffffff5c00f07947 */ /* 0x000fea000383ffff */
.L_x_1709:
[----:B------:R-:W-:-:S04]  /*c020*/  IMAD.U32 R121, RZ, RZ, UR7 ;  /* 0x00000007ff797e24 */ /* 0x000fc8000f8e00ff */
[----:B------:R1:W1:Y:S03]  /*c030*/  SYNCS.PHASECHK.TRANS64.TRYWAIT P0, [R121+URZ+0x26830], R120 ;  /* 0x02683078790075a7 */ /* 0x000266000800017f */
[----:B-1----:R-:W-:Y:S05]  /*c040*/  @!P0 NANOSLEEP.SYNCS 0x989680 ;  /* 0x009896800000895d */ /* 0x002fea0003900000 */
[----:B------:R-:W1:Y:S02]  /*c050*/  @!P0 SYNCS.PHASECHK.TRANS64 P0, [R121+URZ+0x26830], R120 ;  /* 0x02683078790085a7 */ /* 0x000e64000800007f */
[----:B-1----:R-:W-:Y:S05]  /*c060*/  @!P0 BRA `(.L_x_1709) ;  /* 0xfffffffc00ec8947 */ /* 0x002fea000383ffff */
[----:B------:R-:W-:Y:S05]  /*c070*/  BRA `(.L_x_1708) ;  /* 0xffffff6400b47947 */ /* 0x000fea000383ffff */
.L_x_1741:
[----:B------:R-:W-:Y:S01]  /*c080*/  BSSY B0, `(.L_x_1822) ;  /* 0x0000005000007945 */ /* 0x000fe20003800000 */
[----:B------:R-:W-:-:S07]  /*c090*/  IMAD.MOV.U32 R15, RZ, RZ, -0x1 ;  /* 0xffffffffff0f7424 */ /* 0x000fce00078e00ff */
[----:B------:R-:W-:Y:S05]  /*c0a0*/  WARPSYNC.COLLECTIVE R15, `(.L_x_1823) ;  /* 0x000000000f087348 */ /* 0x000fea0003c00000 */
[----:B------:R-:W-:Y:S01]  /*c0b0*/  NOP ;  /* 0x0000000000007918 */ /* 0x000fe20000000000 */
[----:B------:R-:W-:Y:S01]  /*c0c0*/  ENDCOLLECTIVE ;  /* 0x000000000000791b */ /* 0x000fe20003800000 */
.L_x_1823:
[----:B------:R-:W-:Y:S05]  /*c0d0*/  BSYNC B0 ;  /* 0x0000000000007941 */ /* 0x000fea0003800000 */
.L_x_1822:
[----:B------:R-:W-:Y:S05]  /*c0e0*/  BRA `(.L_x_1824) ;  /* 0xffffffb800607947 */ /* 0x000fea000383ffff */
.L_x_1754:
[----:B------:R-:W-:Y:S01]  /*c0f0*/  BSSY B0, `(.L_x_1825) ;  /* 0x0000005000007945 */ /* 0x000fe20003800000 */
[----:B------:R-:W-:-:S07]  /*c100*/  IMAD.MOV.U32 R15, RZ, RZ, -0x1 ;  /* 0xffffffffff0f7424 */ /* 0x000fce00078e00ff */
[----:B------:R-:W-:Y:S05]  /*c110*/  WARPSYNC.COLLECTIVE R15, `(.L_x_1826) ;  /* 0x000000000f087348 */ /* 0x000fea0003c00000 */
[----:B------:R-:W-:Y:S01]  /*c120*/  NOP ;  /* 0x0000000000007918 */ /* 0x000fe20000000000 */
[----:B------:R-:W-:Y:S01]  /*c130*/  ENDCOLLECTIVE ;  /* 0x000000000000791b */ /* 0x000fe20003800000 */
.L_x_1826:
[----:B------:R-:W-:Y:S05]  /*c140*/  BSYNC B0 ;  /* 0x0000000000007941 */ /* 0x000fea0003800000 */
.L_x_1825:
[----:B------:R-:W-:Y:S05]  /*c150*/  BRA `(.L_x_1827) ;  /* 0xffffffbc00f47947 */ /* 0x000fea000383ffff */
.L_x_1766:
[----:B------:R-:W-:Y:S01]  /*c160*/  BSSY B0, `(.L_x_1828) ;  /* 0x0000005000007945 */ /* 0x000fe20003800000 */
[----:B------:R-:W-:-:S07]  /*c170*/  IMAD.MOV.U32 R15, RZ, RZ, -0x1 ;  /* 0xffffffffff0f7424 */ /* 0x000fce00078e00ff */
[----:B------:R-:W-:Y:S05]  /*c180*/  WARPSYNC.COLLECTIVE R15, `(.L_x_1829) ;  /* 0x000000000f087348 */ /* 0x000fea0003c00000 */
[----:B------:R-:W-:Y:S01]  /*c190*/  NOP ;  /* 0x0000000000007918 */ /* 0x000fe20000000000 */
[----:B------:R-:W-:Y:S01]  /*c1a0*/  ENDCOLLECTIVE ;  /* 0x000000000000791b */ /* 0x000fe20003800000 */
.L_x_1829:
[----:B------:R-:W-:Y:S05]  /*c1b0*/  BSYNC B0 ;  /* 0x0000000000007941 */ /* 0x000fea0003800000 */
.L_x_1828:
[----:B------:R-:W-:Y:S05]  /*c1c0*/  BRA `(.L_x_1830) ;  /* 0xffffffc4001c7947 */ /* 0x000fea000383ffff */
.L_x_1794:
[----:B-1----:R1:W2:Y:S02]  /*c1d0*/  SYNCS.PHASECHK.TRANS64.TRYWAIT P0, [R15+URZ+0x26820], R0 ;  /* 0x026820000f0075a7 */ /* 0x0022a4000800017f */
[----:B--2---:R-:W-:Y:S05]  /*c1e0*/  @!P0 NANOSLEEP.SYNCS 0x989680 ;  /* 0x009896800000895d */ /* 0x004fea0003900000 */
[----:B------:R-:W2:Y:S02]  /*c1f0*/  @!P0 SYNCS.PHASECHK.TRANS64 P0, [R15+URZ+0x26820], R0 ;  /* 0x026820000f0085a7 */ /* 0x000ea4000800007f */
[----:B--2---:R-:W-:Y:S05]  /*c200*/  @!P0 BRA `(.L_x_1794) ;  /* 0xfffffffc00f08947 */ /* 0x004fea000383ffff */
[----:B------:R-:W-:Y:S05]  /*c210*/  BRA `(.L_x_1831) ;  /* 0xffffffd8008c7947 */ /* 0x000fea000383ffff */
.L_x_1798:
[----:B--2---:R2:W3:Y:S02]  /*c220*/  SYNCS.PHASECHK.TRANS64.TRYWAIT P1, [R15+URZ+0x26840], R18 ;  /* 0x026840120f0075a7 */ /* 0x0044e4000802017f */
[----:B---3--:R-:W-:Y:S05]  /*c230*/  @!P1 NANOSLEEP.SYNCS 0x989680 ;  /* 0x009896800000995d */ /* 0x008fea0003900000 */
[----:B------:R-:W3:Y:S02]  /*c240*/  @!P1 SYNCS.PHASECHK.TRANS64 P1, [R15+URZ+0x26840], R18 ;  /* 0x026840120f0095a7 */ /* 0x000ee4000802007f */
[----:B---3--:R-:W-:Y:S05]  /*c250*/  @!P1 BRA `(.L_x_1798) ;  /* 0xfffffffc00f09947 */ /* 0x008fea000383ffff */
[----:B------:R-:W-:Y:S05]  /*c260*/  BRA `(.L_x_1832) ;  /* 0xffffffe000bc7947 */ /* 0x000fea000383ffff */
.L_x_1800:
[----:B-1----:R1:W3:Y:S02]  /*c270*/  SYNCS.PHASECHK.TRANS64.TRYWAIT P1, [R15+URZ+0x26828], R18 ;  /* 0x026828120f0075a7 */ /* 0x0022e4000802017f */
[----:B---3--:R-:W-:Y:S05]  /*c280*/  @!P1 NANOSLEEP.SYNCS 0x989680 ;  /* 0x009896800000995d */ /* 0x008fea0003900000 */
[----:B------:R-:W3:Y:S02]  /*c290*/  @!P1 SYNCS.PHASECHK.TRANS64 P1, [R15+URZ+0x26828], R18 ;  /* 0x026828120f0095a7 */ /* 0x000ee4000802007f */
[----:B---3--:R-:W-:Y:S05]  /*c2a0*/  @!P1 BRA `(.L_x_1800) ;  /* 0xfffffffc00f09947 */ /* 0x008fea000383ffff */
[----:B------:R-:W-:Y:S05]  /*c2b0*/  BRA `(.L_x_1833) ;  /* 0xffffffe400787947 */ /* 0x000fea000383ffff */
.L_x_1802:
[----:B---3--:R3:W4:Y:S02]  /*c2c0*/  SYNCS.PHASECHK.TRANS64.TRYWAIT P1, [R15+URZ+0x26848], R18 ;  /* 0x026848120f0075a7 */ /* 0x008724000802017f */
[----:B----4-:R-:W-:Y:S05]  /*c2d0*/  @!P1 NANOSLEEP.SYNCS 0x989680 ;  /* 0x009896800000995d */ /* 0x010fea0003900000 */
[----:B------:R-:W4:Y:S02]  /*c2e0*/  @!P1 SYNCS.PHASECHK.TRANS64 P1, [R15+URZ+0x26848], R18 ;  /* 0x026848120f0095a7 */ /* 0x000f24000802007f */
[----:B----4-:R-:W-:Y:S05]  /*c2f0*/  @!P1 BRA `(.L_x_1802) ;  /* 0xfffffffc00f09947 */ /* 0x010fea000383ffff */
[----:B------:R-:W-:Y:S05]  /*c300*/  BRA `(.L_x_1834) ;  /* 0xffffffe800347947 */ /* 0x000fea000383ffff */
.L_x_1804:
[----:B------:R-:W-:-:S07]  /*c310*/  SHF.L.U32 R4, R10, 0x1f, RZ ;  /* 0x0000001f0a047819 */ /* 0x000fce00000006ff */
.L_x_1835:
[----:B----4-:R4:W1:Y:S02]  /*c320*/  SYNCS.PHASECHK.TRANS64.TRYWAIT P1, [R15+URZ+0x26820], R4 ;  /* 0x026820040f0075a7 */ /* 0x010864000802017f */
[----:B-1----:R-:W-:Y:S05]  /*c330*/  @!P1 NANOSLEEP.SYNCS 0x989680 ;  /* 0x009896800000995d */ /* 0x002fea0003900000 */
[----:B------:R-:W1:Y:S02]  /*c340*/  @!P1 SYNCS.PHASECHK.TRANS64 P1, [R15+URZ+0x26820], R4 ;  /* 0x026820040f0095a7 */ /* 0x000e64000802007f */
[----:B-1----:R-:W-:Y:S05]  /*c350*/  @!P1 BRA `(.L_x_1835) ;  /* 0xfffffffc00f09947 */ /* 0x002fea000383ffff */
[----:B------:R-:W-:Y:S05]  /*c360*/  BRA `(.L_x_1836) ;  /* 0xffffffe800d47947 */ /* 0x000fea000383ffff */
.L_x_1807:
[----:B----4-:R4:W1:Y:S02]  /*c370*/  SYNCS.PHASECHK.TRANS64.TRYWAIT P1, [R15+URZ+0x26840], R12 ;  /* 0x0268400c0f0075a7 */ /* 0x010864000802017f */
[----:B-1----:R-:W-:Y:S05]  /*c380*/  @!P1 NANOSLEEP.SYNCS 0x989680 ;  /* 0x009896800000995d */ /* 0x002fea0003900000 */
[----:B------:R-:W1:Y:S02]  /*c390*/  @!P1 SYNCS.PHASECHK.TRANS64 P1, [R15+URZ+0x26840], R12 ;  /* 0x0268400c0f0095a7 */ /* 0x000e64000802007f */
[----:B-1----:R-:W-:Y:S05]  /*c3a0*/  @!P1 BRA `(.L_x_1807) ;  /* 0xfffffffc00f09947 */ /* 0x002fea000383ffff */
[----:B------:R-:W-:Y:S05]  /*c3b0*/  BRA `(.L_x_1837) ;  /* 0xffffffec00ac7947 */ /* 0x000fea000383ffff */
.L_x_1809:
[----:B-1----:R1:W2:Y:S02]  /*c3c0*/  SYNCS.PHASECHK.TRANS64.TRYWAIT P1, [R15+URZ+0x26828], R12 ;  /* 0x0268280c0f0075a7 */ /* 0x0022a4000802017f */
[----:B--2---:R-:W-:Y:S05]  /*c3d0*/  @!P1 NANOSLEEP.SYNCS 0x989680 ;  /* 0x009896800000995d */ /* 0x004fea0003900000 */
[----:B------:R-:W2:Y:S02]  /*c3e0*/  @!P1 SYNCS.PHASECHK.TRANS64 P1, [R15+URZ+0x26828], R12 ;  /* 0x0268280c0f0095a7 */ /* 0x000ea4000802007f */
[----:B--2---:R-:W-:Y:S05]  /*c3f0*/  @!P1 BRA `(.L_x_1809) ;  /* 0xfffffffc00f09947 */ /* 0x004fea000383ffff */
[----:B------:R-:W-:Y:S05]  /*c400*/  BRA `(.L_x_1838) ;  /* 0xfffffff0005c7947 */ /* 0x000fea000383ffff */
.L_x_1811:
[----:B------:R1:W1:Y:S02]  /*c410*/  SYNCS.PHASECHK.TRANS64.TRYWAIT P0, [R3+URZ+0x26840], R0 ;  /* 0x02684000030075a7 */ /* 0x000264000800017f */
[----:B-1----:R-:W-:Y:S05]  /*c420*/  @!P0 NANOSLEEP.SYNCS 0x989680 ;  /* 0x009896800000895d */ /* 0x002fea0003900000 */
[----:B------:R-:W1:Y:S02]  /*c430*/  @!P0 SYNCS.PHASECHK.TRANS64 P0, [R3+URZ+0x26840], R0 ;  /* 0x02684000030085a7 */ /* 0x000e64000800007f */
[----:B-1----:R-:W-:Y:S05]  /*c440*/  @!P0 BRA `(.L_x_1811) ;  /* 0xfffffffc00f08947 */ /* 0x002fea000383ffff */
[----:B------:R-:W-:Y:S05]  /*c450*/  BRA `(.L_x_1839) ;  /* 0xfffffff400287947 */ /* 0x000fea000383ffff */
.L_x_1813:
[----:B------:R-:W-:Y:S01]  /*c460*/  BSSY B0, `(.L_x_1840) ;  /* 0x0000006000007945 */ /* 0x000fe20003800000 */
[----:B------:R-:W-:-:S07]  /*c470*/  IMAD.MOV.U32 R15, RZ, RZ, -0x1 ;  /* 0xffffffffff0f7424 */ /* 0x000fce00078e00ff */
[----:B---3--:R-:W-:Y:S05]  /*c480*/  WARPSYNC.COLLECTIVE R15, `(.L_x_1841) ;  /* 0x000000000f0c7348 */ /* 0x008fea0003c00000 */
[----:B------:R-:W-:Y:S02]  /*c490*/  ELECT P6, UR62, PT ;  /* 0x00000000003e782f */ /* 0x000fe400038c0000 */
[----:B------:R-:W-:Y:S01]  /*c4a0*/  MOV R14, UR62 ;  /* 0x0000003e000e7c02 */ /* 0x000fe20008000f00 */
[----:B---3--:R-:W-:Y:S10]  /*c4b0*/  ENDCOLLECTIVE ;  /* 0x000000000000791b */ /* 0x008ff40003800000 */
.L_x_1841:
[----:B------:R-:W-:Y:S05]  /*c4c0*/  BSYNC B0 ;  /* 0x0000000000007941 */ /* 0x000fea0003800000 */
.L_x_1840:
[----:B------:R-:W-:Y:S05]  /*c4d0*/  BRA `(.L_x_1842) ;  /* 0xfffffff400f47947 */ /* 0x000fea000383ffff */
.L_x_1815:
[----:B-1----:R1:W2:Y:S02]  /*c4e0*/  SYNCS.PHASECHK.TRANS64.TRYWAIT P0, [R7+URZ], R4 ;  /* 0x00000004070075a7 */ /* 0x0022a4000800017f */
[----:B--2---:R-:W-:Y:S05]  /*c4f0*/  @!P0 NANOSLEEP.SYNCS 0x989680 ;  /* 0x009896800000895d */ /* 0x004fea0003900000 */
[----:B------:R-:W2:Y:S02]  /*c500*/  @!P0 SYNCS.PHASECHK.TRANS64 P0, [R7+URZ], R4 ;  /* 0x00000004070085a7 */ /* 0x000ea4000800007f */
[----:B--2---:R-:W-:Y:S05]  /*c510*/  @!P0 BRA `(.L_x_1815) ;  /* 0xfffffffc00f08947 */ /* 0x004fea000383ffff */
[----:B------:R-:W-:Y:S05]  /*c520*/  BRA `(.L_x_1843) ;  /* 0xfffffff800347947 */ /* 0x000fea000383ffff */
.L_x_1816:
[----:B--2---:R2:W4:Y:S02]  /*c530*/  SYNCS.PHASECHK.TRANS64.TRYWAIT P0, [R3+URZ], R2 ;  /* 0x00000002030075a7 */ /* 0x004524000800017f */
[----:B----4-:R-:W-:Y:S05]  /*c540*/  @!P0 NANOSLEEP.SYNCS 0x989680 ;  /* 0x009896800000895d */ /* 0x010fea0003900000 */
[----:B------:R-:W4:Y:S02]  /*c550*/  @!P0 SYNCS.PHASECHK.TRANS64 P0, [R3+URZ], R2 ;  /* 0x00000002030085a7 */ /* 0x000f24000800007f */
[----:B----4-:R-:W-:Y:S05]  /*c560*/  @!P0 BRA `(.L_x_1816) ;  /* 0xfffffffc00f08947 */ /* 0x010fea000383ffff */
[----:B------:R-:W-:Y:S05]  /*c570*/  BRA `(.L_x_1844) ;  /* 0xfffffff800287947 */ /* 0x000fea000383ffff */
.L_x_1818:
[----:B--2---:R2:W4:Y:S02]  /*c580*/  SYNCS.PHASECHK.TRANS64.TRYWAIT P0, [R5+URZ], R4 ;  /* 0x00000004050075a7 */ /* 0x004524000800017f */
[----:B----4-:R-:W-:Y:S05]  /*c590*/  @!P0 NANOSLEEP.SYNCS 0x989680 ;  /* 0x009896800000895d */ /* 0x010fea0003900000 */
[----:B------:R-:W4:Y:S02]  /*c5a0*/  @!P0 SYNCS.PHASECHK.TRANS64 P0, [R5+URZ], R4 ;  /* 0x00000004050085a7 */ /* 0x000f24000800007f */
[----:B----4-:R-:W-:Y:S05]  /*c5b0*/  @!P0 BRA `(.L_x_1818) ;  /* 0xfffffffc00f08947 */ /* 0x010fea000383ffff */
[----:B------:R-:W-:Y:S05]  /*c5c0*/  BRA `(.L_x_1845) ;  /* 0xfffffff8002c7947 */ /* 0x000fea000383ffff */
.L_x_1846:
        /* <DEDUP_REMOVED lines=11> */
.L_x_6564:


//--------------------- .text._ZN7cutlass13device_kernelIN5flash11enable_sm90INS1_16FlashAttnBwdSm90INS1_25CollectiveMainloopBwdSm90ILi2ELi2ELi2EN4cute5tupleIJNS5_1CILi1EEES8_S8_EEENS6_IJNS7_ILi64EEENS7_ILi128EEENS7_ILi96EEEEEENS_10bfloat16_tEfNS_4arch4Sm90ELb0ELb1ELb1ELb1ELb0ELb1ELb0ELb0ELi2ELi1ELi2ELi1ELb1EEENS1_24CollectiveEpilogueBwdGQAISD_fSG_Li256ELb1ELb0EEENS1_19SingleTileSchedulerILb1ELb0ELb0ELi128EEEEEEEEEvNT_6ParamsE --------------------------
	.section	.text._ZN7cutlass13device_kernelIN5flash11enable_sm90INS1_16FlashAttnBwdSm90INS1_25CollectiveMainloopBwdSm90ILi2ELi2ELi2EN4cute5tupleIJNS5_1CILi1EEES8_S8_EEENS6_IJNS7_ILi64EEENS7_ILi128EEENS7_ILi96EEEEEENS_10bfloat16_tEfNS_4arch4Sm90ELb0ELb1ELb1ELb1ELb0ELb1ELb0ELb0ELi2ELi1ELi2ELi1ELb1EEENS1_24CollectiveEpilogueBwdGQAISD_fSG_Li256ELb1ELb0EEENS1_19SingleTileSchedulerILb1ELb0ELb0ELi128EEEEEEEEEvNT_6ParamsE,"ax",@progbits
	.align	128
.text._ZN7cutlass13device_kernelIN5flash11enable_sm90INS1_16FlashAttnBwdSm90INS1_25CollectiveMainloopBwdSm90ILi2ELi2ELi2EN4cute5tupleIJNS5_1CILi1EEES8_S8_EEENS6_IJNS7_ILi64EEENS7_ILi128EEENS7_ILi96EEEEEENS_10bfloat16_tEfNS_4arch4Sm90ELb0ELb1ELb1ELb1ELb0ELb1ELb0ELb0ELi2ELi1ELi2ELi1ELb1EEENS1_24CollectiveEpilogueBwdGQAISD_fSG_Li256ELb1ELb0EEENS1_19SingleTileSchedulerILb1ELb0ELb0ELi128EEEEEEEEEvNT_6ParamsE:
        .type           _ZN7cutlass13device_kernelIN5flash11enable_sm90INS1_16FlashAttnBwdSm90INS1_25CollectiveMainloopBwdSm90ILi2ELi2ELi2EN4cute5tupleIJNS5_1CILi1EEES8_S8_EEENS6_IJNS7_ILi64EEENS7_ILi128EEENS7_ILi96EEEEEENS_10bfloat16_tEfNS_4arch4Sm90ELb0ELb1ELb1ELb1ELb0ELb1ELb0ELb0ELi2ELi1ELi2ELi1ELb1EEENS1_24CollectiveEpilogueBwdGQAISD_fSG_Li256ELb1ELb0EEENS1_19SingleTileSchedulerILb1ELb0ELb0ELi128EEEEEEEEEvNT_6ParamsE,@function
        .size           _ZN7cutlass13device_kernelIN5flash11enable_sm90INS1_16FlashAttnBwdSm90INS1_25CollectiveMainloopBwdSm90ILi2ELi2ELi2EN4cute5tupleIJNS5_1CILi1EEES8_S8_EEENS6_IJNS7_ILi64EEENS7_ILi128EEENS7_ILi96EEEEEENS_10bfloat16_tEfNS_4arch4Sm90ELb0ELb1ELb1ELb1ELb0ELb1ELb0ELb0ELi2ELi1ELi2ELi1ELb1EEENS1_24CollectiveEpilogueBwdGQAISD_fSG_Li256ELb1ELb0EEENS1_19SingleTileSchedulerILb1ELb0ELb0ELi128EEEEEEEEEvNT_6ParamsE,(.L_x_6565 - _ZN7cutlass13device_kernelIN5flash11enable_sm90INS1_16FlashAttnBwdSm90INS1_25CollectiveMainloopBwdSm90ILi2ELi2ELi2EN4cute5tupleIJNS5_1CILi1EEES8_S8_EEENS6_IJNS7_ILi64EEENS7_ILi128EEENS7_ILi96EEEEEENS_10bfloat16_tEfNS_4arch4Sm90ELb0ELb1ELb1ELb1ELb0ELb1ELb0ELb0ELi2ELi1ELi2ELi1ELb1EEENS1_24CollectiveEpilogueBwdGQAISD_fSG_Li256ELb1ELb0EEENS1_19SingleTileSchedulerILb1ELb0ELb0ELi128EEEEEEEEEvNT_6ParamsE)
        .other          _ZN7cutlass13device_kernelIN5flash11enable_sm90INS1_16FlashAttnBwdSm90INS1_25CollectiveMainloopBwdSm90ILi2ELi2ELi2EN4cute5tupleIJNS5_1CILi1EEES8_S8_EEENS6_IJNS7_ILi64EEENS7_ILi128EEENS7_ILi96EEEEEENS_10bfloat16_tEfNS_4arch4Sm90ELb0ELb1ELb1ELb1ELb0ELb1ELb0ELb0ELi2ELi1ELi2ELi1ELb1EEENS1_24CollectiveEpilogueBwdGQAISD_fSG_Li256ELb1ELb0EEENS1_19SingleTileSchedulerILb1ELb0ELb0ELi128EEEEEEEEEvNT_6ParamsE,@"STO_CUDA_ENTRY STV_DEFAULT"
_ZN7cutlass13device_kernelIN5flash11enable_sm90INS1_16FlashAttnBwdSm90INS1_25CollectiveMainloopBwdSm90ILi2ELi2ELi2EN4cute5tupleIJNS5_1CILi1EEES8_S8_EEENS6_IJNS7_ILi64EEENS7_ILi128EEENS7_ILi96EEEEEENS_10bfloat16_tEfNS_4arch4Sm90ELb0ELb1ELb1ELb1ELb0ELb1ELb0ELb0ELi2ELi1ELi2ELi1ELb1EEENS1_24CollectiveEpilogueBwdGQAISD_fSG_Li256ELb1ELb0EEENS1_19SingleTileSchedulerILb1ELb0ELb0ELi128EEEEEEEEEvNT_6ParamsE:
        /* <DEDUP_REMOVED lines=24> */
.L_x_1848:
[----:B------:R-:W-:Y:S05]  /*0180*/  BSYNC B0 ;  /* 0x0000000000007941 */ /* 0x000fea0003800000 */
.L_x_1847:
        /* <DEDUP_REMOVED lines=37> */
.L_x_1849:
        /* <DEDUP_REMOVED lines=22> */
.L_x_1850:
[----:B------:R-:W-:Y:S01]  /*0540*/  PLOP3.LUT P0, PT, PT, PT, UP0, 0x80, 0x0 ;  /* 0x000000000000781c */ /* 0x000fe20003f0f008 */
[----:B------:R-:W-:Y:S01]  /*0550*/  NOP ;  /* 0x0000000000007918 */ /* 0x000fe20000000000 */
[----:B------:R-:W-:Y:S01]  /*0560*/  ULDC.64 UR46, c[0x0][0x208] ;  /* 0x00008200002e7ab9 */ /* 0x000fe20000000a00 */
[----:B------:R-:W-:Y:S01]  /*0570*/  BSSY B6, `(.L_x_1851) ;  /* 0x000097c000067945 */ /* 0x000fe20003800000 */
[----:B-12-4-:R-:W-:Y:S09]  /*0580*/  BAR.SYNC.DEFER_BLOCKING 0x0 ;  /* 0x0000000000007b1d */ /* 0x016ff20000010000 */
[----:B------:R-:W-:Y:S05]  /*0590*/  @!P0 BRA `(.L_x_1852) ;  /* 0x0000005400c08947 */ /* 0x000fea0003800000 */
.L_x_1853:
        /* <DEDUP_REMOVED lines=24> */
.L_x_1854:
        /* <DEDUP_REMOVED lines=14> */
.L_x_1856:
[----:B------:R-:W-:-:S05]  /*0800*/  ULDC UR4, c[0x0][0x8c4] ;  /* 0x0002310000047ab9 */ /* 0x000fca0000000800 */
.L_x_1855:
        /* <DEDUP_REMOVED lines=19> */
.L_x_1858:
        /* <DEDUP_REMOVED lines=14> */
.L_x_1859:
        /* <DEDUP_REMOVED lines=11> */
.L_x_1860:
        /* <DEDUP_REMOVED lines=13> */
.L_x_1861:
        /* <DEDUP_REMOVED lines=66> */
.L_x_1862:
        /* <DEDUP_REMOVED lines=28> */
.L_x_1865:
        /* <DEDUP_REMOVED lines=15> */
.L_x_1864:
        /* <DEDUP_REMOVED lines=22> */
.L_x_1867:
        /* <DEDUP_REMOVED lines=15> */
.L_x_1866:
[----:B------:R-:W-:Y:S01]  /*14c0*/  SHF.R.S32.HI R19, RZ, 0x1f, R18 ;  /* 0x0000001fff137819 */ /* 0x000fe20000011412 */
[----:B------:R-:W-:-:S03]  /*14d0*/  UMOV UR4, 0xffffffff ;  /* 0xffffffff00047882 */ /* 0x000fc60000000000 */
[----:B------:R-:W-:-:S04]  /*14e0*/  LEA.HI R0, R19, R18, RZ, 0x7 ;  /* 0x0000001213007211 */ /* 0x000fc800078f38ff */
[----:B------:R-:W-:Y:S01]  /*14f0*/  SHF.R.S32.HI R17, RZ, 0x7, R0 ;  /* 0x00000007ff117819 */ /* 0x000fe20000011400 */
[----:B------:R-:W-:Y:S06]  /*1500*/  BRA.DIV UR4, `(.L_x_1868) ;  /* 0x0000008a04107947 */ /* 0x000fec000b800000 */
[----:B------:R1:W2:Y:S02]  /*1510*/  SHFL.IDX PT, R14, R17, RZ, 0x1f ;  /* 0x00001fff110e7589 */ /* 0x0002a400000e0000 */
.L_x_1952:
        /* <DEDUP_REMOVED lines=15> */
.L_x_1869:
        /* <DEDUP_REMOVED lines=19> */
.L_x_1871:
        /* <DEDUP_REMOVED lines=124> */
.L_x_1882:
[----:B------:R-:W-:-:S06]  /*1f00*/  UISETP.NE.AND UP0, UPT, UR11, 0x3, UPT ;  /* 0x000000030b00788c */ /* 0x000fcc000bf05270 */
[----:B------:R-:W-:-:S13]  /*1f10*/  PLOP3.LUT P6, PT, PT, PT, UP0, 0x80, 0x0 ;  /* 0x000000000000781c */ /* 0x000fda0003fcf008 */
[----:B-1----:R-:W-:Y:S05]  /*1f20*/  @!P6 BRA `(.L_x_1872) ;  /* 0x000000000004e947 */ /* 0x002fea0003800000 */
[----:B------:R-:W-:Y:S01]  /*1f30*/  BPT.TRAP 0x1 ;  /* 0x000000040000795c */ /* 0x000fe20000300000 */
.L_x_1872:
[----:B------:R-:W-:Y:S01]  /*1f40*/  R2UR UR7, R237 ;  /* 0x00000000ed0772ca */ /* 0x000fe200000e0000 */
[----:B------:R-:W-:-:S05]  /*1f50*/  IMAD.U32 R120, RZ, RZ, UR9 ;  /* 0x00000009ff787e24 */ /* 0x000fca000f8e00ff */
[----:B------:R-:W-:-:S07]  /*1f60*/  SHF.L.U32 R120, R120, 0x1f, RZ ;  /* 0x0000001f78787819 */ /* 0x000fce00000006ff */
[----:B------:R-:W-:-:S09]  /*1f70*/  ULEA UR7, UR4, UR7, 0x3 ;  /* 0x0000000704077291 */ /* 0x000fd2000f8e183f */
[----:B------:R1:W2:Y:S01]  /*1f80*/  SYNCS.PHASECHK.TRANS64.TRYWAIT P0, [UR7+0x26810], R120 ;  /* 0x02681078ff0075a7 */ /* 0x0002a20008000147 */
[----:B------:R-:W-:Y:S05]  /*1f90*/  @!P6 BRA `(.L_x_1873) ;  /* 0x000000000004e947 */ /* 0x000fea0003800000 */
[----:B------:R-:W-:Y:S01]  /*1fa0*/  BPT.TRAP 0x1 ;  /* 0x000000040000795c */ /* 0x000fe20000300000 */
.L_x_1873:
[----:B--2---:R-:W-:Y:S05]  /*1fb0*/  @P0 BRA `(.L_x_1874) ;  /* 0x0000000000080947 */ /* 0x004fea0003800000 */
[----:B------:R-:W2:Y:S02]  /*1fc0*/  SYNCS.PHASECHK.TRANS64.TRYWAIT P0, [UR7+0x26810], R120 ;  /* 0x02681078ff0075a7 */ /* 0x000ea40008000147 */
[----:B--2---:R-:W-:Y:S05]  /*1fd0*/  @!P0 BRA `(.L_x_1875) ;  /* 0x0000007c00908947 */ /* 0x004fea0003800000 */
.L_x_1874:
        /* <DEDUP_REMOVED lines=66> */
.L_x_1876:
[----:B------:R1:W1:Y:S01]  /*2400*/  SYNCS.PHASECHK.TRANS64.TRYWAIT P0, [UR7+0x26830], R120 ;  /* 0x02683078ff0075a7 */ /* 0x0002620008000147 */
[----:B------:R-:W-:Y:S05]  /*2410*/  @!P6 BRA `(.L_x_1877) ;  /* 0x000000000004e947 */ /* 0x000fea0003800000 */
[----:B------:R-:W-:Y:S01]  /*2420*/  BPT.TRAP 0x1 ;  /* 0x000000040000795c */ /* 0x000fe20000300000 */
.L_x_1877:
        /* <DEDUP_REMOVED lines=50> */
.L_x_1878:
        /* <DEDUP_REMOVED lines=598> */
.L_x_1880:
        /* <DEDUP_REMOVED lines=48> */
.L_x_1881:
        /* <DEDUP_REMOVED lines=62> */
.L_x_1863:
[----:B------:R-:W-:Y:S05]  /*5390*/  @P0 BRA `(.L_x_1857) ;  /* 0x0000004800640947 */ /* 0x000fea0003800000 */
[----:B------:R-:W-:Y:S01]  /*53a0*/  ULDC.64 UR4, c[0x0][0x878] ;  /* 0x00021e0000047ab9 */ /* 0x000fe20000000a00 */
[----:B-1----:R-:W1:Y:S01]  /*53b0*/  S2R R4, SR_TID.X ;  /* 0x0000000000047919 */ /* 0x002e620000002100 */
        /* <DEDUP_REMOVED lines=98> */
.L_x_1885:
[----:B------:R-:W-:Y:S01]  /*59e0*/  @P0 ELECT P1, URZ, PT ;  /* 0x00000000003f082f */ /* 0x000fe20003820000 */
[----:B------:R2:W-:-:S12]  /*59f0*/  UBLKRED.G.S.ADD.F32.RN [UR6], [UR4], UR5, desc[UR8] ;  /* 0x00000806040073bb */ /* 0x0005d800080a1405 */
[----:B------:R-:W-:Y:S02]  /*5a00*/  @P1 PLOP3.LUT P0, PT, P1, PT, PT, 0x8, 0x0 ;  /* 0x000000000000181c */ /* 0x000fe40000f0e170 */
[----:B------:R-:W-:-:S11]  /*5a10*/  PLOP3.LUT P1, PT, PT, PT, PT, 0x8, 0x0 ;  /* 0x000000000000781c */ /* 0x000fd60003f2e170 */
[----:B--2---:R-:W-:Y:S05]  /*5a20*/  @P0 BRA.U.ANY `(.L_x_1885) ;  /* 0xfffffffd00ec0947 */ /* 0x004fea000393ffff */
[----:B------:R0:W-:Y:S01]  /*5a30*/  UTMACMDFLUSH ;  /* 0x00000000000079b7 */ /* 0x0001e20000000000 */
[----:B------:R-:W-:-:S04]  /*5a40*/  DEPBAR.LE SB0, 0x0 ;  /* 0x000080000000791a */ /* 0x000fc80000000000 */
.L_x_1884:
[----:B------:R-:W-:Y:S05]  /*5a50*/  BSYNC B0 ;  /* 0x0000000000007941 */ /* 0x000fea0003800000 */
.L_x_1883:
        /* <DEDUP_REMOVED lines=28> */
.L_x_1886:
        /* <DEDUP_REMOVED lines=8> */
.L_x_1852:
        /* <DEDUP_REMOVED lines=21> */
.L_x_1888:
        /* <DEDUP_REMOVED lines=13> */
.L_x_1890:
[----:B------:R-:W-:-:S05]  /*5ec0*/  ULDC UR4, c[0x0][0x8c4] ;  /* 0x0002310000047ab9 */ /* 0x000fca0000000800 */
.L_x_1889:
        /* <DEDUP_REMOVED lines=44> */
.L_x_1891:
        /* <DEDUP_REMOVED lines=13> */
.L_x_1892:
        /* <DEDUP_REMOVED lines=12> */
.L_x_1893:
[----:B------:R-:W-:Y:S01]  /*6320*/  UIADD3 UR7, -UR6, UR8, UR14 ;  /* 0x0000000806077290 */ /* 0x000fe2000fffe10e */
[----:B------:R-:W-:Y:S01]  /*6330*/  ISETP.LE.AND P0, PT, RZ, UR10, PT ;  /* 0x0000000aff007c0c */ /* 0x000fe2000bf03270 */
[----:B------:R-:W-:Y:S02]  /*6340*/  ULDC UR9, c[0x0][0x74c] ;  /* 0x0001d30000097ab9 */ /* 0x000fe40000000800 */
[----:B------:R-:W-:-:S04]  /*6350*/  UIADD3 UR7, UR7, -UR9, URZ ;  /* 0x8000000907077290 */ /* 0x000fc8000fffe03f */
        /* <DEDUP_REMOVED lines=18> */
.L_x_1894:
[----:B------:R-:W-:-:S06]  /*6480*/  UISETP.GT.AND UP1, UPT, UR12, UR7, UPT ;  /* 0x000000070c00728c */ /* 0x000fcc000bf24270 */
[----:B------:R-:W-:-:S13]  /*6490*/  PLOP3.LUT P0, PT, PT, PT, UP1, 0x80, 0x0 ;  /* 0x000000000000781c */ /* 0x000fda0003f0f018 */
[----:B------:R-:W-:Y:S05]  /*64a0*/  @!P0 BRA `(.L_x_1857) ;  /* 0x0000003800208947 */ /* 0x000fea0003800000 */
[----:B------:R-:W-:Y:S01]  /*64b0*/  ULDC.64 UR14, c[0x0][0x2d8] ;  /* 0x0000b600000e7ab9 */ /* 0x000fe20000000a00 */
[----:B------:R-:W-:Y:S01]  /*64c0*/  ULDC.64 UR28, c[0x0][0x2e0] ;  /* 0x0000b800001c7ab9 */ /* 0x000fe20000000a00 */
[----:B------:R-:W-:Y:S02]  /*64d0*/  UIMAD UR6, UR11, UR14, URZ ;  /* 0x0000000e0b0672a4 */ /* 0x000fe4000f8e023f */
[----:B------:R-:W-:Y:S02]  /*64e0*/  USHF.R.S32.HI UR11, URZ, 0x1f, UR13 ;  /* 0x0000001f3f0b7899 */ /* 0x000fe4000801140d */
[----:B------:R-:W-:Y:S02]  /*64f0*/  UIMAD UR15, UR16, UR15, UR6 ;  /* 0x0000000f100f72a4 */ /* 0x000fe4000f8e0206 */
[----:B------:R-:W-:Y:S02]  /*6500*/  UIADD3 UR6, -UR7, UR12, URZ ;  /* 0x0000000c07067290 */ /* 0x000fe4000fffe13f */
[----:B------:R-:W-:-:S02]  /*6510*/  UIMAD.WIDE.U32 UR8, UR16, UR14, URZ ;  /* 0x0000000e100872a5 */ /* 0x000fc4000f8e003f */
[----:B------:R-:W-:Y:S02]  /*6520*/  ULOP3.LUT UR6, UR6, 0x1, URZ, 0xc0, !UPT ;  /* 0x0000000106067892 */ /* 0x000fe4000f8ec03f */
[----:B------:R-:W-:Y:S02]  /*6530*/  USEL UR13, UR13, URZ, !UP0 ;  /* 0x0000003f0d0d7287 */ /* 0x000fe4000c000000 */
[----:B------:R-:W-:Y:S02]  /*6540*/  USEL UR14, UR11, URZ, !UP0 ;  /* 0x0000003f0b0e7287 */ /* 0x000fe4000c000000 */
[----:B------:R-:W-:Y:S02]  /*6550*/  UISETP.NE.U32.AND UP0, UPT, UR6, 0x1, UPT ;  /* 0x000000010600788c */ /* 0x000fe4000bf05070 */
[----:B------:R-:W-:Y:S02]  /*6560*/  UIADD3 UR10, UP1, UR4, UR8, URZ ;  /* 0x00000008040a7290 */ /* 0x000fe4000ff3e03f */
[----:B------:R-:W-:-:S02]  /*6570*/  UIADD3 UR15, UR9, UR15, URZ ;  /* 0x0000000f090f7290 */ /* 0x000fc4000fffe03f */
[----:B------:R-:W-:Y:S01]  /*6580*/  PLOP3.LUT P1, PT, PT, PT, UP0, 0x80, 0x0 ;  /* 0x000000000000781c */ /* 0x000fe20003f2f008 */
[----:B------:R-:W-:Y:S02]  /*6590*/  UIMAD UR14, UR14, UR28, URZ ;  /* 0x0000001c0e0e72a4 */ /* 0x000fe4000f8e023f */
[----:B------:R-:W-:Y:S02]  /*65a0*/  UIADD3.X UR11, UR5, UR15, URZ, UP1, !UPT ;  /* 0x0000000f050b7290 */ /* 0x000fe40008ffe43f */
[----:B------:R-:W-:Y:S02]  /*65b0*/  UIMAD UR14, UR13, UR29, UR14 ;  /* 0x0000001d0d0e72a4 */ /* 0x000fe4000f8e020e */
[----:B------:R-:W-:Y:S01]  /*65c0*/  UIMAD.WIDE.U32 UR10, UR13, UR28, UR10 ;  /* 0x0000001c0d0a72a5 */ /* 0x000fe2000f8e000a */
[----:B------:R-:W-:-:S03]  /*65d0*/  ELECT P0, URZ, PT ;  /* 0x00000000003f782f */ /* 0x000fc60003800000 */
[----:B------:R-:W-:Y:S02]  /*65e0*/  UIADD3 UR27, UR11, UR14, URZ ;  /* 0x0000000e0b1b7290 */ /* 0x000fe4000fffe03f */
[----:B------:R-:W-:Y:S10]  /*65f0*/  @P1 BRA `(.L_x_1895) ;  /* 0x0000000000bc1947 */ /* 0x000ff40003800000 */
        /* <DEDUP_REMOVED lines=18> */
.L_x_1897:
[----:B------:R-:W-:Y:S05]  /*6720*/  BSYNC B0 ;  /* 0x0000000000007941 */ /* 0x000fea0003800000 */
.L_x_1896:
        /* <DEDUP_REMOVED lines=19> */
.L_x_1899:
[----:B------:R-:W-:Y:S05]  /*6860*/  BSYNC B0 ;  /* 0x0000000000007941 */ /* 0x000fea0003800000 */
.L_x_1898:
[----:B------:R-:W-:Y:S06]  /*6870*/  BAR.ARV 0xa, 0xa0 ;  /* 0x0282800000007b1d */ /* 0x000fec0000002000 */
[----:B------:R-:W-:Y:S04]  /*6880*/  BSSY B0, `(.L_x_1900) ;  /* 0x0000003000007945 */ /* 0x000fe80003800000 */
[----:B------:R-:W-:Y:S05]  /*6890*/  @!P0 BRA `(.L_x_1901) ;  /* 0x0000000000048947 */ /* 0x000fea0003800000 */
[----:B------:R-:W-:-:S04]  /*68a0*/  DEPBAR.LE SB0, 0x0 ;  /* 0x000080000000791a */ /* 0x000fc80000000000 */
.L_x_1901:
[----:B------:R-:W-:Y:S05]  /*68b0*/  BSYNC B0 ;  /* 0x0000000000007941 */ /* 0x000fea0003800000 */
.L_x_1900:
[----:B------:R-:W-:Y:S06]  /*68c0*/  BAR.ARV 0xb, 0xa0 ;  /* 0x02c2800000007b1d */ /* 0x000fec0000002000 */
[----:B------:R-:W-:Y:S01]  /*68d0*/  UIADD3 UR18, UR7, 0x1, URZ ;  /* 0x0000000107127890 */ /* 0x000fe2000fffe03f */
[----:B------:R-:W-:Y:S11]  /*68e0*/  BRA `(.L_x_1902) ;  /* 0x0000000000047947 */ /* 0x000ff60003800000 */
.L_x_1895:
[----:B------:R-:W-:-:S05]  /*68f0*/  UMOV UR18, UR7 ;  /* 0x0000000700127c82 */ /* 0x000fca0008000000 */
.L_x_1902:
[----:B------:R-:W-:-:S04]  /*6900*/  UIADD3 UR6, UR7, 0x1, URZ ;  /* 0x0000000107067890 */ /* 0x000fc8000fffe03f */
[----:B------:R-:W-:-:S06]  /*6910*/  UISETP.NE.AND UP0, UPT, UR12, UR6, UPT ;  /* 0x000000060c00728c */ /* 0x000fcc000bf05270 */
[----:B------:R-:W-:-:S13]  /*6920*/  PLOP3.LUT P1, PT, PT, PT, UP0, 0x80, 0x0 ;  /* 0x000000000000781c */ /* 0x000fda0003f2f008 */
[----:B------:R-:W-:Y:S05]  /*6930*/  @!P1 BRA `(.L_x_1857) ;  /* 0x0000003000fc9947 */ /* 0x000fea0003800000 */
[----:B------:R-:W-:Y:S01]  /*6940*/  UMOV UR16, UR8 ;  /* 0x0000000800107c82 */ /* 0x000fe20008000000 */
[----:B------:R-:W-:Y:S01]  /*6950*/  UMOV UR17, UR15 ;  /* 0x0000000f00117c82 */ /* 0x000fe20008000000 */
[----:B------:R-:W-:Y:S01]  /*6960*/  ULDC.64 UR20, c[0x0][0x2c0] ;  /* 0x0000b00000147ab9 */ /* 0x000fe20000000a00 */
[----:B------:R-:W-:Y:S02]  /*6970*/  UIMAD.WIDE.U32 UR16, UR13, UR28, UR16 ;  /* 0x0000001c0d1072a5 */ /* 0x000fe4000f8e0010 */
[----:B------:R-:W-:Y:S02]  /*6980*/  UIMAD UR19, UR18, 0x1800, URZ ;  /* 0x00001800121378a4 */ /* 0x000fe4000f8e023f */
[----:B------:R-:W-:Y:S01]  /*6990*/  UIADD3 UR25, UP0, UR4, UR16, URZ ;  /* 0x0000001004197290 */ /* 0x000fe2000ff1e03f */
[----:B------:R-:W-:Y:S01]  /*69a0*/  UMOV UR6, URZ ;  /* 0x0000003f00067c82 */ /* 0x000fe20008000000 */
[----:B------:R-:W-:Y:S02]  /*69b0*/  ULDC.64 UR30, c[0x0][0x2c0] ;  /* 0x0000b000001e7ab9 */ /* 0x000fe40000000a00 */
[----:B------:R-:W-:-:S02]  /*69c0*/  UIADD3.X UR16, UR5, UR14, UR17, UP0, !UPT ;  /* 0x0000000e05107290 */ /* 0x000fc400087fe411 */
[----:B------:R-:W-:Y:S01]  /*69d0*/  ULEA UR24, UP0, UR25, UR20, 0x2 ;  /* 0x0000001419187291 */ /* 0x000fe2000f80103f */
[----:B------:R-:W-:-:S03]  /*69e0*/  UMOV UR26, UR19 ;  /* 0x00000013001a7c82 */ /* 0x000fc60008000000 */
[----:B------:R-:W-:Y:S02]  /*69f0*/  ULEA.HI.X UR25, UR25, UR21, UR16, 0x2, UP0 ;  /* 0x0000001519197291 */ /* 0x000fe400080f1410 */
[----:B------:R-:W-:Y:S02]  /*6a00*/  UIADD3 UR20, UP0, UR24, 0x3000, URZ ;  /* 0x0000300018147890 */ /* 0x000fe4000ff1e03f */
[----:B------:R-:W-:Y:S02]  /*6a10*/  UIADD3 UR22, UP1, UR24, 0x6000, URZ ;  /* 0x0000600018167890 */ /* 0x000fe4000ff3e03f */
[----:B------:R-:W-:Y:S02]  /*6a20*/  UIADD3 UR24, UP2, UR24, 0x9000, URZ ;  /* 0x0000900018187890 */ /* 0x000fe4000ff5e03f */
[----:B------:R-:W-:Y:S02]  /*6a30*/  UIADD3.X UR21, URZ, UR25, URZ, UP0, !UPT ;  /* 0x000000193f157290 */ /* 0x000fe400087fe43f */
[----:B------:R-:W-:-:S02]  /*6a40*/  UIADD3.X UR23, URZ, UR25, URZ, UP1, !UPT ;  /* 0x000000193f177290 */ /* 0x000fc40008ffe43f */
[----:B------:R-:W-:-:S12]  /*6a50*/  UIADD3.X UR25, URZ, UR25, URZ, UP2, !UPT ;  /* 0x000000193f197290 */ /* 0x000fd800097fe43f */
.L_x_1915:
        /* <DEDUP_REMOVED lines=20> */
.L_x_1904:
[----:B------:R-:W-:Y:S05]  /*6ba0*/  BSYNC B0 ;  /* 0x0000000000007941 */ /* 0x000fea0003800000 */
.L_x_1903:
        /* <DEDUP_REMOVED lines=13> */
.L_x_1906:
[----:B------:R-:W-:Y:S05]  /*6c80*/  BSYNC B0 ;  /* 0x0000000000007941 */ /* 0x000fea0003800000 */
.L_x_1905:
[----:B------:R-:W-:Y:S06]  /*6c90*/  BAR.ARV 0xa, 0xa0 ;  /* 0x0282800000007b1d */ /* 0x000fec0000002000 */
[----:B------:R-:W-:Y:S04]  /*6ca0*/  BSSY B0, `(.L_x_1907) ;  /* 0x0000003000007945 */ /* 0x000fe80003800000 */
[----:B------:R-:W-:Y:S05]  /*6cb0*/  @!P0 BRA `(.L_x_1908) ;  /* 0x0000000000048947 */ /* 0x000fea0003800000 */
[----:B------:R-:W-:-:S04]  /*6cc0*/  DEPBAR.LE SB0, 0x0 ;  /* 0x000080000000791a */ /* 0x000fc80000000000 */
.L_x_1908:
[----:B------:R-:W-:Y:S05]  /*6cd0*/  BSYNC B0 ;  /* 0x0000000000007941 */ /* 0x000fea0003800000 */
.L_x_1907:
        /* <DEDUP_REMOVED lines=13> */
.L_x_1910:
[----:B------:R-:W-:Y:S05]  /*6db0*/  BSYNC B0 ;  /* 0x0000000000007941 */ /* 0x000fea0003800000 */
.L_x_1909:
        /* <DEDUP_REMOVED lines=13> */
.L_x_1912:
[----:B------:R-:W-:Y:S05]  /*6e90*/  BSYNC B0 ;  /* 0x0000000000007941 */ /* 0x000fea0003800000 */
.L_x_1911:
[----:B------:R-:W-:Y:S01]  /*6ea0*/  UIADD3 UR18, UR18, 0x2, URZ ;  /* 0x0000000212127890 */ /* 0x000fe2000fffe03f */
[----:B------:R-:W-:Y:S06]  /*6eb0*/  BAR.ARV 0xa, 0xa0 ;  /* 0x0282800000007b1d */ /* 0x000fec0000002000 */
[----:B------:R-:W-:Y:S01]  /*6ec0*/  UISETP.GE.AND UP0, UPT, UR18, UR12, UPT ;  /* 0x0000000c1200728c */ /* 0x000fe2000bf06270 */
[----:B------:R-:W-:Y:S04]  /*6ed0*/  BSSY B0, `(.L_x_1913) ;  /* 0x0000003000007945 */ /* 0x000fe80003800000 */
[----:B------:R-:W-:Y:S06]  /*6ee0*/  @!P0 BRA `(.L_x_1914) ;  /* 0x0000000000048947 */ /* 0x000fec0003800000 */
[----:B------:R-:W-:-:S04]  /*6ef0*/  DEPBAR.LE SB0, 0x0 ;  /* 0x000080000000791a */ /* 0x000fc80000000000 */
.L_x_1914:
[----:B------:R-:W-:Y:S05]  /*6f00*/  BSYNC B0 ;  /* 0x0000000000007941 */ /* 0x000fea0003800000 */
.L_x_1913:
[----:B------:R-:W-:Y:S06]  /*6f10*/  BAR.ARV 0xb, 0xa0 ;  /* 0x02c2800000007b1d */ /* 0x000fec0000002000 */
[----:B------:R-:W-:Y:S01]  /*6f20*/  PLOP3.LUT P1, PT, PT, PT, UP0, 0x80, 0x0 ;  /* 0x000000000000781c */ /* 0x000fe20003f2f008 */
[----:B------:R-:W-:Y:S02]  /*6f30*/  UIADD3 UR26, UR26, 0x3000, URZ ;  /* 0x000030001a1a7890 */ /* 0x000fe4000fffe03f */
[----:B------:R-:W-:-:S10]  /*6f40*/  UIADD3 UR6, UR6, 0x3000, URZ ;  /* 0x0000300006067890 */ /* 0x000fd4000fffe03f */
[----:B------:R-:W-:Y:S05]  /*6f50*/  @!P1 BRA `(.L_x_1915) ;  /* 0xfffffff800c09947 */ /* 0x000fea000383ffff */
[----:B------:R-:W-:Y:S05]  /*6f60*/  BRA `(.L_x_1857) ;  /* 0x0000002c00707947 */ /* 0x000fea0003800000 */
.L_x_1887:
        /* <DEDUP_REMOVED lines=14> */
.L_x_1916:
        /* <DEDUP_REMOVED lines=14> */
.L_x_1918:
[----:B------:R-:W-:-:S05]  /*7130*/  ULDC UR4, c[0x0][0x8c4] ;  /* 0x0002310000047ab9 */ /* 0x000fca0000000800 */
.L_x_1917:
        /* <DEDUP_REMOVED lines=59> */
.L_x_1920:
        /* <DEDUP_REMOVED lines=13> */
.L_x_1921:
        /* <DEDUP_REMOVED lines=8> */
.L_x_1922:
        /* <DEDUP_REMOVED lines=21> */
.L_x_1923:
        /* <DEDUP_REMOVED lines=50> */
.L_x_1953:
        /* <DEDUP_REMOVED lines=15> */
.L_x_1926:
        /* <DEDUP_REMOVED lines=127> */
.L_x_1937:
[----:B-123--:R-:W-:-:S04]  /*8390*/  SHF.L.U32 R18, R10, 0x1f, RZ ;  /* 0x0000001f0a127819 */ /* 0x00efc800000006ff */
[----:B------:R-:W2:Y:S02]  /*83a0*/  SYNCS.PHASECHK.TRANS64.TRYWAIT P1, [R15+URZ+0x26840], R18 ;  /* 0x026840120f0075a7 */ /* 0x000ea4000802017f */
[----:B--2---:R-:W-:Y:S05]  /*83b0*/  @!P1 BRA `(.L_x_1929) ;  /* 0x0000001800dc9947 */ /* 0x004fea0003800000 */
.L_x_1954:
        /* <DEDUP_REMOVED lines=8> */
.L_x_1930:
        /* <DEDUP_REMOVED lines=44> */
.L_x_1955:
        /* <DEDUP_REMOVED lines=8> */
.L_x_1932:
        /* <DEDUP_REMOVED lines=44> */
.L_x_1956:
        /* <DEDUP_REMOVED lines=8> */
.L_x_1934:
        /* <DEDUP_REMOVED lines=38> */
.L_x_1958:
        /* <DEDUP_REMOVED lines=8> */
.L_x_1936:
        /* <DEDUP_REMOVED lines=44> */
.L_x_1928:
[----:B------:R-:W4:Y:S02]  /*9060*/  LDL.LU R4, [R1+0x8] ;  /* 0x0000080001047983 */ /* 0x000f240000300800 */
[----:B----4-:R-:W-:Y:S02]  /*9070*/  ISETP.NE.AND P1, PT, R4, RZ, PT ;  /* 0x000000ff0400720c */ /* 0x010fe40003f25270 */
[----:B------:R4:W5:Y:S11]  /*9080*/  LDL R4, [R1+0x4] ;  /* 0x0000040001047983 */ /* 0x0009760000100800 */
[----:B----4-:R-:W-:Y:S05]  /*9090*/  @!P1 BRA `(.L_x_1927) ;  /* 0x0000000400949947 */ /* 0x010fea0003800000 */
[----:B------:R-:W-:-:S04]  /*90a0*/  SHF.L.U32 R12, R10, 0x1f, RZ ;  /* 0x0000001f0a0c7819 */ /* 0x000fc800000006ff */
[----:B------:R-:W4:Y:S02]  /*90b0*/  SYNCS.PHASECHK.TRANS64.TRYWAIT P1, [R15+URZ+0x26840], R12 ;  /* 0x0268400c0f0075a7 */ /* 0x000f24000802017f */
[----:B----4-:R-:W-:Y:S05]  /*90c0*/  @!P1 BRA `(.L_x_1938) ;  /* 0x0000000c00ec9947 */ /* 0x010fea0003800000 */
.L_x_1959:
        /* <DEDUP_REMOVED lines=8> */
.L_x_1939:
        /* <DEDUP_REMOVED lines=41> */
.L_x_1960:
        /* <DEDUP_REMOVED lines=8> */
.L_x_1941:
        /* <DEDUP_REMOVED lines=41> */
.L_x_1927:
[----:B------:R-:W1:Y:S01]  /*96f0*/  S2R R0, SR_TID.X ;  /* 0x0000000000007919 */ /* 0x000e620000002100 */
[----:B------:R-:W-:Y:S01]  /*9700*/  IMAD R3, R16, 0x8, R15 ;  /* 0x0000000810037824 */ /* 0x000fe200078e020f */
[----:B-1----:R-:W-:Y:S02]  /*9710*/  LOP3.LUT R2, R0, 0x7f, RZ, 0xc0, !PT ;  /* 0x0000007f00027812 */ /* 0x002fe400078ec0ff */
[----:B------:R-:W-:Y:S02]  /*9720*/  SHF.L.U32 R0, R10, 0x1f, RZ ;  /* 0x0000001f0a007819 */ /* 0x000fe400000006ff */
[----:B------:R-:W-:Y:S02]  /*9730*/  ISETP.NE.AND P1, PT, R2, RZ, PT ;  /* 0x000000ff0200720c */ /* 0x000fe40003f25270 */
[----:B------:R-:W1:Y:S02]  /*9740*/  SYNCS.PHASECHK.TRANS64.TRYWAIT P0, [R3+URZ+0x26840], R0 ;  /* 0x02684000030075a7 */ /* 0x000e64000800017f */
[----:B-1----:R-:W-:Y:S09]  /*9750*/  @!P0 BRA `(.L_x_1942) ;  /* 0x0000000800708947 */ /* 0x002ff20003800000 */
.L_x_1961:
[----:B------:R-:W-:Y:S05]  /*9760*/  @P1 BRA `(.L_x_1943) ;  /* 0x0000000000181947 */ /* 0x000fea0003800000 */
[----:B------:R-:W1:Y:S01]  /*9770*/  S2R R2, SR_TID.X ;  /* 0x0000000000027919 */ /* 0x000e620000002100 */
[----:B------:R-:W-:-:S04]  /*9780*/  IMAD.MOV.U32 R0, RZ, RZ, 0x3100 ;  /* 0x00003100ff007424 */ /* 0x000fc800078e00ff */
[----:B------:R1:W-:Y:S02]  /*9790*/  SYNCS.ARRIVE.TRANS64 RZ, [R3+URZ+0x26830], R0 ;  /* 0x0268300003ff79a7 */ /* 0x0003e4000800003f */
[----:B-1----:R-:W-:-:S13]  /*97a0*/  LOP3.LUT P0, RZ, R2, 0x1f, RZ, 0xc0, !PT ;  /* 0x0000001f02ff7812 */ /* 0x002fda000780c0ff */
[----:B------:R-:W-:Y:S05]  /*97b0*/  @!P0 BRA `(.L_x_1943) ;  /* 0x0000000000048947 */ /* 0x000fea0003800000 */
[----:B------:R-:W-:Y:S01]  /*97c0*/  BPT.TRAP 0x1 ;  /* 0x000000040000795c */ /* 0x000fe20000300000 */
.L_x_1943:
        /* <DEDUP_REMOVED lines=48> */
.L_x_1924:
[----:B------:R-:W-:Y:S05]  /*9ad0*/  BSYNC B0 ;  /* 0x0000000000007941 */ /* 0x000fea0003800000 */
.L_x_1919:
[----:B------:R-:W-:-:S03]  /*9ae0*/  UMOV UR8, 0xffffffff ;  /* 0xffffffff00087882 */ /* 0x000fc60000000000 */
[----:B------:R-:W-:Y:S05]  /*9af0*/  BRA.DIV UR8, `(.L_x_1944) ;  /* 0x00000006089c7947 */ /* 0x000fea000b800000 */
[----:B------:R-:W-:-:S13]  /*9b00*/  ELECT P6, URZ, PT ;  /* 0x00000000003f782f */ /* 0x000fda00038c0000 */
.L_x_1964:
[----:B------:R-:W-:Y:S05]  /*9b10*/  @!P6 BRA `(.L_x_1857) ;  /* 0x000000000084e947 */ /* 0x000fea0003800000 */
[----:B------:R-:W-:-:S06]  /*9b20*/  ULOP3.LUT UR8, UR38, 0x2, URZ, 0xfc, !UPT ;  /* 0x0000000226087892 */ /* 0x000fcc000f8efc3f */
[----:B------:R-:W-:-:S05]  /*9b30*/  IMAD.U32 R2, RZ, RZ, UR8 ;  /* 0x00000008ff027e24 */ /* 0x000fca000f8e00ff */
[----:B------:R-:W-:-:S13]  /*9b40*/  ISETP.NE.AND P2, PT, R2, 0x3, PT ;  /* 0x000000030200780c */ /* 0x000fda0003f45270 */
[----:B------:R-:W-:Y:S05]  /*9b50*/  @!P2 BRA `(.L_x_1945) ;  /* 0x000000000004a947 */ /* 0x000fea0003800000 */
[----:B---3--:R-:W-:Y:S01]  /*9b60*/  BPT.TRAP 0x1 ;  /* 0x000000040000795c */ /* 0x008fe20000300000 */
.L_x_1945:
        /* <DEDUP_REMOVED lines=15> */
.L_x_1965:
[----:B------:R-:W2:Y:S02]  /*9c60*/  SYNCS.PHASECHK.TRANS64.TRYWAIT P0, [R3+URZ], R2 ;  /* 0x00000002030075a7 */ /* 0x000ea4000800017f */
[----:B--2---:R-:W-:Y:S05]  /*9c70*/  @!P0 BRA `(.L_x_1947) ;  /* 0x0000000400708947 */ /* 0x004fea0003800000 */
.L_x_1966:
[----:B------:R-:W-:Y:S05]  /*9c80*/  @!P2 BRA `(.L_x_1948) ;  /* 0x000000000004a947 */ /* 0x000fea0003800000 */
[----:B---3--:R-:W-:Y:S01]  /*9c90*/  BPT.TRAP 0x1 ;  /* 0x000000040000795c */ /* 0x008fe20000300000 */
.L_x_1948:
[----:B--2---:R-:W-:-:S04]  /*9ca0*/  VIADD R3, R8, 0x26840 ;  /* 0x0002684008037836 */ /* 0x004fc80000000000 */
[----:B------:R-:W-:-:S04]  /*9cb0*/  IMAD R5, R0, 0x8, R3 ;  /* 0x0000000800057824 */ /* 0x000fc800078e0203 */
[----:B------:R-:W2:Y:S02]  /*9cc0*/  SYNCS.PHASECHK.TRANS64.TRYWAIT P0, [R5+URZ], R4 ;  /* 0x00000004050075a7 */ /* 0x000ea4000800017f */
[----:B--2---:R-:W-:Y:S05]  /*9cd0*/  @!P0 BRA `(.L_x_1949) ;  /* 0x00000004006c8947 */ /* 0x004fea0003800000 */
.L_x_1967:
[----:B------:R-:W-:-:S07]  /*9ce0*/  IMAD R3, R6, 0x8, R3 ;  /* 0x0000000806037824 */ /* 0x000fce00078e0203 */
.L_x_1950:
[----:B----4-:R4:W1:Y:S02]  /*9cf0*/  SYNCS.PHASECHK.TRANS64.TRYWAIT P0, [R3+URZ], R2 ;  /* 0x00000002030075a7 */ /* 0x010864000800017f */
[----:B-1----:R-:W-:Y:S05]  /*9d00*/  @!P0 NANOSLEEP.SYNCS 0x989680 ;  /* 0x009896800000895d */ /* 0x002fea0003900000 */
[----:B------:R-:W1:Y:S02]  /*9d10*/  @!P0 SYNCS.PHASECHK.TRANS64 P0, [R3+URZ], R2 ;  /* 0x00000002030085a7 */ /* 0x000e64000800007f */
[----:B-1----:R-:W-:Y:S05]  /*9d20*/  @!P0 BRA `(.L_x_1950) ;  /* 0xfffffffc00f08947 */ /* 0x002fea000383ffff */
.L_x_1857:
[----:B---3--:R-:W-:Y:S05]  /*9d30*/  BSYNC B6 ;  /* 0x0000000000067941 */ /* 0x008fea0003800000 */
.L_x_1851:
[----:B------:R-:W-:Y:S05]  /*9d40*/  EXIT ;  /* 0x000000000000794d */ /* 0x000fea0003800000 */
.L_x_1868:
[----:B------:R-:W-:Y:S02]  /*9d50*/  IMAD.MOV.U32 R13, RZ, RZ, R17 ;  /* 0x000000ffff0d7224 */ /* 0x000fe400078e0011 */
[----:B------:R-:W-:Y:S02]  /*9d60*/  IMAD.MOV.U32 R12, RZ, RZ, RZ ;  /* 0x000000ffff0c7224 */ /* 0x000fe400078e00ff */
[----:B------:R-:W-:Y:S02]  /*9d70*/  IMAD.MOV.U32 R11, RZ, RZ, 0x1f ;  /* 0x0000001fff0b7424 */ /* 0x000fe400078e00ff */
[----:B------:R-:W-:-:S07]  /*9d80*/  IMAD.MOV.U32 R15, RZ, RZ, -0x1 ;  /* 0xffffffffff0f7424 */ /* 0x000fce00078e00ff */
[----:B------:R-:W-:Y:S05]  /*9d90*/  WARPSYNC.COLLECTIVE R15, `(.L_x_1951) ;  /* 0x000000000f087348 */ /* 0x000fea0003c00000 */
[----:B------:R1:W2:Y:S02]  /*9da0*/  SHFL.IDX P6, R14, R13, R12, R11 ;  /* 0x0000000c0d0e7389 */ /* 0x0002a400000c000b */
[----:B-12---:R-:W-:Y:S01]  /*9db0*/  ENDCOLLECTIVE ;  /* 0x000000000000791b */ /* 0x006fe20003800000 */
.L_x_1951:
[----:B------:R-:W-:Y:S05]  /*9dc0*/  BRA `(.L_x_1952) ;  /* 0xffffff7400d47947 */ /* 0x000fea000383ffff */
.L_x_1870:
[----:B--2---:R2:W3:Y:S02]  /*9dd0*/  SYNCS.PHASECHK.TRANS64.TRYWAIT P0, [R237+URZ+0x26800], R4 ;  /* 0x02680004ed0075a7 */ /* 0x0044e4000800017f */
[----:B---3--:R-:W-:Y:S05]  /*9de0*/  @!P0 NANOSLEEP.SYNCS 0x989680 ;  /* 0x009896800000895d */ /* 0x008fea0003900000 */
[----:B------:R-:W3:Y:S02]  /*9df0*/  @!P0 SYNCS.PHASECHK.TRANS64 P0, [R237+URZ+0x26800], R4 ;  /* 0x02680004ed0085a7 */ /* 0x000ee4000800007f */
[----:B---3--:R-:W-:Y:S05]  /*9e00*/  @!P0 BRA `(.L_x_1870) ;  /* 0xfffffffc00f08947 */ /* 0x008fea000383ffff */
[----:B------:R-:W-:Y:S05]  /*9e10*/  BRA `(.L_x_1869) ;  /* 0xffffff7400fc7947 */ /* 0x000fea000383ffff */
.L_x_1875:
[----:B--2---:R-:W-:-:S04]  /*9e20*/  IMAD.U32 R5, RZ, RZ, UR7 ;  /* 0x00000007ff057e24 */ /* 0x004fc8000f8e00ff */
[----:B------:R2:W3:Y:S03]  /*9e30*/  SYNCS.PHASECHK.TRANS64.TRYWAIT P0, [R5+URZ+0x26810], R120 ;  /* 0x02681078050075a7 */ /* 0x0004e6000800017f */
[----:B---3--:R-:W-:Y:S05]  /*9e40*/  @!P0 NANOSLEEP.SYNCS 0x989680 ;  /* 0x009896800000895d */ /* 0x008fea0003900000 */
[----:B------:R-:W3:Y:S02]  /*9e50*/  @!P0 SYNCS.PHASECHK.TRANS64 P0, [R5+URZ+0x26810], R120 ;  /* 0x02681078050085a7 */ /* 0x000ee4000800007f */
[----:B---3--:R-:W-:Y:S05]  /*9e60*/  @!P0 BRA `(.L_x_1875) ;  /* 0xfffffffc00ec8947 */ /* 0x008fea000383ffff */
[----:B------:R-:W-:Y:S05]  /*9e70*/  BRA `(.L_x_1874) ;  /* 0xffffff8000587947 */ /* 0x000fea000383ffff */
.L_x_1879:
[----:B------:R-:W-:-:S04]  /*9e80*/  IMAD.U32 R121, RZ, RZ, UR7 ;  /* 0x00000007ff797e24 */ /* 0x000fc8000f8e00ff */
[----:B------:R1:W1:Y:S03]  /*9e90*/  SYNCS.PHASECHK.TRANS64.TRYWAIT P0, [R121+URZ+0x26830], R120 ;  /* 0x02683078790075a7 */ /* 0x000266000800017f */
[----:B-1----:R-:W-:Y:S05]  /*9ea0*/  @!P0 NANOSLEEP.SYNCS 0x989680 ;  /* 0x009896800000895d */ /* 0x002fea0003900000 */
[----:B------:R-:W1:Y:S02]  /*9eb0*/  @!P0 SYNCS.PHASECHK.TRANS64 P0, [R121+URZ+0x26830], R120 ;  /* 0x02683078790085a7 */ /* 0x000e64000800007f */
[----:B-1----:R-:W-:Y:S05]  /*9ec0*/  @!P0 BRA `(.L_x_1879) ;  /* 0xfffffffc00ec8947 */ /* 0x002fea000383ffff */
[----:B------:R-:W-:Y:S05]  /*9ed0*/  BRA `(.L_x_1878) ;  /* 0xffffff88001c7947 */ /* 0x000fea000383ffff */
.L_x_1925:
[----:B-1----:R1:W2:Y:S02]  /*9ee0*/  SYNCS.PHASECHK.TRANS64.TRYWAIT P0, [R15+URZ+0x26820], R0 ;  /* 0x026820000f0075a7 */ /* 0x0022a4000800017f */
[----:B--2---:R-:W-:Y:S05]  /*9ef0*/  @!P0 NANOSLEEP.SYNCS 0x989680 ;  /* 0x009896800000895d */ /* 0x004fea0003900000 */
[----:B------:R-:W2:Y:S02]  /*9f00*/  @!P0 SYNCS.PHASECHK.TRANS64 P0, [R15+URZ+0x26820], R0 ;  /* 0x026820000f0085a7 */ /* 0x000ea4000800007f */
[----:B--2---:R-:W-:Y:S05]  /*9f10*/  @!P0 BRA `(.L_x_1925) ;  /* 0xfffffffc00f08947 */ /* 0x004fea000383ffff */
[----:B------:R-:W-:Y:S05]  /*9f20*/  BRA `(.L_x_1953) ;  /* 0xffffffd800e07947 */ /* 0x000fea000383ffff */
.L_x_1929:
[----:B--2---:R2:W3:Y:S02]  /*9f30*/  SYNCS.PHASECHK.TRANS64.TRYWAIT P1, [R15+URZ+0x26840], R18 ;  /* 0x026840120f0075a7 */ /* 0x0044e4000802017f */
[----:B---3--:R-:W-:Y:S05]  /*9f40*/  @!P1 NANOSLEEP.SYNCS 0x989680 ;  /* 0x009896800000995d */ /* 0x008fea0003900000 */
[----:B------:R-:W3:Y:S02]  /*9f50*/  @!P1 SYNCS.PHASECHK.TRANS64 P1, [R15+URZ+0x26840], R18 ;  /* 0x026840120f0095a7 */ /* 0x000ee4000802007f */
[----:B---3--:R-:W-:Y:S05]  /*9f60*/  @!P1 BRA `(.L_x_1929) ;  /* 0xfffffffc00f09947 */ /* 0x008fea000383ffff */
[----:B------:R-:W-:Y:S05]  /*9f70*/  BRA `(.L_x_1954) ;  /* 0xffffffe400107947 */ /* 0x000fea000383ffff */
.L_x_1931:
[----:B-1----:R1:W3:Y:S02]  /*9f80*/  SYNCS.PHASECHK.TRANS64.TRYWAIT P1, [R15+URZ+0x26828], R18 ;  /* 0x026828120f0075a7 */ /* 0x0022e4000802017f */
[----:B---3--:R-:W-:Y:S05]  /*9f90*/  @!P1 NANOSLEEP.SYNCS 0x989680 ;  /* 0x009896800000995d */ /* 0x008fea0003900000 */
[----:B------:R-:W3:Y:S02]  /*9fa0*/  @!P1 SYNCS.PHASECHK.TRANS64 P1, [R15+URZ+0x26828], R18 ;  /* 0x026828120f0095a7 */ /* 0x000ee4000802007f */
[----:B---3--:R-:W-:Y:S05]  /*9fb0*/  @!P1 BRA `(.L_x_1931) ;  /* 0xfffffffc00f09947 */ /* 0x008fea000383ffff */
[----:B------:R-:W-:Y:S05]  /*9fc0*/  BRA `(.L_x_1955) ;  /* 0xffffffe400cc7947 */ /* 0x000fea000383ffff */
.L_x_1933:
[----:B---3--:R3:W4:Y:S02]  /*9fd0*/  SYNCS.PHASECHK.TRANS64.TRYWAIT P1, [R15+URZ+0x26848], R18 ;  /* 0x026848120f0075a7 */ /* 0x008724000802017f */
[----:B----4-:R-:W-:Y:S05]  /*9fe0*/  @!P1 NANOSLEEP.SYNCS 0x989680 ;  /* 0x009896800000995d */ /* 0x010fea0003900000 */
[----:B------:R-:W4:Y:S02]  /*9ff0*/  @!P1 SYNCS.PHASECHK.TRANS64 P1, [R15+URZ+0x26848], R18 ;  /* 0x026848120f0095a7 */ /* 0x000f24000802007f */
[----:B----4-:R-:W-:Y:S05]  /*a000*/  @!P1 BRA `(.L_x_1933) ;  /* 0xfffffffc00f09947 */ /* 0x010fea000383ffff */
[----:B------:R-:W-:Y:S05]  /*a010*/  BRA `(.L_x_1956) ;  /* 0xffffffe800887947 */ /* 0x000fea000383ffff */
.L_x_1935:
[----:B------:R-:W-:-:S07]  /*a020*/  SHF.L.U32 R4, R10, 0x1f, RZ ;  /* 0x0000001f0a047819 */ /* 0x000fce00000006ff */
.L_x_1957:
[----:B----4-:R4:W1:Y:S02]  /*a030*/  SYNCS.PHASECHK.TRANS64.TRYWAIT P1, [R15+URZ+0x26820], R4 ;  /* 0x026820040f0075a7 */ /* 0x010864000802017f */
[----:B-1----:R-:W-:Y:S05]  /*a040*/  @!P1 NANOSLEEP.SYNCS 0x989680 ;  /* 0x009896800000995d */ /* 0x002fea0003900000 */
[----:B------:R-:W1:Y:S02]  /*a050*/  @!P1 SYNCS.PHASECHK.TRANS64 P1, [R15+URZ+0x26820], R4 ;  /* 0x026820040f0095a7 */ /* 0x000e64000802007f */
[----:B-1----:R-:W-:Y:S05]  /*a060*/  @!P1 BRA `(.L_x_1957) ;  /* 0xfffffffc00f09947 */ /* 0x002fea000383ffff */
[----:B------:R-:W-:Y:S05]  /*a070*/  BRA `(.L_x_1958) ;  /* 0xffffffec00287947 */ /* 0x000fea000383ffff */
.L_x_1938:
[----:B----4-:R4:W1:Y:S02]  /*a080*/  SYNCS.PHASECHK.TRANS64.TRYWAIT P1, [R15+URZ+0x26840], R12 ;  /* 0x0268400c0f0075a7 */ /* 0x010864000802017f */
[----:B-1----:R-:W-:Y:S05]  /*a090*/  @!P1 NANOSLEEP.SYNCS 0x989680 ;  /* 0x009896800000995d */ /* 0x002fea0003900000 */
[----:B------:R-:W1:Y:S02]  /*a0a0*/  @!P1 SYNCS.PHASECHK.TRANS64 P1, [R15+URZ+0x26840], R12 ;  /* 0x0268400c0f0095a7 */ /* 0x000e64000802007f */
[----:B-1----:R-:W-:Y:S05]  /*a0b0*/  @!P1 BRA `(.L_x_1938) ;  /* 0xfffffffc00f09947 */ /* 0x002fea000383ffff */
[----:B------:R-:W-:Y:S05]  /*a0c0*/  BRA `(.L_x_1959) ;  /* 0xfffffff000007947 */ /* 0x000fea000383ffff */
.L_x_1940:
[----:B-1----:R1:W2:Y:S02]  /*a0d0*/  SYNCS.PHASECHK.TRANS64.TRYWAIT P1, [R15+URZ+0x26828], R12 ;  /* 0x0268280c0f0075a7 */ /* 0x0022a4000802017f */
[----:B--2---:R-:W-:Y:S05]  /*a0e0*/  @!P1 NANOSLEEP.SYNCS 0x989680 ;  /* 0x009896800000995d */ /* 0x004fea0003900000 */
[----:B------:R-:W2:Y:S02]  /*a0f0*/  @!P1 SYNCS.PHASECHK.TRANS64 P1, [R15+URZ+0x26828], R12 ;  /* 0x0268280c0f0095a7 */ /* 0x000ea4000802007f */
[----:B--2---:R-:W-:Y:S05]  /*a100*/  @!P1 BRA `(.L_x_1940) ;  /* 0xfffffffc00f09947 */ /* 0x004fea000383ffff */
[----:B------:R-:W-:Y:S05]  /*a110*/  BRA `(.L_x_1960) ;  /* 0xfffffff000b07947 */ /* 0x000fea000383ffff */
.L_x_1942:
[----:B------:R1:W1:Y:S02]  /*a120*/  SYNCS.PHASECHK.TRANS64.TRYWAIT P0, [R3+URZ+0x26840], R0 ;  /* 0x02684000030075a7 */ /* 0x000264000800017f */
[----:B-1----:R-:W-:Y:S05]  /*a130*/  @!P0 NANOSLEEP.SYNCS 0x989680 ;  /* 0x009896800000895d */ /* 0x002fea0003900000 */
[----:B------:R-:W1:Y:S02]  /*a140*/  @!P0 SYNCS.PHASECHK.TRANS64 P0, [R3+URZ+0x26840], R0 ;  /* 0x02684000030085a7 */ /* 0x000e64000800007f */
[----:B-1----:R-:W-:Y:S05]  /*a150*/  @!P0 BRA `(.L_x_1942) ;  /* 0xfffffffc00f08947 */ /* 0x002fea000383ffff */
[----:B------:R-:W-:Y:S05]  /*a160*/  BRA `(.L_x_1961) ;  /* 0xfffffff4007c7947 */ /* 0x000fea000383ffff */
.L_x_1944:
[----:B------:R-:W-:Y:S01]  /*a170*/  BSSY B0, `(.L_x_1962) ;  /* 0x0000006000007945 */ /* 0x000fe20003800000 */
[----:B------:R-:W-:-:S07]  /*a180*/  IMAD.MOV.U32 R15, RZ, RZ, -0x1 ;  /* 0xffffffffff0f7424 */ /* 0x000fce00078e00ff */
[----:B---3--:R-:W-:Y:S05]  /*a190*/  WARPSYNC.COLLECTIVE R15, `(.L_x_1963) ;  /* 0x000000000f0c7348 */ /* 0x008fea0003c00000 */
[----:B------:R-:W-:Y:S02]  /*a1a0*/  ELECT P6, UR62, PT ;  /* 0x00000000003e782f */ /* 0x000fe400038c0000 */
[----:B------:R-:W-:Y:S01]  /*a1b0*/  MOV R14, UR62 ;  /* 0x0000003e000e7c02 */ /* 0x000fe20008000f00 */
[----:B---3--:R-:W-:Y:S10]  /*a1c0*/  ENDCOLLECTIVE ;  /* 0x000000000000791b */ /* 0x008ff40003800000 */
.L_x_1963:
[----:B------:R-:W-:Y:S05]  /*a1d0*/  BSYNC B0 ;  /* 0x0000000000007941 */ /* 0x000fea0003800000 */
.L_x_1962:
[----:B------:R-:W-:Y:S05]  /*a1e0*/  BRA `(.L_x_1964) ;  /* 0xfffffff800487947 */ /* 0x000fea000383ffff */
.L_x_1946:
[----:B-1----:R1:W2:Y:S02]  /*a1f0*/  SYNCS.PHASECHK.TRANS64.TRYWAIT P0, [R7+URZ], R4 ;  /* 0x00000004070075a7 */ /* 0x0022a4000800017f */
[----:B--2---:R-:W-:Y:S05]  /*a200*/  @!P0 NANOSLEEP.SYNCS 0x989680 ;  /* 0x009896800000895d */ /* 0x004fea0003900000 */
[----:B------:R-:W2:Y:S02]  /*a210*/  @!P0 SYNCS.PHASECHK.TRANS64 P0, [R7+URZ], R4 ;  /* 0x00000004070085a7 */ /* 0x000ea4000800007f */
[----:B--2---:R-:W-:Y:S05]  /*a220*/  @!P0 BRA `(.L_x_1946) ;  /* 0xfffffffc00f08947 */ /* 0x004fea000383ffff */
[----:B------:R-:W-:Y:S05]  /*a230*/  BRA `(.L_x_1965) ;  /* 0xfffffff800887947 */ /* 0x000fea000383ffff */
.L_x_1947:
[----:B--2---:R2:W4:Y:S02]  /*a240*/  SYNCS.PHASECHK.TRANS64.TRYWAIT P0, [R3+URZ], R2 ;  /* 0x00000002030075a7 */ /* 0x004524000800017f */
[----:B----4-:R-:W-:Y:S05]  /*a250*/  @!P0 NANOSLEEP.SYNCS 0x989680 ;  /* 0x009896800000895d */ /* 0x010fea0003900000 */
[----:B------:R-:W4:Y:S02]  /*a260*/  @!P0 SYNCS.PHASECHK.TRANS64 P0, [R3+URZ], R2 ;  /* 0x00000002030085a7 */ /* 0x000f24000800007f */
[----:B----4-:R-:W-:Y:S05]  /*a270*/  @!P0 BRA `(.L_x_1947) ;  /* 0xfffffffc00f08947 */ /* 0x010fea000383ffff */
[----:B------:R-:W-:Y:S05]  /*a280*/  BRA `(.L_x_1966) ;  /* 0xfffffff8007c7947 */ /* 0x000fea000383ffff */
.L_x_1949:
[----:B--2---:R2:W4:Y:S02]  /*a290*/  SYNCS.PHASECHK.TRANS64.TRYWAIT P0, [R5+URZ], R4 ;  /* 0x00000004050075a7 */ /* 0x004524000800017f */
[----:B----4-:R-:W-:Y:S05]  /*a2a0*/  @!P0 NANOSLEEP.SYNCS 0x989680 ;  /* 0x009896800000895d */ /* 0x010fea0003900000 */
[----:B------:R-:W4:Y:S02]  /*a2b0*/  @!P0 SYNCS.PHASECHK.TRANS64 P0, [R5+URZ], R4 ;  /* 0x00000004050085a7 */ /* 0x000f24000800007f */
[----:B----4-:R-:W-:Y:S05]  /*a2c0*/  @!P0 BRA `(.L_x_1949) ;  /* 0xfffffffc00f08947 */ /* 0x010fea000383ffff */
[----:B------:R-:W-:Y:S05]  /*a2d0*/  BRA `(.L_x_1967) ;  /* 0xfffffff800807947 */ /* 0x000fea000383ffff */
.L_x_1968:
        /* <DEDUP_REMOVED lines=10> */
.L_x_6565:


//--------------------- .text._ZN7cutlass13device_kernelIN5flash11enable_sm90INS1_16FlashAttnBwdSm90INS1_25CollectiveMainloopBwdSm90ILi2ELi2ELi2EN4cute5tupleIJNS5_1CILi1EEES8_S8_EEENS6_IJNS7_ILi64EEENS7_ILi128EEENS7_ILi96EEEEEENS_10bfloat16_tEfNS_4arch4Sm90ELb0ELb1ELb1ELb1ELb1ELb1ELb0ELb0ELi2ELi1ELi2ELi1ELb1EEENS1_24CollectiveEpilogueBwdGQAISD_fSG_Li256ELb1ELb1EEENS1_19SingleTileSchedulerILb1ELb0ELb0ELi128EEEEEEEEEvNT_6ParamsE --------------------------
	.section	.text._ZN7cutlass13device_kernelIN5flash11enable_sm90INS1_16FlashAttnBwdSm90INS1_25CollectiveMainloopBwdSm90ILi2ELi2ELi2EN4cute5tupleIJNS5_1CILi1EEES8_S8_EEENS6_IJNS7_ILi64EEENS7_ILi128EEENS7_ILi96EEEEEENS_10bfloat16_tEfNS_4arch4Sm90ELb0ELb1ELb1ELb1ELb1ELb1ELb0ELb0ELi2ELi1ELi2ELi1ELb1EEENS1_24CollectiveEpilogueBwdGQAISD_fSG_Li256ELb1ELb1EEENS1_19SingleTileSchedulerILb1ELb0ELb0ELi128EEEEEEEEEvNT_6ParamsE,"ax",@progbits
	.align	128
.text._ZN7cutlass13device_kernelIN5flash11enable_sm90INS1_16FlashAttnBwdSm90INS1_25CollectiveMainloopBwdSm90ILi2ELi2ELi2EN4cute5tupleIJNS5_1CILi1EEES8_S8_EEENS6_IJNS7_ILi64EEENS7_ILi128EEENS7_ILi96EEEEEENS_10bfloat16_tEfNS_4arch4Sm90ELb0ELb1ELb1ELb1ELb1ELb1ELb0ELb0ELi2ELi1ELi2ELi1ELb1EEENS1_24CollectiveEpilogueBwdGQAISD_fSG_Li256ELb1ELb1EEENS1_19SingleTileSchedulerILb1ELb0ELb0ELi128EEEEEEEEEvNT_6ParamsE:
        .type           _ZN7cutlass13device_kernelIN5flash11enable_sm90INS1_16FlashAttnBwdSm90INS1_25CollectiveMainloopBwdSm90ILi2ELi2ELi2EN4cute5tupleIJNS5_1CILi1EEES8_S8_EEENS6_IJNS7_ILi64EEENS7_ILi128EEENS7_ILi96EEEEEENS_10bfloat16_tEfNS_4arch4Sm90ELb0ELb1ELb1ELb1ELb1ELb1ELb0ELb0ELi2ELi1ELi2ELi1ELb1EEENS1_24CollectiveEpilogueBwdGQAISD_fSG_Li256ELb1ELb1EEENS1_19SingleTileSchedulerILb1ELb0ELb0ELi128EEEEEEEEEvNT_6ParamsE,@function
        .size           _ZN7cutlass13device_kernelIN5flash11enable_sm90INS1_16FlashAttnBwdSm90INS1_25CollectiveMainloopBwdSm90ILi2ELi2ELi2EN4cute5tupleIJNS5_1CILi1EEES8_S8_EEENS6_IJNS7_ILi64EEENS7_ILi128EEENS7_ILi96EEEEEENS_10bfloat16_tEfNS_4arch4Sm90ELb0ELb1ELb1ELb1ELb1ELb1ELb0ELb0ELi2ELi1ELi2ELi1ELb1EEENS1_24CollectiveEpilogueBwdGQAISD_fSG_Li256ELb1ELb1EEENS1_19SingleTileSchedulerILb1ELb0ELb0ELi128EEEEEEEEEvNT_6ParamsE,(.L_x_6566 - _ZN7cutlass13device_kernelIN5flash11enable_sm90INS1_16FlashAttnBwdSm90INS1_25CollectiveMainloopBwdSm90ILi2ELi2ELi2EN4cute5tupleIJNS5_1CILi1EEES8_S8_EEENS6_IJNS7_ILi64EEENS7_ILi128EEENS7_ILi96EEEEEENS_10bfloat16_tEfNS_4arch4Sm90ELb0ELb1ELb1ELb1ELb1ELb1ELb0ELb0ELi2ELi1ELi2ELi1ELb1EEENS1_24CollectiveEpilogueBwdGQAISD_fSG_Li256ELb1ELb1EEENS1_19SingleTileSchedulerILb1ELb0ELb0ELi128EEEEEEEEEvNT_6ParamsE)
        .other          _ZN7cutlass13device_kernelIN5flash11enable_sm90INS1_16FlashAttnBwdSm90INS1_25CollectiveMainloopBwdSm90ILi2ELi2ELi2EN4cute5tupleIJNS5_1CILi1EEES8_S8_EEENS6_IJNS7_ILi64EEENS7_ILi128EEENS7_ILi96EEEEEENS_10bfloat16_tEfNS_4arch4Sm90ELb0ELb1ELb1ELb1ELb1ELb1ELb0ELb0ELi2ELi1ELi2ELi1ELb1EEENS1_24CollectiveEpilogueBwdGQAISD_fSG_Li256ELb1ELb1EEENS1_19SingleTileSchedulerILb1ELb0ELb0ELi128EEEEEEEEEvNT_6ParamsE,@"STO_CUDA_ENTRY STV_DEFAULT"
_ZN7cutlass13device_kernelIN5flash11enable_sm90INS1_16FlashAttnBwdSm90INS1_25CollectiveMainloopBwdSm90ILi2ELi2ELi2EN4cute5tupleIJNS5_1CILi1EEES8_S8_EEENS6_IJNS7_ILi64EEENS7_ILi128EEENS7_ILi96EEEEEENS_10bfloat16_tEfNS_4arch4Sm90ELb0ELb1ELb1ELb1ELb1ELb1ELb0ELb0ELi2ELi1ELi2ELi1ELb1EEENS1_24CollectiveEpilogueBwdGQAISD_fSG_Li256ELb1ELb1EEENS1_19SingleTileSchedulerILb1ELb0ELb0ELi128EEEEEEEEEvNT_6ParamsE:
        /* <DEDUP_REMOVED lines=24> */
.L_x_1970:
[----:B------:R-:W-:Y:S05]  /*0180*/  BSYNC B0 ;  /* 0x0000000000007941 */ /* 0x000fea0003800000 */
.L_x_1969:
        /* <DEDUP_REMOVED lines=37> */
.L_x_1971:
        /* <DEDUP_REMOVED lines=22> */
.L_x_1972:
[----:B------:R-:W-:Y:S01]  /*0540*/  PLOP3.LUT P0, PT, PT, PT, UP0, 0x80, 0x0 ;  /* 0x000000000000781c */ /* 0x000fe20003f0f008 */
[----:B------:R-:W-:Y:S01]  /*0550*/  NOP ;  /* 0x0000000000007918 */ /* 0x000fe20000000000 */
[----:B------:R-:W-:Y:S01]  /*0560*/  ULDC.64 UR46, c[0x0][0x208] ;  /* 0x00008200002e7ab9 */ /* 0x000fe20000000a00 */
[----:B------:R-:W-:Y:S01]  /*0570*/  BSSY B6, `(.L_x_1973) ;  /* 0x0000abb000067945 */ /* 0x000fe20003800000 */
[----:B-12-4-:R-:W-:Y:S09]  /*0580*/  BAR.SYNC.DEFER_BLOCKING 0x0 ;  /* 0x0000000000007b1d */ /* 0x016ff20000010000 */
[----:B------:R-:W-:Y:S05]  /*0590*/  @!P0 BRA `(.L_x_1974) ;  /* 0x0000005800fc8947 */ /* 0x000fea0003800000 */
.L_x_1975:
        /* <DEDUP_REMOVED lines=24> */
.L_x_1976:
        /* <DEDUP_REMOVED lines=14> */
.L_x_1978:
[----:B------:R-:W-:-:S05]  /*0800*/  ULDC UR4, c[0x0][0x8c4] ;  /* 0x0002310000047ab9 */ /* 0x000fca0000000800 */
.L_x_1977:
        /* <DEDUP_REMOVED lines=19> */
.L_x_1980:
        /* <DEDUP_REMOVED lines=14> */
.L_x_1981:
        /* <DEDUP_REMOVED lines=11> */
.L_x_1982:
        /* <DEDUP_REMOVED lines=13> */
.L_x_1983:
        /* <DEDUP_REMOVED lines=66> */
.L_x_1984:
        /* <DEDUP_REMOVED lines=28> */
.L_x_1987:
        /* <DEDUP_REMOVED lines=15> */
.L_x_1986:
        /* <DEDUP_REMOVED lines=22> */
.L_x_1989:
        /* <DEDUP_REMOVED lines=15> */
.L_x_1988:
[----:B------:R-:W-:Y:S01]  /*14c0*/  SHF.R.S32.HI R19, RZ, 0x1f, R18 ;  /* 0x0000001fff137819 */ /* 0x000fe20000011412 */
[----:B------:R-:W-:-:S03]  /*14d0*/  UMOV UR4, 0xffffffff ;  /* 0xffffffff00047882 */ /* 0x000fc60000000000 */
[----:B------:R-:W-:-:S04]  /*14e0*/  LEA.HI R0, R19, R18, RZ, 0x7 ;  /* 0x0000001213007211 */ /* 0x000fc800078f38ff */
[----:B------:R-:W-:Y:S01]  /*14f0*/  SHF.R.S32.HI R17, RZ, 0x7, R0 ;  /* 0x00000007ff117819 */ /* 0x000fe20000011400 */
[----:B------:R-:W-:Y:S06]  /*1500*/  BRA.DIV UR4, `(.L_x_1990) ;  /* 0x0000009e040c7947 */ /* 0x000fec000b800000 */
[----:B------:R1:W2:Y:S02]  /*1510*/  SHFL.IDX PT, R14, R17, RZ, 0x1f ;  /* 0x00001fff110e7589 */ /* 0x0002a400000e0000 */
.L_x_2114:
        /* <DEDUP_REMOVED lines=15> */
.L_x_1991:
        /* <DEDUP_REMOVED lines=19> */
.L_x_1993:
        /* <DEDUP_REMOVED lines=124> */
.L_x_2004:
[----:B------:R-:W-:-:S06]  /*1f00*/  UISETP.NE.AND UP0, UPT, UR11, 0x3, UPT ;  /* 0x000000030b00788c */ /* 0x000fcc000bf05270 */
[----:B------:R-:W-:-:S13]  /*1f10*/  PLOP3.LUT P6, PT, PT, PT, UP0, 0x80, 0x0 ;  /* 0x000000000000781c */ /* 0x000fda0003fcf008 */
[----:B-1----:R-:W-:Y:S05]  /*1f20*/  @!P6 BRA `(.L_x_1994) ;  /* 0x000000000004e947 */ /* 0x002fea0003800000 */
[----:B------:R-:W-:Y:S01]  /*1f30*/  BPT.TRAP 0x1 ;  /* 0x000000040000795c */ /* 0x000fe20000300000 */
.L_x_1994:
[----:B------:R-:W-:Y:S01]  /*1f40*/  R2UR UR7, R237 ;  /* 0x00000000ed0772ca */ /* 0x000fe200000e0000 */
[----:B------:R-:W-:-:S05]  /*1f50*/  IMAD.U32 R120, RZ, RZ, UR9 ;  /* 0x00000009ff787e24 */ /* 0x000fca000f8e00ff */
[----:B------:R-:W-:-:S07]  /*1f60*/  SHF.L.U32 R120, R120, 0x1f, RZ ;  /* 0x0000001f78787819 */ /* 0x000fce00000006ff */
[----:B------:R-:W-:-:S09]  /*1f70*/  ULEA UR7, UR4, UR7, 0x3 ;  /* 0x0000000704077291 */ /* 0x000fd2000f8e183f */
[----:B------:R1:W2:Y:S01]  /*1f80*/  SYNCS.PHASECHK.TRANS64.TRYWAIT P0, [UR7+0x26810], R120 ;  /* 0x02681078ff0075a7 */ /* 0x0002a20008000147 */
[----:B------:R-:W-:Y:S05]  /*1f90*/  @!P6 BRA `(.L_x_1995) ;  /* 0x000000000004e947 */ /* 0x000fea0003800000 */
[----:B------:R-:W-:Y:S01]  /*1fa0*/  BPT.TRAP 0x1 ;  /* 0x000000040000795c */ /* 0x000fe20000300000 */
.L_x_1995:
[----:B--2---:R-:W-:Y:S05]  /*1fb0*/  @P0 BRA `(.L_x_1996) ;  /* 0x0000000000080947 */ /* 0x004fea0003800000 */
[----:B------:R-:W2:Y:S02]  /*1fc0*/  SYNCS.PHASECHK.TRANS64.TRYWAIT P0, [UR7+0x26810], R120 ;  /* 0x02681078ff0075a7 */ /* 0x000ea40008000147 */
[----:B--2---:R-:W-:Y:S05]  /*1fd0*/  @!P0 BRA `(.L_x_1997) ;  /* 0x00000090008c8947 */ /* 0x004fea0003800000 */
.L_x_1996:
        /* <DEDUP_REMOVED lines=66> */
.L_x_1998:
[----:B------:R1:W1:Y:S01]  /*2400*/  SYNCS.PHASECHK.TRANS64.TRYWAIT P0, [UR7+0x26830], R120 ;  /* 0x02683078ff0075a7 */ /* 0x0002620008000147 */
[----:B------:R-:W-:Y:S05]  /*2410*/  @!P6 BRA `(.L_x_1999) ;  /* 0x000000000004e947 */ /* 0x000fea0003800000 */
[----:B------:R-:W-:Y:S01]  /*2420*/  BPT.TRAP 0x1 ;  /* 0x000000040000795c */ /* 0x000fe20000300000 */
.L_x_1999:
        /* <DEDUP_REMOVED lines=50> */
.L_x_2000:
        /* <DEDUP_REMOVED lines=598> */
.L_x_2002:
        /* <DEDUP_REMOVED lines=48> */
.L_x_2003:
        /* <DEDUP_REMOVED lines=62> */
.L_x_1985:
[----:B------:R-:W-:Y:S05]  /*5390*/  @P0 BRA `(.L_x_1979) ;  /* 0x0000005c00600947 */ /* 0x000fea0003800000 */
[----:B------:R-:W-:Y:S01]  /*53a0*/  ULDC.64 UR4, c[0x0][0x878] ;  /* 0x00021e0000047ab9 */ /* 0x000fe20000000a00 */
[----:B-1----:R-:W1:Y:S01]  /*53b0*/  S2R R4, SR_TID.X ;  /* 0x0000000000047919 */ /* 0x002e620000002100 */
        /* <DEDUP_REMOVED lines=17> */
[----:B------:R-:W5:Y:S01]  /*54d0*/  S2UR UR4, SR_CTAID.Y ;  /* 0x00000000000479c3 */ /* 0x000f620000002600 */
        /* <DEDUP_REMOVED lines=12> */
[----:B-----5:R-:W-:Y:S02]  /*55a0*/  UIMAD.WIDE.U32 UR8, UR4, UR8, URZ ;  /* 0x00000008040872a5 */ /* 0x020fe4000f8e003f */
        /* <DEDUP_REMOVED lines=75> */
.L_x_2007:
[----:B------:R-:W2:Y:S04]  /*5a60*/  LDG.E.STRONG.GPU R4, desc[UR46][R2.64] ;  /* 0x0000002e02047981 */ /* 0x000ea8000c1ef900 */
[----:B--2---:R-:W-:Y:S01]  /*5a70*/  CCTL.IVALL ;  /* 0x00000000ff00798f */ /* 0x004fe20002000000 */
[----:B------:R-:W-:Y:S05]  /*5a80*/  YIELD ;  /* 0x0000000000007946 */ /* 0x000fea0003800000 */
[----:B------:R-:W-:-:S13]  /*5a90*/  ISETP.NE.AND P0, PT, R4, UR17, PT ;  /* 0x0000001104007c0c */ /* 0x000fda000bf05270 */
[----:B------:R-:W-:Y:S05]  /*5aa0*/  @P0 BRA `(.L_x_2007) ;  /* 0xfffffffc00ec0947 */ /* 0x000fea000383ffff */
.L_x_2006:
[----:B------:R-:W-:Y:S05]  /*5ab0*/  BSYNC B0 ;  /* 0x0000000000007941 */ /* 0x000fea0003800000 */
.L_x_2005:
[----:B------:R-:W-:-:S03]  /*5ac0*/  UMOV UR4, 0xffffffff ;  /* 0xffffffff00047882 */ /* 0x000fc60000000000 */
[----:B------:R-:W-:Y:S05]  /*5ad0*/  BRA.DIV UR4, `(.L_x_2008) ;  /* 0x0000005604fc7947 */ /* 0x000fea000b800000 */
[----:B------:R-:W-:Y:S01]  /*5ae0*/  NOP ;  /* 0x0000000000007918 */ /* 0x000fe20000000000 */
.L_x_2117:
        /* <DEDUP_REMOVED lines=16> */
.L_x_2011:
[----:B------:R-:W-:Y:S01]  /*5bf0*/  @P0 ELECT P2, URZ, PT ;  /* 0x00000000003f082f */ /* 0x000fe20003840000 */
[----:B------:R2:W-:-:S12]  /*5c00*/  UBLKRED.G.S.ADD.F32.RN [UR4], [UR9], UR6, desc[UR10] ;  /* 0x00000a04090073bb */ /* 0x0005d800080a1406 */
[----:B------:R-:W-:Y:S02]  /*5c10*/  @P2 PLOP3.LUT P0, PT, P2, PT, PT, 0x8, 0x0 ;  /* 0x000000000000281c */ /* 0x000fe4000170e170 */
[----:B------:R-:W-:-:S11]  /*5c20*/  PLOP3.LUT P2, PT, PT, PT, PT, 0x8, 0x0 ;  /* 0x000000000000781c */ /* 0x000fd60003f4e170 */
[----:B--2---:R-:W-:Y:S05]  /*5c30*/  @P0 BRA.U.ANY `(.L_x_2011) ;  /* 0xfffffffd00ec0947 */ /* 0x004fea000393ffff */
[----:B------:R0:W-:Y:S01]  /*5c40*/  UTMACMDFLUSH ;  /* 0x00000000000079b7 */ /* 0x0001e20000000000 */
[----:B------:R-:W-:-:S04]  /*5c50*/  DEPBAR.LE SB0, 0x0 ;  /* 0x000080000000791a */ /* 0x000fc80000000000 */
.L_x_2010:
[----:B------:R-:W-:Y:S05]  /*5c60*/  BSYNC B0 ;  /* 0x0000000000007941 */ /* 0x000fea0003800000 */
.L_x_2009:
        /* <DEDUP_REMOVED lines=14> */
.L_x_2013:
[----:B------:R-:W-:Y:S05]  /*5d50*/  BSYNC B0 ;  /* 0x0000000000007941 */ /* 0x000fea0003800000 */
.L_x_2012:
        /* <DEDUP_REMOVED lines=20> */
.L_x_2016:
[----:B-12---:R-:W2:Y:S04]  /*5ea0*/  LDG.E.STRONG.GPU R0, desc[UR46][R2.64] ;  /* 0x0000002e02007981 */ /* 0x006ea8000c1ef900 */
[----:B--2---:R-:W-:Y:S01]  /*5eb0*/  CCTL.IVALL ;  /* 0x00000000ff00798f */ /* 0x004fe20002000000 */
[----:B------:R-:W-:Y:S05]  /*5ec0*/  YIELD ;  /* 0x0000000000007946 */ /* 0x000fea0003800000 */
[----:B------:R-:W-:-:S13]  /*5ed0*/  ISETP.NE.AND P0, PT, R0, UR17, PT ;  /* 0x0000001100007c0c */ /* 0x000fda000bf05270 */
[----:B------:R-:W-:Y:S05]  /*5ee0*/  @P0 BRA `(.L_x_2016) ;  /* 0xfffffffc00ec0947 */ /* 0x000fea000383ffff */
.L_x_2015:
[----:B------:R-:W-:Y:S05]  /*5ef0*/  BSYNC B0 ;  /* 0x0000000000007941 */ /* 0x000fea0003800000 */
.L_x_2014:
[----:B------:R-:W-:-:S03]  /*5f00*/  UMOV UR4, 0xffffffff ;  /* 0xffffffff00047882 */ /* 0x000fc60000000000 */
[----:B------:R-:W-:Y:S05]  /*5f10*/  BRA.DIV UR4, `(.L_x_2017) ;  /* 0x0000005604087947 */ /* 0x000fea000b800000 */
[----:B------:R-:W-:Y:S01]  /*5f20*/  NOP ;  /* 0x0000000000007918 */ /* 0x000fe20000000000 */
.L_x_2120:
        /* <DEDUP_REMOVED lines=16> */
.L_x_2020:
[----:B------:R-:W-:Y:S01]  /*6030*/  @P0 ELECT P2, URZ, PT ;  /* 0x00000000003f082f */ /* 0x000fe20003840000 */
[----:B------:R3:W-:-:S12]  /*6040*/  UBLKRED.G.S.ADD.F32.RN [UR4], [UR9], UR6, desc[UR10] ;  /* 0x00000a04090073bb */ /* 0x0007d800080a1406 */
[----:B------:R-:W-:Y:S02]  /*6050*/  @P2 PLOP3.LUT P0, PT, P2, PT, PT, 0x8, 0x0 ;  /* 0x000000000000281c */ /* 0x000fe4000170e170 */
[----:B------:R-:W-:-:S11]  /*6060*/  PLOP3.LUT P2, PT, PT, PT, PT, 0x8, 0x0 ;  /* 0x000000000000781c */ /* 0x000fd60003f4e170 */
[----:B---3--:R-:W-:Y:S05]  /*6070*/  @P0 BRA.U.ANY `(.L_x_2020) ;  /* 0xfffffffd00ec0947 */ /* 0x008fea000393ffff */
[----:B------:R0:W-:Y:S01]  /*6080*/  UTMACMDFLUSH ;  /* 0x00000000000079b7 */ /* 0x0001e20000000000 */
[----:B------:R-:W-:-:S04]  /*6090*/  DEPBAR.LE SB0, 0x0 ;  /* 0x000080000000791a */ /* 0x000fc80000000000 */
.L_x_2019:
[----:B------:R-:W-:Y:S05]  /*60a0*/  BSYNC B0 ;  /* 0x0000000000007941 */ /* 0x000fea0003800000 */
.L_x_2018:
        /* <DEDUP_REMOVED lines=14> */
.L_x_1974:
        /* <DEDUP_REMOVED lines=21> */
.L_x_2022:
        /* <DEDUP_REMOVED lines=13> */
.L_x_2024:
[----:B------:R-:W-:-:S05]  /*63b0*/  ULDC UR4, c[0x0][0x8c4] ;  /* 0x0002310000047ab9 */ /* 0x000fca0000000800 */
.L_x_2023:
        /* <DEDUP_REMOVED lines=44> */
.L_x_2025:
        /* <DEDUP_REMOVED lines=13> */
.L_x_2026:
        /* <DEDUP_REMOVED lines=12> */
.L_x_2027:
        /* <DEDUP_REMOVED lines=27> */
.L_x_2028:
        /* <DEDUP_REMOVED lines=39> */
.L_x_2033:
[----:B------:R-:W2:Y:S04]  /*6c30*/  LDG.E.STRONG.GPU R0, desc[UR46][R2.64] ;  /* 0x0000002e02007981 */ /* 0x000ea8000c1ef900 */
[----:B--2---:R-:W-:Y:S01]  /*6c40*/  CCTL.IVALL ;  /* 0x00000000ff00798f */ /* 0x004fe20002000000 */
[----:B------:R-:W-:Y:S05]  /*6c50*/  YIELD ;  /* 0x0000000000007946 */ /* 0x000fea0003800000 */
[----:B------:R-:W-:-:S13]  /*6c60*/  ISETP.NE.AND P1, PT, R0, UR22, PT ;  /* 0x0000001600007c0c */ /* 0x000fda000bf25270 */
[----:B------:R-:W-:Y:S05]  /*6c70*/  @P1 BRA `(.L_x_2033) ;  /* 0xfffffffc00ec1947 */ /* 0x000fea000383ffff */
.L_x_2032:
[----:B------:R-:W-:Y:S05]  /*6c80*/  BSYNC B0 ;  /* 0x0000000000007941 */ /* 0x000fea0003800000 */
.L_x_2031:
[----:B------:R-:W-:-:S03]  /*6c90*/  UMOV UR17, 0xffffffff ;  /* 0xffffffff00117882 */ /* 0x000fc60000000000 */
[----:B------:R-:W-:Y:S05]  /*6ca0*/  BRA.DIV UR17, `(.L_x_2034) ;  /* 0x0000004611c07947 */ /* 0x000fea000b800000 */
[----:B------:R-:W-:Y:S01]  /*6cb0*/  NOP ;  /* 0x0000000000007918 */ /* 0x000fe20000000000 */
.L_x_2123:
        /* <DEDUP_REMOVED lines=22> */
.L_x_2036:
[----:B------:R-:W-:Y:S05]  /*6e20*/  BSYNC B0 ;  /* 0x0000000000007941 */ /* 0x000fea0003800000 */
.L_x_2035:
        /* <DEDUP_REMOVED lines=20> */
.L_x_2038:
[----:B------:R-:W-:Y:S05]  /*6f70*/  BSYNC B0 ;  /* 0x0000000000007941 */ /* 0x000fea0003800000 */
.L_x_2037:
[----:B------:R-:W-:Y:S06]  /*6f80*/  BAR.ARV 0xa, 0xa0 ;  /* 0x0282800000007b1d */ /* 0x000fec0000002000 */
[----:B------:R-:W-:Y:S04]  /*6f90*/  BSSY B0, `(.L_x_2039) ;  /* 0x0000003000007945 */ /* 0x000fe80003800000 */
[----:B------:R-:W-:Y:S05]  /*6fa0*/  @!P0 BRA `(.L_x_2040) ;  /* 0x0000000000048947 */ /* 0x000fea0003800000 */
[----:B------:R-:W-:-:S04]  /*6fb0*/  DEPBAR.LE SB0, 0x0 ;  /* 0x000080000000791a */ /* 0x000fc80000000000 */
.L_x_2040:
[----:B------:R-:W-:Y:S05]  /*6fc0*/  BSYNC B0 ;  /* 0x0000000000007941 */ /* 0x000fea0003800000 */
.L_x_2039:
        /* <DEDUP_REMOVED lines=19> */
.L_x_2042:
[----:B------:R-:W-:Y:S05]  /*7100*/  BSYNC B0 ;  /* 0x0000000000007941 */ /* 0x000fea0003800000 */
.L_x_2041:
[----:B------:R-:W-:Y:S01]  /*7110*/  UIADD3 UR17, UR9, 0x1, URZ ;  /* 0x0000000109117890 */ /* 0x000fe2000fffe03f */
[----:B------:R-:W-:Y:S11]  /*7120*/  BRA `(.L_x_2043) ;  /* 0x0000000000047947 */ /* 0x000ff60003800000 */
.L_x_2030:
[----:B------:R-:W-:-:S05]  /*7130*/  UMOV UR17, UR9 ;  /* 0x0000000900117c82 */ /* 0x000fca0008000000 */
.L_x_2043:
        /* <DEDUP_REMOVED lines=16> */
.L_x_2068:
        /* <DEDUP_REMOVED lines=11> */
.L_x_2046:
[----:B------:R-:W2:Y:S04]  /*72f0*/  LDG.E.STRONG.GPU R0, desc[UR46][R2.64] ;  /* 0x0000002e02007981 */ /* 0x000ea8000c1ef900 */
[----:B--2---:R-:W-:Y:S01]  /*7300*/  CCTL.IVALL ;  /* 0x00000000ff00798f */ /* 0x004fe20002000000 */
[----:B------:R-:W-:Y:S05]  /*7310*/  YIELD ;  /* 0x0000000000007946 */ /* 0x000fea0003800000 */
[----:B------:R-:W-:-:S13]  /*7320*/  ISETP.NE.AND P1, PT, R0, UR22, PT ;  /* 0x0000001600007c0c */ /* 0x000fda000bf25270 */
[----:B------:R-:W-:Y:S05]  /*7330*/  @P1 BRA `(.L_x_2046) ;  /* 0xfffffffc00ec1947 */ /* 0x000fea000383ffff */
.L_x_2045:
[----:B------:R-:W-:Y:S05]  /*7340*/  BSYNC B0 ;  /* 0x0000000000007941 */ /* 0x000fea0003800000 */
.L_x_2044:
[----:B------:R-:W-:-:S03]  /*7350*/  UMOV UR16, 0xffffffff ;  /* 0xffffffff00107882 */ /* 0x000fc60000000000 */
[----:B------:R-:W-:Y:S05]  /*7360*/  BRA.DIV UR16, `(.L_x_2047) ;  /* 0x00000042102c7947 */ /* 0x000fea000b800000 */
[----:B------:R-:W-:Y:S01]  /*7370*/  NOP ;  /* 0x0000000000007918 */ /* 0x000fe20000000000 */
.L_x_2126:
        /* <DEDUP_REMOVED lines=19> */
.L_x_2049:
[----:B------:R-:W-:Y:S05]  /*74b0*/  BSYNC B0 ;  /* 0x0000000000007941 */ /* 0x000fea0003800000 */
.L_x_2048:
        /* <DEDUP_REMOVED lines=17> */
.L_x_2051:
[----:B------:R-:W-:Y:S05]  /*75d0*/  BSYNC B0 ;  /* 0x0000000000007941 */ /* 0x000fea0003800000 */
.L_x_2050:
[----:B------:R-:W-:Y:S06]  /*75e0*/  BAR.ARV 0xa, 0xa0 ;  /* 0x0282800000007b1d */ /* 0x000fec0000002000 */
[----:B------:R-:W-:Y:S04]  /*75f0*/  BSSY B0, `(.L_x_2052) ;  /* 0x0000003000007945 */ /* 0x000fe80003800000 */
[----:B------:R-:W-:Y:S05]  /*7600*/  @!P0 BRA `(.L_x_2053) ;  /* 0x0000000000048947 */ /* 0x000fea0003800000 */
[----:B------:R-:W-:-:S04]  /*7610*/  DEPBAR.LE SB0, 0x0 ;  /* 0x000080000000791a */ /* 0x000fc80000000000 */
.L_x_2053:
[----:B------:R-:W-:Y:S05]  /*7620*/  BSYNC B0 ;  /* 0x0000000000007941 */ /* 0x000fea0003800000 */
.L_x_2052:
        /* <DEDUP_REMOVED lines=19> */
.L_x_2055:
[----:B------:R-:W-:Y:S05]  /*7760*/  BSYNC B0 ;  /* 0x0000000000007941 */ /* 0x000fea0003800000 */
.L_x_2054:
        /* <DEDUP_REMOVED lines=9> */
.L_x_2058:
[----:B------:R-:W2:Y:S04]  /*7800*/  LDG.E.STRONG.GPU R0, desc[UR46][R2.64] ;  /* 0x0000002e02007981 */ /* 0x000ea8000c1ef900 */
[----:B--2---:R-:W-:Y:S01]  /*7810*/  CCTL.IVALL ;  /* 0x00000000ff00798f */ /* 0x004fe20002000000 */
[----:B------:R-:W-:Y:S05]  /*7820*/  YIELD ;  /* 0x0000000000007946 */ /* 0x000fea0003800000 */
[----:B------:R-:W-:-:S13]  /*7830*/  ISETP.NE.AND P1, PT, R0, UR22, PT ;  /* 0x0000001600007c0c */ /* 0x000fda000bf25270 */
[----:B------:R-:W-:Y:S05]  /*7840*/  @P1 BRA `(.L_x_2058) ;  /* 0xfffffffc00ec1947 */ /* 0x000fea000383ffff */
.L_x_2057:
[----:B------:R-:W-:Y:S05]  /*7850*/  BSYNC B0 ;  /* 0x0000000000007941 */ /* 0x000fea0003800000 */
.L_x_2056:
[----:B------:R-:W-:-:S03]  /*7860*/  UMOV UR12, 0xffffffff ;  /* 0xffffffff000c7882 */ /* 0x000fc60000000000 */
[----:B------:R-:W-:Y:S05]  /*7870*/  BRA.DIV UR12, `(.L_x_2059) ;  /* 0x0000003e0c047947 */ /* 0x000fea000b800000 */
[----:B------:R-:W-:Y:S01]  /*7880*/  NOP ;  /* 0x0000000000007918 */ /* 0x000fe20000000000 */
.L_x_2129:
        /* <DEDUP_REMOVED lines=15> */
.L_x_2061:
[----:B------:R-:W-:Y:S05]  /*7980*/  BSYNC B0 ;  /* 0x0000000000007941 */ /* 0x000fea0003800000 */
.L_x_2060:
        /* <DEDUP_REMOVED lines=15> */
.L_x_2063:
[----:B------:R-:W-:Y:S05]  /*7a80*/  BSYNC B0 ;  /* 0x0000000000007941 */ /* 0x000fea0003800000 */
.L_x_2062:
[----:B------:R-:W-:Y:S06]  /*7a90*/  BAR.ARV 0xa, 0xa0 ;  /* 0x0282800000007b1d */ /* 0x000fec0000002000 */
[----:B------:R-:W-:Y:S04]  /*7aa0*/  BSSY B0, `(.L_x_2064) ;  /* 0x0000003000007945 */ /* 0x000fe80003800000 */
[----:B------:R-:W-:Y:S05]  /*7ab0*/  @!P0 BRA `(.L_x_2065) ;  /* 0x0000000000048947 */ /* 0x000fea0003800000 */
[----:B------:R-:W-:-:S04]  /*7ac0*/  DEPBAR.LE SB0, 0x0 ;  /* 0x000080000000791a */ /* 0x000fc80000000000 */
.L_x_2065:
[----:B------:R-:W-:Y:S05]  /*7ad0*/  BSYNC B0 ;  /* 0x0000000000007941 */ /* 0x000fea0003800000 */
.L_x_2064:
        /* <DEDUP_REMOVED lines=19> */
.L_x_2067:
[----:B------:R-:W-:Y:S05]  /*7c10*/  BSYNC B0 ;  /* 0x0000000000007941 */ /* 0x000fea0003800000 */
.L_x_2066:
[----:B------:R-:W-:Y:S02]  /*7c20*/  UIADD3 UR9, UR9, 0x2, URZ ;  /* 0x0000000209097890 */ /* 0x000fe4000fffe03f */
[----:B------:R-:W-:Y:S02]  /*7c30*/  UIADD3 UR4, UR4, 0x3000, URZ ;  /* 0x0000300004047890 */ /* 0x000fe4000fffe03f */
[----:B------:R-:W-:-:S06]  /*7c40*/  UISETP.GE.AND UP0, UPT, UR9, UR11, UPT ;  /* 0x0000000b0900728c */ /* 0x000fcc000bf06270 */
[----:B------:R-:W-:-:S13]  /*7c50*/  PLOP3.LUT P1, PT, PT, PT, UP0, 0x80, 0x0 ;  /* 0x000000000000781c */ /* 0x000fda0003f2f008 */
[----:B------:R-:W-:Y:S05]  /*7c60*/  @!P1 BRA `(.L_x_2068) ;  /* 0xfffffff400749947 */ /* 0x000fea000383ffff */
.L_x_2029:
        /* <DEDUP_REMOVED lines=41> */
.L_x_2071:
[----:B------:R-:W-:Y:S05]  /*7f00*/  BSYNC B0 ;  /* 0x0000000000007941 */ /* 0x000fea0003800000 */
.L_x_2070:
[----:B------:R-:W-:Y:S05]  /*7f10*/  BRA `(.L_x_2072) ;  /* 0x0000000000047947 */ /* 0x000fea0003800000 */
.L_x_2069:
[----:B------:R-:W-:-:S05]  /*7f20*/  UMOV UR4, UR9 ;  /* 0x0000000900047c82 */ /* 0x000fca0008000000 */
.L_x_2072:
        /* <DEDUP_REMOVED lines=11> */
.L_x_2077:
        /* <DEDUP_REMOVED lines=24> */
.L_x_2074:
[----:B------:R-:W-:Y:S05]  /*8160*/  BSYNC B0 ;  /* 0x0000000000007941 */ /* 0x000fea0003800000 */
.L_x_2073:
        /* <DEDUP_REMOVED lines=24> */
.L_x_2076:
[----:B------:R-:W-:Y:S05]  /*82f0*/  BSYNC B0 ;  /* 0x0000000000007941 */ /* 0x000fea0003800000 */
.L_x_2075:
[----:B------:R-:W-:Y:S02]  /*8300*/  UIADD3 UR7, UR7, 0x2, URZ ;  /* 0x0000000207077890 */ /* 0x000fe4000fffe03f */
[----:B------:R-:W-:Y:S02]  /*8310*/  ULEA UR5, UR19, UR5, 0x1 ;  /* 0x0000000513057291 */ /* 0x000fe4000f8e083f */
[----:B------:R-:W-:Y:S02]  /*8320*/  ULEA UR6, UR19, UR6, 0x1 ;  /* 0x0000000613067291 */ /* 0x000fe4000f8e083f */
[----:B------:R-:W-:-:S13]  /*8330*/  ISETP.NE.AND P0, PT, RZ, UR7, PT ;  /* 0x00000007ff007c0c */ /* 0x000fda000bf05270 */
[----:B------:R-:W-:Y:S05]  /*8340*/  @!P0 BRA `(.L_x_1979) ;  /* 0x0000002c00748947 */ /* 0x000fea0003800000 */
[----:B------:R-:W-:Y:S05]  /*8350*/  BRA `(.L_x_2077) ;  /* 0xfffffffc00207947 */ /* 0x000fea000383ffff */
.L_x_2021:
        /* <DEDUP_REMOVED lines=14> */
.L_x_2078:
        /* <DEDUP_REMOVED lines=14> */
.L_x_2080:
[----:B------:R-:W-:-:S05]  /*8520*/  ULDC UR4, c[0x0][0x8c4] ;  /* 0x0002310000047ab9 */ /* 0x000fca0000000800 */
.L_x_2079:
        /* <DEDUP_REMOVED lines=59> */
.L_x_2082:
        /* <DEDUP_REMOVED lines=13> */
.L_x_2083:
        /* <DEDUP_REMOVED lines=8> */
.L_x_2084:
        /* <DEDUP_REMOVED lines=21> */
.L_x_2085:
        /* <DEDUP_REMOVED lines=50> */
.L_x_2130:
        /* <DEDUP_REMOVED lines=15> */
.L_x_2088:
        /* <DEDUP_REMOVED lines=127> */
.L_x_2099:
[----:B-123--:R-:W-:-:S04]  /*9780*/  SHF.L.U32 R18, R10, 0x1f, RZ ;  /* 0x0000001f0a127819 */ /* 0x00efc800000006ff */
[----:B------:R-:W2:Y:S02]  /*9790*/  SYNCS.PHASECHK.TRANS64.TRYWAIT P1, [R15+URZ+0x26840], R18 ;  /* 0x026840120f0075a7 */ /* 0x000ea4000802017f */
[----:B--2---:R-:W-:Y:S05]  /*97a0*/  @!P1 BRA `(.L_x_2091) ;  /* 0x0000001c00689947 */ /* 0x004fea0003800000 */
.L_x_2131:
        /* <DEDUP_REMOVED lines=8> */
.L_x_2092:
        /* <DEDUP_REMOVED lines=44> */
.L_x_2132:
        /* <DEDUP_REMOVED lines=8> */
.L_x_2094:
        /* <DEDUP_REMOVED lines=44> */
.L_x_2133:
        /* <DEDUP_REMOVED lines=8> */
.L_x_2096:
        /* <DEDUP_REMOVED lines=38> */
.L_x_2135:
        /* <DEDUP_REMOVED lines=8> */
.L_x_2098:
        /* <DEDUP_REMOVED lines=44> */
.L_x_2090:
[----:B------:R-:W4:Y:S02]  /*a450*/  LDL.LU R4, [R1+0x8] ;  /* 0x0000080001047983 */ /* 0x000f240000300800 */
[----:B----4-:R-:W-:Y:S02]  /*a460*/  ISETP.NE.AND P1, PT, R4, RZ, PT ;  /* 0x000000ff0400720c */ /* 0x010fe40003f25270 */
[----:B------:R4:W5:Y:S11]  /*a470*/  LDL R4, [R1+0x4] ;  /* 0x0000040001047983 */ /* 0x0009760000100800 */
[----:B----4-:R-:W-:Y:S05]  /*a480*/  @!P1 BRA `(.L_x_2089) ;  /* 0x0000000400949947 */ /* 0x010fea0003800000 */
[----:B------:R-:W-:-:S04]  /*a490*/  SHF.L.U32 R12, R10, 0x1f, RZ ;  /* 0x0000001f0a0c7819 */ /* 0x000fc800000006ff */
[----:B------:R-:W4:Y:S02]  /*a4a0*/  SYNCS.PHASECHK.TRANS64.TRYWAIT P1, [R15+URZ+0x26840], R12 ;  /* 0x0268400c0f0075a7 */ /* 0x000f24000802017f */
[----:B----4-:R-:W-:Y:S05]  /*a4b0*/  @!P1 BRA `(.L_x_2100) ;  /* 0x0000001000789947 */ /* 0x010fea0003800000 */
.L_x_2136:
        /* <DEDUP_REMOVED lines=8> */
.L_x_2101:
        /* <DEDUP_REMOVED lines=41> */
.L_x_2137:
        /* <DEDUP_REMOVED lines=8> */
.L_x_2103:
        /* <DEDUP_REMOVED lines=41> */
.L_x_2089:
[----:B------:R-:W1:Y:S01]  /*aae0*/  S2R R0, SR_TID.X ;  /* 0x0000000000007919 */ /* 0x000e620000002100 */
[----:B------:R-:W-:Y:S01]  /*aaf0*/  IMAD R3, R16, 0x8, R15 ;  /* 0x0000000810037824 */ /* 0x000fe200078e020f */
[----:B-1----:R-:W-:Y:S02]  /*ab00*/  LOP3.LUT R2, R0, 0x7f, RZ, 0xc0, !PT ;  /* 0x0000007f00027812 */ /* 0x002fe400078ec0ff */
[----:B------:R-:W-:Y:S02]  /*ab10*/  SHF.L.U32 R0, R10, 0x1f, RZ ;  /* 0x0000001f0a007819 */ /* 0x000fe400000006ff */
[----:B------:R-:W-:Y:S02]  /*ab20*/  ISETP.NE.AND P1, PT, R2, RZ, PT ;  /* 0x000000ff0200720c */ /* 0x000fe40003f25270 */
[----:B------:R-:W1:Y:S02]  /*ab30*/  SYNCS.PHASECHK.TRANS64.TRYWAIT P0, [R3+URZ+0x26840], R0 ;  /* 0x02684000030075a7 */ /* 0x000e64000800017f */
[----:B-1----:R-:W-:Y:S09]  /*ab40*/  @!P0 BRA `(.L_x_2104) ;  /* 0x0000000800fc8947 */ /* 0x002ff20003800000 */
.L_x_2138:
[----:B------:R-:W-:Y:S05]  /*ab50*/  @P1 BRA `(.L_x_2105) ;  /* 0x0000000000181947 */ /* 0x000fea0003800000 */
[----:B------:R-:W1:Y:S01]  /*ab60*/  S2R R2, SR_TID.X ;  /* 0x0000000000027919 */ /* 0x000e620000002100 */
[----:B------:R-:W-:-:S04]  /*ab70*/  IMAD.MOV.U32 R0, RZ, RZ, 0x3100 ;  /* 0x00003100ff007424 */ /* 0x000fc800078e00ff */
[----:B------:R1:W-:Y:S02]  /*ab80*/  SYNCS.ARRIVE.TRANS64 RZ, [R3+URZ+0x26830], R0 ;  /* 0x0268300003ff79a7 */ /* 0x0003e4000800003f */
[----:B-1----:R-:W-:-:S13]  /*ab90*/  LOP3.LUT P0, RZ, R2, 0x1f, RZ, 0xc0, !PT ;  /* 0x0000001f02ff7812 */ /* 0x002fda000780c0ff */
[----:B------:R-:W-:Y:S05]  /*aba0*/  @!P0 BRA `(.L_x_2105) ;  /* 0x0000000000048947 */ /* 0x000fea0003800000 */
[----:B------:R-:W-:Y:S01]  /*abb0*/  BPT.TRAP 0x1 ;  /* 0x000000040000795c */ /* 0x000fe20000300000 */
.L_x_2105:
        /* <DEDUP_REMOVED lines=48> */
.L_x_2086:
[----:B------:R-:W-:Y:S05]  /*aec0*/  BSYNC B0 ;  /* 0x0000000000007941 */ /* 0x000fea0003800000 */
.L_x_2081:
[----:B------:R-:W-:-:S03]  /*aed0*/  UMOV UR8, 0xffffffff ;  /* 0xffffffff00087882 */ /* 0x000fc60000000000 */
[----:B------:R-:W-:Y:S05]  /*aee0*/  BRA.DIV UR8, `(.L_x_2106) ;  /* 0x0000000a08287947 */ /* 0x000fea000b800000 */
[----:B------:R-:W-:-:S13]  /*aef0*/  ELECT P6, URZ, PT ;  /* 0x00000000003f782f */ /* 0x000fda00038c0000 */
.L_x_2141:
[----:B------:R-:W-:Y:S05]  /*af00*/  @!P6 BRA `(.L_x_1979) ;  /* 0x000000000084e947 */ /* 0x000fea0003800000 */
[----:B------:R-:W-:-:S06]  /*af10*/  ULOP3.LUT UR8, UR38, 0x2, URZ, 0xfc, !UPT ;  /* 0x0000000226087892 */ /* 0x000fcc000f8efc3f */
[----:B------:R-:W-:-:S05]  /*af20*/  IMAD.U32 R2, RZ, RZ, UR8 ;  /* 0x00000008ff027e24 */ /* 0x000fca000f8e00ff */
[----:B------:R-:W-:-:S13]  /*af30*/  ISETP.NE.AND P2, PT, R2, 0x3, PT ;  /* 0x000000030200780c */ /* 0x000fda0003f45270 */
[----:B------:R-:W-:Y:S05]  /*af40*/  @!P2 BRA `(.L_x_2107) ;  /* 0x000000000004a947 */ /* 0x000fea0003800000 */
[----:B---3--:R-:W-:Y:S01]  /*af50*/  BPT.TRAP 0x1 ;  /* 0x000000040000795c */ /* 0x008fe20000300000 */
.L_x_2107:
        /* <DEDUP_REMOVED lines=15> */
.L_x_2142:
[----:B------:R-:W2:Y:S02]  /*b050*/  SYNCS.PHASECHK.TRANS64.TRYWAIT P0, [R3+URZ], R2 ;  /* 0x00000002030075a7 */ /* 0x000ea4000800017f */
[----:B--2---:R-:W-:Y:S05]  /*b060*/  @!P0 BRA `(.L_x_2109) ;  /* 0x0000000400fc8947 */ /* 0x004fea0003800000 */
.L_x_2143:
[----:B------:R-:W-:Y:S05]  /*b070*/  @!P2 BRA `(.L_x_2110) ;  /* 0x000000000004a947 */ /* 0x000fea0003800000 */
[----:B---3--:R-:W-:Y:S01]  /*b080*/  BPT.TRAP 0x1 ;  /* 0x000000040000795c */ /* 0x008fe20000300000 */
.L_x_2110:
[----:B--2---:R-:W-:-:S04]  /*b090*/  VIADD R3, R8, 0x26840 ;  /* 0x0002684008037836 */ /* 0x004fc80000000000 */
[----:B------:R-:W-:-:S04]  /*b0a0*/  IMAD R5, R0, 0x8, R3 ;  /* 0x0000000800057824 */ /* 0x000fc800078e0203 */
[----:B------:R-:W2:Y:S02]  /*b0b0*/  SYNCS.PHASECHK.TRANS64.TRYWAIT P0, [R5+URZ], R4 ;  /* 0x00000004050075a7 */ /* 0x000ea4000800017f */
[----:B--2---:R-:W-:Y:S05]  /*b0c0*/  @!P0 BRA `(.L_x_2111) ;  /* 0x0000000400f88947 */ /* 0x004fea0003800000 */
.L_x_2144:
[----:B------:R-:W-:-:S07]  /*b0d0*/  IMAD R3, R6, 0x8, R3 ;  /* 0x0000000806037824 */ /* 0x000fce00078e0203 */
.L_x_2112:
[----:B----4-:R4:W1:Y:S02]  /*b0e0*/  SYNCS.PHASECHK.TRANS64.TRYWAIT P0, [R3+URZ], R2 ;  /* 0x00000002030075a7 */ /* 0x010864000800017f */
[----:B-1----:R-:W-:Y:S05]  /*b0f0*/  @!P0 NANOSLEEP.SYNCS 0x989680 ;  /* 0x009896800000895d */ /* 0x002fea0003900000 */
[----:B------:R-:W1:Y:S02]  /*b100*/  @!P0 SYNCS.PHASECHK.TRANS64 P0, [R3+URZ], R2 ;  /* 0x00000002030085a7 */ /* 0x000e64000800007f */
[----:B-1----:R-:W-:Y:S05]  /*b110*/  @!P0 BRA `(.L_x_2112) ;  /* 0xfffffffc00f08947 */ /* 0x002fea000383ffff */
.L_x_1979:
[----:B---3--:R-:W-:Y:S05]  /*b120*/  BSYNC B6 ;  /* 0x0000000000067941 */ /* 0x008fea0003800000 */
.L_x_1973:
[----:B------:R-:W-:Y:S05]  /*b130*/  EXIT ;  /* 0x000000000000794d */ /* 0x000fea0003800000 */
.L_x_1990:
[----:B------:R-:W-:Y:S02]  /*b140*/  IMAD.MOV.U32 R13, RZ, RZ, R17 ;  /* 0x000000ffff0d7224 */ /* 0x000fe400078e0011 */
[----:B------:R-:W-:Y:S02]  /*b150*/  IMAD.MOV.U32 R12, RZ, RZ, RZ ;  /* 0x000000ffff0c7224 */ /* 0x000fe400078e00ff */
[----:B------:R-:W-:Y:S02]  /*b160*/  IMAD.MOV.U32 R11, RZ, RZ, 0x1f ;  /* 0x0000001fff0b7424 */ /* 0x000fe400078e00ff */
[----:B------:R-:W-:-:S07]  /*b170*/  IMAD.MOV.U32 R15, RZ, RZ, -0x1 ;  /* 0xffffffffff0f7424 */ /* 0x000fce00078e00ff */
[----:B------:R-:W-:Y:S05]  /*b180*/  WARPSYNC.COLLECTIVE R15, `(.L_x_2113) ;  /* 0x000000000f087348 */ /* 0x000fea0003c00000 */
[----:B------:R1:W2:Y:S02]  /*b190*/  SHFL.IDX P6, R14, R13, R12, R11 ;  /* 0x0000000c0d0e7389 */ /* 0x0002a400000c000b */
[----:B-12---:R-:W-:Y:S01]  /*b1a0*/  ENDCOLLECTIVE ;  /* 0x000000000000791b */ /* 0x006fe20003800000 */
.L_x_2113:
[----:B------:R-:W-:Y:S05]  /*b1b0*/  BRA `(.L_x_2114) ;  /* 0xffffff6000d87947 */ /* 0x000fea000383ffff */
.L_x_1992:
[----:B--2---:R2:W3:Y:S02]  /*b1c0*/  SYNCS.PHASECHK.TRANS64.TRYWAIT P0, [R237+URZ+0x26800], R4 ;  /* 0x02680004ed0075a7 */ /* 0x0044e4000800017f */
[----:B---3--:R-:W-:Y:S05]  /*b1d0*/  @!P0 NANOSLEEP.SYNCS 0x989680 ;  /* 0x009896800000895d */ /* 0x008fea0003900000 */
[----:B------:R-:W3:Y:S02]  /*b1e0*/  @!P0 SYNCS.PHASECHK.TRANS64 P0, [R237+URZ+0x26800], R4 ;  /* 0x02680004ed0085a7 */ /* 0x000ee4000800007f */
[----:B---3--:R-:W-:Y:S05]  /*b1f0*/  @!P0 BRA `(.L_x_1992) ;  /* 0xfffffffc00f08947 */ /* 0x008fea000383ffff */
[----:B------:R-:W-:Y:S05]  /*b200*/  BRA `(.L_x_1991) ;  /* 0xffffff6400007947 */ /* 0x000fea000383ffff */
.L_x_1997:
[----:B--2---:R-:W-:-:S04]  /*b210*/  IMAD.U32 R5, RZ, RZ, UR7 ;  /* 0x00000007ff057e24 */ /* 0x004fc8000f8e00ff */
[----:B------:R2:W3:Y:S03]  /*b220*/  SYNCS.PHASECHK.TRANS64.TRYWAIT P0, [R5+URZ+0x26810], R120 ;  /* 0x02681078050075a7 */ /* 0x0004e6000800017f */
[----:B---3--:R-:W-:Y:S05]  /*b230*/  @!P0 NANOSLEEP.SYNCS 0x989680 ;  /* 0x009896800000895d */ /* 0x008fea0003900000 */
[----:B------:R-:W3:Y:S02]  /*b240*/  @!P0 SYNCS.PHASECHK.TRANS64 P0, [R5+URZ+0x26810], R120 ;  /* 0x02681078050085a7 */ /* 0x000ee4000800007f */
[----:B---3--:R-:W-:Y:S05]  /*b250*/  @!P0 BRA `(.L_x_1997) ;  /* 0xfffffffc00ec8947 */ /* 0x008fea000383ffff */
[----:B------:R-:W-:Y:S05]  /*b260*/  BRA `(.L_x_1996) ;  /* 0xffffff6c005c7947 */ /* 0x000fea000383ffff */
.L_x_2001:
[----:B------:R-:W-:-:S04]  /*b270*/  IMAD.U32 R121, RZ, RZ, UR7 ;  /* 0x00000007ff797e24 */ /* 0x000fc8000f8e00ff */
[----:B------:R1:W1:Y:S03]  /*b280*/  SYNCS.PHASECHK.TRANS64.TRYWAIT P0, [R121+URZ+0x26830], R120 ;  /* 0x02683078790075a7 */ /* 0x000266000800017f */
[----:B-1----:R-:W-:Y:S05]  /*b290*/  @!P0 NANOSLEEP.SYNCS 0x989680 ;  /* 0x009896800000895d */ /* 0x002fea0003900000 */
[----:B------:R-:W1:Y:S02]  /*b2a0*/  @!P0 SYNCS.PHASECHK.TRANS64 P0, [R121+URZ+0x26830], R120 ;  /* 0x02683078790085a7 */ /* 0x000e64000800007f */
[----:B-1----:R-:W-:Y:S05]  /*b2b0*/  @!P0 BRA `(.L_x_2001) ;  /* 0xfffffffc00ec8947 */ /* 0x002fea000383ffff */
[----:B------:R-:W-:Y:S05]  /*b2c0*/  BRA `(.L_x_2000) ;  /* 0xffffff7400207947 */ /* 0x000fea000383ffff */
.L_x_2008:
[----:B------:R-:W-:Y:S01]  /*b2d0*/  BSSY B0, `(.L_x_2115) ;  /* 0x0000005000007945 */ /* 0x000fe20003800000 */
[----:B------:R-:W-:-:S07]  /*b2e0*/  IMAD.MOV.U32 R15, RZ, RZ, -0x1 ;  /* 0xffffffffff0f7424 */ /* 0x000fce00078e00ff */
[----:B-1----:R-:W-:Y:S05]  /*b2f0*/  WARPSYNC.COLLECTIVE R15, `(.L_x_2116) ;  /* 0x000000000f087348 */ /* 0x002fea0003c00000 */
[----:B------:R-:W-:Y:S01]  /*b300*/  NOP ;  /* 0x0000000000007918 */ /* 0x000fe20000000000 */
[----:B-1----:R-:W-:Y:S01]  /*b310*/  ENDCOLLECTIVE ;  /* 0x000000000000791b */ /* 0x002fe20003800000 */
.L_x_2116:
[----:B------:R-:W-:Y:S05]  /*b320*/  BSYNC B0 ;  /* 0x0000000000007941 */ /* 0x000fea0003800000 */
.L_x_2115:
[----:B------:R-:W-:Y:S05]  /*b330*/  BRA `(.L_x_2117) ;  /* 0xffffffa400ec7947 */ /* 0x000fea000383ffff */
.L_x_2017:
[----:B------:R-:W-:Y:S01]  /*b340*/  BSSY B0, `(.L_x_2118) ;  /* 0x0000005000007945 */ /* 0x000fe20003800000 */
[----:B------:R-:W-:-:S07]  /*b350*/  IMAD.MOV.U32 R15, RZ, RZ, -0x1 ;  /* 0xffffffffff0f7424 */ /* 0x000fce00078e00ff */
[----:B-12---:R-:W-:Y:S05]  /*b360*/  WARPSYNC.COLLECTIVE R15, `(.L_x_2119) ;  /* 0x000000000f087348 */ /* 0x006fea0003c00000 */
[----:B------:R-:W-:Y:S01]  /*b370*/  NOP ;  /* 0x0000000000007918 */ /* 0x000fe20000000000 */
[----:B-12---:R-:W-:Y:S01]  /*b380*/  ENDCOLLECTIVE ;  /* 0x000000000000791b */ /* 0x006fe20003800000 */
.L_x_2119:
[----:B------:R-:W-:Y:S05]  /*b390*/  BSYNC B0 ;  /* 0x0000000000007941 */ /* 0x000fea0003800000 */
.L_x_2118:
[----:B------:R-:W-:Y:S05]  /*b3a0*/  BRA `(.L_x_2120) ;  /* 0xffffffa800e07947 */ /* 0x000fea000383ffff */
.L_x_2034:
[----:B------:R-:W-:Y:S01]  /*b3b0*/  BSSY B0, `(.L_x_2121) ;  /* 0x0000005000007945 */ /* 0x000fe20003800000 */
[----:B------:R-:W-:-:S07]  /*b3c0*/  IMAD.MOV.U32 R15, RZ, RZ, -0x1 ;  /* 0xffffffffff0f7424 */ /* 0x000fce00078e00ff */
[----:B------:R-:W-:Y:S05]  /*b3d0*/  WARPSYNC.COLLECTIVE R15, `(.L_x_2122) ;  /* 0x000000000f087348 */ /* 0x000fea0003c00000 */
[----:B------:R-:W-:Y:S01]  /*b3e0*/  NOP ;  /* 0x0000000000007918 */ /* 0x000fe20000000000 */
[----:B------:R-:W-:Y:S01]  /*b3f0*/  ENDCOLLECTIVE ;  /* 0x000000000000791b */ /* 0x000fe20003800000 */
.L_x_2122:
[----:B------:R-:W-:Y:S05]  /*b400*/  BSYNC B0 ;  /* 0x0000000000007941 */ /* 0x000fea0003800000 */
.L_x_2121:
[----:B------:R-:W-:Y:S05]  /*b410*/  BRA `(.L_x_2123) ;  /* 0xffffffb800287947 */ /* 0x000fea000383ffff */
.L_x_2047:
[----:B------:R-:W-:Y:S01]  /*b420*/  BSSY B0, `(.L_x_2124) ;  /* 0x0000005000007945 */ /* 0x000fe20003800000 */
[----:B------:R-:W-:-:S07]  /*b430*/  IMAD.MOV.U32 R15, RZ, RZ, -0x1 ;  /* 0xffffffffff0f7424 */ /* 0x000fce00078e00ff */
[----:B------:R-:W-:Y:S05]  /*b440*/  WARPSYNC.COLLECTIVE R15, `(.L_x_2125) ;  /* 0x000000000f087348 */ /* 0x000fea0003c00000 */
[----:B------:R-:W-:Y:S01]  /*b450*/  NOP ;  /* 0x0000000000007918 */ /* 0x000fe20000000000 */
[----:B------:R-:W-:Y:S01]  /*b460*/  ENDCOLLECTIVE ;  /* 0x000000000000791b */ /* 0x000fe20003800000 */
.L_x_2125:
[----:B------:R-:W-:Y:S05]  /*b470*/  BSYNC B0 ;  /* 0x0000000000007941 */ /* 0x000fea0003800000 */
.L_x_2124:
[----:B------:R-:W-:Y:S05]  /*b480*/  BRA `(.L_x_2126) ;  /* 0xffffffbc00bc7947 */ /* 0x000fea000383ffff */
.L_x_2059:
[----:B------:R-:W-:Y:S01]  /*b490*/  BSSY B0, `(.L_x_2127) ;  /* 0x0000005000007945 */ /* 0x000fe20003800000 */
[----:B------:R-:W-:-:S07]  /*b4a0*/  IMAD.MOV.U32 R15, RZ, RZ, -0x1 ;  /* 0xffffffffff0f7424 */ /* 0x000fce00078e00ff */
[----:B------:R-:W-:Y:S05]  /*b4b0*/  WARPSYNC.COLLECTIVE R15, `(.L_x_2128) ;  /* 0x000000000f087348 */ /* 0x000fea0003c00000 */
[----:B------:R-:W-:Y:S01]  /*b4c0*/  NOP ;  /* 0x0000000000007918 */ /* 0x000fe20000000000 */
[----:B------:R-:W-:Y:S01]  /*b4d0*/  ENDCOLLECTIVE ;  /* 0x000000000000791b */ /* 0x000fe20003800000 */
.L_x_2128:
[----:B------:R-:W-:Y:S05]  /*b4e0*/  BSYNC B0 ;  /* 0x0000000000007941 */ /* 0x000fea0003800000 */
.L_x_2127:
[----:B------:R-:W-:Y:S05]  /*b4f0*/  BRA `(.L_x_2129) ;  /* 0xffffffc000e47947 */ /* 0x000fea000383ffff */
.L_x_2087:
[----:B-1----:R1:W2:Y:S02]  /*b500*/  SYNCS.PHASECHK.TRANS64.TRYWAIT P0, [R15+URZ+0x26820], R0 ;  /* 0x026820000f0075a7 */ /* 0x0022a4000800017f */
[----:B--2---:R-:W-:Y:S05]  /*b510*/  @!P0 NANOSLEEP.SYNCS 0x989680 ;  /* 0x009896800000895d */ /* 0x004fea0003900000 */
[----:B------:R-:W2:Y:S02]  /*b520*/  @!P0 SYNCS.PHASECHK.TRANS64 P0, [R15+URZ+0x26820], R0 ;  /* 0x026820000f0085a7 */ /* 0x000ea4000800007f */
[----:B--2---:R-:W-:Y:S05]  /*b530*/  @!P0 BRA `(.L_x_2087) ;  /* 0xfffffffc00f08947 */ /* 0x004fea000383ffff */
[----:B------:R-:W-:Y:S05]  /*b540*/  BRA `(.L_x_2130) ;  /* 0xffffffd800547947 */ /* 0x000fea000383ffff */
.L_x_2091:
[----:B--2---:R2:W3:Y:S02]  /*b550*/  SYNCS.PHASECHK.TRANS64.TRYWAIT P1, [R15+URZ+0x26840], R18 ;  /* 0x026840120f0075a7 */ /* 0x0044e4000802017f */
[----:B---3--:R-:W-:Y:S05]  /*b560*/  @!P1 NANOSLEEP.SYNCS 0x989680 ;  /* 0x009896800000995d */ /* 0x008fea0003900000 */
[----:B------:R-:W3:Y:S02]  /*b570*/  @!P1 SYNCS.PHASECHK.TRANS64 P1, [R15+URZ+0x26840], R18 ;  /* 0x026840120f0095a7 */ /* 0x000ee4000802007f */
[----:B---3--:R-:W-:Y:S05]  /*b580*/  @!P1 BRA `(.L_x_2091) ;  /* 0xfffffffc00f09947 */ /* 0x008fea000383ffff */
[----:B------:R-:W-:Y:S05]  /*b590*/  BRA `(.L_x_2131) ;  /* 0xffffffe000847947 */ /* 0x000fea000383ffff */
.L_x_2093:
[----:B-1----:R1:W3:Y:S02]  /*b5a0*/  SYNCS.PHASECHK.TRANS64.TRYWAIT P1, [R15+URZ+0x26828], R18 ;  /* 0x026828120f0075a7 */ /* 0x0022e4000802017f */
[----:B---3--:R-:W-:Y:S05]  /*b5b0*/  @!P1 NANOSLEEP.SYNCS 0x989680 ;  /* 0x009896800000995d */ /* 0x008fea0003900000 */
[----:B------:R-:W3:Y:S02]  /*b5c0*/  @!P1 SYNCS.PHASECHK.TRANS64 P1, [R15+URZ+0x26828], R18 ;  /* 0x026828120f0095a7 */ /* 0x000ee4000802007f */
[----:B---3--:R-:W-:Y:S05]  /*b5d0*/  @!P1 BRA `(.L_x_2093) ;  /* 0xfffffffc00f09947 */ /* 0x008fea000383ffff */
[----:B------:R-:W-:Y:S05]  /*b5e0*/  BRA `(.L_x_2132) ;  /* 0xffffffe400407947 */ /* 0x000fea000383ffff */
.L_x_2095:
[----:B---3--:R3:W4:Y:S02]  /*b5f0*/  SYNCS.PHASECHK.TRANS64.TRYWAIT P1, [R15+URZ+0x26848], R18 ;  /* 0x026848120f0075a7 */ /* 0x008724000802017f */
[----:B----4-:R-:W-:Y:S05]  /*b600*/  @!P1 NANOSLEEP.SYNCS 0x989680 ;  /* 0x009896800000995d */ /* 0x010fea0003900000 */
[----:B------:R-:W4:Y:S02]  /*b610*/  @!P1 SYNCS.PHASECHK.TRANS64 P1, [R15+URZ+0x26848], R18 ;  /* 0x026848120f0095a7 */ /* 0x000f24000802007f */
[----:B----4-:R-:W-:Y:S05]  /*b620*/  @!P1 BRA `(.L_x_2095) ;  /* 0xfffffffc00f09947 */ /* 0x010fea000383ffff */
[----:B------:R-:W-:Y:S05]  /*b630*/  BRA `(.L_x_2133) ;  /* 0xffffffe400fc7947 */ /* 0x000fea000383ffff */
.L_x_2097:
[----:B------:R-:W-:-:S07]  /*b640*/  SHF.L.U32 R4, R10, 0x1f, RZ ;  /* 0x0000001f0a047819 */ /* 0x000fce00000006ff */
.L_x_2134:
[----:B----4-:R4:W1:Y:S02]  /*b650*/  SYNCS.PHASECHK.TRANS64.TRYWAIT P1, [R15+URZ+0x26820], R4 ;  /* 0x026820040f0075a7 */ /* 0x010864000802017f */
[----:B-1----:R-:W-:Y:S05]  /*b660*/  @!P1 NANOSLEEP.SYNCS 0x989680 ;  /* 0x009896800000995d */ /* 0x002fea0003900000 */
[----:B------:R-:W1:Y:S02]  /*b670*/  @!P1 SYNCS.PHASECHK.TRANS64 P1, [R15+URZ+0x26820], R4 ;  /* 0x026820040f0095a7 */ /* 0x000e64000802007f */
[----:B-1----:R-:W-:Y:S05]  /*b680*/  @!P1 BRA `(.L_x_2134) ;  /* 0xfffffffc00f09947 */ /* 0x002fea000383ffff */
[----:B------:R-:W-:Y:S05]  /*b690*/  BRA `(.L_x_2135) ;  /* 0xffffffe8009c7947 */ /* 0x000fea000383ffff */
.L_x_2100:
[----:B----4-:R4:W1:Y:S02]  /*b6a0*/  SYNCS.PHASECHK.TRANS64.TRYWAIT P1, [R15+URZ+0x26840], R12 ;  /* 0x0268400c0f0075a7 */ /* 0x010864000802017f */
[----:B-1----:R-:W-:Y:S05]  /*b6b0*/  @!P1 NANOSLEEP.SYNCS 0x989680 ;  /* 0x009896800000995d */ /* 0x002fea0003900000 */
[----:B------:R-:W1:Y:S02]  /*b6c0*/  @!P1 SYNCS.PHASECHK.TRANS64 P1, [R15+URZ+0x26840], R12 ;  /* 0x0268400c0f0095a7 */ /* 0x000e64000802007f */
[----:B-1----:R-:W-:Y:S05]  /*b6d0*/  @!P1 BRA `(.L_x_2100) ;  /* 0xfffffffc00f09947 */ /* 0x002fea000383ffff */
[----:B------:R-:W-:Y:S05]  /*b6e0*/  BRA `(.L_x_2136) ;  /* 0xffffffec00747947 */ /* 0x000fea000383ffff */
.L_x_2102:
[----:B-1----:R1:W2:Y:S02]  /*b6f0*/  SYNCS.PHASECHK.TRANS64.TRYWAIT P1, [R15+URZ+0x26828], R12 ;  /* 0x0268280c0f0075a7 */ /* 0x0022a4000802017f */
[----:B--2---:R-:W-:Y:S05]  /*b700*/  @!P1 NANOSLEEP.SYNCS 0x989680 ;  /* 0x009896800000995d */ /* 0x004fea0003900000 */
[----:B------:R-:W2:Y:S02]  /*b710*/  @!P1 SYNCS.PHASECHK.TRANS64 P1, [R15+URZ+0x26828], R12 ;  /* 0x0268280c0f0095a7 */ /* 0x000ea4000802007f */
[----:B--2---:R-:W-:Y:S05]  /*b720*/  @!P1 BRA `(.L_x_2102) ;  /* 0xfffffffc00f09947 */ /* 0x004fea000383ffff */
[----:B------:R-:W-:Y:S05]  /*b730*/  BRA `(.L_x_2137) ;  /* 0xfffffff000247947 */ /* 0x000fea000383ffff */
.L_x_2104:
[----:B------:R1:W1:Y:S02]  /*b740*/  SYNCS.PHASECHK.TRANS64.TRYWAIT P0, [R3+URZ+0x26840], R0 ;  /* 0x02684000030075a7 */ /* 0x000264000800017f */
[----:B-1----:R-:W-:Y:S05]  /*b750*/  @!P0 NANOSLEEP.SYNCS 0x989680 ;  /* 0x009896800000895d */ /* 0x002fea0003900000 */
[----:B------:R-:W1:Y:S02]  /*b760*/  @!P0 SYNCS.PHASECHK.TRANS64 P0, [R3+URZ+0x26840], R0 ;  /* 0x02684000030085a7 */ /* 0x000e64000800007f */
[----:B-1----:R-:W-:Y:S05]  /*b770*/  @!P0 BRA `(.L_x_2104) ;  /* 0xfffffffc00f08947 */ /* 0x002fea000383ffff */
[----:B------:R-:W-:Y:S05]  /*b780*/  BRA `(.L_x_2138) ;  /* 0xfffffff000f07947 */ /* 0x000fea000383ffff */
.L_x_2106:
[----:B------:R-:W-:Y:S01]  /*b790*/  BSSY B0, `(.L_x_2139) ;  /* 0x0000006000007945 */ /* 0x000fe20003800000 */
[----:B------:R-:W-:-:S07]  /*b7a0*/  IMAD.MOV.U32 R15, RZ, RZ, -0x1 ;  /* 0xffffffffff0f7424 */ /* 0x000fce00078e00ff */
[----:B---3--:R-:W-:Y:S05]  /*b7b0*/  WARPSYNC.COLLECTIVE R15, `(.L_x_2140) ;  /* 0x000000000f0c7348 */ /* 0x008fea0003c00000 */
[----:B------:R-:W-:Y:S02]  /*b7c0*/  ELECT P6, UR62, PT ;  /* 0x00000000003e782f */ /* 0x000fe400038c0000 */
[----:B------:R-:W-:Y:S01]  /*b7d0*/  MOV R14, UR62 ;  /* 0x0000003e000e7c02 */ /* 0x000fe20008000f00 */
[----:B---3--:R-:W-:Y:S10]  /*b7e0*/  ENDCOLLECTIVE ;  /* 0x000000000000791b */ /* 0x008ff40003800000 */
.L_x_2140:
[----:B------:R-:W-:Y:S05]  /*b7f0*/  BSYNC B0 ;  /* 0x0000000000007941 */ /* 0x000fea0003800000 */
.L_x_2139:
[----:B------:R-:W-:Y:S05]  /*b800*/  BRA `(.L_x_2141) ;  /* 0xfffffff400bc7947 */ /* 0x000fea000383ffff */
.L_x_2108:
[----:B-1----:R1:W2:Y:S02]  /*b810*/  SYNCS.PHASECHK.TRANS64.TRYWAIT P0, [R7+URZ], R4 ;  /* 0x00000004070075a7 */ /* 0x0022a4000800017f */
[----:B--2---:R-:W-:Y:S05]  /*b820*/  @!P0 NANOSLEEP.SYNCS 0x989680 ;  /* 0x009896800000895d */ /* 0x004fea0003900000 */
[----:B------:R-:W2:Y:S02]  /*b830*/  @!P0 SYNCS.PHASECHK.TRANS64 P0, [R7+URZ], R4 ;  /* 0x00000004070085a7 */ /* 0x000ea4000800007f */
[----:B--2---:R-:W-:Y:S05]  /*b840*/  @!P0 BRA `(.L_x_2108) ;  /* 0xfffffffc00f08947 */ /* 0x004fea000383ffff */
[----:B------:R-:W-:Y:S05]  /*b850*/  BRA `(.L_x_2142) ;  /* 0xfffffff400fc7947 */ /* 0x000fea000383ffff */
.L_x_2109:
[----:B--2---:R2:W4:Y:S02]  /*b860*/  SYNCS.PHASECHK.TRANS64.TRYWAIT P0, [R3+URZ], R2 ;  /* 0x00000002030075a7 */ /* 0x004524000800017f */
[----:B----4-:R-:W-:Y:S05]  /*b870*/  @!P0 NANOSLEEP.SYNCS 0x989680 ;  /* 0x009896800000895d */ /* 0x010fea0003900000 */
[----:B------:R-:W4:Y:S02]  /*b880*/  @!P0 SYNCS.PHASECHK.TRANS64 P0, [R3+URZ], R2 ;  /* 0x00000002030085a7 */ /* 0x000f24000800007f */
[----:B----4-:R-:W-:Y:S05]  /*b890*/  @!P0 BRA `(.L_x_2109) ;  /* 0xfffffffc00f08947 */ /* 0x010fea000383ffff */
[----:B------:R-:W-:Y:S05]  /*b8a0*/  BRA `(.L_x_2143) ;  /* 0xfffffff400f07947 */ /* 0x000fea000383ffff */
.L_x_2111:
[----:B--2---:R2:W4:Y:S02]  /*b8b0*/  SYNCS.PHASECHK.TRANS64.TRYWAIT P0, [R5+URZ], R4 ;  /* 0x00000004050075a7 */ /* 0x004524000800017f */
[----:B----4-:R-:W-:Y:S05]  /*b8c0*/  @!P0 NANOSLEEP.SYNCS 0x989680 ;  /* 0x009896800000895d */ /* 0x010fea0003900000 */
[----:B------:R-:W4:Y:S02]  /*b8d0*/  @!P0 SYNCS.PHASECHK.TRANS64 P0, [R5+URZ], R4 ;  /* 0x00000004050085a7 */ /* 0x000f24000800007f */
[----:B----4-:R-:W-:Y:S05]  /*b8e0*/  @!P0 BRA `(.L_x_2111) ;  /* 0xfffffffc00f08947 */ /* 0x010fea000383ffff */
[----:B------:R-:W-:Y:S05]  /*b8f0*/  BRA `(.L_x_2144) ;  /* 0xfffffff400f47947 */ /* 0x000fea000383ffff */
.L_x_2145:
        /* <DEDUP_REMOVED lines=16> */
.L_x_6566:


//--------------------- .text._ZN7cutlass13device_kernelIN5flash11enable_sm90INS1_16FlashAttnBwdSm90INS1_25CollectiveMainloopBwdSm90ILi2ELi2ELi2EN4cute5tupleIJNS5_1CILi1EEES8_S8_EEENS6_IJNS7_ILi64EEENS7_ILi128EEENS7_ILi96EEEEEENS_10bfloat16_tEfNS_4arch4Sm90ELb1ELb0ELb1ELb0ELb0ELb1ELb0ELb0ELi2ELi1ELi2ELi1ELb1EEENS1_21CollectiveEpilogueBwdISD_SE_SG_Li256ELb0ELb0ELi1EEENS1_25SingleTileBwdLPTSchedulerILb0ELi128ELb0EEEEEEEEEvNT_6ParamsE --------------------------
	.section	.text._ZN7cutlass13device_kernelIN5flash11enable_sm90INS1_16FlashAttnBwdSm90INS1_25CollectiveMainloopBwdSm90ILi2ELi2ELi2EN4cute5tupleIJNS5_1CILi1EEES8_S8_EEENS6_IJNS7_ILi64EEENS7_ILi128EEENS7_ILi96EEEEEENS_10bfloat16_tEfNS_4arch4Sm90ELb1ELb0ELb1ELb0ELb0ELb1ELb0ELb0ELi2ELi1ELi2ELi1ELb1EEENS1_21CollectiveEpilogueBwdISD_SE_SG_Li256ELb0ELb0ELi1EEENS1_25SingleTileBwdLPTSchedulerILb0ELi128ELb0EEEEEEEEEvNT_6ParamsE,"ax",@progbits
	.align	128
.text._ZN7cutlass13device_kernelIN5flash11enable_sm90INS1_16FlashAttnBwdSm90INS1_25CollectiveMainloopBwdSm90ILi2ELi2ELi2EN4cute5tupleIJNS5_1CILi1EEES8_S8_EEENS6_IJNS7_ILi64EEENS7_ILi128EEENS7_ILi96EEEEEENS_10bfloat16_tEfNS_4arch4Sm90ELb1ELb0ELb1ELb0ELb0ELb1ELb0ELb0ELi2ELi1ELi2ELi1ELb1EEENS1_21CollectiveEpilogueBwdISD_SE_SG_Li256ELb0ELb0ELi1EEENS1_25SingleTileBwdLPTSchedulerILb0ELi128ELb0EEEEEEEEEvNT_6ParamsE:
        .type           _ZN7cutlass13device_kernelIN5flash11enable_sm90INS1_16FlashAttnBwdSm90INS1_25CollectiveMainloopBwdSm90ILi2ELi2ELi2EN4cute5tupleIJNS5_1CILi1EEES8_S8_EEENS6_IJNS7_ILi64EEENS7_ILi128EEENS7_ILi96EEEEEENS_10bfloat16_tEfNS_4arch4Sm90ELb1ELb0ELb1ELb0ELb0ELb1ELb0ELb0ELi2ELi1ELi2ELi1ELb1EEENS1_21CollectiveEpilogueBwdISD_SE_SG_Li256ELb0ELb0ELi1EEENS1_25SingleTileBwdLPTSchedulerILb0ELi128ELb0EEEEEEEEEvNT_6ParamsE,@function
        .size           _ZN7cutlass13device_kernelIN5flash11enable_sm90INS1_16FlashAttnBwdSm90INS1_25CollectiveMainloopBwdSm90ILi2ELi2ELi2EN4cute5tupleIJNS5_1CILi1EEES8_S8_EEENS6_IJNS7_ILi64EEENS7_ILi128EEENS7_ILi96EEEEEENS_10bfloat16_tEfNS_4arch4Sm90ELb1ELb0ELb1ELb0ELb0ELb1ELb0ELb0ELi2ELi1ELi2ELi1ELb1EEENS1_21CollectiveEpilogueBwdISD_SE_SG_Li256ELb0ELb0ELi1EEENS1_25SingleTileBwdLPTSchedulerILb0ELi128ELb0EEEEEEEEEvNT_6ParamsE,(.L_x_6567 - _ZN7cutlass13device_kernelIN5flash11enable_sm90INS1_16FlashAttnBwdSm90INS1_25CollectiveMainloopBwdSm90ILi2ELi2ELi2EN4cute5tupleIJNS5_1CILi1EEES8_S8_EEENS6_IJNS7_ILi64EEENS7_ILi128EEENS7_ILi96EEEEEENS_10bfloat16_tEfNS_4arch4Sm90ELb1ELb0ELb1ELb0ELb0ELb1ELb0ELb0ELi2ELi1ELi2ELi1ELb1EEENS1_21CollectiveEpilogueBwdISD_SE_SG_Li256ELb0ELb0ELi1EEENS1_25SingleTileBwdLPTSchedulerILb0ELi128ELb0EEEEEEEEEvNT_6ParamsE)
        .other          _ZN7cutlass13device_kernelIN5flash11enable_sm90INS1_16FlashAttnBwdSm90INS1_25CollectiveMainloopBwdSm90ILi2ELi2ELi2EN4cute5tupleIJNS5_1CILi1EEES8_S8_EEENS6_IJNS7_ILi64EEENS7_ILi128EEENS7_ILi96EEEEEENS_10bfloat16_tEfNS_4arch4Sm90ELb1ELb0ELb1ELb0ELb0ELb1ELb0ELb0ELi2ELi1ELi2ELi1ELb1EEENS1_21CollectiveEpilogueBwdISD_SE_SG_Li256ELb0ELb0ELi1EEENS1_25SingleTileBwdLPTSchedulerILb0ELi128ELb0EEEEEEEEEvNT_6ParamsE,@"STO_CUDA_ENTRY STV_DEFAULT"
_ZN7cutlass13device_kernelIN5flash11enable_sm90INS1_16FlashAttnBwdSm90INS1_25CollectiveMainloopBwdSm90ILi2ELi2ELi2EN4cute5tupleIJNS5_1CILi1EEES8_S8_EEENS6_IJNS7_ILi64EEENS7_ILi128EEENS7_ILi96EEEEEENS_10bfloat16_tEfNS_4arch4Sm90ELb1ELb0ELb1ELb0ELb0ELb1ELb0ELb0ELi2ELi1ELi2ELi1ELb1EEENS1_21CollectiveEpilogueBwdISD_SE_SG_Li256ELb0ELb0ELi1EEENS1_25SingleTileBwdLPTSchedulerILb0ELi128ELb0EEEEEEEEEvNT_6ParamsE:
        /* <DEDUP_REMOVED lines=30> */
.L_x_2147:
[----:B------:R-:W-:Y:S05]  /*01e0*/  BSYNC B0 ;  /* 0x0000000000007941 */ /* 0x000fea0003800000 */
.L_x_2146:
        /* <DEDUP_REMOVED lines=37> */
.L_x_2148:
        /* <DEDUP_REMOVED lines=22> */
.L_x_2149:
[----:B------:R-:W-:Y:S01]  /*05a0*/  PLOP3.LUT P0, PT, PT, PT, UP0, 0x80, 0x0 ;  /* 0x000000000000781c */ /* 0x000fe20003f0f008 */
[----:B------:R-:W-:Y:S01]  /*05b0*/  NOP ;  /* 0x0000000000007918 */ /* 0x000fe20000000000 */
[----:B-12-4-:R-:W-:Y:S11]  /*05c0*/  BAR.SYNC.DEFER_BLOCKING 0x0 ;  /* 0x0000000000007b1d */ /* 0x016ff60000010000 */
[----:B------:R-:W-:Y:S05]  /*05d0*/  @!P0 BRA `(.L_x_2150) ;  /* 0x0000005c00908947 */ /* 0x000fea0003800000 */
.L_x_2151:
[----:B------:R-:W-:-:S08]  /*05e0*/  NOP ;  /* 0x0000000000007918 */ /* 0x000fd00000000000 */
[----:B------:R-:W1:Y:S02]  /*05f0*/  USETMAXREG.TRY_ALLOC.CTAPOOL UP0, 0xf0 ;  /* 0x000000f0000079c8 */ /* 0x000e640008000600 */
[----:B-1----:R-:W-:-:S13]  /*0600*/  PLOP3.LUT P0, PT, PT, PT, UP0, 0x80, 0x0 ;  /* 0x000000000000781c */ /* 0x002fda0003f0f008 */
[----:B------:R-:W-:Y:S05]  /*0610*/  @!P0 BRA `(.L_x_2151) ;  /* 0xfffffffc00f08947 */ /* 0x000fea000383ffff */
[----:B------:R-:W-:Y:S01]  /*0620*/  LOP3.LUT R0, R0, 0x3, RZ, 0xc0, !PT ;  /* 0x0000000300007812 */ /* 0x000fe200078ec0ff */
[----:B------:R-:W1:Y:S01]  /*0630*/  S2R R2, SR_TID.X ;  /* 0x0000000000027919 */ /* 0x000e620000002100 */
[----:B------:R-:W2:Y:S01]  /*0640*/  S2UR UR7, SR_CTAID.X ;  /* 0x00000000000779c3 */ /* 0x000ea20000002500 */
[----:B------:R-:W-:Y:S02]  /*0650*/  ULDC UR8, c[0x0][0xb50] ;  /* 0x0002d40000087ab9 */ /* 0x000fe40000000800 */
[----:B------:R-:W-:Y:S01]  /*0660*/  UISETP.NE.AND UP0, UPT, UR8, 0x1, UPT ;  /* 0x000000010800788c */ /* 0x000fe2000bf05270 */
[----:B------:R-:W3:Y:S04]  /*0670*/  SHFL.IDX PT, R0, R0, RZ, 0x1f ;  /* 0x00001fff00007589 */ /* 0x000ee800000e0000 */
[----:B------:R-:W4:Y:S06]  /*0680*/  LDC R3, c[0x0][0xb68] ;  /* 0x0002da00ff037b82 */ /* 0x000f2c0000000800 */
[----:B------:R-:W-:Y:S01]  /*0690*/  @UP0 ULDC UR4, c[0x0][0xb54] ;  /* 0x0002d50000040ab9 */ /* 0x000fe20000000800 */
[----:B------:R-:W-:Y:S01]  /*06a0*/  @UP0 ULDC UR9, c[0x0][0xb58] ;  /* 0x0002d60000090ab9 */ /* 0x000fe20000000800 */
[----:B--2---:R-:W-:-:S02]  /*06b0*/  UIMAD.WIDE.U32 UR4, UR7, UR4, URZ ;  /* 0x00000004070472a5 */ /* 0x004fc4000f8e003f */
[----:B------:R-:W-:Y:S01]  /*06c0*/  UMOV UR6, UR7 ;  /* 0x0000000700067c82 */ /* 0x000fe20008000000 */
[----:B---3--:R-:W-:Y:S01]  /*06d0*/  ISETP.NE.AND P0, PT, R0, RZ, PT ;  /* 0x000000ff0000720c */ /* 0x008fe20003f05270 */
[----:B------:R-:W-:Y:S01]  /*06e0*/  @UP0 USHF.R.U32.HI UR6, URZ, UR9, UR5 ;  /* 0x000000093f060299 */ /* 0x000fe20008011605 */
[----:B-1----:R-:W-:-:S03]  /*06f0*/  SHF.R.U32.HI R2, RZ, 0x7, R2 ;  /* 0x00000007ff027819 */ /* 0x002fc60000011602 */
[----:B------:R-:W-:-:S04]  /*0700*/  UIADD3 UR4, -UR6, URZ, URZ ;  /* 0x0000003f06047290 */ /* 0x000fc8000fffe13f */
[----:B------:R-:W-:-:S04]  /*0710*/  UIMAD UR10, UR8, UR4, UR7 ;  /* 0x00000004080a72a4 */ /* 0x000fc8000f8e0207 */
[----:B------:R-:W-:-:S05]  /*0720*/  @!P0 VIADD R2, R2, 0x9 ;  /* 0x0000000902028836 */ /* 0x000fca0000000000 */
[----:B------:R1:W-:Y:S06]  /*0730*/  @!P0 BAR.ARV R2, 0xa0 ;  /* 0x000280020000851d */ /* 0x0003ec0000002000 */
[----:B----4-:R-:W-:-:S13]  /*0740*/  ISETP.LE.AND P0, PT, R3, UR6, PT ;  /* 0x0000000603007c0c */ /* 0x010fda000bf03270 */
[----:B-1----:R-:W-:Y:S05]  /*0750*/  @!P0 BRA `(.L_x_2152) ;  /* 0x0000000000208947 */ /* 0x002fea0003800000 */
[----:B------:R-:W-:Y:S01]  /*0760*/  ULDC UR7, c[0x0][0xb5c] ;  /* 0x0002d70000077ab9 */ /* 0x000fe20000000800 */
[----:B------:R-:W-:Y:S01]  /*0770*/  UMOV UR37, UR10 ;  /* 0x0000000a00257c82 */ /* 0x000fe20008000000 */
[----:B------:R-:W-:-:S11]  /*0780*/  UISETP.NE.AND UP0, UPT, UR7, 0x1, UPT ;  /* 0x000000010700788c */ /* 0x000fd6000bf05270 */
[----:B------:R-:W-:Y:S02]  /*0790*/  @UP0 ULDC.64 UR8, c[0x0][0xb60] ;  /* 0x0002d80000080ab9 */ /* 0x000fe40000000a00 */
[----:B------:R-:W-:-:S04]  /*07a0*/  UIMAD.WIDE.U32 UR4, UR10, UR8, URZ ;  /* 0x000000080a0472a5 */ /* 0x000fc8000f8e003f */
[----:B------:R-:W-:-:S04]  /*07b0*/  @UP0 USHF.R.U32.HI UR37, URZ, UR9, UR5 ;  /* 0x000000093f250299 */ /* 0x000fc80008011605 */
[----:B------:R-:W-:Y:S01]  /*07c0*/  UIMAD UR4, UR37, UR7, URZ ;  /* 0x00000007250472a4 */ /* 0x000fe2000f8e023f */
[----:B------:R-:W-:Y:S11]  /*07d0*/  BRA `(.L_x_2153) ;  /* 0x00000000001c7947 */ /* 0x000ff60003800000 */
.L_x_2152:
[----:B------:R-:W-:Y:S01]  /*07e0*/  ULDC UR7, c[0x0][0xb44] ;  /* 0x0002d10000077ab9 */ /* 0x000fe20000000800 */
[----:B------:R-:W-:Y:S01]  /*07f0*/  UMOV UR37, UR10 ;  /* 0x0000000a00257c82 */ /* 0x000fe20008000000 */
[----:B------:R-:W-:-:S11]  /*0800*/  UISETP.NE.AND UP0, UPT, UR7, 0x1, UPT ;  /* 0x000000010700788c */ /* 0x000fd6000bf05270 */
[----:B------:R-:W-:Y:S02]  /*0810*/  @UP0 ULDC.64 UR8, c[0x0][0xb48] ;  /* 0x0002d20000080ab9 */ /* 0x000fe40000000a00 */
[----:B------:R-:W-:-:S04]  /*0820*/  UIMAD.WIDE.U32 UR4, UR10, UR8, URZ ;  /* 0x000000080a0472a5 */ /* 0x000fc8000f8e003f */
[----:B------:R-:W-:-:S04]  /*0830*/  @UP0 USHF.R.U32.HI UR37, URZ, UR9, UR5 ;  /* 0x000000093f250299 */ /* 0x000fc80008011605 */
[----:B------:R-:W-:-:S12]  /*0840*/  UIMAD UR4, UR37, UR7, URZ ;  /* 0x00000007250472a4 */ /* 0x000fd8000f8e023f */
.L_x_2153:
[----:B------:R-:W-:Y:S01]  /*0850*/  ULDC UR43, c[0x0][0xb38] ;  /* 0x0002ce00002b7ab9 */ /* 0x000fe20000000800 */
[----:B------:R-:W-:Y:S02]  /*0860*/  UIADD3 UR4, UR10, -UR4, URZ ;  /* 0x800000040a047290 */ /* 0x000fe4000fffe03f */
[----:B------:R-:W-:Y:S01]  /*0870*/  UISETP.NE.AND UP0, UPT, UR43, 0x1, UPT ;  /* 0x000000012b00788c */ /* 0x000fe2000bf05270 */
[----:B------:R-:W-:Y:S02]  /*0880*/  ULDC UR5, c[0x0][0xb44] ;  /* 0x0002d10000057ab9 */ /* 0x000fe40000000800 */
[----:B------:R-:W-:-:S08]  /*0890*/  UIMAD UR6, UR6, UR5, UR4 ;  /* 0x00000005060672a4 */ /* 0x000fd0000f8e0204 */
[----:B------:R-:W-:Y:S01]  /*08a0*/  @UP0 ULDC UR4, c[0x0][0xb3c] ;  /* 0x0002cf0000040ab9 */ /* 0x000fe20000000800 */
[----:B------:R-:W-:Y:S01]  /*08b0*/  @UP0 ULDC UR7, c[0x0][0xb40] ;  /* 0x0002d00000070ab9 */ /* 0x000fe20000000800 */
[----:B------:R-:W-:Y:S02]  /*08c0*/  UIMAD.WIDE.U32 UR4, UR6, UR4, URZ ;  /* 0x00000004060472a5 */ /* 0x000fe4000f8e003f */
[----:B------:R-:W-:Y:S02]  /*08d0*/  UMOV UR44, UR6 ;  /* 0x00000006002c7c82 */ /* 0x000fe40008000000 */
[----:B------:R-:W-:-:S04]  /*08e0*/  @UP0 USHF.R.U32.HI UR44, URZ, UR7, UR5 ;  /* 0x000000073f2c0299 */ /* 0x000fc80008011605 */
[----:B------:R-:W-:Y:S02]  /*08f0*/  UIADD3 UR4, -UR44, URZ, URZ ;  /* 0x0000003f2c047290 */ /* 0x000fe4000fffe13f */
[----:B------:R-:W-:Y:S02]  /*0900*/  ISETP.LE.AND P0, PT, RZ, UR44, PT ;  /* 0x0000002cff007c0c */ /* 0x000fe4000bf03270 */
[----:B------:R-:W-:-:S11]  /*0910*/  UIMAD UR43, UR43, UR4, UR6 ;  /* 0x000000042b2b72a4 */ /* 0x000fd6000f8e0206 */
[----:B------:R-:W-:Y:S05]  /*0920*/  @!P0 EXIT ;  /* 0x000000000000894d */ /* 0x000fea0003800000 */
[----:B------:R-:W-:Y:S01]  /*0930*/  ULDC UR7, c[0x0][0x280] ;  /* 0x0000a00000077ab9 */ /* 0x000fe20000000800 */
[----:B------:R-:W-:Y:S01]  /*0940*/  ULDC UR5, c[0x0][0x290] ;  /* 0x0000a40000057ab9 */ /* 0x000fe20000000800 */
[----:B------:R-:W-:Y:S01]  /*0950*/  ULEA UR4, UR37, UR7, 0x7 ;  /* 0x0000000725047291 */ /* 0x000fe2000f8e383f */
[----:B------:R-:W-:Y:S01]  /*0960*/  PLOP3.LUT P0, PT, PT, PT, PT, 0x80, 0x0 ;  /* 0x000000000000781c */ /* 0x000fe20003f0f070 */
[----:B------:R-:W-:Y:S01]  /*0970*/  ULDC UR6, c[0x0][0x74c] ;  /* 0x0001d30000067ab9 */ /* 0x000fe20000000800 */
[----:B------:R-:W-:Y:S01]  /*0980*/  CS2R R70, SRZ ;  /* 0x0000000000467805 */ /* 0x000fe2000001ff00 */
[----:B------:R-:W-:Y:S01]  /*0990*/  UIADD3 UR5, -UR6, UR4, -UR5 ;  /* 0x0000000406057290 */ /* 0x000fe2000fffe905 */
[----:B------:R-:W-:Y:S01]  /*09a0*/  CS2R R68, SRZ ;  /* 0x0000000000447805 */ /* 0x000fe2000001ff00 */
[----:B------:R-:W-:Y:S01]  /*09b0*/  UIADD3 UR4, UR7, 0x3f, URZ ;  /* 0x0000003f07047890 */ /* 0x000fe2000fffe03f */
        /* <DEDUP_REMOVED lines=20> */
[----:B------:R-:W-:Y:S01]  /*0b00*/  CS2R R42, SRZ ;  /* 0x00000000002a7805 */ /* 0x000fe2000001ff00 */
[----:B------:R-:W-:Y:S01]  /*0b10*/  UISETP.GT.AND UP0, UPT, UR36, UR39, UPT ;  /* 0x000000272400728c */ /* 0x000fe2000bf04270 */
[----:B------:R-:W-:Y:S02]  /*0b20*/  CS2R R40, SRZ ;  /* 0x0000000000287805 */ /* 0x000fe4000001ff00 */
[----:B------:R-:W-:Y:S02]  /*0b30*/  CS2R R38, SRZ ;  /* 0x0000000000267805 */ /* 0x000fe4000001ff00 */
[----:B------:R-:W-:Y:S02]  /*0b40*/  CS2R R36, SRZ ;  /* 0x0000000000247805 */ /* 0x000fe4000001ff00 */
[----:B------:R-:W-:-:S02]  /*0b50*/  CS2R R34, SRZ ;  /* 0x0000000000227805 */ /* 0x000fc4000001ff00 */
[----:B------:R-:W-:Y:S02]  /*0b60*/  CS2R R32, SRZ ;  /* 0x0000000000207805 */ /* 0x000fe4000001ff00 */
[----:B------:R-:W-:Y:S02]  /*0b70*/  PLOP3.LUT P1, PT, PT, PT, UP0, 0x80, 0x0 ;  /* 0x000000000000781c */ /* 0x000fe40003f2f008 */
        /* <DEDUP_REMOVED lines=28> */
[----:B------:R-:W-:Y:S06]  /*0d40*/  @!P1 BRA `(.L_x_2154) ;  /* 0x00000040002c9947 */ /* 0x000fec0003800000 */
        /* <DEDUP_REMOVED lines=21> */
.L_x_2156:
        /* <DEDUP_REMOVED lines=15> */
.L_x_2155:
        /* <DEDUP_REMOVED lines=22> */
.L_x_2158:
        /* <DEDUP_REMOVED lines=15> */
.L_x_2157:
[----:B------:R-:W-:Y:S01]  /*11e0*/  SHF.R.S32.HI R19, RZ, 0x1f, R18 ;  /* 0x0000001fff137819 */ /* 0x000fe20000011412 */
[----:B------:R-:W-:-:S03]  /*11f0*/  UMOV UR4, 0xffffffff ;  /* 0xffffffff00047882 */ /* 0x000fc60000000000 */
[----:B------:R-:W-:-:S04]  /*1200*/  LEA.HI R0, R19, R18, RZ, 0x7 ;  /* 0x0000001213007211 */ /* 0x000fc800078f38ff */
[----:B------:R-:W-:Y:S01]  /*1210*/  SHF.R.S32.HI R17, RZ, 0x7, R0 ;  /* 0x00000007ff117819 */ /* 0x000fe20000011400 */
[----:B------:R-:W-:Y:S06]  /*1220*/  BRA.DIV UR4, `(.L_x_2159) ;  /* 0x0000008a04207947 */ /* 0x000fec000b800000 */
[----:B------:R1:W2:Y:S02]  /*1230*/  SHFL.IDX PT, R14, R17, RZ, 0x1f ;  /* 0x00001fff110e7589 */ /* 0x0002a400000e0000 */
.L_x_2246:
        /* <DEDUP_REMOVED lines=15> */
.L_x_2160:
        /* <DEDUP_REMOVED lines=19> */
.L_x_2162:
        /* <DEDUP_REMOVED lines=35> */
[----:B------:R-:W-:Y:S01]  /*1690*/  ULDC UR4, c[0x0][0x290] ;  /* 0x0000a40000047ab9 */ /* 0x000fe20000000800 */
[----:B------:R-:W-:Y:S01]  /*16a0*/  LEA.HI R23, R23, R22, RZ, 0x5 ;  /* 0x0000001617177211 */ /* 0x000fe200078f28ff */
[----:B------:R-:W-:Y:S01]  /*16b0*/  UIMAD UR4, UR37, -0x80, UR4 ;  /* 0xffffff80250478a4 */ /* 0x000fe2000f8e0204 */
[----:B------:R-:W-:Y:S01]  /*16c0*/  IMAD.SHL.U32 R7, R7, 0x10, RZ ;  /* 0x0000001007077824 */ /* 0x000fe200078e00ff */
[C---:B------:R-:W-:Y:S01]  /*16d0*/  LEA.HI R5, R17.reuse, R17, RZ, 0x1 ;  /* 0x0000001111057211 */ /* 0x040fe200078f08ff */
[----:B------:R2:W3:Y:S01]  /*16e0*/  LDSM.16.M88.4 R164, [R6+0x6000] ;  /* 0x0060000006a4783b */ /* 0x0004e20000000200 */
[----:B------:R-:W-:Y:S01]  /*16f0*/  SHF.R.S32.HI R23, RZ, 0x5, R23 ;  /* 0x00000005ff177819 */ /* 0x000fe20000011417 */
[----:B------:R-:W-:Y:S01]  /*1700*/  IMAD R236, R17, 0x8, R4 ;  /* 0x0000000811ec7824 */ /* 0x000fe200078e0204 */
[----:B------:R-:W-:Y:S01]  /*1710*/  LOP3.LUT R7, R0, 0x30, R7, 0xf8, !PT ;  /* 0x0000003000077812 */ /* 0x000fe200078ef807 */
[----:B------:R-:W-:Y:S01]  /*1720*/  IMAD.U32 R8, RZ, RZ, UR4 ;  /* 0x00000004ff087e24 */ /* 0x000fe2000f8e00ff */
[----:B------:R2:W4:Y:S01]  /*1730*/  LDSM.16.M88.4 R168, [R6+0x8000] ;  /* 0x0080000006a8783b */ /* 0x0005220000000200 */
[----:B------:R-:W-:-:S02]  /*1740*/  SHF.R.S32.HI R3, RZ, 0x2, R24 ;  /* 0x00000002ff037819 */ /* 0x000fc40000011418 */
[----:B------:R-:W-:Y:S01]  /*1750*/  CS2R R70, SRZ ;  /* 0x0000000000467805 */ /* 0x000fe2000001ff00 */
[----:B------:R-:W-:Y:S01]  /*1760*/  IMAD R23, R23, -0x10, R8 ;  /* 0xfffffff017177824 */ /* 0x000fe200078e0208 */
[----:B------:R-:W-:Y:S01]  /*1770*/  SHF.R.U32.HI R8, RZ, 0x3, R0 ;  /* 0x00000003ff087819 */ /* 0x000fe20000011600 */
[----:B------:R2:W2:Y:S01]  /*1780*/  LDSM.16.M88.4 R172, [R6+0xa000] ;  /* 0x00a0000006ac783b */ /* 0x0004a20000000200 */
[----:B------:R-:W-:Y:S01]  /*1790*/  LOP3.LUT R0, R5, 0xfffffffe, RZ, 0xc0, !PT ;  /* 0xfffffffe05007812 */ /* 0x000fe200078ec0ff */
[----:B------:R-:W-:Y:S01]  /*17a0*/  IMAD.MOV.U32 R5, RZ, RZ, 0x20 ;  /* 0x00000020ff057424 */ /* 0x000fe200078e00ff */
[----:B------:R-:W-:Y:S02]  /*17b0*/  SHF.R.S32.HI R24, RZ, 0x1f, R24 ;  /* 0x0000001fff187819 */ /* 0x000fe40000011418 */
[----:B------:R-:W-:Y:S02]  /*17c0*/  CS2R R68, SRZ ;  /* 0x0000000000447805 */ /* 0x000fe4000001ff00 */
[----:B------:R-:W-:Y:S01]  /*17d0*/  LEA.HI R18, R19, R18, RZ, 0x3 ;  /* 0x0000001213127211 */ /* 0x000fe200078f18ff */
[----:B------:R-:W-:Y:S01]  /*17e0*/  IMAD.IADD R0, R17, 0x1, -R0 ;  /* 0x0000000111007824 */ /* 0x000fe200078e0a00 */
[----:B------:R-:W-:Y:S01]  /*17f0*/  SEL R5, R5, 0xffffffe0, !P0 ;  /* 0xffffffe005057807 */ /* 0x000fe20004000000 */
[----:B-1----:R-:W-:Y:S01]  /*1800*/  IMAD R17, R17, 0x300, R22 ;  /* 0x0000030011117824 */ /* 0x002fe200078e0216 */
[----:B------:R-:W-:-:S02]  /*1810*/  LEA.HI R24, R24, R3, RZ, 0x3 ;  /* 0x0000000318187211 */ /* 0x000fc400078f18ff */
[----:B------:R-:W-:Y:S02]  /*1820*/  CS2R R66, SRZ ;  /* 0x0000000000427805 */ /* 0x000fe4000001ff00 */
[----:B------:R-:W-:Y:S01]  /*1830*/  LOP3.LUT R7, R7, 0x8, R18, 0xf8, !PT ;  /* 0x0000000807077812 */ /* 0x000fe200078ef812 */
[----:B------:R-:W-:Y:S01]  /*1840*/  IMAD.IADD R5, R6, 0x1, R5 ;  /* 0x0000000106057824 */ /* 0x000fe200078e0205 */
[----:B------:R-:W-:Y:S02]  /*1850*/  LOP3.LUT R24, R24, 0xfffffff8, RZ, 0xc0, !PT ;  /* 0xfffffff818187812 */ /* 0x000fe400078ec0ff */
[----:B------:R-:W-:Y:S02]  /*1860*/  CS2R R64, SRZ ;  /* 0x0000000000407805 */ /* 0x000fe4000001ff00 */
[----:B------:R-:W-:Y:S02]  /*1870*/  LOP3.LUT R7, R7, R8, RZ, 0x3c, !PT ;  /* 0x0000000807077212 */ /* 0x000fe400078e3cff */
[----:B------:R-:W-:Y:S01]  /*1880*/  CS2R R62, SRZ ;  /* 0x00000000003e7805 */ /* 0x000fe2000001ff00 */
[----:B------:R1:W1:Y:S01]  /*1890*/  LDSM.16.M88.4 R176, [R5+0x6000] ;  /* 0x0060000005b0783b */ /* 0x0002620000000200 */
[----:B------:R-:W-:-:S02]  /*18a0*/  IADD3 R3, R23, R24, -R3 ;  /* 0x0000001817037210 */ /* 0x000fc40007ffe803 */
[----:B------:R-:W-:Y:S01]  /*18b0*/  CS2R R60, SRZ ;  /* 0x00000000003c7805 */ /* 0x000fe2000001ff00 */
[----:B------:R-:W-:Y:S01]  /*18c0*/  IMAD.U32 R236, R236, 0x200, R7 ;  /* 0x00000200ecec7824 */ /* 0x000fe200078e0007 */
[----:B------:R1:W1:Y:S01]  /*18d0*/  LDSM.16.M88.4 R180, [R5+0x8000] ;  /* 0x0080000005b4783b */ /* 0x0002620000000200 */
[----:B------:R-:W-:Y:S01]  /*18e0*/  CS2R R58, SRZ ;  /* 0x00000000003a7805 */ /* 0x000fe2000001ff00 */
[----:B------:R-:W-:Y:S01]  /*18f0*/  IMAD R3, R0, -0x40, R3 ;  /* 0xffffffc000037824 */ /* 0x000fe200078e0203 */
[----:B------:R-:W-:Y:S01]  /*1900*/  CS2R R56, SRZ ;  /* 0x0000000000387805 */ /* 0x000fe2000001ff00 */
[----:B------:R1:W1:Y:S01]  /*1910*/  LDSM.16.M88.4 R184, [R5+0xa000] ;  /* 0x00a0000005b8783b */ /* 0x0002620000000200 */
[----:B------:R-:W-:Y:S01]  /*1920*/  IMAD.SHL.U32 R0, R17, 0x4, RZ ;  /* 0x0000000411007824 */ /* 0x000fe200078e00ff */
        /* <DEDUP_REMOVED lines=40> */
[----:B------:R-:W-:Y:S01]  /*1bb0*/  IMAD R0, R0, 0x4, R235 ;  /* 0x0000000400007824 */ /* 0x000fe200078e02eb */
[----:B------:R-:W-:Y:S01]  /*1bc0*/  ULOP3.LUT UR11, UR38, 0x1, URZ, 0xfc, !UPT ;  /* 0x00000001260b7892 */ /* 0x000fe2000f8efc3f */
[----:B------:R-:W-:Y:S01]  /*1bd0*/  UMOV UR4, URZ ;  /* 0x0000003f00047c82 */ /* 0x000fe20008000000 */
[----:B------:R-:W-:Y:S01]  /*1be0*/  UMOV UR5, URZ ;  /* 0x0000003f00057c82 */ /* 0x000fe20008000000 */
[----:B------:R-:W-:Y:S01]  /*1bf0*/  ULDC UR6, c[0x0][0x280] ;  /* 0x0000a00000067ab9 */ /* 0x000fe20000000800 */
[----:B------:R-:W-:Y:S01]  /*1c00*/  ULDC UR7, c[0x0][0x75c] ;  /* 0x0001d70000077ab9 */ /* 0x000fe20000000800 */
[----:B-1234-:R-:W-:-:S07]  /*1c10*/  ULDC UR8, c[0x0][0x744] ;  /* 0x0001d10000087ab9 */ /* 0x01efce0000000800 */
.L_x_2173:
[----:B------:R-:W-:-:S06]  /*1c20*/  UISETP.NE.AND UP0, UPT, UR11, 0x3, UPT ;  /* 0x000000030b00788c */ /* 0x000fcc000bf05270 */
[----:B------:R-:W-:-:S13]  /*1c30*/  PLOP3.LUT P0, PT, PT, PT, UP0, 0x80, 0x0 ;  /* 0x000000000000781c */ /* 0x000fda0003f0f008 */
[----:B-1----:R-:W-:Y:S05]  /*1c40*/  @!P0 BRA `(.L_x_2163) ;  /* 0x0000000000048947 */ /* 0x002fea0003800000 */
[----:B------:R-:W-:Y:S01]  /*1c50*/  BPT.TRAP 0x1 ;  /* 0x000000040000795c */ /* 0x000fe20000300000 */
.L_x_2163:
[----:B------:R-:W-:Y:S01]  /*1c60*/  R2UR UR9, R235 ;  /* 0x00000000eb0972ca */ /* 0x000fe200000e0000 */
[----:B------:R-:W-:-:S05]  /*1c70*/  IMAD.U32 R120, RZ, RZ, UR4 ;  /* 0x00000004ff787e24 */ /* 0x000fca000f8e00ff */
[----:B------:R-:W-:-:S07]  /*1c80*/  SHF.L.U32 R120, R120, 0x1f, RZ ;  /* 0x0000001f78787819 */ /* 0x000fce00000006ff */
[----:B------:R-:W-:-:S09]  /*1c90*/  ULEA UR9, UR5, UR9, 0x3 ;  /* 0x0000000905097291 */ /* 0x000fd2000f8e183f */
[----:B------:R1:W2:Y:S01]  /*1ca0*/  SYNCS.PHASECHK.TRANS64.TRYWAIT P1, [UR9+0x26810], R120 ;  /* 0x02681078ff0075a7 */ /* 0x0002a20008020149 */
[----:B------:R-:W-:Y:S05]  /*1cb0*/  @!P0 BRA `(.L_x_2164) ;  /* 0x0000000000048947 */ /* 0x000fea0003800000 */
[----:B------:R-:W-:Y:S01]  /*1cc0*/  BPT.TRAP 0x1 ;  /* 0x000000040000795c */ /* 0x000fe20000300000 */
.L_x_2164:
[----:B--2---:R-:W-:Y:S05]  /*1cd0*/  @P1 BRA `(.L_x_2165) ;  /* 0x0000000000081947 */ /* 0x004fea0003800000 */
[----:B------:R-:W2:Y:S02]  /*1ce0*/  SYNCS.PHASECHK.TRANS64.TRYWAIT P1, [UR9+0x26810], R120 ;  /* 0x02681078ff0075a7 */ /* 0x000ea40008020149 */
[----:B--2---:R-:W-:Y:S05]  /*1cf0*/  @!P1 BRA `(.L_x_2166) ;  /* 0x0000007c00a09947 */ /* 0x004fea0003800000 */
.L_x_2165:
[----:B------:R-:W-:Y:S01]  /*1d00*/  R2UR UR10, R235 ;  /* 0x00000000eb0a72ca */ /* 0x000fe200000e0000 */
[----:B------:R-:W-:Y:S01]  /*1d10*/  IMAD R4, R16, 0x800, R235 ;  /* 0x0000080010047824 */ /* 0x000fe200078e02eb */
[----:B------:R-:W-:Y:S01]  /*1d20*/  WARPGROUP.ARRIVE ;  /* 0x00000000000079c5 */ /* 0x000fe20000000000 */
[----:B------:R-:W-:Y:S01]  /*1d30*/  UMOV UR13, 0xc0000010 ;  /* 0xc0000010000d7882 */ /* 0x000fe20000000000 */
[----:B------:R-:W-:Y:S01]  /*1d40*/  UMOV UR15, 0x80000020 ;  /* 0x80000020000f7882 */ /* 0x000fe20000000000 */
[----:B--2---:R-:W-:Y:S01]  /*1d50*/  IMAD.U32 R5, RZ, RZ, UR5 ;  /* 0x00000005ff057e24 */ /* 0x004fe2000f8e00ff */
[----:B------:R-:W-:-:S03]  /*1d60*/  R2UR UR12, R4 ;  /* 0x00000000040c72ca */ /* 0x000fc600000e0000 */
[----:B------:R-:W-:-:S04]  /*1d70*/  IMAD R4, R5, 0x40, R2 ;  /* 0x0000004005047824 */ /* 0x000fc800078e0202 */
[----:B------:R-:W-:Y:S01]  /*1d80*/  UIADD3 UR10, UR10, 0x12000, URZ ;  /* 0x000120000a0a7890 */ /* 0x000fe2000fffe03f */
[----:B------:R-:W-:-:S03]  /*1d90*/  IMAD R4, R4, 0x4, R235 ;  /* 0x0000000404047824 */ /* 0x000fc600078e02eb */
[----:B------:R-:W-:Y:S02]  /*1da0*/  USHF.R.U32.HI UR10, URZ, 0x4, UR10 ;  /* 0x000000043f0a7899 */ /* 0x000fe4000801160a */
        /* <DEDUP_REMOVED lines=55> */
.L_x_2167:
[----:B------:R1:W1:Y:S01]  /*2120*/  SYNCS.PHASECHK.TRANS64.TRYWAIT P1, [UR9+0x26830], R120 ;  /* 0x02683078ff0075a7 */ /* 0x0002620008020149 */
[----:B------:R-:W-:Y:S05]  /*2130*/  @!P0 BRA `(.L_x_2168) ;  /* 0x0000000000048947 */ /* 0x000fea0003800000 */
[----:B------:R-:W-:Y:S01]  /*2140*/  BPT.TRAP 0x1 ;  /* 0x000000040000795c */ /* 0x000fe20000300000 */
.L_x_2168:
        /* <DEDUP_REMOVED lines=23> */
[----:B------:R-:W1:Y:S01]  /*22c0*/  MUFU.TANH R5, R5 ;  /* 0x0000000500057308 */ /* 0x000e620000002400 */
[----:B------:R-:W-:-:S07]  /*22d0*/  FMUL.FTZ R156, R156, UR7 ;  /* 0x000000079c9c7c20 */ /* 0x000fce0008410000 */
        /* <DEDUP_REMOVED lines=25> */
.L_x_2169:
[----:B------:R-:W-:Y:S01]  /*2470*/  UIMAD UR13, UR39, -0x40, UR6 ;  /* 0xffffffc0270d78a4 */ /* 0x000fe2000f8e0206 */
[----:B------:R-:W-:Y:S01]  /*2480*/  ISETP.GT.AND P2, PT, R3, RZ, PT ;  /* 0x000000ff0300720c */ /* 0x000fe20003f44270 */
[----:B------:R-:W-:Y:S01]  /*2490*/  FMUL.FTZ R234, R157, UR7 ;  /* 0x000000079dea7c20 */ /* 0x000fe20008410000 */
[----:B------:R-:W-:Y:S01]  /*24a0*/  R2UR UR12, R235 ;  /* 0x00000000eb0c72ca */ /* 0x000fe200000e0000 */
[----:B------:R-:W-:Y:S01]  /*24b0*/  FMUL.FTZ R233, R160, UR7 ;  /* 0x00000007a0e97c20 */ /* 0x000fe20008410000 */
[C---:B------:R-:W-:Y:S01]  /*24c0*/  ISETP.GT.AND P1, PT, R3.reuse, 0x8, PT ;  /* 0x000000080300780c */ /* 0x040fe20003f24270 */
[----:B------:R-:W1:Y:S01]  /*24d0*/  MUFU.TANH R156, R156 ;  /* 0x0000009c009c7308 */ /* 0x000e620000002400 */
[----:B------:R-:W-:Y:S01]  /*24e0*/  IADD3 R120, -R3, UR13, -R2 ;  /* 0x0000000d03787c10 */ /* 0x000fe2000fffe902 */
[----:B------:R-:W-:Y:S01]  /*24f0*/  UMOV UR15, 0x80000020 ;  /* 0x80000020000f7882 */ /* 0x000fe20000000000 */
[----:B------:R-:W-:Y:S01]  /*2500*/  FMUL.FTZ R219, R158, UR7 ;  /* 0x000000079edb7c20 */ /* 0x000fe20008410000 */
[----:B------:R-:W-:Y:S01]  /*2510*/  FMUL.FTZ R221, R159, UR7 ;  /* 0x000000079fdd7c20 */ /* 0x000fe20008410000 */
[C---:B------:R-:W-:Y:S01]  /*2520*/  SEL R121, R120.reuse, 0x40, P2 ;  /* 0x0000004078797807 */ /* 0x040fe20001000000 */
[----:B------:R-:W-:-:S02]  /*2530*/  VIADD R120, R120, 0x8 ;  /* 0x0000000878787836 */ /* 0x000fc40000000000 */
[----:B------:R-:W-:Y:S01]  /*2540*/  FMUL.FTZ R161, R161, UR7 ;  /* 0x00000007a1a17c20 */ /* 0x000fe20008410000 */
[----:B------:R-:W5:Y:S01]  /*2550*/  MUFU.TANH R234, R234 ;  /* 0x000000ea00ea7308 */ /* 0x000f620000002400 */
[----:B------:R-:W-:Y:S01]  /*2560*/  ISETP.GT.AND P6, PT, R121, RZ, PT ;  /* 0x000000ff7900720c */ /* 0x000fe20003fc4270 */
[----:B------:R-:W-:Y:S01]  /*2570*/  UIADD3 UR12, UR12, 0x18000, URZ ;  /* 0x000180000c0c7890 */ /* 0x000fe2000fffe03f */
[----:B------:R-:W-:Y:S01]  /*2580*/  SEL R120, R120, 0x40, P1 ;  /* 0x0000004078787807 */ /* 0x000fe20000800000 */
[----:B------:R-:W-:Y:S01]  /*2590*/  FMUL.FTZ R215, R155, UR7 ;  /* 0x000000079bd77c20 */ /* 0x000fe20008410000 */
[C---:B------:R-:W-:Y:S01]  /*25a0*/  ISETP.GT.AND P1, PT, R121.reuse, 0x1, PT ;  /* 0x000000017900780c */ /* 0x040fe20003f24270 */
[----:B------:R-:W-:Y:S01]  /*25b0*/  USHF.R.U32.HI UR12, URZ, 0x4, UR12 ;  /* 0x000000043f0c7899 */ /* 0x000fe2000801160c */
[----:B------:R-:W-:Y:S01]  /*25c0*/  ISETP.GT.AND P3, PT, R121, 0x8, PT ;  /* 0x000000087900780c */ /* 0x000fe20003f64270 */
[----:B------:R-:W5:Y:S01]  /*25d0*/  MUFU.TANH R233, R233 ;  /* 0x000000e900e97308 */ /* 0x000f620000002400 */
[----:B------:R-:W-:Y:S01]  /*25e0*/  FSEL R123, R5, -INF , !P6 ;  /* 0xff800000057b7808 */ /* 0x000fe20007000000 */
[----:B------:R-:W-:Y:S01]  /*25f0*/  ULOP3.LUT UR12, UR12, 0x3fff, URZ, 0xc0, !UPT ;  /* 0x00003fff0c0c7892 */ /* 0x000fe2000f8ec03f */
[----:B------:R-:W-:Y:S01]  /*2600*/  FSEL R227, R6, -INF , !P1 ;  /* 0xff80000006e37808 */ /* 0x000fe20004800000 */
[----:B------:R-:W-:Y:S01]  /*2610*/  FMUL.FTZ R225, R163, UR7 ;  /* 0x00000007a3e17c20 */ /* 0x000fe20008410000 */
[----:B------:R-:W-:Y:S01]  /*2620*/  FSEL R223, R9, -INF , !P3 ;  /* 0xff80000009df7808 */ /* 0x000fe20005800000 */
[----:B------:R-:W-:Y:S01]  /*2630*/  ULOP3.LUT UR13, UR12, 0x10000, URZ, 0xfc, !UPT ;  /* 0x000100000c0d7892 */ /* 0x000fe2000f8efc3f */
[----:B------:R-:W-:Y:S01]  /*2640*/  ISETP.GT.AND P2, PT, R121, 0x9, PT ;  /* 0x000000097900780c */ /* 0x000fe20003f44270 */
[----:B---3--:R-:W-:Y:S01]  /*2650*/  FFMA.FTZ R226, R123, UR8, -R198 ;  /* 0x000000087be27c23 */ /* 0x008fe200080108c6 */
[C---:B------:R-:W-:Y:S01]  /*2660*/  ISETP.GT.AND P5, PT, R120.reuse, RZ, PT ;  /* 0x000000ff7800720c */ /* 0x040fe20003fa4270 */
[----:B------:R-:W-:Y:S01]  /*2670*/  UIMAD UR13, UR5, 0x300, UR13 ;  /* 0x00000300050d78a4 */ /* 0x000fe2000f8e020d */
[C---:B------:R-:W-:Y:S01]  /*2680*/  ISETP.GT.AND P6, PT, R120.reuse, 0x1, PT ;  /* 0x000000017800780c */ /* 0x040fe20003fc4270 */
[----:B----4-:R-:W-:Y:S01]  /*2690*/  FFMA.FTZ R155, R223, UR8, -R196 ;  /* 0x00000008df9b7c23 */ /* 0x010fe200080108c4 */
[C---:B------:R-:W-:Y:S01]  /*26a0*/  ISETP.GT.AND P1, PT, R120.reuse, 0x8, PT ;  /* 0x000000087800780c */ /* 0x040fe20003f24270 */
[----:B------:R3:W-:Y:S01]  /*26b0*/  MUFU.TANH R223, R161 ;  /* 0x000000a100df7308 */ /* 0x0007e20000002400 */
[----:B------:R-:W-:Y:S01]  /*26c0*/  ISETP.GT.AND P3, PT, R120, 0x9, PT ;  /* 0x000000097800780c */ /* 0x000fe20003f64270 */
[--C-:B------:R-:W-:Y:S01]  /*26d0*/  FFMA.FTZ R227, R227, UR8, -R199.reuse ;  /* 0x00000008e3e37c23 */ /* 0x100fe200080108c7 */
[----:B------:R-:W-:Y:S01]  /*26e0*/  FSEL R125, R7, -INF , !P5 ;  /* 0xff800000077d7808 */ /* 0x000fe20006800000 */
[----:B------:R-:W-:Y:S01]  /*26f0*/  UMOV UR14, UR13 ;  /* 0x0000000d000e7c82 */ /* 0x000fe20008000000 */
[----:B------:R-:W-:Y:S01]  /*2700*/  FSEL R224, R8, -INF , !P6 ;  /* 0xff80000008e07808 */ /* 0x000fe20007000000 */
[----:B------:R-:W-:Y:S01]  /*2710*/  FFMA.FTZ R9, -R9, R9, 1 ;  /* 0x3f80000009097423 */ /* 0x000fe20000010109 */
[----:B------:R-:W-:Y:S01]  /*2720*/  FSEL R228, R11, -INF , !P1 ;  /* 0xff8000000be47808 */ /* 0x000fe20004800000 */
[----:B------:R-:W-:Y:S01]  /*2730*/  FFMA.FTZ R198, R125, UR8, -R198 ;  /* 0x000000087dc67c23 */ /* 0x000fe200080108c6 */
[----:B------:R-:W-:Y:S01]  /*2740*/  FSEL R232, R10, -INF , !P2 ;  /* 0xff8000000ae87808 */ /* 0x000fe20005000000 */
[----:B------:R-:W-:Y:S01]  /*2750*/  FFMA.FTZ R199, R224, UR8, -R199 ;  /* 0x00000008e0c77c23 */ /* 0x000fe200080108c7 */
[----:B------:R-:W-:Y:S01]  /*2760*/  FSEL R217, R12, -INF , !P3 ;  /* 0xff8000000cd97808 */ /* 0x000fe20005800000 */
[----:B------:R-:W-:Y:S01]  /*2770*/  FFMA.FTZ R228, R228, UR8, -R196 ;  /* 0x00000008e4e47c23 */ /* 0x000fe200080108c4 */
[C---:B------:R-:W-:Y:S01]  /*2780*/  ISETP.GT.AND P4, PT, R121.reuse, 0x10, PT ;  /* 0x000000107900780c */ /* 0x040fe20003f84270 */
[--C-:B---3--:R-:W-:Y:S01]  /*2790*/  FFMA.FTZ R161, R232, UR8, -R197.reuse ;  /* 0x00000008e8a17c23 */ /* 0x108fe200080108c5 */
[C---:B------:R-:W-:Y:S01]  /*27a0*/  ISETP.GT.AND P5, PT, R121.reuse, 0x11, PT ;  /* 0x000000117900780c */ /* 0x040fe20003fa4270 */
[----:B------:R-:W-:Y:S01]  /*27b0*/  FMUL.FTZ R224, R162, UR7 ;  /* 0x00000007a2e07c20 */ /* 0x000fe20008410000 */
[C---:B------:R-:W-:Y:S01]  /*27c0*/  ISETP.GT.AND P6, PT, R121.reuse, 0x18, PT ;  /* 0x000000187900780c */ /* 0x040fe20003fc4270 */
[----:B------:R-:W3:Y:S01]  /*27d0*/  MUFU.EX2 R227, R227 ;  /* 0x000000e300e37308 */ /* 0x000ee20000000800 */
[----:B------:R-:W-:Y:S01]  /*27e0*/  ISETP.GT.AND P1, PT, R121, 0x19, PT ;  /* 0x000000197900780c */ /* 0x000fe20003f24270 */
[----:B------:R-:W-:Y:S01]  /*27f0*/  FFMA.FTZ R217, R217, UR8, -R197 ;  /* 0x00000008d9d97c23 */ /* 0x000fe200080108c5 */
[----:B------:R-:W-:Y:S01]  /*2800*/  ISETP.GT.AND P2, PT, R120, 0x10, PT ;  /* 0x000000107800780c */ /* 0x000fe20003f44270 */
[----:B------:R-:W-:Y:S01]  /*2810*/  ULOP3.LUT UR12, UR12, 0x1000000, URZ, 0xfc, !UPT ;  /* 0x010000000c0c7892 */ /* 0x000fe2000f8efc3f */
[----:B------:R-:W-:-:S02]  /*2820*/  ISETP.GT.AND P3, PT, R121, 0x20, PT ;  /* 0x000000207900780c */ /* 0x000fc40003f64270 */
[----:B------:R-:W-:Y:S01]  /*2830*/  FSEL R231, R13, -INF , !P4 ;  /* 0xff8000000de77808 */ /* 0x000fe20006000000 */
[----:B------:R-:W-:Y:S01]  /*2840*/  MUFU.EX2 R155, R155 ;  /* 0x0000009b009b7308 */ /* 0x000fe20000000800 */
[----:B------:R-:W-:Y:S01]  /*2850*/  FSEL R214, R15, -INF , !P2 ;  /* 0xff8000000fd67808 */ /* 0x000fe20005000000 */
[----:B------:R-:W-:Y:S01]  /*2860*/  UIMAD UR12, UR5, 0x300, UR12 ;  /* 0x00000300050c78a4 */ /* 0x000fe2000f8e020c */
[----:B------:R-:W-:Y:S01]  /*2870*/  FSEL R230, R14, -INF , !P5 ;  /* 0xff8000000ee67808 */ /* 0x000fe20006800000 */
[----:B------:R-:W-:Y:S01]  /*2880*/  FFMA.FTZ R162, R231, UR8, -R194 ;  /* 0x00000008e7a27c23 */ /* 0x000fe200080108c2 */
[----:B------:R-:W-:Y:S01]  /*2890*/  FSEL R229, R18, -INF , !P6 ;  /* 0xff80000012e57808 */ /* 0x000fe20007000000 */
[----:B------:R-:W-:Y:S01]  /*28a0*/  FFMA.FTZ R14, -R14, R14, 1 ;  /* 0x3f8000000e0e7423 */ /* 0x000fe2000001010e */
[----:B------:R-:W-:Y:S01]  /*28b0*/  FSEL R222, R19, -INF , !P1 ;  /* 0xff80000013de7808 */ /* 0x000fe20004800000 */
[----:B------:R-:W-:Y:S01]  /*28c0*/  FFMA.FTZ R163, R230, UR8, -R195 ;  /* 0x00000008e6a37c23 */ /* 0x000fe200080108c3 */
[----:B------:R-:W-:Y:S01]  /*28d0*/  FSEL R220, R202, -INF , !P3 ;  /* 0xff800000cadc7808 */ /* 0x000fe20005800000 */
[----:B------:R-:W-:Y:S01]  /*28e0*/  FFMA.FTZ R196, R229, UR8, -R192 ;  /* 0x00000008e5c47c23 */ /* 0x000fe200080108c0 */
[----:B------:R-:W-:Y:S01]  /*28f0*/  ISETP.GT.AND P4, PT, R120, 0x11, PT ;  /* 0x000000117800780c */ /* 0x000fe20003f84270 */
[----:B------:R-:W-:Y:S01]  /*2900*/  MUFU.TANH R215, R215 ;  /* 0x000000d700d77308 */ /* 0x000fe20000002400 */
[----:B------:R-:W-:-:S02]  /*2910*/  ISETP.GT.AND P2, PT, R121, 0x21, PT ;  /* 0x000000217900780c */ /* 0x000fc40003f44270 */
[C---:B------:R-:W-:Y:S02]  /*2920*/  ISETP.GT.AND P5, PT, R120.reuse, 0x18, PT ;  /* 0x000000187800780c */ /* 0x040fe40003fa4270 */
[C---:B------:R-:W-:Y:S02]  /*2930*/  ISETP.GT.AND P6, PT, R120.reuse, 0x19, PT ;  /* 0x000000197800780c */ /* 0x040fe40003fc4270 */
[C---:B------:R-:W-:Y:S01]  /*2940*/  ISETP.GT.AND P1, PT, R120.reuse, 0x20, PT ;  /* 0x000000207800780c */ /* 0x040fe20003f24270 */
[----:B------:R-:W-:Y:S01]  /*2950*/  MUFU.TANH R219, R219 ;  /* 0x000000db00db7308 */ /* 0x000fe20000002400 */
[----:B------:R-:W-:Y:S02]  /*2960*/  ISETP.GT.AND P3, PT, R120, 0x21, PT ;  /* 0x000000217800780c */ /* 0x000fe40003f64270 */
[----:B------:R-:W-:Y:S02]  /*2970*/  FSEL R213, R17, -INF , !P4 ;  /* 0xff80000011d57808 */ /* 0x000fe40006000000 */
[----:B------:R-:W-:-:S02]  /*2980*/  FSEL R212, R200, -INF , !P5 ;  /* 0xff800000c8d47808 */ /* 0x000fc40006800000 */
[----:B------:R-:W-:Y:S01]  /*2990*/  FSEL R211, R201, -INF , !P6 ;  /* 0xff800000c9d37808 */ /* 0x000fe20007000000 */
[----:B------:R-:W-:Y:S01]  /*29a0*/  MUFU.EX2 R162, R162 ;  /* 0x000000a200a27308 */ /* 0x000fe20000000800 */
[----:B------:R-:W-:Y:S01]  /*29b0*/  FSEL R210, R204, -INF , !P1 ;  /* 0xff800000ccd27808 */ /* 0x000fe20004800000 */
[----:B------:R-:W-:Y:S01]  /*29c0*/  FFMA.FTZ R212, R212, UR8, -R192 ;  /* 0x00000008d4d47c23 */ /* 0x000fe200080108c0 */
[----:B------:R-:W-:Y:S01]  /*29d0*/  FSEL R218, R203, -INF , !P2 ;  /* 0xff800000cbda7808 */ /* 0x000fe20005000000 */
[----:B------:R-:W-:Y:S01]  /*29e0*/  FFMA.FTZ R211, R211, UR8, -R193 ;  /* 0x00000008d3d37c23 */ /* 0x000fe200080108c1 */
[----:B------:R-:W-:Y:S01]  /*29f0*/  FSEL R209, R205, -INF , !P3 ;  /* 0xff800000cdd17808 */ /* 0x000fe20005800000 */
[----:B------:R-:W-:Y:S01]  /*2a00*/  FFMA.FTZ R213, R213, UR8, -R195 ;  /* 0x00000008d5d57c23 */ /* 0x000fe200080108c3 */
[C---:B------:R-:W-:Y:S01]  /*2a10*/  ISETP.GT.AND P4, PT, R121.reuse, 0x28, PT ;  /* 0x000000287900780c */ /* 0x040fe20003f84270 */
[----:B------:R-:W-:Y:S01]  /*2a20*/  MUFU.TANH R224, R224 ;  /* 0x000000e000e07308 */ /* 0x000fe20000002400 */
[----:B------:R-:W-:Y:S01]  /*2a30*/  ISETP.GT.AND P5, PT, R121, 0x29, PT ;  /* 0x000000297900780c */ /* 0x000fe20003fa4270 */
[----:B------:R-:W-:Y:S01]  /*2a40*/  FFMA.FTZ R209, R209, UR8, -R191 ;  /* 0x00000008d1d17c23 */ /* 0x000fe200080108bf */
[C---:B------:R-:W-:Y:S01]  /*2a50*/  ISETP.GT.AND P6, PT, R121.reuse, 0x30, PT ;  /* 0x000000307900780c */ /* 0x040fe20003fc4270 */
[----:B------:R-:W-:Y:S01]  /*2a60*/  FFMA.FTZ R210, R210, UR8, -R190 ;  /* 0x00000008d2d27c23 */ /* 0x000fe200080108be */
[----:B------:R-:W-:-:S02]  /*2a70*/  ISETP.GT.AND P1, PT, R121, 0x31, PT ;  /* 0x000000317900780c */ /* 0x000fc40003f24270 */
[----:B------:R-:W-:Y:S01]  /*2a80*/  ISETP.GT.AND P2, PT, R121, 0x38, PT ;  /* 0x000000387900780c */ /* 0x000fe20003f44270 */
[----:B------:R-:W-:Y:S01]  /*2a90*/  MUFU.TANH R225, R225 ;  /* 0x000000e100e17308 */ /* 0x000fe20000002400 */
[----:B------:R-:W-:Y:S02]  /*2aa0*/  ISETP.GT.AND P3, PT, R120, 0x28, PT ;  /* 0x000000287800780c */ /* 0x000fe40003f64270 */
[----:B------:R-:W-:Y:S02]  /*2ab0*/  FSEL R216, R152, -INF , !P4 ;  /* 0xff80000098d87808 */ /* 0x000fe40006000000 */
[----:B--2---:R-:W-:Y:S02]  /*2ac0*/  FSEL R208, R154, -INF , !P3 ;  /* 0xff8000009ad07808 */ /* 0x004fe40005800000 */
[----:B------:R-:W-:Y:S01]  /*2ad0*/  FSEL R207, R153, -INF , !P5 ;  /* 0xff80000099cf7808 */ /* 0x000fe20006800000 */
[----:B------:R-:W-:Y:S01]  /*2ae0*/  MUFU.TANH R221, R221 ;  /* 0x000000dd00dd7308 */ /* 0x000fe20000002400 */
[----:B-1----:R-:W-:Y:S01]  /*2af0*/  FSEL R157, R156, -INF , !P6 ;  /* 0xff8000009c9d7808 */ /* 0x002fe20007000000 */
[----:B------:R-:W-:Y:S01]  /*2b00*/  FFMA.FTZ R208, R208, UR8, -R188 ;  /* 0x00000008d0d07c23 */ /* 0x000fe200080108bc */
[C---:B-----5:R-:W-:Y:S01]  /*2b10*/  FSEL R160, R234.reuse, -INF , !P1 ;  /* 0xff800000eaa07808 */ /* 0x060fe20004800000 */
[----:B------:R-:W-:Y:S01]  /*2b20*/  FFMA.FTZ R234, -R234, R234, 1 ;  /* 0x3f800000eaea7423 */ /* 0x000fe200000101ea */
[----:B------:R-:W-:Y:S01]  /*2b30*/  FSEL R206, R233, -INF , !P2 ;  /* 0xff800000e9ce7808 */ /* 0x000fe20005000000 */
[----:B------:R-:W-:Y:S01]  /*2b40*/  FFMA.FTZ R197, R157, UR8, -R22 ;  /* 0x000000089dc57c23 */ /* 0x000fe20008010816 */
[----:B------:R-:W-:Y:S01]  /*2b50*/  ISETP.GT.AND P4, PT, R121, 0x39, PT ;  /* 0x000000397900780c */ /* 0x000fe20003f84270 */
[----:B------:R-:W-:Y:S01]  /*2b60*/  FFMA.FTZ R157, -R12, R12, 1 ;  /* 0x3f8000000c9d7423 */ /* 0x000fe2000001010c */
[----:B------:R-:W-:Y:S01]  /*2b70*/  ISETP.GT.AND P3, PT, R120, 0x29, PT ;  /* 0x000000297800780c */ /* 0x000fe20003f64270 */
[----:B------:R-:W-:Y:S01]  /*2b80*/  FFMA.FTZ R12, R160, UR8, -R23 ;  /* 0x00000008a00c7c23 */ /* 0x000fe20008010817 */
[----:B------:R-:W-:Y:S01]  /*2b90*/  ISETP.GT.AND P5, PT, R120, 0x30, PT ;  /* 0x000000307800780c */ /* 0x000fe20003fa4270 */
[----:B------:R-:W-:Y:S01]  /*2ba0*/  FFMA.FTZ R160, R214, UR8, -R194 ;  /* 0x00000008d6a07c23 */ /* 0x000fe200080108c2 */
[C---:B------:R-:W-:Y:S01]  /*2bb0*/  ISETP.GT.AND P6, PT, R120.reuse, 0x31, PT ;  /* 0x000000317800780c */ /* 0x040fe20003fc4270 */
[----:B------:R-:W-:Y:S01]  /*2bc0*/  MUFU.EX2 R163, R163 ;  /* 0x000000a300a37308 */ /* 0x000fe20000000800 */
[----:B------:R-:W-:Y:S01]  /*2bd0*/  ISETP.GT.AND P1, PT, R120, 0x38, PT ;  /* 0x000000387800780c */ /* 0x000fe20003f24270 */
[----:B------:R-:W-:Y:S01]  /*2be0*/  FFMA.FTZ R156, -R156, R156, 1 ;  /* 0x3f8000009c9c7423 */ /* 0x000fe2000001019c */
[----:B------:R-:W-:Y:S01]  /*2bf0*/  ISETP.GT.AND P2, PT, R120, 0x39, PT ;  /* 0x000000397800780c */ /* 0x000fe20003f44270 */
[----:B------:R-:W-:Y:S01]  /*2c00*/  FFMA.FTZ R233, -R233, R233, 1 ;  /* 0x3f800000e9e97423 */ /* 0x000fe200000101e9 */
[----:B------:R-:W-:-:S03]  /*2c10*/  WARPGROUP.ARRIVE ;  /* 0x00000000000079c5 */ /* 0x000fc60000000000 */
[----:B------:R-:W-:Y:S03]  /*2c20*/  MUFU.EX2 R160, R160 ;  /* 0x000000a000a07308 */ /* 0x000fe60000000800 */
[----:B------:R-:W-:Y:S01]  /*2c30*/  HGMMA.64x64x16.F32.BF16 R120, R164, gdesc[UR12], RZ, !UPT, gsb0 ;  /* 0x00e0000ca4787df0 */ /* 0x000fe2000c0018ff */
[----:B------:R-:W-:Y:S01]  /*2c40*/  UIADD3 UR14, UR13, 0x2, URZ ;  /* 0x000000020d0e7890 */ /* 0x000fe2000fffe03f */
[----:B------:R-:W-:-:S03]  /*2c50*/  UMOV UR15, 0x80000020 ;  /* 0x80000020000f7882 */ /* 0x000fc60000000000 */
[----:B------:R-:W1:Y:S08]  /*2c60*/  MUFU.EX2 R226, R226 ;  /* 0x000000e200e27308 */ /* 0x000e700000000800 */
[----:B------:R-:W-:Y:S08]  /*2c70*/  MUFU.EX2 R196, R196 ;  /* 0x000000c400c47308 */ /* 0x000ff00000000800 */
[----:B------:R-:W-:Y:S08]  /*2c80*/  MUFU.EX2 R12, R12 ;  /* 0x0000000c000c7308 */ /* 0x000ff00000000800 */
[----:B------:R-:W-:Y:S08]  /*2c90*/  MUFU.EX2 R197, R197 ;  /* 0x000000c500c57308 */ /* 0x000ff00000000800 */
[----:B------:R-:W-:Y:S01]  /*2ca0*/  MUFU.EX2 R161, R161 ;  /* 0x000000a100a17308 */ /* 0x000fe20000000800 */
        /* <DEDUP_REMOVED lines=19> */
[----:B------:R-:W-:Y:S01]  /*2de0*/  R2UR UR13, R237 ;  /* 0x00000000ed0d72ca */ /* 0x000fe200000e0000 */
[----:B------:R-:W-:-:S12]  /*2df0*/  UMOV UR15, 0x80000020 ;  /* 0x80000020000f7882 */ /* 0x000fd80000000000 */
[----:B------:R-:W-:-:S04]  /*2e00*/  USHF.R.U32.HI UR13, URZ, 0x4, UR13 ;  /* 0x000000043f0d7899 */ /* 0x000fc8000801160d */
[----:B------:R-:W-:-:S04]  /*2e10*/  ULOP3.LUT UR13, UR13, 0x3fff, URZ, 0xc0, !UPT ;  /* 0x00003fff0d0d7892 */ /* 0x000fc8000f8ec03f */
[----:B------:R-:W-:-:S04]  /*2e20*/  ULOP3.LUT UR13, UR13, 0x10000, URZ, 0xfc, !UPT ;  /* 0x000100000d0d7892 */ /* 0x000fc8000f8efc3f */
[----:B------:R-:W-:-:S03]  /*2e30*/  ULEA UR17, UR5, UR13, 0xa ;  /* 0x0000000d05117291 */ /* 0x000fc6000f8e503f */
[----:B------:R-:W-:Y:S01]  /*2e40*/  UMOV UR13, 0x40000040 ;  /* 0x40000040000d7882 */ /* 0x000fe20000000000 */
[----:B------:R-:W-:Y:S02]  /*2e50*/  WARPGROUP.DEPBAR.LE gsb0, 0x0 ;  /* 0x00008000000079c5 */ /* 0x000fe40000010000 */
[----:B------:R-:W-:-:S06]  /*2e60*/  WARPGROUP.ARRIVE ;  /* 0x00000000000079c5 */ /* 0x000fcc0000000000 */
[----:B------:R-:W-:Y:S01]  /*2e70*/  HGMMA.64x64x16.F32.BF16 R120, R184, gdesc[UR12], R120, gsb0 ;  /* 0x00e0000cb8787df0 */ /* 0x000fe20008001878 */
[----:B------:R-:W-:Y:S01]  /*2e80*/  UMOV UR14, UR12 ;  /* 0x0000000c000e7c82 */ /* 0x000fe20008000000 */
[----:B------:R-:W-:Y:S01]  /*2e90*/  UMOV UR15, 0x80000020 ;  /* 0x80000020000f7882 */ /* 0x000fe20000000000 */
[----:B------:R-:W-:Y:S02]  /*2ea0*/  WARPGROUP.DEPBAR.LE gsb0, 0x0 ;  /* 0x00008000000079c5 */ /* 0x000fe40000010000 */
[----:B------:R-:W2:Y:S02]  /*2eb0*/  LDS.64 R158, [R4+0x1e200] ;  /* 0x01e20000049e7984 */ /* 0x000ea40000000a00 */
[--C-:B--2---:R-:W-:Y:S01]  /*2ec0*/  FADD.FTZ R232, R123, -R159.reuse ;  /* 0x8000009f7be87221 */ /* 0x104fe20000010000 */
[--C-:B------:R-:W-:Y:S01]  /*2ed0*/  FADD.FTZ R230, R120, -R158.reuse ;  /* 0x8000009e78e67221 */ /* 0x100fe20000010000 */
[----:B------:R-:W2:Y:S01]  /*2ee0*/  MUFU.EX2 R123, R198 ;  /* 0x000000c6007b7308 */ /* 0x000ea20000000800 */
[----:B------:R-:W-:Y:S01]  /*2ef0*/  FADD.FTZ R229, R121, -R159 ;  /* 0x8000009f79e57221 */ /* 0x000fe20000010000 */
[----:B------:R-:W-:Y:S01]  /*2f00*/  FADD.FTZ R231, R122, -R158 ;  /* 0x8000009e7ae77221 */ /* 0x000fe20000010000 */
[----:B------:R-:W4:Y:S01]  /*2f10*/  LDS.64 R120, [R4+0x1e220] ;  /* 0x01e2200004787984 */ /* 0x000f220000000a00 */
[----:B------:R-:W-:Y:S01]  /*2f20*/  FFMA.FTZ R159, -R7, R7, 1 ;  /* 0x3f800000079f7423 */ /* 0x000fe20000010107 */
[----:B------:R-:W-:Y:S01]  /*2f30*/  FFMA.FTZ R7, R220, UR8, -R190 ;  /* 0x00000008dc077c23 */ /* 0x000fe200080108be */
[----:B---3--:R-:W-:Y:S01]  /*2f40*/  FMUL.FTZ R229, R227, R229 ;  /* 0x000000e5e3e57220 */ /* 0x008fe20000410000 */
[----:B------:R-:W-:Y:S01]  /*2f50*/  FFMA.FTZ R122, R222, UR8, -R193 ;  /* 0x00000008de7a7c23 */ /* 0x000fe200080108c1 */
[----:B------:R-:W-:Y:S01]  /*2f60*/  FFMA.FTZ R222, R218, UR8, -R191 ;  /* 0x00000008dade7c23 */ /* 0x000fe200080108bf */
[----:B------:R3:W-:Y:S01]  /*2f70*/  MUFU.EX2 R198, R7 ;  /* 0x0000000700c67308 */ /* 0x0007e20000000800 */
[----:B------:R-:W-:Y:S01]  /*2f80*/  FFMA.FTZ R158, -R5, R5, 1 ;  /* 0x3f800000059e7423 */ /* 0x000fe20000010105 */
[----:B-1----:R-:W-:Y:S01]  /*2f90*/  FMUL.FTZ R5, R226, R230 ;  /* 0x000000e6e2057220 */ /* 0x002fe20000410000 */
[----:B------:R-:W-:-:S03]  /*2fa0*/  FFMA.FTZ R218, -R8, R8, 1 ;  /* 0x3f80000008da7423 */ /* 0x000fc60000010108 */
[----:B------:R-:W-:Y:S01]  /*2fb0*/  FMUL.FTZ R158, R158, R5 ;  /* 0x000000059e9e7220 */ /* 0x000fe20000410000 */
[----:B--2---:R-:W-:Y:S01]  /*2fc0*/  FMUL.FTZ R220, R123, R231 ;  /* 0x000000e77bdc7220 */ /* 0x004fe20000410000 */
[----:B------:R-:W-:Y:S03]  /*2fd0*/  MUFU.EX2 R122, R122 ;  /* 0x0000007a007a7308 */ /* 0x000fe60000000800 */
[----:B------:R-:W-:Y:S01]  /*2fe0*/  FMUL.FTZ R159, R159, R220 ;  /* 0x000000dc9f9f7220 */ /* 0x000fe20000410000 */
[----:B------:R-:W-:Y:S02]  /*2ff0*/  FFMA.FTZ R220, -R6, R6, 1 ;  /* 0x3f80000006dc7423 */ /* 0x000fe40000010106 */
[----:B---3--:R-:W1:Y:S02]  /*3000*/  LDS.64 R6, [R4+0x1e240] ;  /* 0x01e2400004067984 */ /* 0x008e640000000a00 */
[----:B------:R-:W-:Y:S01]  /*3010*/  FMUL.FTZ R220, R220, R229 ;  /* 0x000000e5dcdc7220 */ /* 0x000fe20000410000 */
[----:B------:R-:W2:Y:S08]  /*3020*/  MUFU.EX2 R5, R199 ;  /* 0x000000c700057308 */ /* 0x000eb00000000800 */
[----:B------:R-:W-:Y:S01]  /*3030*/  MUFU.EX2 R199, R222 ;  /* 0x000000de00c77308 */ /* 0x000fe20000000800 */
[--C-:B----4-:R-:W-:Y:S01]  /*3040*/  FADD.FTZ R124, R124, -R120.reuse ;  /* 0x800000787c7c7221 */ /* 0x110fe20000010000 */
[----:B------:R-:W-:Y:S01]  /*3050*/  FADD.FTZ R229, R126, -R120 ;  /* 0x800000787ee57221 */ /* 0x000fe20000010000 */
[----:B------:R-:W-:Y:S01]  /*3060*/  FFMA.FTZ R120, R216, UR8, -R188 ;  /* 0x00000008d8787c23 */ /* 0x000fe200080108bc */
[--C-:B------:R-:W-:Y:S01]  /*3070*/  FADD.FTZ R216, R125, -R121.reuse ;  /* 0x800000797dd87221 */ /* 0x100fe20000010000 */
[----:B------:R-:W-:Y:S01]  /*3080*/  FMUL.FTZ R126, R155, R124 ;  /* 0x0000007c9b7e7220 */ /* 0x000fe20000410000 */
[----:B------:R-:W-:Y:S01]  /*3090*/  FADD.FTZ R124, R127, -R121 ;  /* 0x800000797f7c7221 */ /* 0x000fe20000010000 */
[----:B------:R-:W-:Y:S01]  /*30a0*/  FFMA.FTZ R127, -R10, R10, 1 ;  /* 0x3f8000000a7f7423 */ /* 0x000fe2000001010a */
[----:B------:R-:W-:Y:S01]  /*30b0*/  FFMA.FTZ R121, R207, UR8, -R189 ;  /* 0x00000008cf797c23 */ /* 0x000fe200080108bd */
[----:B------:R-:W-:Y:S01]  /*30c0*/  FMUL.FTZ R125, R9, R126 ;  /* 0x0000007e097d7220 */ /* 0x000fe20000410000 */
[----:B------:R-:W-:Y:S01]  /*30d0*/  FFMA.FTZ R126, -R11, R11, 1 ;  /* 0x3f8000000b7e7423 */ /* 0x000fe2000001010b */
[----:B------:R-:W3:Y:S01]  /*30e0*/  MUFU.EX2 R9, R217 ;  /* 0x000000d900097308 */ /* 0x000ee20000000800 */
[----:B------:R-:W4:Y:S01]  /*30f0*/  LDS.64 R10, [R4+0x1e260] ;  /* 0x01e26000040a7984 */ /* 0x000f220000000a00 */
[----:B--2---:R-:W-:Y:S01]  /*3100*/  FMUL.FTZ R231, R5, R232 ;  /* 0x000000e805e77220 */ /* 0x004fe20000410000 */
[----:B------:R-:W-:-:S03]  /*3110*/  FMUL.FTZ R216, R161, R216 ;  /* 0x000000d8a1d87220 */ /* 0x000fc60000410000 */
[----:B------:R-:W-:Y:S01]  /*3120*/  FMUL.FTZ R218, R218, R231 ;  /* 0x000000e7dada7220 */ /* 0x000fe20000410000 */
[----:B------:R-:W-:Y:S01]  /*3130*/  FMUL.FTZ R127, R127, R216 ;  /* 0x000000d87f7f7220 */ /* 0x000fe20000410000 */
[----:B------:R-:W-:Y:S01]  /*3140*/  MUFU.EX2 R121, R121 ;  /* 0x0000007900797308 */ /* 0x000fe20000000800 */
[--C-:B-1----:R-:W-:Y:S01]  /*3150*/  FADD.FTZ R191, R128, -R6.reuse ;  /* 0x8000000680bf7221 */ /* 0x102fe20000010000 */
[----:B------:R-:W-:Y:S01]  /*3160*/  FADD.FTZ R193, R130, -R6 ;  /* 0x8000000682c17221 */ /* 0x000fe20000010000 */
[----:B------:R-:W-:Y:S01]  /*3170*/  FSEL R6, R215, -INF , !P3 ;  /* 0xff800000d7067808 */ /* 0x000fe20005800000 */
[--C-:B------:R-:W-:Y:S01]  /*3180*/  FADD.FTZ R192, R131, -R7.reuse ;  /* 0x8000000783c07221 */ /* 0x100fe20000010000 */
[----:B------:R-:W-:Y:S01]  /*3190*/  FFMA.FTZ R131, -R13, R13, 1 ;  /* 0x3f8000000d837423 */ /* 0x000fe2000001010d */
[----:B------:R-:W-:Y:S01]  /*31a0*/  FADD.FTZ R190, R129, -R7 ;  /* 0x8000000781be7221 */ /* 0x000fe20000010000 */
[----:B---3--:R-:W-:Y:S01]  /*31b0*/  FMUL.FTZ R124, R9, R124 ;  /* 0x0000007c097c7220 */ /* 0x008fe20000410000 */
[----:B------:R-:W-:Y:S01]  /*31c0*/  FFMA.FTZ R189, R6, UR8, -R189 ;  /* 0x0000000806bd7c23 */ /* 0x000fe200080108bd */
[----:B------:R-:W-:Y:S01]  /*31d0*/  FSEL R6, R223, -INF , !P4 ;  /* 0xff800000df067808 */ /* 0x000fe20006000000 */
[----:B------:R-:W1:Y:S01]  /*31e0*/  MUFU.EX2 R129, R213 ;  /* 0x000000d500817308 */ /* 0x000e620000000800 */
[----:B------:R-:W-:Y:S01]  /*31f0*/  FMUL.FTZ R157, R157, R124 ;  /* 0x0000007c9d9d7220 */ /* 0x000fe20000410000 */
[----:B------:R-:W-:Y:S01]  /*3200*/  FFMA.FTZ R130, -R15, R15, 1 ;  /* 0x3f8000000f827423 */ /* 0x000fe2000001010f */
[----:B------:R-:W-:Y:S01]  /*3210*/  FMUL.FTZ R124, R162, R191 ;  /* 0x000000bfa27c7220 */ /* 0x000fe20000410000 */
[----:B------:R-:W-:Y:S01]  /*3220*/  FFMA.FTZ R13, R6, UR8, -R21 ;  /* 0x00000008060d7c23 */ /* 0x000fe20008010815 */
[----:B------:R-:W-:Y:S01]  /*3230*/  FSEL R15, R219, -INF , !P5 ;  /* 0xff800000db0f7808 */ /* 0x000fe20006800000 */
[----:B------:R-:W2:Y:S01]  /*3240*/  LDS.64 R6, [R4+0x1e280] ;  /* 0x01e2800004067984 */ /* 0x000ea20000000a00 */
[----:B------:R-:W-:Y:S01]  /*3250*/  FMUL.FTZ R131, R131, R124 ;  /* 0x0000007c83837220 */ /* 0x000fe20000410000 */
[----:B------:R-:W-:Y:S01]  /*3260*/  FFMA.FTZ R128, R206, UR8, -R20 ;  /* 0x00000008ce807c23 */ /* 0x000fe20008010814 */
[----:B------:R-:W-:Y:S01]  /*3270*/  FMUL.FTZ R191, R163, R190 ;  /* 0x000000bea3bf7220 */ /* 0x000fe20000410000 */
[----:B------:R-:W-:Y:S01]  /*3280*/  FFMA.FTZ R124, R15, UR8, -R22 ;  /* 0x000000080f7c7c23 */ /* 0x000fe20008010816 */
[----:B------:R-:W-:Y:S01]  /*3290*/  FSEL R15, R224, -INF , !P1 ;  /* 0xff800000e00f7808 */ /* 0x000fe20004800000 */
[----:B------:R-:W-:Y:S01]  /*32a0*/  FMUL.FTZ R193, R160, R193 ;  /* 0x000000c1a0c17220 */ /* 0x000fe20000410000 */
[C---:B------:R-:W-:Y:S01]  /*32b0*/  FSEL R22, R221.reuse, -INF , !P6 ;  /* 0xff800000dd167808 */ /* 0x040fe20007000000 */
[----:B------:R-:W3:Y:S01]  /*32c0*/  MUFU.EX2 R8, R228 ;  /* 0x000000e400087308 */ /* 0x000ee20000000800 */
[----:B------:R-:W-:Y:S01]  /*32d0*/  FFMA.FTZ R221, -R221, R221, 1 ;  /* 0x3f800000dddd7423 */ /* 0x000fe200000101dd */
[----:B------:R-:W-:Y:S01]  /*32e0*/  FFMA.FTZ R188, R15, UR8, -R20 ;  /* 0x000000080fbc7c23 */ /* 0x000fe20008010814 */
[----:B------:R-:W-:Y:S01]  /*32f0*/  FSEL R20, R225, -INF , !P2 ;  /* 0xff800000e1147808 */ /* 0x000fe20005000000 */
[----:B------:R-:W-:Y:S01]  /*3300*/  FFMA.FTZ R15, -R17, R17, 1 ;  /* 0x3f800000110f7423 */ /* 0x000fe20000010111 */
[----:B-1----:R-:W-:Y:S01]  /*3310*/  FMUL.FTZ R194, R129, R192 ;  /* 0x000000c081c27220 */ /* 0x002fe20000410000 */
[----:B------:R-:W-:Y:S01]  /*3320*/  FFMA.FTZ R23, R22, UR8, -R23 ;  /* 0x0000000816177c23 */ /* 0x000fe20008010817 */
[----:B------:R-:W-:Y:S01]  /*3330*/  FMUL.FTZ R192, R14, R191 ;  /* 0x000000bf0ec07220 */ /* 0x000fe20000410000 */
[----:B------:R-:W-:Y:S01]  /*3340*/  FFMA.FTZ R190, R20, UR8, -R21 ;  /* 0x0000000814be7c23 */ /* 0x000fe20008010815 */
[----:B------:R-:W-:Y:S01]  /*3350*/  FMUL.FTZ R21, R15, R194 ;  /* 0x000000c20f157220 */ /* 0x000fe20000410000 */
[----:B------:R-:W1:Y:S01]  /*3360*/  MUFU.EX2 R22, R212 ;  /* 0x000000d400167308 */ /* 0x000e620000000800 */
[----:B------:R-:W5:Y:S01]  /*3370*/  LDS.64 R14, [R4+0x1e2a0] ;  /* 0x01e2a000040e7984 */ /* 0x000f620000000a00 */
[--C-:B----4-:R-:W-:Y:S01]  /*3380*/  FADD.FTZ R191, R132, -R10.reuse ;  /* 0x8000000a84bf7221 */ /* 0x110fe20000010000 */
[----:B------:R-:W-:Y:S01]  /*3390*/  FMUL.FTZ R130, R130, R193 ;  /* 0x000000c182827220 */ /* 0x000fe20000410000 */
[----:B------:R-:W-:Y:S01]  /*33a0*/  FADD.FTZ R193, R134, -R10 ;  /* 0x8000000a86c17221 */ /* 0x000fe20000010000 */
[----:B------:R-:W-:Y:S01]  /*33b0*/  FFMA.FTZ R10, -R18, R18, 1 ;  /* 0x3f800000120a7423 */ /* 0x000fe20000010112 */
[----:B------:R-:W-:Y:S01]  /*33c0*/  FMUL.FTZ R191, R196, R191 ;  /* 0x000000bfc4bf7220 */ /* 0x000fe20000410000 */
[--C-:B------:R-:W-:Y:S01]  /*33d0*/  FADD.FTZ R133, R133, -R11.reuse ;  /* 0x8000000b85857221 */ /* 0x100fe20000010000 */
[----:B------:R-:W4:Y:S01]  /*33e0*/  MUFU.EX2 R17, R211 ;  /* 0x000000d300117308 */ /* 0x000f220000000800 */
[----:B------:R-:W-:Y:S01]  /*33f0*/  FADD.FTZ R20, R135, -R11 ;  /* 0x8000000b87147221 */ /* 0x000fe20000010000 */
[----:B------:R-:W-:Y:S01]  /*3400*/  FMUL.FTZ R135, R10, R191 ;  /* 0x000000bf0a877220 */ /* 0x000fe20000410000 */
[----:B------:R-:W-:Y:S01]  /*3410*/  FFMA.FTZ R194, -R19, R19, 1 ;  /* 0x3f80000013c27423 */ /* 0x000fe20000010113 */
[----:B------:R-:W5:Y:S01]  /*3420*/  LDS.64 R10, [R4+0x1e2c0] ;  /* 0x01e2c000040a7984 */ /* 0x000f620000000a00 */
[----:B------:R-:W-:Y:S01]  /*3430*/  FMUL.FTZ R133, R122, R133 ;  /* 0x000000857a857220 */ /* 0x000fe20000410000 */
[----:B------:R-:W-:Y:S01]  /*3440*/  FFMA.FTZ R134, -R200, R200, 1 ;  /* 0x3f800000c8867423 */ /* 0x000fe200000101c8 */
[----:B---3--:R-:W-:Y:S01]  /*3450*/  FMUL.FTZ R229, R8, R229 ;  /* 0x000000e508e57220 */ /* 0x008fe20000410000 */
[----:B------:R-:W3:Y:S01]  /*3460*/  MUFU.EX2 R18, R210 ;  /* 0x000000d200127308 */ /* 0x000ee20000000800 */
[----:B------:R-:W-:Y:S01]  /*3470*/  FMUL.FTZ R194, R194, R133 ;  /* 0x00000085c2c27220 */ /* 0x000fe20000410000 */
[----:B-1----:R-:W-:Y:S01]  /*3480*/  FMUL.FTZ R193, R22, R193 ;  /* 0x000000c116c17220 */ /* 0x002fe20000410000 */
[----:B------:R-:W-:Y:S01]  /*3490*/  FMUL.FTZ R126, R126, R229 ;  /* 0x000000e57e7e7220 */ /* 0x000fe20000410000 */
[----:B------:R-:W-:Y:S01]  /*34a0*/  FFMA.FTZ R219, -R219, R219, 1 ;  /* 0x3f800000dbdb7423 */ /* 0x000fe200000101db */
[----:B------:R-:W-:Y:S01]  /*34b0*/  FFMA.FTZ R224, -R224, R224, 1 ;  /* 0x3f800000e0e07423 */ /* 0x000fe200000101e0 */
[--C-:B--2---:R-:W-:Y:S01]  /*34c0*/  FADD.FTZ R133, R136, -R6.reuse ;  /* 0x8000000688857221 */ /* 0x104fe20000010000 */
[----:B------:R-:W-:Y:S01]  /*34d0*/  FADD.FTZ R191, R138, -R6 ;  /* 0x800000068abf7221 */ /* 0x000fe20000010000 */
[--C-:B------:R-:W-:Y:S01]  /*34e0*/  FADD.FTZ R6, R137, -R7.reuse ;  /* 0x8000000789067221 */ /* 0x100fe20000010000 */
[----:B------:R-:W-:Y:S01]  /*34f0*/  FMUL.FTZ R134, R134, R193 ;  /* 0x000000c186867220 */ /* 0x000fe20000410000 */
[----:B----4-:R-:W-:Y:S01]  /*3500*/  FMUL.FTZ R20, R17, R20 ;  /* 0x0000001411147220 */ /* 0x010fe20000410000 */
[----:B------:R-:W-:Y:S01]  /*3510*/  FFMA.FTZ R136, -R202, R202, 1 ;  /* 0x3f800000ca887423 */ /* 0x000fe200000101ca */
[----:B------:R-:W-:Y:S01]  /*3520*/  FFMA.FTZ R193, -R201, R201, 1 ;  /* 0x3f800000c9c17423 */ /* 0x000fe200000101c9 */
[----:B------:R-:W-:Y:S01]  /*3530*/  FADD.FTZ R202, R139, -R7 ;  /* 0x800000078bca7221 */ /* 0x000fe20000010000 */
[----:B------:R-:W-:Y:S01]  /*3540*/  FMUL.FTZ R200, R199, R6 ;  /* 0x00000006c7c87220 */ /* 0x000fe20000410000 */
[----:B------:R-:W1:Y:S01]  /*3550*/  MUFU.EX2 R19, R209 ;  /* 0x000000d100137308 */ /* 0x000e620000000800 */
[----:B------:R2:W4:Y:S01]  /*3560*/  LDS.64 R6, [R4+0x1e2e0] ;  /* 0x01e2e00004067984 */ /* 0x0005220000000a00 */
[----:B------:R-:W-:Y:S01]  /*3570*/  FMUL.FTZ R193, R193, R20 ;  /* 0x00000014c1c17220 */ /* 0x000fe20000410000 */
[----:B------:R-:W-:Y:S01]  /*3580*/  FMUL.FTZ R133, R198, R133 ;  /* 0x00000085c6857220 */ /* 0x000fe20000410000 */
[----:B------:R-:W-:Y:S01]  /*3590*/  FFMA.FTZ R139, -R203, R203, 1 ;  /* 0x3f800000cb8b7423 */ /* 0x000fe200000101cb */
[----:B---3--:R-:W-:Y:S01]  /*35a0*/  FMUL.FTZ R132, R18, R191 ;  /* 0x000000bf12847220 */ /* 0x008fe20000410000 */
[----:B------:R-:W-:Y:S01]  /*35b0*/  FFMA.FTZ R137, -R204, R204, 1 ;  /* 0x3f800000cc897423 */ /* 0x000fe200000101cc */
[----:B------:R-:W-:Y:S01]  /*35c0*/  FMUL.FTZ R136, R136, R133 ;  /* 0x0000008588887220 */ /* 0x000fe20000410000 */
[----:B------:R-:W2:Y:S01]  /*35d0*/  MUFU.EX2 R20, R208 ;  /* 0x000000d000147308 */ /* 0x000ea20000000800 */
[----:B------:R-:W-:Y:S01]  /*35e0*/  FMUL.FTZ R139, R139, R200 ;  /* 0x000000c88b8b7220 */ /* 0x000fe20000410000 */
[--C-:B-----5:R-:W-:Y:S01]  /*35f0*/  FADD.FTZ R195, R142, -R14.reuse ;  /* 0x8000000e8ec37221 */ /* 0x120fe20000010000 */
[----:B------:R-:W-:Y:S01]  /*3600*/  FMUL.FTZ R137, R137, R132 ;  /* 0x0000008489897220 */ /* 0x000fe20000410000 */
[--C-:B------:R-:W-:Y:S01]  /*3610*/  FADD.FTZ R142, R141, -R15.reuse ;  /* 0x8000000f8d8e7221 */ /* 0x100fe20000010000 */
[----:B------:R-:W-:Y:S01]  /*3620*/  FADD.FTZ R200, R143, -R15 ;  /* 0x8000000f8fc87221 */ /* 0x000fe20000010000 */
[----:B------:R-:W-:Y:S01]  /*3630*/  FFMA.FTZ R15, -R154, R154, 1 ;  /* 0x3f8000009a0f7423 */ /* 0x000fe2000001019a */
[----:B------:R-:W-:Y:S01]  /*3640*/  FFMA.FTZ R138, -R205, R205, 1 ;  /* 0x3f800000cd8a7423 */ /* 0x000fe200000101cd */
[----:B------:R-:W3:Y:S01]  /*3650*/  MUFU.EX2 R133, R189 ;  /* 0x000000bd00857308 */ /* 0x000ee20000000800 */
[----:B-1----:R-:W-:Y:S01]  /*3660*/  FMUL.FTZ R191, R19, R202 ;  /* 0x000000ca13bf7220 */ /* 0x002fe20000410000 */
[----:B------:R-:W-:Y:S01]  /*3670*/  FFMA.FTZ R141, -R153, R153, 1 ;  /* 0x3f800000998d7423 */ /* 0x000fe20000010199 */
[----:B------:R-:W-:Y:S01]  /*3680*/  FMUL.FTZ R142, R121, R142 ;  /* 0x0000008e798e7220 */ /* 0x000fe20000410000 */
[----:B------:R-:W-:Y:S01]  /*3690*/  FFMA.FTZ R223, -R223, R223, 1 ;  /* 0x3f800000dfdf7423 */ /* 0x000fe200000101df */
[--C-:B------:R-:W-:Y:S01]  /*36a0*/  FADD.FTZ R145, R145, -R11.reuse ;  /* 0x8000000b91917221 */ /* 0x100fe20000010000 */
[----:B------:R-:W-:Y:S01]  /*36b0*/  FMUL.FTZ R138, R138, R191 ;  /* 0x000000bf8a8a7220 */ /* 0x000fe20000410000 */
[----:B------:R-:W-:Y:S01]  /*36c0*/  FADD.FTZ R191, R140, -R14 ;  /* 0x8000000e8cbf7221 */ /* 0x000fe20000010000 */
[----:B------:R-:W1:Y:S01]  /*36d0*/  MUFU.EX2 R23, R23 ;  /* 0x0000001700177308 */ /* 0x000e620000000800 */
[----:B--2---:R-:W-:Y:S01]  /*36e0*/  FMUL.FTZ R4, R20, R195 ;  /* 0x000000c314047220 */ /* 0x004fe20000410000 */
[----:B------:R-:W-:Y:S01]  /*36f0*/  FFMA.FTZ R140, -R215, R215, 1 ;  /* 0x3f800000d78c7423 */ /* 0x000fe200000101d7 */
[--C-:B------:R-:W-:Y:S01]  /*3700*/  FADD.FTZ R144, R144, -R10.reuse ;  /* 0x8000000a90907221 */ /* 0x100fe20000010000 */
[----:B------:R-:W-:Y:S01]  /*3710*/  FMUL.FTZ R145, R12, R145 ;  /* 0x000000910c917220 */ /* 0x000fe20000410000 */
[----:B------:R-:W-:Y:S01]  /*3720*/  FMUL.FTZ R15, R15, R4 ;  /* 0x000000040f0f7220 */ /* 0x000fe20000410000 */
[----:B------:R-:W-:Y:S01]  /*3730*/  FADD.FTZ R153, R146, -R10 ;  /* 0x8000000a92997221 */ /* 0x000fe20000010000 */
[----:B------:R-:W-:Y:S01]  /*3740*/  FMUL.FTZ R141, R141, R142 ;  /* 0x0000008e8d8d7220 */ /* 0x000fe20000410000 */
[----:B------:R2:W5:Y:S01]  /*3750*/  MUFU.EX2 R132, R124 ;  /* 0x0000007c00847308 */ /* 0x0005620000000800 */
[----:B---3--:R-:W-:Y:S01]  /*3760*/  FMUL.FTZ R143, R133, R200 ;  /* 0x000000c8858f7220 */ /* 0x008fe20000410000 */
[----:B------:R-:W-:Y:S01]  /*3770*/  FFMA.FTZ R14, -R152, R152, 1 ;  /* 0x3f800000980e7423 */ /* 0x000fe20000010198 */
[----:B------:R-:W-:Y:S01]  /*3780*/  FFMA.FTZ R225, -R225, R225, 1 ;  /* 0x3f800000e1e17423 */ /* 0x000fe200000101e1 */
[----:B------:R-:W-:Y:S01]  /*3790*/  F2FP.BF16.F32.PACK_AB R189, R218, R159 ;  /* 0x0000009fdabd723e */ /* 0x000fe200000010ff */
[----:B------:R-:W-:Y:S01]  /*37a0*/  FMUL.FTZ R140, R140, R143 ;  /* 0x0000008f8c8c7220 */ /* 0x000fe20000410000 */
[----:B------:R-:W-:Y:S01]  /*37b0*/  FMUL.FTZ R143, R197, R144 ;  /* 0x00000090c58f7220 */ /* 0x000fe20000410000 */
[----:B------:R-:W-:Y:S01]  /*37c0*/  FMUL.FTZ R144, R234, R145 ;  /* 0x00000091ea907220 */ /* 0x000fe20000410000 */
[----:B------:R-:W3:Y:S01]  /*37d0*/  MUFU.EX2 R120, R120 ;  /* 0x0000007800787308 */ /* 0x000ee20000000800 */
[----:B--2---:R-:W-:Y:S01]  /*37e0*/  FADD.FTZ R124, R147, -R11 ;  /* 0x8000000b937c7221 */ /* 0x004fe20000010000 */
[----:B----4-:R-:W-:Y:S01]  /*37f0*/  FADD.FTZ R147, R148, -R6 ;  /* 0x8000000694937221 */ /* 0x010fe20000010000 */
[----:B------:R-:W-:Y:S01]  /*3800*/  FADD.FTZ R142, R151, -R7 ;  /* 0x80000007978e7221 */ /* 0x000fe20000010000 */
[----:B------:R-:W-:Y:S01]  /*3810*/  FMUL.FTZ R143, R156, R143 ;  /* 0x0000008f9c8f7220 */ /* 0x000fe20000410000 */
[----:B-1----:R-:W-:Y:S01]  /*3820*/  FMUL.FTZ R124, R23, R124 ;  /* 0x0000007c177c7220 */ /* 0x002fe20000410000 */
[----:B------:R-:W-:-:S02]  /*3830*/  F2FP.BF16.F32.PACK_AB R156, R192, R131 ;  /* 0x00000083c09c723e */ /* 0x000fc400000010ff */
[----:B------:R-:W1:Y:S01]  /*3840*/  MUFU.EX2 R128, R128 ;  /* 0x0000008000807308 */ /* 0x000e620000000800 */
[----:B-----5:R-:W-:Y:S01]  /*3850*/  FMUL.FTZ R10, R132, R153 ;  /* 0x00000099840a7220 */ /* 0x020fe20000410000 */
[----:B------:R-:W-:Y:S01]  /*3860*/  FMUL.FTZ R145, R221, R124 ;  /* 0x0000007cdd917220 */ /* 0x000fe20000410000 */
[----:B------:R-:W-:Y:S01]  /*3870*/  FADD.FTZ R153, R150, -R6 ;  /* 0x8000000696997221 */ /* 0x000fe20000010000 */
[----:B------:R-:W-:Y:S01]  /*3880*/  FADD.FTZ R124, R149, -R7 ;  /* 0x80000007957c7221 */ /* 0x000fe20000010000 */
[----:B------:R-:W-:Y:S02]  /*3890*/  IMAD.U32 R7, RZ, RZ, UR5 ;  /* 0x00000005ff077e24 */ /* 0x000fe4000f8e00ff */
[----:B------:R-:W-:Y:S01]  /*38a0*/  FMUL.FTZ R10, R219, R10 ;  /* 0x0000000adb0a7220 */ /* 0x000fe20000410000 */
[----:B------:R-:W-:Y:S01]  /*38b0*/  F2FP.BF16.F32.PACK_AB R159, R193, R134 ;  /* 0x00000086c19f723e */ /* 0x000fe200000010ff */
[----:B------:R-:W2:Y:S01]  /*38c0*/  MUFU.EX2 R13, R13 ;  /* 0x0000000d000d7308 */ /* 0x000ea20000000800 */
[----:B---3--:R-:W-:Y:S01]  /*38d0*/  FMUL.FTZ R191, R120, R191 ;  /* 0x000000bf78bf7220 */ /* 0x008fe20000410000 */
[----:B------:R-:W-:-:S02]  /*38e0*/  F2FP.BF16.F32.PACK_AB R148, R139, R136 ;  /* 0x000000888b94723e */ /* 0x000fc400000010ff */
[----:B------:R-:W-:Y:S01]  /*38f0*/  F2FP.BF16.F32.PACK_AB R149, R138, R137 ;  /* 0x000000898a95723e */ /* 0x000fe200000010ff */
[----:B------:R-:W-:Y:S01]  /*3900*/  FMUL.FTZ R14, R14, R191 ;  /* 0x000000bf0e0e7220 */ /* 0x000fe20000410000 */
[----:B------:R-:W-:Y:S01]  /*3910*/  F2FP.BF16.F32.PACK_AB R191, R157, R126 ;  /* 0x0000007e9dbf723e */ /* 0x000fe200000010ff */
[----:B------:R-:W-:Y:S01]  /*3920*/  IMAD R126, R7, 0x2000, R236 ;  /* 0x00002000077e7824 */ /* 0x000fe200078e02ec */
[----:B------:R3:W4:Y:S01]  /*3930*/  MUFU.EX2 R4, R188 ;  /* 0x000000bc00047308 */ /* 0x0007220000000800 */
[----:B-1----:R-:W-:Y:S01]  /*3940*/  FMUL.FTZ R6, R128, R147 ;  /* 0x0000009380067220 */ /* 0x002fe20000410000 */
[----:B------:R-:W-:Y:S01]  /*3950*/  F2FP.BF16.F32.PACK_AB R157, R21, R130 ;  /* 0x00000082159d723e */ /* 0x000fe200000010ff */
[----:B------:R-:W-:Y:S01]  /*3960*/  IMAD R7, R126, 0x2, R235 ;  /* 0x000000027e077824 */ /* 0x000fe200078e02eb */
[----:B------:R-:W-:Y:S01]  /*3970*/  F2FP.BF16.F32.PACK_AB R150, R141, R14 ;  /* 0x0000000e8d96723e */ /* 0x000fe200000010ff */
[----:B------:R-:W-:Y:S01]  /*3980*/  FMUL.FTZ R6, R233, R6 ;  /* 0x00000006e9067220 */ /* 0x000fe20000410000 */
[----:B------:R-:W-:-:S02]  /*3990*/  F2FP.BF16.F32.PACK_AB R151, R140, R15 ;  /* 0x0000000f8c97723e */ /* 0x000fc400000010ff */
[----:B------:R1:W5:Y:S01]  /*39a0*/  MUFU.EX2 R11, R190 ;  /* 0x000000be000b7308 */ /* 0x0003620000000800 */
[----:B--2---:R-:W-:Y:S01]  /*39b0*/  FMUL.FTZ R124, R13, R124 ;  /* 0x0000007c0d7c7220 */ /* 0x004fe20000410000 */
[----:B---3--:R-:W-:Y:S02]  /*39c0*/  F2FP.BF16.F32.PACK_AB R188, R220, R158 ;  /* 0x0000009edcbc723e */ /* 0x008fe400000010ff */
[----:B------:R-:W-:Y:S01]  /*39d0*/  F2FP.BF16.F32.PACK_AB R158, R194, R135 ;  /* 0x00000087c29e723e */ /* 0x000fe200000010ff */
[----:B------:R-:W-:Y:S01]  /*39e0*/  FMUL.FTZ R223, R223, R124 ;  /* 0x0000007cdfdf7220 */ /* 0x000fe20000410000 */
[----:B------:R-:W-:Y:S02]  /*39f0*/  F2FP.BF16.F32.PACK_AB R144, R144, R143 ;  /* 0x0000008f9090723e */ /* 0x000fe400000010ff */
[----:B------:R-:W-:Y:S01]  /*3a00*/  F2FP.BF16.F32.PACK_AB R145, R145, R10 ;  /* 0x0000000a9191723e */ /* 0x000fe200000010ff */
[----:B----4-:R-:W-:Y:S01]  /*3a10*/  FMUL.FTZ R153, R4, R153 ;  /* 0x0000009904997220 */ /* 0x010fe20000410000 */
[----:B-1----:R-:W-:-:S02]  /*3a20*/  F2FP.BF16.F32.PACK_AB R190, R127, R125 ;  /* 0x0000007d7fbe723e */ /* 0x002fc400000010ff */
[----:B------:R-:W-:Y:S01]  /*3a30*/  F2FP.BF16.F32.PACK_AB R146, R223, R6 ;  /* 0x00000006df92723e */ /* 0x000fe200000010ff */
[----:B------:R-:W-:Y:S01]  /*3a40*/  FMUL.FTZ R147, R224, R153 ;  /* 0x00000099e0937220 */ /* 0x000fe20000410000 */
[----:B------:R-:W-:Y:S01]  /*3a50*/  F2FP.BF16.F32.PACK_AB R124, R227, R226 ;  /* 0x000000e2e37c723e */ /* 0x000fe200000010ff */
[----:B------:R1:W-:Y:S01]  /*3a60*/  STSM.16.MT88.4 [R7+0x1e800], R188 ;  /* 0x01e800bc07007844 */ /* 0x0003e20000004200 */
[----:B------:R-:W-:Y:S01]  /*3a70*/  F2FP.BF16.F32.PACK_AB R126, R161, R155 ;  /* 0x0000009ba17e723e */ /* 0x000fe200000010ff */
[----:B-----5:R-:W-:Y:S01]  /*3a80*/  FMUL.FTZ R142, R11, R142 ;  /* 0x0000008e0b8e7220 */ /* 0x020fe20000410000 */
[----:B------:R-:W-:Y:S01]  /*3a90*/  F2FP.BF16.F32.PACK_AB R125, R5, R123 ;  /* 0x0000007b057d723e */ /* 0x000fe200000010ff */
[----:B------:R1:W-:Y:S01]  /*3aa0*/  STSM.16.MT88.4 [R7+0x1f000], R156 ;  /* 0x01f0009c07007844 */ /* 0x0003e20000004200 */
[----:B------:R-:W-:Y:S01]  /*3ab0*/  F2FP.BF16.F32.PACK_AB R127, R9, R8 ;  /* 0x00000008097f723e */ /* 0x000fe200000010ff */
[----:B------:R-:W-:Y:S01]  /*3ac0*/  FMUL.FTZ R142, R225, R142 ;  /* 0x0000008ee18e7220 */ /* 0x000fe20000410000 */
[----:B------:R-:W-:Y:S01]  /*3ad0*/  IMAD R5, R16, 0x1000, R235 ;  /* 0x0000100010057824 */ /* 0x000fe200078e02eb */
[----:B------:R1:W-:Y:S01]  /*3ae0*/  STSM.16.MT88.4 [R7+0x1f800], R148 ;  /* 0x01f8009407007844 */ /* 0x0003e20000004200 */
[----:B------:R-:W-:-:S02]  /*3af0*/  F2FP.BF16.F32.PACK_AB R123, R11, R4 ;  /* 0x000000040b7b723e */ /* 0x000fc400000010ff */
[----:B------:R-:W-:-:S05]  /*3b00*/  F2FP.BF16.F32.PACK_AB R147, R142, R147 ;  /* 0x000000938e93723e */ /* 0x000fca00000010ff */
[----:B------:R1:W-:Y:S01]  /*3b10*/  STSM.16.MT88.4 [R7+0x20000], R144 ;  /* 0x0200009007007844 */ /* 0x0003e20000004200 */
[----:B------:R-:W-:-:S06]  /*3b20*/  WARPGROUP.ARRIVE ;  /* 0x00000000000079c5 */ /* 0x000fcc0000000000 */
[----:B------:R-:W-:Y:S01]  /*3b30*/  HGMMA.64x96x16.F32.BF16 R72, R124, gdesc[UR12].tnspB, R72, gsb0 ;  /* 0x4160000c7c487df0 */ /* 0x000fe20008001848 */
[----:B------:R-:W-:Y:S01]  /*3b40*/  UIADD3 UR14, UR12, 0x40, URZ ;  /* 0x000000400c0e7890 */ /* 0x000fe2000fffe03f */
[----:B------:R-:W-:Y:S01]  /*3b50*/  UMOV UR15, 0x80000020 ;  /* 0x80000020000f7882 */ /* 0x000fe20000000000 */
[----:B------:R-:W-:Y:S02]  /*3b60*/  WARPGROUP.DEPBAR.LE gsb0, 0x0 ;  /* 0x00008000000079c5 */ /* 0x000fe40000010000 */
[----:B------:R-:W-:Y:S02]  /*3b70*/  F2FP.BF16.F32.PACK_AB R124, R163, R162 ;  /* 0x000000a2a37c723e */ /* 0x000fe400000010ff */
[----:B------:R-:W-:Y:S02]  /*3b80*/  F2FP.BF16.F32.PACK_AB R126, R122, R196 ;  /* 0x000000c47a7e723e */ /* 0x000fe400000010ff */
[----:B------:R-:W-:Y:S02]  /*3b90*/  F2FP.BF16.F32.PACK_AB R125, R129, R160 ;  /* 0x000000a0817d723e */ /* 0x000fe400000010ff */
[----:B------:R-:W-:-:S02]  /*3ba0*/  F2FP.BF16.F32.PACK_AB R127, R17, R22 ;  /* 0x00000016117f723e */ /* 0x000fc400000010ff */
[----:B------:R-:W-:Y:S02]  /*3bb0*/  F2FP.BF16.F32.PACK_AB R122, R13, R128 ;  /* 0x000000800d7a723e */ /* 0x000fe400000010ff */
        /* <DEDUP_REMOVED lines=10> */
[----:B------:R-:W-:Y:S01]  /*3c60*/  WARPGROUP.ARRIVE ;  /* 0x00000000000079c5 */ /* 0x000fe20000000000 */
[----:B------:R-:W-:-:S05]  /*3c70*/  F2FP.BF16.F32.PACK_AB R121, R23, R132 ;  /* 0x000000841779723e */ /* 0x000fca00000010ff */
[----:B------:R-:W-:Y:S01]  /*3c80*/  HGMMA.64x96x16.F32.BF16 R72, R124, gdesc[UR12].tnspB, R72, gsb0 ;  /* 0x4160000c7c487df0 */ /* 0x000fe20008001848 */
[----:B------:R-:W-:Y:S01]  /*3c90*/  R2UR UR14, R5 ;  /* 0x00000000050e72ca */ /* 0x000fe200000e0000 */
[----:B------:R-:W-:-:S12]  /*3ca0*/  UMOV UR15, 0x80000020 ;  /* 0x80000020000f7882 */ /* 0x000fd80000000000 */
[----:B------:R-:W-:Y:S02]  /*3cb0*/  USHF.R.U32.HI UR16, URZ, 0x4, UR14 ;  /* 0x000000043f107899 */ /* 0x000fe4000801160e */
[----:B------:R-:W-:Y:S02]  /*3cc0*/  UIADD3 UR14, UR12, 0xc0, URZ ;  /* 0x000000c00c0e7890 */ /* 0x000fe4000fffe03f */
[----:B------:R-:W-:Y:S01]  /*3cd0*/  ULOP3.LUT UR16, UR16, 0x3fff, URZ, 0xc0, !UPT ;  /* 0x00003fff10107892 */ /* 0x000fe2000f8ec03f */
[----:B------:R-:W-:-:S03]  /*3ce0*/  UMOV UR12, UR17 ;  /* 0x00000011000c7c82 */ /* 0x000fc60008000000 */
        /* <DEDUP_REMOVED lines=163> */
.L_x_2171:
        /* <DEDUP_REMOVED lines=48> */
.L_x_2172:
        /* <DEDUP_REMOVED lines=62> */
.L_x_2154:
[----:B------:R-:W-:Y:S05]  /*4e00*/  @P0 BRA `(.L_x_2174) ;  /* 0x0000000c008c0947 */ /* 0x000fea0003800000 */
[----:B------:R-:W2:Y:S01]  /*4e10*/  S2UR UR4, SR_CgaCtaId ;  /* 0x00000000000479c3 */ /* 0x000ea20000008800 */
[----:B------:R-:W-:Y:S02]  /*4e20*/  UMOV UR39, 0x400 ;  /* 0x0000040000277882 */ /* 0x000fe40000000000 */
[----:B--2---:R-:W-:-:S06]  /*4e30*/  ULEA UR39, UR4, UR39, 0x18 ;  /* 0x0000002704277291 */ /* 0x004fcc000f8ec03f */
[----:B------:R-:W-:-:S05]  /*4e40*/  IMAD.U32 R16, RZ, RZ, UR39 ;  /* 0x00000027ff107e24 */ /* 0x000fca000f8e00ff */
        /* <DEDUP_REMOVED lines=18> */
.L_x_2175:
[----:B------:R-:W-:-:S06]  /*4f70*/  UIADD3 UR4, UR39, 0x6000, URZ ;  /* 0x0000600027047890 */ /* 0x000fcc000fffe03f */
        /* <DEDUP_REMOVED lines=19> */
.L_x_2176:
        /* <DEDUP_REMOVED lines=18> */
.L_x_2177:
        /* <DEDUP_REMOVED lines=18> */
.L_x_2178:
        /* <DEDUP_REMOVED lines=16> */
[----:B-1----:R-:W-:Y:S01]  /*53f0*/  VIADD R0, R0, 0xffffff80 ;  /* 0xffffff8000007836 */ /* 0x002fe20000000000 */
[----:B------:R-:W-:Y:S02]  /*5400*/  F2FP.BF16.F32.PACK_AB R97, R99, R98 ;  /* 0x000000626361723e */ /* 0x000fe400000010ff */
[----:B------:R-:W-:-:S02]  /*5410*/  F2FP.BF16.F32.PACK_AB R104, R105, R104 ;  /* 0x000000686968723e */ /* 0x000fc400000010ff */
[----:B------:R-:W-:Y:S02]  /*5420*/  SHF.R.S32.HI R3, RZ, 0x1f, R0 ;  /* 0x0000001fff037819 */ /* 0x000fe40000011400 */
[----:B------:R-:W-:Y:S02]  /*5430*/  F2FP.BF16.F32.PACK_AB R98, R101, R100 ;  /* 0x000000646562723e */ /* 0x000fe400000010ff */
[CC--:B------:R-:W-:Y:S02]  /*5440*/  LEA.HI R2, R3.reuse, R0.reuse, RZ, 0x4 ;  /* 0x0000000003027211 */ /* 0x0c0fe400078f20ff */
[----:B------:R-:W-:Y:S02]  /*5450*/  LEA.HI R3, R3, R0, RZ, 0x5 ;  /* 0x0000000003037211 */ /* 0x000fe400078f28ff */
[----:B------:R-:W-:Y:S02]  /*5460*/  LOP3.LUT R5, R2, 0xfffffff0, RZ, 0xc0, !PT ;  /* 0xfffffff002057812 */ /* 0x000fe400078ec0ff */
        /* <DEDUP_REMOVED lines=86> */
[----:B------:R-:W-:Y:S01]  /*59d0*/  ULDC.64 UR6, c[0x0][0x198] ;  /* 0x0000660000067ab9 */ /* 0x000fe20000000a00 */
[----:B------:R-:W-:Y:S02]  /*59e0*/  UIADD3 UR40, UR39, 0x6000, URZ ;  /* 0x0000600027287890 */ /* 0x000fe4000fffe03f */
[----:B------:R-:W-:Y:S02]  /*59f0*/  UIADD3 UR4, UP0, UR6, 0x770, URZ ;  /* 0x0000077006047890 */ /* 0x000fe4000ff1e03f */
[----:B------:R-:W-:Y:S02]  /*5a00*/  USHF.L.U32 UR42, UR37, 0x7, URZ ;  /* 0x00000007252a7899 */ /* 0x000fe4000800063f */
[----:B------:R-:W-:Y:S02]  /*5a10*/  UIADD3.X UR5, URZ, UR7, URZ, UP0, !UPT ;  /* 0x000000073f057290 */ /* 0x000fe400087fe43f */
[----:B------:R-:W-:Y:S02]  /*5a20*/  UIADD3 UR6, UP0, UR6, 0x670, URZ ;  /* 0x0000067006067890 */ /* 0x000fe4000ff1e03f */
[----:B------:R-:W-:-:S02]  /*5a30*/  UIADD3 UR32, UR39, 0x8000, URZ ;  /* 0x0000800027207890 */ /* 0x000fc4000fffe03f */
[----:B------:R-:W-:Y:S02]  /*5a40*/  UIADD3 UR24, UR39, 0xa000, URZ ;  /* 0x0000a00027187890 */ /* 0x000fe4000fffe03f */
[----:B------:R-:W-:Y:S02]  /*5a50*/  UIADD3.X UR7, URZ, UR7, URZ, UP0, !UPT ;  /* 0x000000073f077290 */ /* 0x000fe400087fe43f */
[----:B------:R-:W-:Y:S02]  /*5a60*/  UIADD3 UR16, UR39, 0x2000, URZ ;  /* 0x0000200027107890 */ /* 0x000fe4000fffe03f */
[----:B------:R-:W-:Y:S01]  /*5a70*/  UIADD3 UR8, UR39, 0x4000, URZ ;  /* 0x0000400027087890 */ /* 0x000fe2000fffe03f */
[----:B------:R-:W-:Y:S01]  /*5a80*/  UMOV UR41, URZ ;  /* 0x0000003f00297c82 */ /* 0x000fe20008000000 */
[----:B------:R-:W-:Y:S01]  /*5a90*/  UMOV UR33, 0x20 ;  /* 0x0000002000217882 */ /* 0x000fe20000000000 */
[----:B------:R-:W-:Y:S01]  /*5aa0*/  UMOV UR35, UR43 ;  /* 0x0000002b00237c82 */ /* 0x000fe20008000000 */
[----:B------:R-:W-:Y:S01]  /*5ab0*/  UMOV UR36, UR44 ;  /* 0x0000002c00247c82 */ /* 0x000fe20008000000 */
[----:B------:R-:W-:Y:S01]  /*5ac0*/  UMOV UR34, UR42 ;  /* 0x0000002a00227c82 */ /* 0x000fe20008000000 */
[----:B------:R-:W-:Y:S01]  /*5ad0*/  UMOV UR25, 0x40 ;  /* 0x0000004000197882 */ /* 0x000fe20000000000 */
[----:B------:R-:W-:Y:S01]  /*5ae0*/  UMOV UR27, UR43 ;  /* 0x0000002b001b7c82 */ /* 0x000fe20008000000 */
[----:B------:R-:W-:Y:S01]  /*5af0*/  UMOV UR28, UR44 ;  /* 0x0000002c001c7c82 */ /* 0x000fe20008000000 */
[----:B------:R1:W-:Y:S01]  /*5b00*/  UTMASTG.4D [UR40], [UR4] ;  /* 0x00000028040073b5 */ /* 0x0003e20008018000 */
[----:B------:R-:W-:Y:S01]  /*5b10*/  UMOV UR26, UR42 ;  /* 0x0000002a001a7c82 */ /* 0x000fe20008000000 */
[----:B------:R-:W-:Y:S01]  /*5b20*/  UMOV UR17, 0x20 ;  /* 0x0000002000117882 */ /* 0x000fe20000000000 */
[----:B------:R-:W-:Y:S01]  /*5b30*/  UMOV UR19, UR43 ;  /* 0x0000002b00137c82 */ /* 0x000fe20008000000 */
[----:B------:R-:W-:Y:S01]  /*5b40*/  UMOV UR20, UR44 ;  /* 0x0000002c00147c82 */ /* 0x000fe20008000000 */
[----:B------:R-:W-:Y:S01]  /*5b50*/  UMOV UR18, UR42 ;  /* 0x0000002a00127c82 */ /* 0x000fe20008000000 */
[----:B------:R-:W-:Y:S01]  /*5b60*/  UMOV UR9, 0x40 ;  /* 0x0000004000097882 */ /* 0x000fe20000000000 */
[----:B------:R-:W-:Y:S01]  /*5b70*/  UMOV UR11, UR43 ;  /* 0x0000002b000b7c82 */ /* 0x000fe20008000000 */
[----:B------:R3:W-:Y:S01]  /*5b80*/  UTMASTG.4D [UR32], [UR4] ;  /* 0x00000020040073b5 */ /* 0x0007e20008018000 */
[----:B------:R-:W-:Y:S01]  /*5b90*/  UMOV UR12, UR44 ;  /* 0x0000002c000c7c82 */ /* 0x000fe20008000000 */
[----:B------:R-:W-:Y:S01]  /*5ba0*/  UMOV UR10, UR42 ;  /* 0x0000002a000a7c82 */ /* 0x000fe20008000000 */
[----:B------:R3:W-:Y:S01]  /*5bb0*/  UTMASTG.4D [UR24], [UR4] ;  /* 0x00000018040073b5 */ /* 0x0007e20008018000 */
[----:B-1----:R-:W-:-:S02]  /*5bc0*/  UMOV UR40, UR39 ;  /* 0x0000002700287c82 */ /* 0x002fc40008000000 */
[----:B------:R3:W-:Y:S01]  /*5bd0*/  UTMASTG.4D [UR40], [UR6] ;  /* 0x00000028060073b5 */ /* 0x0007e20008018000 */
[----:B------:R3:W-:Y:S01]  /*5be0*/  UTMASTG.4D [UR16], [UR6] ;  /* 0x00000010060073b5 */ /* 0x0007e20008018000 */
[----:B------:R3:W-:Y:S02]  /*5bf0*/  UTMASTG.4D [UR8], [UR6] ;  /* 0x00000008060073b5 */ /* 0x0007e40008018000 */
[----:B---3--:R0:W-:Y:S02]  /*5c00*/  UTMACMDFLUSH ;  /* 0x00000000000079b7 */ /* 0x0081e40000000000 */
.L_x_2180:
[----:B------:R-:W-:Y:S05]  /*5c10*/  BSYNC B0 ;  /* 0x0000000000007941 */ /* 0x000fea0003800000 */
.L_x_2179:
[----:B------:R-:W-:-:S04]  /*5c20*/  DEPBAR.LE SB0, 0x0 ;  /* 0x000080000000791a */ /* 0x000fc80000000000 */
[----:B------:R-:W-:Y:S05]  /*5c30*/  EXIT ;  /* 0x000000000000794d */ /* 0x000fea0003800000 */
.L_x_2174:
[----:B-1----:R-:W1:Y:S01]  /*5c40*/  S2R R0, SR_TID.X ;  /* 0x0000000000007919 */ /* 0x002e620000002100 */
[----:B------:R-:W2:Y:S01]  /*5c50*/  LDC.64 R12, c[0x0][0x850] ;  /* 0x00021400ff0c7b82 */ /* 0x000ea20000000a00 */
[----:B------:R-:W-:Y:S01]  /*5c60*/  USHF.R.S32.HI UR10, URZ, 0x1f, UR43 ;  /* 0x0000001f3f0a7899 */ /* 0x000fe2000801142b */
[----:B------:R-:W-:Y:S01]  /*5c70*/  IMAD.U32 R19, RZ, RZ, UR37 ;  /* 0x00000025ff137e24 */ /* 0x000fe2000f8e00ff */
[----:B------:R-:W-:Y:S01]  /*5c80*/  ULDC UR4, c[0x0][0x808] ;  /* 0x0002020000047ab9 */ /* 0x000fe20000000800 */
[----:B------:R-:W-:Y:S01]  /*5c90*/  USHF.R.S32.HI UR11, URZ, 0x1f, UR44 ;  /* 0x0000001f3f0b7899 */ /* 0x000fe2000801142c */
[----:B------:R-:W-:Y:S01]  /*5ca0*/  BSSY B0, `(.L_x_2181) ;  /* 0x0000036000007945 */ /* 0x000fe20003800000 */
[----:B------:R-:W-:Y:S02]  /*5cb0*/  UIMAD UR4, UR37, -0x80, UR4 ;  /* 0xffffff80250478a4 */ /* 0x000fe4000f8e0204 */
[----:B------:R-:W3:Y:S01]  /*5cc0*/  LDC.64 R10, c[0x0][0x820] ;  /* 0x00020800ff0a7b82 */ /* 0x000ee20000000a00 */
[----:B------:R-:W-:-:S07]  /*5cd0*/  ULDC.64 UR6, c[0x0][0x208] ;  /* 0x0000820000067ab9 */ /* 0x000fce0000000a00 */
[----:B------:R-:W4:Y:S08]  /*5ce0*/  LDC.64 R16, c[0x0][0x828] ;  /* 0x00020a00ff107b82 */ /* 0x000f300000000a00 */
[----:B------:R-:W5:Y:S01]  /*5cf0*/  LDC.64 R14, c[0x0][0x858] ;  /* 0x00021600ff0e7b82 */ /* 0x000f620000000a00 */
[----:B--2---:R-:W-:-:S04]  /*5d00*/  IMAD R4, R12, UR10, RZ ;  /* 0x0000000a0c047c24 */ /* 0x004fc8000f8e02ff */
[----:B------:R-:W-:Y:S02]  /*5d10*/  IMAD R13, R13, UR43, R4 ;  /* 0x0000002b0d0d7c24 */ /* 0x000fe4000f8e0204 */
[----:B-1----:R-:W-:-:S05]  /*5d20*/  VIADD R3, R0, 0xffffff80 ;  /* 0xffffff8000037836 */ /* 0x002fca0000000000 */
[----:B------:R-:W-:-:S04]  /*5d30*/  SHF.R.S32.HI R2, RZ, 0x1f, R3 ;  /* 0x0000001fff027819 */ /* 0x000fc80000011403 */
[----:B------:R-:W-:-:S04]  /*5d40*/  LEA.HI R2, R2, R3, RZ, 0x2 ;  /* 0x0000000302027211 */ /* 0x000fc800078f10ff */
[----:B------:R-:W-:Y:S02]  /*5d50*/  LOP3.LUT R0, R2, 0x1ffffffc, RZ, 0xc0, !PT ;  /* 0x1ffffffc02007812 */ /* 0x000fe400078ec0ff */
[----:B------:R-:W-:-:S03]  /*5d60*/  SHF.R.S32.HI R2, RZ, 0x2, R2 ;  /* 0x00000002ff027819 */ /* 0x000fc60000011402 */
[----:B------:R-:W-:Y:S01]  /*5d70*/  IMAD.IADD R0, R3, 0x1, -R0 ;  /* 0x0000000103007824 */ /* 0x000fe200078e0a00 */
[C---:B------:R-:W-:Y:S01]  /*5d80*/  ISETP.GE.AND P1, PT, R2.reuse, UR4, PT ;  /* 0x0000000402007c0c */ /* 0x040fe2000bf26270 */
[----:B------:R-:W-:Y:S02]  /*5d90*/  VIADD R3, R2, 0x40 ;  /* 0x0000004002037836 */ /* 0x000fe40000000000 */
[----:B------:R-:W-:Y:S02]  /*5da0*/  IMAD.SHL.U32 R6, R0, 0x8, RZ ;  /* 0x0000000800067824 */ /* 0x000fe400078e00ff */
[----:B---3--:R-:W-:Y:S01]  /*5db0*/  IMAD R0, R10, UR10, RZ ;  /* 0x0000000a0a007c24 */ /* 0x008fe2000f8e02ff */
[----:B------:R-:W-:Y:S01]  /*5dc0*/  ISETP.GE.AND P0, PT, R3, UR4, PT ;  /* 0x0000000403007c0c */ /* 0x000fe2000bf06270 */
[----:B------:R-:W-:Y:S01]  /*5dd0*/  VIADD R18, R6, 0x40 ;  /* 0x0000004006127836 */ /* 0x000fe20000000000 */
[----:B------:R-:W-:Y:S01]  /*5de0*/  SHF.R.S32.HI R7, RZ, 0x1f, R6 ;  /* 0x0000001fff077819 */ /* 0x000fe20000011406 */
[----:B------:R-:W-:Y:S01]  /*5df0*/  IMAD R11, R11, UR43, R0 ;  /* 0x0000002b0b0b7c24 */ /* 0x000fe2000f8e0200 */
[----:B------:R-:W-:Y:S01]  /*5e00*/  SHF.R.S32.HI R3, RZ, 0x1f, R2 ;  /* 0x0000001fff037819 */ /* 0x000fe20000011402 */
[----:B----4-:R-:W-:-:S02]  /*5e10*/  IMAD R0, R16, UR11, RZ ;  /* 0x0000000b10007c24 */ /* 0x010fc4000f8e02ff */
[----:B------:R-:W-:-:S04]  /*5e20*/  IMAD.WIDE.U32 R4, R10, UR43, R6 ;  /* 0x0000002b0a047c25 */ /* 0x000fc8000f8e0006 */
[----:B------:R-:W-:-:S04]  /*5e30*/  IMAD.WIDE.U32 R8, R12, UR43, R6 ;  /* 0x0000002b0c087c25 */ /* 0x000fc8000f8e0006 */
[----:B------:R-:W-:Y:S02]  /*5e40*/  IMAD.IADD R5, R5, 0x1, R11 ;  /* 0x0000000105057824 */ /* 0x000fe400078e020b */
[----:B------:R-:W-:-:S04]  /*5e50*/  IMAD.WIDE R10, R19, 0x80, R2 ;  /* 0x00000080130a7825 */ /* 0x000fc800078e0202 */
[C---:B-----5:R-:W-:Y:S02]  /*5e60*/  IMAD R2, R14.reuse, UR11, RZ ;  /* 0x0000000b0e027c24 */ /* 0x060fe4000f8e02ff */
[----:B------:R-:W-:Y:S02]  /*5e70*/  IMAD.IADD R9, R9, 0x1, R13 ;  /* 0x0000000109097824 */ /* 0x000fe400078e020d */
[----:B------:R-:W-:Y:S02]  /*5e80*/  IMAD R3, R17, UR44, R0 ;  /* 0x0000002c11037c24 */ /* 0x000fe4000f8e0200 */
[----:B------:R-:W-:Y:S02]  /*5e90*/  IMAD R17, R15, UR44, R2 ;  /* 0x0000002c0f117c24 */ /* 0x000fe4000f8e0202 */
        /* <DEDUP_REMOVED lines=22> */
.L_x_2182:
[----:B------:R-:W-:Y:S05]  /*6000*/  BSYNC B0 ;  /* 0x0000000000007941 */ /* 0x000fea0003800000 */
.L_x_2181:
        /* <DEDUP_REMOVED lines=21> */
.L_x_2184:
[----:B------:R-:W-:Y:S05]  /*6160*/  BSYNC B0 ;  /* 0x0000000000007941 */ /* 0x000fea0003800000 */
.L_x_2183:
        /* <DEDUP_REMOVED lines=18> */
.L_x_2186:
[----:B------:R-:W-:Y:S05]  /*6290*/  BSYNC B0 ;  /* 0x0000000000007941 */ /* 0x000fea0003800000 */
.L_x_2185:
        /* <DEDUP_REMOVED lines=22> */
.L_x_2188:
[----:B------:R-:W-:Y:S05]  /*6400*/  BSYNC B0 ;  /* 0x0000000000007941 */ /* 0x000fea0003800000 */
.L_x_2187:
[----:B------:R-:W-:Y:S05]  /*6410*/  EXIT ;  /* 0x000000000000794d */ /* 0x000fea0003800000 */
.L_x_2150:
[----:B------:R-:W-:-:S08]  /*6420*/  NOP ;  /* 0x0000000000007918 */ /* 0x000fd00000000000 */
[----:B------:R-:W1:-:S00]  /*6430*/  USETMAXREG.DEALLOC.CTAPOOL 0x18 ;  /* 0x00000018000079c8 */ /* 0x000e4000080e0500 */
[----:B-1----:R-:W-:Y:S01]  /*6440*/  LOP3.LUT R0, R0, 0x3, RZ, 0xc0, !PT ;  /* 0x0000000300007812 */ /* 0x002fe200078ec0ff */
[----:B------:R-:W-:Y:S05]  /*6450*/  BSSY B0, `(.L_x_2189) ;  /* 0x0000364000007945 */ /* 0x000fea0003800000 */
[----:B------:R-:W1:Y:S02]  /*6460*/  SHFL.IDX PT, R0, R0, RZ, 0x1f ;  /* 0x00001fff00007589 */ /* 0x000e6400000e0000 */
[----:B-1----:R-:W-:-:S13]  /*6470*/  ISETP.NE.AND P0, PT, R0, RZ, PT ;  /* 0x000000ff0000720c */ /* 0x002fda0003f05270 */
[----:B------:R-:W-:Y:S05]  /*6480*/  @!P0 BRA `(.L_x_2190) ;  /* 0x0000000c00888947 */ /* 0x000fea0003800000 */
[----:B------:R-:W-:-:S13]  /*6490*/  ISETP.NE.AND P0, PT, R0, 0x1, PT ;  /* 0x000000010000780c */ /* 0x000fda0003f05270 */
[----:B------:R-:W-:Y:S05]  /*64a0*/  @P0 BRA `(.L_x_2191) ;  /* 0x0000003400780947 */ /* 0x000fea0003800000 */
[----:B------:R-:W1:Y:S01]  /*64b0*/  S2UR UR7, SR_CTAID.X ;  /* 0x00000000000779c3 */ /* 0x000e620000002500 */
[----:B------:R-:W-:Y:S02]  /*64c0*/  ULDC UR8, c[0x0][0xb50] ;  /* 0x0002d40000087ab9 */ /* 0x000fe40000000800 */
[----:B------:R-:W-:-:S05]  /*64d0*/  UISETP.NE.AND UP0, UPT, UR8, 0x1, UPT ;  /* 0x000000010800788c */ /* 0x000fca000bf05270 */
[----:B------:R-:W2:Y:S06]  /*64e0*/  LDC R0, c[0x0][0xb68] ;  /* 0x0002da00ff007b82 */ /* 0x000eac0000000800 */
[----:B------:R-:W-:Y:S01]  /*64f0*/  @UP0 ULDC UR4, c[0x0][0xb54] ;  /* 0x0002d50000040ab9 */ /* 0x000fe20000000800 */
[----:B------:R-:W-:Y:S01]  /*6500*/  @UP0 ULDC UR9, c[0x0][0xb58] ;  /* 0x0002d60000090ab9 */ /* 0x000fe20000000800 */
[----:B-1----:R-:W-:Y:S02]  /*6510*/  UIMAD.WIDE.U32 UR4, UR7, UR4, URZ ;  /* 0x00000004070472a5 */ /* 0x002fe4000f8e003f */
[----:B------:R-:W-:-:S02]  /*6520*/  UMOV UR6, UR7 ;  /* 0x0000000700067c82 */ /* 0x000fc40008000000 */
[----:B------:R-:W-:-:S04]  /*6530*/  @UP0 USHF.R.U32.HI UR6, URZ, UR9, UR5 ;  /* 0x000000093f060299 */ /* 0x000fc80008011605 */
[----:B------:R-:W-:Y:S02]  /*6540*/  UIADD3 UR4, -UR6, URZ, URZ ;  /* 0x0000003f06047290 */ /* 0x000fe4000fffe13f */
[----:B--2---:R-:W-:Y:S02]  /*6550*/  ISETP.LE.AND P0, PT, R0, UR6, PT ;  /* 0x0000000600007c0c */ /* 0x004fe4000bf03270 */
[----:B------:R-:W-:-:S11]  /*6560*/  UIMAD UR8, UR8, UR4, UR7 ;  /* 0x00000004080872a4 */ /* 0x000fd6000f8e0207 */
[----:B------:R-:W-:Y:S05]  /*6570*/  @!P0 BRA `(.L_x_2192) ;  /* 0x0000000000208947 */ /* 0x000fea0003800000 */
        /* <DEDUP_REMOVED lines=8> */
.L_x_2192:
[----:B------:R-:W-:Y:S01]  /*6600*/  ULDC UR9, c[0x0][0xb44] ;  /* 0x0002d10000097ab9 */ /* 0x000fe20000000800 */
[----:B------:R-:W-:Y:S01]  /*6610*/  UMOV UR7, UR8 ;  /* 0x0000000800077c82 */ /* 0x000fe20008000000 */
[----:B------:R-:W-:-:S11]  /*6620*/  UISETP.NE.AND UP0, UPT, UR9, 0x1, UPT ;  /* 0x000000010900788c */ /* 0x000fd6000bf05270 */
[----:B------:R-:W-:Y:S02]  /*6630*/  @UP0 ULDC.64 UR10, c[0x0][0xb48] ;  /* 0x0002d200000a0ab9 */ /* 0x000fe40000000a00 */
[----:B------:R-:W-:-:S04]  /*6640*/  UIMAD.WIDE.U32 UR4, UR8, UR10, URZ ;  /* 0x0000000a080472a5 */ /* 0x000fc8000f8e003f */
[----:B------:R-:W-:-:S04]  /*6650*/  @UP0 USHF.R.U32.HI UR7, URZ, UR11, UR5 ;  /* 0x0000000b3f070299 */ /* 0x000fc80008011605 */
[----:B------:R-:W-:-:S12]  /*6660*/  UIMAD UR4, UR7, UR9, URZ ;  /* 0x00000009070472a4 */ /* 0x000fd8000f8e023f */
.L_x_2193:
        /* <DEDUP_REMOVED lines=13> */
[----:B------:R-:W-:Y:S05]  /*6740*/  @!P0 BRA `(.L_x_2191) ;  /* 0x0000003000d08947 */ /* 0x000fea0003800000 */
[----:B------:R-:W-:Y:S01]  /*6750*/  ULDC UR5, c[0x0][0x280] ;  /* 0x0000a00000057ab9 */ /* 0x000fe20000000800 */
[----:B------:R-:W-:Y:S01]  /*6760*/  ULDC UR4, c[0x0][0x290] ;  /* 0x0000a40000047ab9 */ /* 0x000fe20000000800 */
[----:B------:R-:W-:Y:S01]  /*6770*/  ULEA UR7, UR7, UR5, 0x7 ;  /* 0x0000000507077291 */ /* 0x000fe2000f8e383f */
[----:B------:R-:W-:Y:S01]  /*6780*/  ULDC UR6, c[0x0][0x74c] ;  /* 0x0001d30000067ab9 */ /* 0x000fe20000000800 */
[----:B------:R-:W-:Y:S02]  /*6790*/  UIADD3 UR5, UR5, 0x3f, URZ ;  /* 0x0000003f05057890 */ /* 0x000fe4000fffe03f */
[----:B------:R-:W-:Y:S02]  /*67a0*/  UIADD3 UR7, -UR6, UR7, -UR4 ;  /* 0x0000000706077290 */ /* 0x000fe4000fffe904 */
[----:B------:R-:W-:Y:S02]  /*67b0*/  USHF.R.S32.HI UR6, URZ, 0x1f, UR5 ;  /* 0x0000001f3f067899 */ /* 0x000fe40008011405 */
[----:B------:R-:W-:-:S02]  /*67c0*/  USHF.R.S32.HI UR4, URZ, 0x1f, UR7 ;  /* 0x0000001f3f047899 */ /* 0x000fc40008011407 */
[----:B------:R-:W-:Y:S02]  /*67d0*/  ULEA.HI UR5, UR6, UR5, URZ, 0x6 ;  /* 0x0000000506057291 */ /* 0x000fe4000f8f303f */
[----:B------:R-:W-:Y:S02]  /*67e0*/  ULEA.HI UR4, UR4, UR7, URZ, 0x6 ;  /* 0x0000000704047291 */ /* 0x000fe4000f8f303f */
[----:B------:R-:W-:Y:S02]  /*67f0*/  USHF.R.S32.HI UR5, URZ, 0x6, UR5 ;  /* 0x000000063f057899 */ /* 0x000fe40008011405 */
[----:B------:R-:W-:-:S04]  /*6800*/  USHF.R.S32.HI UR4, URZ, 0x6, UR4 ;  /* 0x000000063f047899 */ /* 0x000fc80008011404 */
[----:B------:R-:W-:-:S04]  /*6810*/  UISETP.LT.AND UP0, UPT, URZ, UR4, UPT ;  /* 0x000000043f00728c */ /* 0x000fc8000bf01270 */
[----:B------:R-:W-:-:S04]  /*6820*/  USEL UR8, URZ, UR4, !UP0 ;  /* 0x000000043f087287 */ /* 0x000fc8000c000000 */
[----:B------:R-:W-:-:S06]  /*6830*/  UISETP.GT.AND UP0, UPT, UR5, UR8, UPT ;  /* 0x000000080500728c */ /* 0x000fcc000bf04270 */
[----:B------:R-:W-:-:S13]  /*6840*/  PLOP3.LUT P0, PT, PT, PT, UP0, 0x80, 0x0 ;  /* 0x000000000000781c */ /* 0x000fda0003f0f008 */
[----:B------:R-:W-:Y:S05]  /*6850*/  @!P0 BRA `(.L_x_2191) ;  /* 0x00000030008c8947 */ /* 0x000fea0003800000 */
[----:B------:R-:W-:Y:S01]  /*6860*/  USHF.R.S32.HI UR4, URZ, 0x1f, UR11 ;  /* 0x0000001f3f047899 */ /* 0x000fe2000801140b */
[----:B------:R-:W-:Y:S01]  /*6870*/  ULDC.64 UR12, c[0x0][0x2d8] ;  /* 0x0000b600000c7ab9 */ /* 0x000fe20000000a00 */
[----:B------:R-:W-:Y:S02]  /*6880*/  ELECT P0, URZ, PT ;  /* 0x00000000003f782f */ /* 0x000fe40003800000 */
[----:B------:R-:W-:Y:S02]  /*6890*/  UIMAD UR9, UR4, UR12, URZ ;  /* 0x0000000c040972a4 */ /* 0x000fe4000f8e023f */
[----:B------:R-:W-:Y:S02]  /*68a0*/  UIADD3 UR4, UR5, -UR8, URZ ;  /* 0x8000000805047290 */ /* 0x000fe4000fffe03f */
[----:B------:R-:W-:Y:S02]  /*68b0*/  UIMAD.WIDE.U32 UR6, UR11, UR12, URZ ;  /* 0x0000000c0b0672a5 */ /* 0x000fe4000f8e003f */
[----:B------:R-:W-:-:S02]  /*68c0*/  ULOP3.LUT UR4, UR4, 0x1, URZ, 0xc0, !UPT ;  /* 0x0000000104047892 */ /* 0x000fc4000f8ec03f */
[----:B------:R-:W-:Y:S02]  /*68d0*/  UIMAD UR9, UR11, UR13, UR9 ;  /* 0x0000000d0b0972a4 */ /* 0x000fe4000f8e0209 */
[----:B------:R-:W-:Y:S02]  /*68e0*/  UISETP.NE.U32.AND UP0, UPT, UR4, 0x1, UPT ;  /* 0x000000010400788c */ /* 0x000fe4000bf05070 */
[----:B------:R-:W-:Y:S01]  /*68f0*/  USHF.R.S32.HI UR11, URZ, 0x1f, UR10 ;  /* 0x0000001f3f0b7899 */ /* 0x000fe2000801140a */
[----:B------:R-:W-:Y:S01]  /*6900*/  ULDC.64 UR12, c[0x0][0x2e0] ;  /* 0x0000b800000c7ab9 */ /* 0x000fe20000000a00 */
[----:B------:R-:W-:Y:S02]  /*6910*/  UIADD3 UR7, UR7, UR9, URZ ;  /* 0x0000000907077290 */ /* 0x000fe4000fffe03f */
[----:B------:R-:W-:Y:S01]  /*6920*/  PLOP3.LUT P1, PT, PT, PT, UP0, 0x80, 0x0 ;  /* 0x000000000000781c */ /* 0x000fe20003f2f008 */
[----:B------:R-:W-:Y:S02]  /*6930*/  UIMAD UR9, UR11, UR12, URZ ;  /* 0x0000000c0b0972a4 */ /* 0x000fe4000f8e023f */
[----:B------:R-:W-:-:S02]  /*6940*/  UIMAD.WIDE.U32 UR6, UR10, UR12, UR6 ;  /* 0x0000000c0a0672a5 */ /* 0x000fc4000f8e0006 */
[----:B------:R-:W-:-:S04]  /*6950*/  UIMAD UR9, UR10, UR13, UR9 ;  /* 0x0000000d0a0972a4 */ /* 0x000fc8000f8e0209 */
[----:B------:R-:W-:-:S04]  /*6960*/  UIADD3 UR23, UR7, UR9, URZ ;  /* 0x0000000907177290 */ /* 0x000fc8000fffe03f */
[----:B------:R-:W-:Y:S08]  /*6970*/  @P1 BRA `(.L_x_2194) ;  /* 0x0000000000bc1947 */ /* 0x000ff00003800000 */
        /* <DEDUP_REMOVED lines=18> */
.L_x_2196:
[----:B------:R-:W-:Y:S05]  /*6aa0*/  BSYNC B1 ;  /* 0x0000000000017941 */ /* 0x000fea0003800000 */
.L_x_2195:
        /* <DEDUP_REMOVED lines=19> */
.L_x_2198:
[----:B------:R-:W-:Y:S05]  /*6be0*/  BSYNC B1 ;  /* 0x0000000000017941 */ /* 0x000fea0003800000 */
.L_x_2197:
[----:B------:R-:W-:Y:S06]  /*6bf0*/  BAR.ARV 0xa, 0xa0 ;  /* 0x0282800000007b1d */ /* 0x000fec0000002000 */
[----:B------:R-:W-:Y:S04]  /*6c00*/  BSSY B1, `(.L_x_2199) ;  /* 0x0000003000017945 */ /* 0x000fe80003800000 */
[----:B------:R-:W-:Y:S05]  /*6c10*/  @!P0 BRA `(.L_x_2200) ;  /* 0x0000000000048947 */ /* 0x000fea0003800000 */
[----:B------:R-:W-:-:S04]  /*6c20*/  DEPBAR.LE SB0, 0x0 ;  /* 0x000080000000791a */ /* 0x000fc80000000000 */
.L_x_2200:
[----:B------:R-:W-:Y:S05]  /*6c30*/  BSYNC B1 ;  /* 0x0000000000017941 */ /* 0x000fea0003800000 */
.L_x_2199:
[----:B------:R-:W-:Y:S06]  /*6c40*/  BAR.ARV 0xb, 0xa0 ;  /* 0x02c2800000007b1d */ /* 0x000fec0000002000 */
[----:B------:R-:W-:Y:S01]  /*6c50*/  UIADD3 UR12, UR8, 0x1, URZ ;  /* 0x00000001080c7890 */ /* 0x000fe2000fffe03f */
[----:B------:R-:W-:Y:S11]  /*6c60*/  BRA `(.L_x_2201) ;  /* 0x0000000000047947 */ /* 0x000ff60003800000 */
.L_x_2194:
[----:B------:R-:W-:-:S05]  /*6c70*/  UMOV UR12, UR8 ;  /* 0x00000008000c7c82 */ /* 0x000fca0008000000 */
.L_x_2201:
[----:B------:R-:W-:-:S04]  /*6c80*/  UIADD3 UR4, UR8, 0x1, URZ ;  /* 0x0000000108047890 */ /* 0x000fc8000fffe03f */
[----:B------:R-:W-:-:S06]  /*6c90*/  UISETP.NE.AND UP0, UPT, UR5, UR4, UPT ;  /* 0x000000040500728c */ /* 0x000fcc000bf05270 */
[----:B------:R-:W-:-:S13]  /*6ca0*/  PLOP3.LUT P1, PT, PT, PT, UP0, 0x80, 0x0 ;  /* 0x000000000000781c */ /* 0x000fda0003f2f008 */
[----:B------:R-:W-:Y:S05]  /*6cb0*/  @!P1 BRA `(.L_x_2191) ;  /* 0x0000002c00749947 */ /* 0x000fea0003800000 */
[----:B------:R-:W-:Y:S01]  /*6cc0*/  ULDC.64 UR10, c[0x0][0x2c0] ;  /* 0x0000b000000a7ab9 */ /* 0x000fe20000000a00 */
[----:B------:R-:W-:Y:S02]  /*6cd0*/  UIADD3 UR19, UR9, UR7, URZ ;  /* 0x0000000709137290 */ /* 0x000fe4000fffe03f */
        /* <DEDUP_REMOVED lines=10> */
[----:B------:R-:W-:Y:S01]  /*6d80*/  ULDC.64 UR24, c[0x0][0x2c0] ;  /* 0x0000b00000187ab9 */ /* 0x000fe20000000a00 */
[----:B------:R-:W-:-:S09]  /*6d90*/  UMOV UR20, UR13 ;  /* 0x0000000d00147c82 */ /* 0x000fd20008000000 */
.L_x_2214:
        /* <DEDUP_REMOVED lines=20> */
.L_x_2203:
[----:B------:R-:W-:Y:S05]  /*6ee0*/  BSYNC B1 ;  /* 0x0000000000017941 */ /* 0x000fea0003800000 */
.L_x_2202:
        /* <DEDUP_REMOVED lines=13> */
.L_x_2205:
[----:B------:R-:W-:Y:S05]  /*6fc0*/  BSYNC B1 ;  /* 0x0000000000017941 */ /* 0x000fea0003800000 */
.L_x_2204:
[----:B------:R-:W-:Y:S06]  /*6fd0*/  BAR.ARV 0xa, 0xa0 ;  /* 0x0282800000007b1d */ /* 0x000fec0000002000 */
[----:B------:R-:W-:Y:S04]  /*6fe0*/  BSSY B1, `(.L_x_2206) ;  /* 0x0000003000017945 */ /* 0x000fe80003800000 */
[----:B------:R-:W-:Y:S05]  /*6ff0*/  @!P0 BRA `(.L_x_2207) ;  /* 0x0000000000048947 */ /* 0x000fea0003800000 */
[----:B------:R-:W-:-:S04]  /*7000*/  DEPBAR.LE SB0, 0x0 ;  /* 0x000080000000791a */ /* 0x000fc80000000000 */
.L_x_2207:
[----:B------:R-:W-:Y:S05]  /*7010*/  BSYNC B1 ;  /* 0x0000000000017941 */ /* 0x000fea0003800000 */
.L_x_2206:
        /* <DEDUP_REMOVED lines=13> */
.L_x_2209:
[----:B------:R-:W-:Y:S05]  /*70f0*/  BSYNC B1 ;  /* 0x0000000000017941 */ /* 0x000fea0003800000 */
.L_x_2208:
        /* <DEDUP_REMOVED lines=13> */
.L_x_2211:
[----:B------:R-:W-:Y:S05]  /*71d0*/  BSYNC B1 ;  /* 0x0000000000017941 */ /* 0x000fea0003800000 */
.L_x_2210:
[----:B------:R-:W-:Y:S01]  /*71e0*/  UIADD3 UR12, UR12, 0x2, URZ ;  /* 0x000000020c0c7890 */ /* 0x000fe2000fffe03f */
[----:B------:R-:W-:Y:S06]  /*71f0*/  BAR.ARV 0xa, 0xa0 ;  /* 0x0282800000007b1d */ /* 0x000fec0000002000 */
[----:B------:R-:W-:Y:S01]  /*7200*/  UISETP.GE.AND UP0, UPT, UR12, UR5, UPT ;  /* 0x000000050c00728c */ /* 0x000fe2000bf06270 */
[----:B------:R-:W-:Y:S04]  /*7210*/  BSSY B1, `(.L_x_2212) ;  /* 0x0000003000017945 */ /* 0x000fe80003800000 */
[----:B------:R-:W-:Y:S06]  /*7220*/  @!P0 BRA `(.L_x_2213) ;  /* 0x0000000000048947 */ /* 0x000fec0003800000 */
[----:B------:R-:W-:-:S04]  /*7230*/  DEPBAR.LE SB0, 0x0 ;  /* 0x000080000000791a */ /* 0x000fc80000000000 */
.L_x_2213:
[----:B------:R-:W-:Y:S05]  /*7240*/  BSYNC B1 ;  /* 0x0000000000017941 */ /* 0x000fea0003800000 */
.L_x_2212:
[----:B------:R-:W-:Y:S06]  /*7250*/  BAR.ARV 0xb, 0xa0 ;  /* 0x02c2800000007b1d */ /* 0x000fec0000002000 */
[----:B------:R-:W-:Y:S01]  /*7260*/  PLOP3.LUT P1, PT, PT, PT, UP0, 0x80, 0x0 ;  /* 0x000000000000781c */ /* 0x000fe20003f2f008 */
[----:B------:R-:W-:Y:S02]  /*7270*/  UIADD3 UR20, UR20, 0x3000, URZ ;  /* 0x0000300014147890 */ /* 0x000fe4000fffe03f */
[----:B------:R-:W-:-:S10]  /*7280*/  UIADD3 UR4, UR4, 0x3000, URZ ;  /* 0x0000300004047890 */ /* 0x000fd4000fffe03f */
[----:B------:R-:W-:Y:S05]  /*7290*/  @!P1 BRA `(.L_x_2214) ;  /* 0xfffffff800c09947 */ /* 0x000fea000383ffff */
[----:B------:R-:W-:Y:S05]  /*72a0*/  BRA `(.L_x_2191) ;  /* 0x0000002400f87947 */ /* 0x000fea0003800000 */
.L_x_2190:
        /* <DEDUP_REMOVED lines=21> */
.L_x_2215:
[----:B------:R-:W-:Y:S01]  /*7400*/  ULDC UR8, c[0x0][0xb44] ;  /* 0x0002d10000087ab9 */ /* 0x000fe20000000800 */
[----:B------:R-:W-:Y:S01]  /*7410*/  UMOV UR11, UR7 ;  /* 0x00000007000b7c82 */ /* 0x000fe20008000000 */
[----:B------:R-:W-:-:S11]  /*7420*/  UISETP.NE.AND UP0, UPT, UR8, 0x1, UPT ;  /* 0x000000010800788c */ /* 0x000fd6000bf05270 */
[----:B------:R-:W-:Y:S02]  /*7430*/  @UP0 ULDC.64 UR12, c[0x0][0xb48] ;  /* 0x0002d200000c0ab9 */ /* 0x000fe40000000a00 */
[----:B------:R-:W-:-:S04]  /*7440*/  UIMAD.WIDE.U32 UR4, UR7, UR12, URZ ;  /* 0x0000000c070472a5 */ /* 0x000fc8000f8e003f */
[----:B------:R-:W-:-:S04]  /*7450*/  @UP0 USHF.R.U32.HI UR11, URZ, UR13, UR5 ;  /* 0x0000000d3f0b0299 */ /* 0x000fc80008011605 */
[----:B------:R-:W-:-:S12]  /*7460*/  UIMAD UR4, UR11, UR8, URZ ;  /* 0x000000080b0472a4 */ /* 0x000fd8000f8e023f */
.L_x_2216:
[----:B------:R-:W-:Y:S01]  /*7470*/  ULDC UR8, c[0x0][0xb38] ;  /* 0x0002ce0000087ab9 */ /* 0x000fe20000000800 */
[----:B------:R-:W-:Y:S01]  /*7480*/  UIADD3 UR4, UR7, -UR4, URZ ;  /* 0x8000000407047290 */ /* 0x000fe2000fffe03f */
[----:B------:R-:W-:Y:S01]  /*7490*/  IMAD.MOV.U32 R11, RZ, RZ, 0x1 ;  /* 0x00000001ff0b7424 */ /* 0x000fe200078e00ff */
[----:B------:R-:W-:Y:S01]  /*74a0*/  UISETP.NE.AND UP0, UPT, UR8, 0x1, UPT ;  /* 0x000000010800788c */ /* 0x000fe2000bf05270 */
[----:B------:R-:W-:Y:S01]  /*74b0*/  IMAD.MOV.U32 R0, RZ, RZ, RZ ;  /* 0x000000ffff007224 */ /* 0x000fe200078e00ff */
[----:B------:R-:W-:Y:S02]  /*74c0*/  ULDC UR5, c[0x0][0xb44] ;  /* 0x0002d10000057ab9 */ /* 0x000fe40000000800 */
[----:B------:R-:W-:-:S07]  /*74d0*/  UIMAD UR6, UR6, UR5, UR4 ;  /* 0x00000005060672a4 */ /* 0x000fce000f8e0204 */
        /* <DEDUP_REMOVED lines=9> */
[----:B------:R-:W-:Y:S01]  /*7570*/  USHF.L.U32 UR11, UR11, 0x7, URZ ;  /* 0x000000070b0b7899 */ /* 0x000fe2000800063f */
[----:B------:R-:W-:Y:S01]  /*7580*/  ULDC UR5, c[0x0][0x280] ;  /* 0x0000a00000057ab9 */ /* 0x000fe20000000800 */
[----:B------:R-:W-:Y:S01]  /*7590*/  ULDC UR4, c[0x0][0x290] ;  /* 0x0000a40000047ab9 */ /* 0x000fe20000000800 */
[----:B------:R-:W-:Y:S01]  /*75a0*/  ULDC UR6, c[0x0][0x74c] ;  /* 0x0001d30000067ab9 */ /* 0x000fe20000000800 */
[----:B------:R-:W-:-:S04]  /*75b0*/  UIADD3 UR4, -UR4, UR11, UR5 ;  /* 0x0000000b04047290 */ /* 0x000fc8000fffe105 */
[----:B------:R-:W-:Y:S02]  /*75c0*/  UIADD3 UR4, UR4, -UR6, URZ ;  /* 0x8000000604047290 */ /* 0x000fe4000fffe03f */
[----:B------:R-:W-:Y:S02]  /*75d0*/  UIADD3 UR6, UR5, 0x3f, URZ ;  /* 0x0000003f05067890 */ /* 0x000fe4000fffe03f */
[----:B------:R-:W-:Y:S02]  /*75e0*/  USHF.R.S32.HI UR5, URZ, 0x1f, UR4 ;  /* 0x0000001f3f057899 */ /* 0x000fe40008011404 */
[----:B------:R-:W-:Y:S02]  /*75f0*/  USHF.R.S32.HI UR7, URZ, 0x1f, UR6 ;  /* 0x0000001f3f077899 */ /* 0x000fe40008011406 */
[----:B------:R-:W-:Y:S02]  /*7600*/  ULEA.HI UR5, UR5, UR4, URZ, 0x6 ;  /* 0x0000000405057291 */ /* 0x000fe4000f8f303f */
[----:B------:R-:W-:-:S02]  /*7610*/  ULEA.HI UR4, UR7, UR6, URZ, 0x6 ;  /* 0x0000000607047291 */ /* 0x000fc4000f8f303f */
[----:B------:R-:W-:Y:S02]  /*7620*/  USHF.R.S32.HI UR5, URZ, 0x6, UR5 ;  /* 0x000000063f057899 */ /* 0x000fe40008011405 */
[----:B------:R-:W-:-:S04]  /*7630*/  USHF.R.S32.HI UR4, URZ, 0x6, UR4 ;  /* 0x000000063f047899 */ /* 0x000fc80008011404 */
[----:B------:R-:W-:-:S04]  /*7640*/  VIMNMX R4, RZ, UR5, !PT ;  /* 0x00000005ff047c48 */ /* 0x000fc8000ffe0100 */
[----:B------:R-:W-:-:S13]  /*7650*/  ISETP.LT.AND P0, PT, R4, UR4, PT ;  /* 0x0000000404007c0c */ /* 0x000fda000bf01270 */
[----:B------:R-:W-:Y:S05]  /*7660*/  @!P0 BRA `(.L_x_2217) ;  /* 0x0000002000748947 */ /* 0x000fea0003800000 */
[----:B------:R-:W-:Y:S01]  /*7670*/  USHF.R.S32.HI UR5, URZ, 0x1f, UR20 ;  /* 0x0000001f3f057899 */ /* 0x000fe20008011414 */
[----:B------:R-:W-:Y:S01]  /*7680*/  BSSY B1, `(.L_x_2217) ;  /* 0x000021b000017945 */ /* 0x000fe20003800000 */
[----:B------:R-:W-:Y:S01]  /*7690*/  ULDC.64 UR6, c[0x0][0x718] ;  /* 0x0001c60000067ab9 */ /* 0x000fe20000000a00 */
[----:B------:R-:W-:Y:S01]  /*76a0*/  ULDC.64 UR14, c[0x0][0x730] ;  /* 0x0001cc00000e7ab9 */ /* 0x000fe20000000a00 */
[----:B------:R-:W-:Y:S01]  /*76b0*/  UIMAD.WIDE.U32 UR8, UR20, UR6, URZ ;  /* 0x00000006140872a5 */ /* 0x000fe2000f8e003f */
[----:B------:R-:W-:Y:S01]  /*76c0*/  IMAD.MOV.U32 R0, RZ, RZ, RZ ;  /* 0x000000ffff007224 */ /* 0x000fe200078e00ff */
[----:B------:R-:W-:Y:S02]  /*76d0*/  UIMAD UR6, UR5, UR6, URZ ;  /* 0x00000006050672a4 */ /* 0x000fe4000f8e023f */
[----:B------:R-:W-:Y:S02]  /*76e0*/  UIMAD UR5, UR5, UR14, URZ ;  /* 0x0000000e050572a4 */ /* 0x000fe4000f8e023f */
[----:B------:R-:W-:-:S02]  /*76f0*/  UIMAD UR6, UR20, UR7, UR6 ;  /* 0x00000007140672a4 */ /* 0x000fc4000f8e0206 */
[----:B------:R-:W-:Y:S01]  /*7700*/  UIMAD UR10, UR20, UR15, UR5 ;  /* 0x0000000f140a72a4 */ /* 0x000fe2000f8e0205 */
[----:B------:R-:W-:Y:S01]  /*7710*/  ULDC UR7, c[0x0][0x2e8] ;  /* 0x0000ba0000077ab9 */ /* 0x000fe20000000800 */
[----:B------:R-:W-:Y:S02]  /*7720*/  USHF.R.S32.HI UR5, URZ, 0x1f, UR21 ;  /* 0x0000001f3f057899 */ /* 0x000fe40008011415 */
[----:B------:R-:W-:Y:S01]  /*7730*/  UISETP.NE.AND UP0, UPT, UR7, 0x1, UPT ;  /* 0x000000010700788c */ /* 0x000fe2000bf05270 */
[----:B------:R-:W-:Y:S01]  /*7740*/  ULDC.64 UR22, c[0x0][0x720] ;  /* 0x0001c80000167ab9 */ /* 0x000fe20000000a00 */
[----:B------:R-:W-:Y:S01]  /*7750*/  ELECT P0, URZ, PT ;  /* 0x00000000003f782f */ /* 0x000fe20003800000 */
[----:B------:R-:W-:Y:S02]  /*7760*/  UIMAD UR7, UR5, UR22, URZ ;  /* 0x00000016050772a4 */ /* 0x000fe4000f8e023f */
[----:B------:R-:W-:Y:S02]  /*7770*/  UIADD3 UR9, UR9, UR6, URZ ;  /* 0x0000000609097290 */ /* 0x000fe4000fffe03f */
[----:B------:R-:W-:-:S02]  /*7780*/  UIMAD.WIDE.U32 UR12, UR20, UR14, URZ ;  /* 0x0000000e140c72a5 */ /* 0x000fc4000f8e003f */
[----:B------:R-:W-:Y:S01]  /*7790*/  UIMAD UR6, UR21, UR23, UR7 ;  /* 0x00000017150672a4 */ /* 0x000fe2000f8e0207 */
[----:B------:R-:W-:Y:S01]  /*77a0*/  ULDC.64 UR14, c[0x0][0x738] ;  /* 0x0001ce00000e7ab9 */ /* 0x000fe20000000a00 */
[----:B------:R-:W-:Y:S02]  /*77b0*/  UIMAD.WIDE.U32 UR22, UR21, UR22, UR8 ;  /* 0x00000016151672a5 */ /* 0x000fe4000f8e0008 */
[----:B------:R-:W-:Y:S02]  /*77c0*/  UIMAD UR5, UR5, UR14, URZ ;  /* 0x0000000e050572a4 */ /* 0x000fe4000f8e023f */
[----:B------:R-:W-:Y:S01]  /*77d0*/  UIADD3 UR13, UR13, UR10, URZ ;  /* 0x0000000a0d0d7290 */ /* 0x000fe2000fffe03f */
[----:B------:R-:W-:Y:S01]  /*77e0*/  @UP0 ULDC UR8, c[0x0][0x2ec] ;  /* 0x0000bb0000080ab9 */ /* 0x000fe20000000800 */
[----:B------:R-:W-:Y:S02]  /*77f0*/  UIMAD UR5, UR21, UR15, UR5 ;  /* 0x0000000f150572a4 */ /* 0x000fe4000f8e0205 */
[----:B------:R-:W-:-:S02]  /*7800*/  UIMAD.WIDE.U32 UR8, UR20, UR8, URZ ;  /* 0x00000008140872a5 */ /* 0x000fc4000f8e003f */
[----:B------:R-:W-:Y:S01]  /*7810*/  UIMAD.WIDE.U32 UR14, UR21, UR14, UR12 ;  /* 0x0000000e150e72a5 */ /* 0x000fe2000f8e000c */
[----:B------:R-:W-:Y:S02]  /*7820*/  @UP0 ULDC UR7, c[0x0][0x2f0] ;  /* 0x0000bc0000070ab9 */ /* 0x000fe40000000800 */
[----:B------:R-:W-:Y:S01]  /*7830*/  UMOV UR12, UR20 ;  /* 0x00000014000c7c82 */ /* 0x000fe20008000000 */
        /* <DEDUP_REMOVED lines=9> */
.L_x_2247:
        /* <DEDUP_REMOVED lines=15> */
.L_x_2220:
        /* <DEDUP_REMOVED lines=67> */
[----:B------:R-:W-:Y:S01]  /*7df0*/  ISETP.GE.AND P1, PT, R4, R6, PT ;  /* 0x000000060400720c */ /* 0x000fe20003f26270 */
[----:B------:R-:W-:Y:S01]  /*7e00*/  UTMALDG.4D [UR16], [UR48], desc[UR50] ;  /* 0x00003210300075b4 */ /* 0x000fe20008019000 */
[----:B------:R-:W-:Y:S01]  /*7e10*/  UMOV UR60, UR12 ;  /* 0x0000000c003c7c82 */ /* 0x000fe20008000000 */
[----:B------:R-:W-:Y:S01]  /*7e20*/  UMOV UR61, UR21 ;  /* 0x00000015003d7c82 */ /* 0x000fe20008000000 */
[----:B------:R1:W-:Y:S01]  /*7e30*/  UTMALDG.4D [UR40], [UR48], desc[UR50] ;  /* 0x00003228300075b4 */ /* 0x0003e20008019000 */
[----:B------:R-:W-:Y:S01]  /*7e40*/  UTMALDG.4D [UR24], [UR48], desc[UR50] ;  /* 0x00003218300075b4 */ /* 0x000fe20008019000 */
[----:B------:R2:W-:Y:S01]  /*7e50*/  UBLKCP.S.G [UR56], [UR32], UR7 ;  /* 0x00000038200073ba */ /* 0x0005e20008000207 */
[----:B------:R3:W-:Y:S01]  /*7e60*/  SYNCS.ARRIVE.TRANS64 RZ, [R16+URZ+0x26800], R5 ;  /* 0x0268000510ff79a7 */ /* 0x0007e2000800003f */
[----:B------:R4:W-:Y:S01]  /*7e70*/  UTMALDG.4D [UR8], [UR46], desc[UR54] ;  /* 0x000036082e0075b4 */ /* 0x0009e20008019000 */
[----:B-1----:R-:W-:Y:S01]  /*7e80*/  UIADD3 UR40, UR8, 0x4000, URZ ;  /* 0x0000400008287890 */ /* 0x002fe2000fffe03f */
[----:B------:R-:W-:Y:S01]  /*7e90*/  UMOV UR42, 0x40 ;  /* 0x00000040002a7882 */ /* 0x000fe20000000000 */
[----:B------:R-:W-:Y:S01]  /*7ea0*/  UMOV UR43, UR11 ;  /* 0x0000000b002b7c82 */ /* 0x000fe20008000000 */
[----:B------:R-:W-:Y:S01]  /*7eb0*/  UMOV UR44, UR12 ;  /* 0x0000000c002c7c82 */ /* 0x000fe20008000000 */
[----:B------:R-:W-:Y:S01]  /*7ec0*/  UMOV UR41, UR9 ;  /* 0x0000000900297c82 */ /* 0x000fe20008000000 */
[----:B--2---:R-:W-:-:S02]  /*7ed0*/  UIADD3 UR32, UR8, 0x1000, URZ ;  /* 0x0000100008207890 */ /* 0x004fc4000fffe03f */
        /* <DEDUP_REMOVED lines=17> */
[----:B-1----:R-:W-:Y:S01]  /*7ff0*/  UIADD3 UR32, UR8, 0x6000, URZ ;  /* 0x0000600008207890 */ /* 0x002fe2000fffe03f */
        /* <DEDUP_REMOVED lines=8> */
[----:B---3--:R-:W-:Y:S05]  /*8080*/  @P1 BRA `(.L_x_2221) ;  /* 0x0000001000f41947 */ /* 0x008fea0003800000 */
        /* <DEDUP_REMOVED lines=10> */
[----:B------:R2:W-:Y:S01]  /*8130*/  STL [R1], R5 ;  /* 0x0000000501007387 */ /* 0x0005e20000100800 */
[----:B-1----:R-:W-:Y:S01]  /*8140*/  LOP3.LUT R6, R6, 0x1f, RZ, 0xc0, !PT ;  /* 0x0000001f06067812 */ /* 0x002fe200078ec0ff */
[----:B------:R-:W-:Y:S06]  /*8150*/  @!P1 BRA `(.L_x_2222) ;  /* 0x0000000c00209947 */ /* 0x000fec0003800000 */
[----:B------:R-:W-:Y:S01]  /*8160*/  R2UR UR8, R5 ;  /* 0x00000000050872ca */ /* 0x000fe200000e0000 */
[----:B------:R-:W-:Y:S02]  /*8170*/  IMAD.MOV.U32 R0, RZ, RZ, R4 ;  /* 0x000000ffff007224 */ /* 0x000fe400078e0004 */
[----:B------:R-:W-:-:S10]  /*8180*/  IMAD.MOV.U32 R11, RZ, RZ, 0x1 ;  /* 0x00000001ff0b7424 */ /* 0x000fd400078e00ff */
[----:B------:R-:W-:-:S06]  /*8190*/  UIADD3 UR7, UR7, -UR8, URZ ;  /* 0x8000000807077290 */ /* 0x000fcc000fffe03f */
[----:B------:R-:W-:-:S07]  /*81a0*/  IMAD.U32 R20, RZ, RZ, UR7 ;  /* 0x00000007ff147e24 */ /* 0x000fce000f8e00ff */
.L_x_2231:
[----:B--234-:R-:W-:-:S04]  /*81b0*/  SHF.L.U32 R21, R11, 0x1f, RZ ;  /* 0x0000001f0b157819 */ /* 0x01cfc800000006ff */
[----:B------:R-:W1:Y:S02]  /*81c0*/  SYNCS.PHASECHK.TRANS64.TRYWAIT P1, [R16+URZ+0x26840], R21 ;  /* 0x02684015100075a7 */ /* 0x000e64000802017f */
[----:B-1----:R-:W-:Y:S05]  /*81d0*/  @!P1 BRA `(.L_x_2223) ;  /* 0x0000001800ac9947 */ /* 0x002fea0003800000 */
.L_x_2248:
[----:B------:R-:W-:Y:S05]  /*81e0*/  @P0 BRA `(.L_x_2224) ;  /* 0x0000000000140947 */ /* 0x000fea0003800000 */
[----:B------:R-:W-:Y:S01]  /*81f0*/  ISETP.NE.AND P1, PT, R6, RZ, PT ;  /* 0x000000ff0600720c */ /* 0x000fe20003f25270 */
[----:B------:R-:W-:-:S04]  /*8200*/  IMAD.MOV.U32 R3, RZ, RZ, 0x3100 ;  /* 0x00003100ff037424 */ /* 0x000fc800078e00ff */
[----:B------:R3:W-:Y:S08]  /*8210*/  SYNCS.ARRIVE.TRANS64 RZ, [R16+URZ+0x26830], R3 ;  /* 0x0268300310ff79a7 */ /* 0x0007f0000800003f */
[----:B------:R-:W-:Y:S05]  /*8220*/  @!P1 BRA `(.L_x_2224) ;  /* 0x0000000000049947 */ /* 0x000fea0003800000 */
[----:B------:R-:W-:Y:S01]  /*8230*/  BPT.TRAP 0x1 ;  /* 0x000000040000795c */ /* 0x000fe20000300000 */
.L_x_2224:
        /* <DEDUP_REMOVED lines=43> */
.L_x_2249:
[----:B------:R-:W-:Y:S05]  /*84f0*/  @P0 BRA `(.L_x_2226) ;  /* 0x0000000000140947 */ /* 0x000fea0003800000 */
[----:B------:R-:W-:Y:S01]  /*8500*/  ISETP.NE.AND P1, PT, R6, RZ, PT ;  /* 0x000000ff0600720c */ /* 0x000fe20003f25270 */
[----:B------:R-:W-:-:S04]  /*8510*/  IMAD.MOV.U32 R2, RZ, RZ, 0x3100 ;  /* 0x00003100ff027424 */ /* 0x000fc800078e00ff */
[----:B------:R3:W-:Y:S08]  /*8520*/  SYNCS.ARRIVE.TRANS64 RZ, [R16+URZ+0x26818], R2 ;  /* 0x0268180210ff79a7 */ /* 0x0007f0000800003f */
[----:B------:R-:W-:Y:S05]  /*8530*/  @!P1 BRA `(.L_x_2226) ;  /* 0x0000000000049947 */ /* 0x000fea0003800000 */
[----:B------:R-:W-:Y:S01]  /*8540*/  BPT.TRAP 0x1 ;  /* 0x000000040000795c */ /* 0x000fe20000300000 */
.L_x_2226:
        /* <DEDUP_REMOVED lines=43> */
.L_x_2250:
[----:B------:R-:W-:Y:S05]  /*8800*/  @P0 BRA `(.L_x_2228) ;  /* 0x0000000000140947 */ /* 0x000fea0003800000 */
[----:B------:R-:W-:Y:S01]  /*8810*/  ISETP.NE.AND P1, PT, R6, RZ, PT ;  /* 0x000000ff0600720c */ /* 0x000fe20003f25270 */
[----:B-123--:R-:W-:-:S04]  /*8820*/  IMAD.MOV.U32 R21, RZ, RZ, 0x3100 ;  /* 0x00003100ff157424 */ /* 0x00efc800078e00ff */
[----:B------:R4:W-:Y:S08]  /*8830*/  SYNCS.ARRIVE.TRANS64 RZ, [R16+URZ+0x26838], R21 ;  /* 0x0268381510ff79a7 */ /* 0x0009f0000800003f */
[----:B------:R-:W-:Y:S05]  /*8840*/  @!P1 BRA `(.L_x_2228) ;  /* 0x0000000000049947 */ /* 0x000fea0003800000 */
[----:B------:R-:W-:Y:S01]  /*8850*/  BPT.TRAP 0x1 ;  /* 0x000000040000795c */ /* 0x000fe20000300000 */
.L_x_2228:
        /* <DEDUP_REMOVED lines=38> */
.L_x_2252:
[----:B------:R-:W-:Y:S05]  /*8ac0*/  @P0 BRA `(.L_x_2230) ;  /* 0x0000000000140947 */ /* 0x000fea0003800000 */
[----:B------:R-:W-:Y:S01]  /*8ad0*/  ISETP.NE.AND P1, PT, R6, RZ, PT ;  /* 0x000000ff0600720c */ /* 0x000fe20003f25270 */
[----:B------:R-:W-:-:S04]  /*8ae0*/  IMAD.MOV.U32 R5, RZ, RZ, 0x3100 ;  /* 0x00003100ff057424 */ /* 0x000fc800078e00ff */
[----:B------:R1:W-:Y:S08]  /*8af0*/  SYNCS.ARRIVE.TRANS64 RZ, [R16+URZ+0x26810], R5 ;  /* 0x0268100510ff79a7 */ /* 0x0003f0000800003f */
[----:B------:R-:W-:Y:S05]  /*8b00*/  @!P1 BRA `(.L_x_2230) ;  /* 0x0000000000049947 */ /* 0x000fea0003800000 */
[----:B------:R-:W-:Y:S01]  /*8b10*/  BPT.TRAP 0x1 ;  /* 0x000000040000795c */ /* 0x000fe20000300000 */
.L_x_2230:
        /* <DEDUP_REMOVED lines=44> */
.L_x_2222:
[----:B--2---:R-:W2:Y:S01]  /*8de0*/  LDL.LU R5, [R1] ;  /* 0x0000000001057983 */ /* 0x004ea20000300800 */
[----:B------:R-:W-:-:S04]  /*8df0*/  IMAD.U32 R4, RZ, RZ, UR4 ;  /* 0x00000004ff047e24 */ /* 0x000fc8000f8e00ff */
[----:B------:R-:W-:Y:S01]  /*8e00*/  VIADD R4, R4, 0xffffffff ;  /* 0xffffffff04047836 */ /* 0x000fe20000000000 */
[----:B--2---:R-:W-:-:S13]  /*8e10*/  ISETP.NE.AND P1, PT, R5, RZ, PT ;  /* 0x000000ff0500720c */ /* 0x004fda0003f25270 */
[----:B------:R-:W-:Y:S05]  /*8e20*/  @!P1 BRA `(.L_x_2221) ;  /* 0x00000004008c9947 */ /* 0x000fea0003800000 */
[----:B------:R-:W-:-:S04]  /*8e30*/  SHF.L.U32 R13, R11, 0x1f, RZ ;  /* 0x0000001f0b0d7819 */ /* 0x000fc800000006ff */
[----:B------:R-:W1:Y:S02]  /*8e40*/  SYNCS.PHASECHK.TRANS64.TRYWAIT P1, [R16+URZ+0x26840], R13 ;  /* 0x0268400d100075a7 */ /* 0x000e64000802017f */
[----:B-1----:R-:W-:Y:S05]  /*8e50*/  @!P1 BRA `(.L_x_2232) ;  /* 0x0000000c00e09947 */ /* 0x002fea0003800000 */
.L_x_2253:
[----:B------:R-:W-:Y:S05]  /*8e60*/  @P0 BRA `(.L_x_2233) ;  /* 0x0000000000140947 */ /* 0x000fea0003800000 */
[----:B------:R-:W-:Y:S01]  /*8e70*/  ISETP.NE.AND P1, PT, R6, RZ, PT ;  /* 0x000000ff0600720c */ /* 0x000fe20003f25270 */
[----:B------:R-:W-:-:S04]  /*8e80*/  IMAD.MOV.U32 R5, RZ, RZ, 0x3100 ;  /* 0x00003100ff057424 */ /* 0x000fc800078e00ff */
[----:B------:R2:W-:Y:S08]  /*8e90*/  SYNCS.ARRIVE.TRANS64 RZ, [R16+URZ+0x26830], R5 ;  /* 0x0268300510ff79a7 */ /* 0x0005f0000800003f */
[----:B------:R-:W-:Y:S05]  /*8ea0*/  @!P1 BRA `(.L_x_2233) ;  /* 0x0000000000049947 */ /* 0x000fea0003800000 */
[----:B------:R-:W-:Y:S01]  /*8eb0*/  BPT.TRAP 0x1 ;  /* 0x000000040000795c */ /* 0x000fe20000300000 */
.L_x_2233:
        /* <DEDUP_REMOVED lines=38> */
[----:B------:R-:W5:Y:S02]  /*9120*/  SYNCS.PHASECHK.TRANS64.TRYWAIT P1, [R16+URZ+0x26828], R13 ;  /* 0x0268280d100075a7 */ /* 0x000f64000802017f */
[----:B--2--5:R-:W-:Y:S05]  /*9130*/  @!P1 BRA `(.L_x_2234) ;  /* 0x0000000c003c9947 */ /* 0x024fea0003800000 */
.L_x_2254:
[----:B------:R-:W-:Y:S05]  /*9140*/  @P0 BRA `(.L_x_2235) ;  /* 0x0000000000140947 */ /* 0x000fea0003800000 */
[----:B------:R-:W-:Y:S01]  /*9150*/  ISETP.NE.AND P0, PT, R6, RZ, PT ;  /* 0x000000ff0600720c */ /* 0x000fe20003f05270 */
[----:B------:R-:W-:-:S04]  /*9160*/  IMAD.MOV.U32 R5, RZ, RZ, 0x3100 ;  /* 0x00003100ff057424 */ /* 0x000fc800078e00ff */
[----:B------:R1:W-:Y:S08]  /*9170*/  SYNCS.ARRIVE.TRANS64 RZ, [R16+URZ+0x26818], R5 ;  /* 0x0268180510ff79a7 */ /* 0x0003f0000800003f */
[----:B------:R-:W-:Y:S05]  /*9180*/  @!P0 BRA `(.L_x_2235) ;  /* 0x0000000000048947 */ /* 0x000fea0003800000 */
[----:B------:R-:W-:Y:S01]  /*9190*/  BPT.TRAP 0x1 ;  /* 0x000000040000795c */ /* 0x000fe20000300000 */
.L_x_2235:
        /* <DEDUP_REMOVED lines=14> */
[----:B------:R-:W-:-:S02]  /*9280*/  IMAD.U32 R6, RZ, RZ, UR4 ;  /* 0x00000004ff067e24 */ /* 0x000fc4000f8e00ff */
[----:B------:R-:W-:Y:S01]  /*9290*/  IMAD.MOV.U32 R19, RZ, RZ, 0x1 ;  /* 0x00000001ff137424 */ /* 0x000fe200078e00ff */
[----:B------:R-:W-:Y:S01]  /*92a0*/  UIADD3 UR8, UP0, UR35, UR22, URZ ;  /* 0x0000001623087290 */ /* 0x000fe2000ff1e03f */
[----:B------:R-:W-:Y:S01]  /*92b0*/  VIADD R6, R6, 0xffffffff ;  /* 0xffffffff06067836 */ /* 0x000fe20000000000 */
[----:B------:R-:W-:Y:S02]  /*92c0*/  UIADD3 UR32, UR40, 0x15000, URZ ;  /* 0x0001500028207890 */ /* 0x000fe4000fffe03f */
[----:B------:R-:W-:Y:S02]  /*92d0*/  ULEA.HI.X.SX32 UR7, UR35, UR7, 0x1, UP0 ;  /* 0x0000000723077291 */ /* 0x000fe400080f0e3f */
[----:B-1----:R-:W-:Y:S01]  /*92e0*/  IMAD.U32 R5, RZ, RZ, UR8 ;  /* 0x00000008ff057e24 */ /* 0x002fe2000f8e00ff */
        /* <DEDUP_REMOVED lines=9> */
[----:B------:R-:W-:Y:S01]  /*9380*/  R2UR UR42, R10 ;  /* 0x000000000a2a72ca */ /* 0x000fe200000e0000 */
[----:B------:R-:W-:Y:S01]  /*9390*/  UMOV UR25, UR33 ;  /* 0x0000002100197c82 */ /* 0x000fe20008000000 */
[----:B------:R-:W-:Y:S01]  /*93a0*/  R2UR UR43, R9 ;  /* 0x00000000092b72ca */ /* 0x000fe200000e0000 */
[----:B------:R-:W-:Y:S01]  /*93b0*/  UMOV UR27, UR35 ;  /* 0x00000023001b7c82 */ /* 0x000fe20008000000 */
[----:B------:R-:W-:Y:S01]  /*93c0*/  UMOV UR17, UR33 ;  /* 0x0000002100117c82 */ /* 0x000fe20008000000 */
[----:B------:R1:W-:Y:S01]  /*93d0*/  UTMALDG.4D [UR32], [UR8], desc[UR30] ;  /* 0x00001e20080075b4 */ /* 0x0003e20008019000 */
[----:B------:R-:W-:Y:S01]  /*93e0*/  UMOV UR19, UR35 ;  /* 0x0000002300137c82 */ /* 0x000fe20008000000 */
[----:B------:R-:W-:Y:S01]  /*93f0*/  UMOV UR41, UR33 ;  /* 0x0000002100297c82 */ /* 0x000fe20008000000 */
[----:B------:R-:W-:Y:S01]  /*9400*/  UMOV UR7, 0x10 ;  /* 0x0000001000077882 */ /* 0x000fe20000000000 */
[----:B------:R-:W-:Y:S01]  /*9410*/  IMAD.MOV.U32 R4, RZ, RZ, R6 ;  /* 0x000000ffff047224 */ /* 0x000fe200078e0006 */
[----:B------:R1:W-:Y:S01]  /*9420*/  UTMALDG.4D [UR24], [UR8], desc[UR30] ;  /* 0x00001e18080075b4 */ /* 0x0003e20008019000 */
[----:B------:R1:W-:Y:S04]  /*9430*/  UTMALDG.4D [UR16], [UR8], desc[UR30] ;  /* 0x00001e10080075b4 */ /* 0x0003e80008019000 */
[----:B------:R1:W-:Y:S02]  /*9440*/  UBLKCP.S.G [UR40], [UR42], UR7 ;  /* 0x000000282a0073ba */ /* 0x0003e40008000207 */
[----:B-1----:R-:W-:Y:S01]  /*9450*/  NOP ;  /* 0x0000000000007918 */ /* 0x002fe20000000000 */
.L_x_2221:
[----:B------:R-:W1:Y:S01]  /*9460*/  S2R R0, SR_TID.X ;  /* 0x0000000000007919 */ /* 0x000e620000002100 */
[----:B------:R-:W-:Y:S01]  /*9470*/  IMAD R3, R19, 0x8, R16 ;  /* 0x0000000813037824 */ /* 0x000fe200078e0210 */
[----:B-1----:R-:W-:Y:S02]  /*9480*/  LOP3.LUT R2, R0, 0x7f, RZ, 0xc0, !PT ;  /* 0x0000007f00027812 */ /* 0x002fe400078ec0ff */
[----:B------:R-:W-:Y:S02]  /*9490*/  SHF.L.U32 R0, R11, 0x1f, RZ ;  /* 0x0000001f0b007819 */ /* 0x000fe400000006ff */
[----:B------:R-:W-:Y:S02]  /*94a0*/  ISETP.NE.AND P1, PT, R2, RZ, PT ;  /* 0x000000ff0200720c */ /* 0x000fe40003f25270 */
[----:B------:R-:W1:Y:S02]  /*94b0*/  SYNCS.PHASECHK.TRANS64.TRYWAIT P0, [R3+URZ+0x26840], R0 ;  /* 0x02684000030075a7 */ /* 0x000e64000800017f */
[----:B-1----:R-:W-:Y:S09]  /*94c0*/  @!P0 BRA `(.L_x_2236) ;  /* 0x00000008006c8947 */ /* 0x002ff20003800000 */
.L_x_2255:
[----:B------:R-:W-:Y:S05]  /*94d0*/  @P1 BRA `(.L_x_2237) ;  /* 0x0000000000181947 */ /* 0x000fea0003800000 */
[----:B------:R-:W1:Y:S01]  /*94e0*/  S2R R2, SR_TID.X ;  /* 0x0000000000027919 */ /* 0x000e620000002100 */
[----:B------:R-:W-:-:S04]  /*94f0*/  IMAD.MOV.U32 R0, RZ, RZ, 0x3100 ;  /* 0x00003100ff007424 */ /* 0x000fc800078e00ff */
[----:B------:R1:W-:Y:S02]  /*9500*/  SYNCS.ARRIVE.TRANS64 RZ, [R3+URZ+0x26830], R0 ;  /* 0x0268300003ff79a7 */ /* 0x0003e4000800003f */
[----:B-1----:R-:W-:-:S13]  /*9510*/  LOP3.LUT P0, RZ, R2, 0x1f, RZ, 0xc0, !PT ;  /* 0x0000001f02ff7812 */ /* 0x002fda000780c0ff */
[----:B------:R-:W-:Y:S05]  /*9520*/  @!P0 BRA `(.L_x_2237) ;  /* 0x0000000000048947 */ /* 0x000fea0003800000 */
[----:B------:R-:W-:Y:S01]  /*9530*/  BPT.TRAP 0x1 ;  /* 0x000000040000795c */ /* 0x000fe20000300000 */
.L_x_2237:
[----:B------:R-:W-:Y:S01]  /*9540*/  R2UR UR35, R4 ;  /* 0x00000000042372ca */ /* 0x000fe200000e0000 */
[C-C-:B------:R-:W-:Y:S01]  /*9550*/  IMAD R0, R19.reuse, 0x3000, R16.reuse ;  /* 0x0000300013007824 */ /* 0x140fe200078e0210 */
[----:B------:R-:W-:Y:S01]  /*9560*/  IADD3 R8, P0, R8, 0x1f0, RZ ;  /* 0x000001f008087810 */ /* 0x000fe20007f1e0ff */
[----:B--234-:R-:W-:Y:S01]  /*9570*/  IMAD R16, R19, 0x100, R16 ;  /* 0x0000010013107824 */ /* 0x01cfe200078e0210 */
        /* <DEDUP_REMOVED lines=43> */
.L_x_2218:
[----:B------:R-:W-:Y:S05]  /*9830*/  BSYNC B1 ;  /* 0x0000000000017941 */ /* 0x000fea0003800000 */
.L_x_2217:
[----:B------:R-:W-:-:S03]  /*9840*/  UMOV UR7, 0xffffffff ;  /* 0xffffffff00077882 */ /* 0x000fc60000000000 */
[----:B------:R-:W-:Y:S05]  /*9850*/  BRA.DIV UR7, `(.L_x_2238) ;  /* 0x00000006079c7947 */ /* 0x000fea000b800000 */
[----:B------:R-:W-:-:S13]  /*9860*/  ELECT P6, URZ, PT ;  /* 0x00000000003f782f */ /* 0x000fda00038c0000 */
.L_x_2258:
[----:B------:R-:W-:Y:S05]  /*9870*/  @!P6 BRA `(.L_x_2191) ;  /* 0x000000000084e947 */ /* 0x000fea0003800000 */
[----:B------:R-:W-:-:S06]  /*9880*/  ULOP3.LUT UR7, UR38, 0x2, URZ, 0xfc, !UPT ;  /* 0x0000000226077892 */ /* 0x000fcc000f8efc3f */
[----:B------:R-:W-:-:S05]  /*9890*/  IMAD.U32 R2, RZ, RZ, UR7 ;  /* 0x00000007ff027e24 */ /* 0x000fca000f8e00ff */
[----:B------:R-:W-:-:S13]  /*98a0*/  ISETP.NE.AND P2, PT, R2, 0x3, PT ;  /* 0x000000030200780c */ /* 0x000fda0003f45270 */
[----:B------:R-:W-:Y:S05]  /*98b0*/  @!P2 BRA `(.L_x_2239) ;  /* 0x000000000004a947 */ /* 0x000fea0003800000 */
[----:B------:R-:W-:Y:S01]  /*98c0*/  BPT.TRAP 0x1 ;  /* 0x000000040000795c */ /* 0x000fe20000300000 */
.L_x_2239:
        /* <DEDUP_REMOVED lines=15> */
.L_x_2259:
[----:B------:R-:W2:Y:S02]  /*99c0*/  SYNCS.PHASECHK.TRANS64.TRYWAIT P0, [R3+URZ], R2 ;  /* 0x00000002030075a7 */ /* 0x000ea4000800017f */
[----:B--2---:R-:W-:Y:S05]  /*99d0*/  @!P0 BRA `(.L_x_2241) ;  /* 0x0000000400708947 */ /* 0x004fea0003800000 */
.L_x_2260:
[----:B------:R-:W-:Y:S05]  /*99e0*/  @!P2 BRA `(.L_x_2242) ;  /* 0x000000000004a947 */ /* 0x000fea0003800000 */
[----:B------:R-:W-:Y:S01]  /*99f0*/  BPT.TRAP 0x1 ;  /* 0x000000040000795c */ /* 0x000fe20000300000 */
.L_x_2242:
[----:B--2---:R-:W-:-:S04]  /*9a00*/  VIADD R3, R7, 0x26840 ;  /* 0x0002684007037836 */ /* 0x004fc80000000000 */
[----:B------:R-:W-:-:S04]  /*9a10*/  IMAD R0, R0, 0x8, R3 ;  /* 0x0000000800007824 */ /* 0x000fc800078e0203 */
[----:B------:R-:W2:Y:S02]  /*9a20*/  SYNCS.PHASECHK.TRANS64.TRYWAIT P0, [R0+URZ], R5 ;  /* 0x00000005000075a7 */ /* 0x000ea4000800017f */
[----:B--2---:R-:W-:Y:S05]  /*9a30*/  @!P0 BRA `(.L_x_2243) ;  /* 0x00000004006c8947 */ /* 0x004fea0003800000 */
.L_x_2261:
[----:B------:R-:W-:-:S07]  /*9a40*/  IMAD R3, R4, 0x8, R3 ;  /* 0x0000000804037824 */ /* 0x000fce00078e0203 */
.L_x_2244:
[----:B---3--:R3:W4:Y:S02]  /*9a50*/  SYNCS.PHASECHK.TRANS64.TRYWAIT P0, [R3+URZ], R2 ;  /* 0x00000002030075a7 */ /* 0x008724000800017f */
[----:B----4-:R-:W-:Y:S05]  /*9a60*/  @!P0 NANOSLEEP.SYNCS 0x989680 ;  /* 0x009896800000895d */ /* 0x010fea0003900000 */
[----:B------:R-:W4:Y:S02]  /*9a70*/  @!P0 SYNCS.PHASECHK.TRANS64 P0, [R3+URZ], R2 ;  /* 0x00000002030085a7 */ /* 0x000f24000800007f */
[----:B----4-:R-:W-:Y:S05]  /*9a80*/  @!P0 BRA `(.L_x_2244) ;  /* 0xfffffffc00f08947 */ /* 0x010fea000383ffff */
.L_x_2191:
[----:B------:R-:W-:Y:S05]  /*9a90*/  BSYNC B0 ;  /* 0x0000000000007941 */ /* 0x000fea0003800000 */
.L_x_2189:
[----:B------:R-:W-:Y:S05]  /*9aa0*/  EXIT ;  /* 0x000000000000794d */ /* 0x000fea0003800000 */
.L_x_2159:
[----:B------:R-:W-:Y:S02]  /*9ab0*/  IMAD.MOV.U32 R13, RZ, RZ, R17 ;  /* 0x000000ffff0d7224 */ /* 0x000fe400078e0011 */
[----:B------:R-:W-:Y:S02]  /*9ac0*/  IMAD.MOV.U32 R12, RZ, RZ, RZ ;  /* 0x000000ffff0c7224 */ /* 0x000fe400078e00ff */
[----:B------:R-:W-:Y:S02]  /*9ad0*/  IMAD.MOV.U32 R11, RZ, RZ, 0x1f ;  /* 0x0000001fff0b7424 */ /* 0x000fe400078e00ff */
[----:B------:R-:W-:-:S07]  /*9ae0*/  IMAD.MOV.U32 R15, RZ, RZ, -0x1 ;  /* 0xffffffffff0f7424 */ /* 0x000fce00078e00ff */
[----:B------:R-:W-:Y:S05]  /*9af0*/  WARPSYNC.COLLECTIVE R15, `(.L_x_2245) ;  /* 0x000000000f087348 */ /* 0x000fea0003c00000 */
[----:B------:R1:W2:Y:S02]  /*9b00*/  SHFL.IDX P6, R14, R13, R12, R11 ;  /* 0x0000000c0d0e7389 */ /* 0x0002a400000c000b */
[----:B-12---:R-:W-:Y:S01]  /*9b10*/  ENDCOLLECTIVE ;  /* 0x000000000000791b */ /* 0x006fe20003800000 */
.L_x_2245:
[----:B------:R-:W-:Y:S05]  /*9b20*/  BRA `(.L_x_2246) ;  /* 0xffffff7400c47947 */ /* 0x000fea000383ffff */
.L_x_2161:
[----:B--2---:R2:W3:Y:S02]  /*9b30*/  SYNCS.PHASECHK.TRANS64.TRYWAIT P0, [R235+URZ+0x26800], R4 ;  /* 0x02680004eb0075a7 */ /* 0x0044e4000800017f */
[----:B---3--:R-:W-:Y:S05]  /*9b40*/  @!P0 NANOSLEEP.SYNCS 0x989680 ;  /* 0x009896800000895d */ /* 0x008fea0003900000 */
[----:B------:R-:W3:Y:S02]  /*9b50*/  @!P0 SYNCS.PHASECHK.TRANS64 P0, [R235+URZ+0x26800], R4 ;  /* 0x02680004eb0085a7 */ /* 0x000ee4000800007f */
[----:B---3--:R-:W-:Y:S05]  /*9b60*/  @!P0 BRA `(.L_x_2161) ;  /* 0xfffffffc00f08947 */ /* 0x008fea000383ffff */
[----:B------:R-:W-:Y:S05]  /*9b70*/  BRA `(.L_x_2160) ;  /* 0xffffff7400ec7947 */ /* 0x000fea000383ffff */
.L_x_2166:
[----:B--2---:R-:W-:-:S04]  /*9b80*/  IMAD.U32 R5, RZ, RZ, UR9 ;  /* 0x00000009ff057e24 */ /* 0x004fc8000f8e00ff */
[----:B------:R2:W3:Y:S03]  /*9b90*/  SYNCS.PHASECHK.TRANS64.TRYWAIT P1, [R5+URZ+0x26810], R120 ;  /* 0x02681078050075a7 */ /* 0x0004e6000802017f */
[----:B---3--:R-:W-:Y:S05]  /*9ba0*/  @!P1 NANOSLEEP.SYNCS 0x989680 ;  /* 0x009896800000995d */ /* 0x008fea0003900000 */
[----:B------:R-:W3:Y:S02]  /*9bb0*/  @!P1 SYNCS.PHASECHK.TRANS64 P1, [R5+URZ+0x26810], R120 ;  /* 0x02681078050095a7 */ /* 0x000ee4000802007f */
[----:B---3--:R-:W-:Y:S05]  /*9bc0*/  @!P1 BRA `(.L_x_2166) ;  /* 0xfffffffc00ec9947 */ /* 0x008fea000383ffff */
[----:B------:R-:W-:Y:S05]  /*9bd0*/  BRA `(.L_x_2165) ;  /* 0xffffff8000487947 */ /* 0x000fea000383ffff */
.L_x_2170:
[----:B------:R-:W-:-:S04]  /*9be0*/  IMAD.U32 R121, RZ, RZ, UR9 ;  /* 0x00000009ff797e24 */ /* 0x000fc8000f8e00ff */
[----:B------:R1:W1:Y:S03]  /*9bf0*/  SYNCS.PHASECHK.TRANS64.TRYWAIT P1, [R121+URZ+0x26830], R120 ;  /* 0x02683078790075a7 */ /* 0x000266000802017f */
[----:B-1----:R-:W-:Y:S05]  /*9c00*/  @!P1 NANOSLEEP.SYNCS 0x989680 ;  /* 0x009896800000995d */ /* 0x002fea0003900000 */
[----:B------:R-:W1:Y:S02]  /*9c10*/  @!P1 SYNCS.PHASECHK.TRANS64 P1, [R121+URZ+0x26830], R120 ;  /* 0x02683078790095a7 */ /* 0x000e64000802007f */
[----:B-1----:R-:W-:Y:S05]  /*9c20*/  @!P1 BRA `(.L_x_2170) ;  /* 0xfffffffc00ec9947 */ /* 0x002fea000383ffff */
[----:B------:R-:W-:Y:S05]  /*9c30*/  BRA `(.L_x_2169) ;  /* 0xffffff88000c7947 */ /* 0x000fea000383ffff */
.L_x_2219:
[----:B-1----:R1:W2:Y:S02]  /*9c40*/  SYNCS.PHASECHK.TRANS64.TRYWAIT P0, [R16+URZ+0x26820], R3 ;  /* 0x02682003100075a7 */ /* 0x0022a4000800017f */
[----:B--2---:R-:W-:Y:S05]  /*9c50*/  @!P0 NANOSLEEP.SYNCS 0x989680 ;  /* 0x009896800000895d */ /* 0x004fea0003900000 */
[----:B------:R-:W2:Y:S02]  /*9c60*/  @!P0 SYNCS.PHASECHK.TRANS64 P0, [R16+URZ+0x26820], R3 ;  /* 0x02682003100085a7 */ /* 0x000ea4000800007f */
[----:B--2---:R-:W-:Y:S05]  /*9c70*/  @!P0 BRA `(.L_x_2219) ;  /* 0xfffffffc00f08947 */ /* 0x004fea000383ffff */
[----:B------:R-:W-:Y:S05]  /*9c80*/  BRA `(.L_x_2247) ;  /* 0xffffffdc00107947 */ /* 0x000fea000383ffff */
.L_x_2223:
[----:B-1----:R1:W3:Y:S02]  /*9c90*/  SYNCS.PHASECHK.TRANS64.TRYWAIT P1, [R16+URZ+0x26840], R21 ;  /* 0x02684015100075a7 */ /* 0x0022e4000802017f */
[----:B---3--:R-:W-:Y:S05]  /*9ca0*/  @!P1 NANOSLEEP.SYNCS 0x989680 ;  /* 0x009896800000995d */ /* 0x008fea0003900000 */
[----:B------:R-:W3:Y:S02]  /*9cb0*/  @!P1 SYNCS.PHASECHK.TRANS64 P1, [R16+URZ+0x26840], R21 ;  /* 0x02684015100095a7 */ /* 0x000ee4000802007f */
[----:B---3--:R-:W-:Y:S05]  /*9cc0*/  @!P1 BRA `(.L_x_2223) ;  /* 0xfffffffc00f09947 */ /* 0x008fea000383ffff */
[----:B------:R-:W-:Y:S05]  /*9cd0*/  BRA `(.L_x_2248) ;  /* 0xffffffe400407947 */ /* 0x000fea000383ffff */
.L_x_2225:
[----:B--2---:R2:W3:Y:S02]  /*9ce0*/  SYNCS.PHASECHK.TRANS64.TRYWAIT P1, [R16+URZ+0x26828], R21 ;  /* 0x02682815100075a7 */ /* 0x0044e4000802017f */
[----:B---3--:R-:W-:Y:S05]  /*9cf0*/  @!P1 NANOSLEEP.SYNCS 0x989680 ;  /* 0x009896800000995d */ /* 0x008fea0003900000 */
[----:B------:R-:W3:Y:S02]  /*9d00*/  @!P1 SYNCS.PHASECHK.TRANS64 P1, [R16+URZ+0x26828], R21 ;  /* 0x02682815100095a7 */ /* 0x000ee4000802007f */
[----:B---3--:R-:W-:Y:S05]  /*9d10*/  @!P1 BRA `(.L_x_2225) ;  /* 0xfffffffc00f09947 */ /* 0x008fea000383ffff */
[----:B------:R-:W-:Y:S05]  /*9d20*/  BRA `(.L_x_2249) ;  /* 0xffffffe400f07947 */ /* 0x000fea000383ffff */
.L_x_2227:
[----:B---3--:R3:W4:Y:S02]  /*9d30*/  SYNCS.PHASECHK.TRANS64.TRYWAIT P1, [R16+URZ+0x26848], R21 ;  /* 0x02684815100075a7 */ /* 0x008724000802017f */
[----:B----4-:R-:W-:Y:S05]  /*9d40*/  @!P1 NANOSLEEP.SYNCS 0x989680 ;  /* 0x009896800000995d */ /* 0x010fea0003900000 */
[----:B------:R-:W4:Y:S02]  /*9d50*/  @!P1 SYNCS.PHASECHK.TRANS64 P1, [R16+URZ+0x26848], R21 ;  /* 0x02684815100095a7 */ /* 0x000f24000802007f */
[----:B----4-:R-:W-:Y:S05]  /*9d60*/  @!P1 BRA `(.L_x_2227) ;  /* 0xfffffffc00f09947 */ /* 0x010fea000383ffff */
[----:B------:R-:W-:Y:S05]  /*9d70*/  BRA `(.L_x_2250) ;  /* 0xffffffe800a07947 */ /* 0x000fea000383ffff */
.L_x_2229:
[----:B------:R-:W-:-:S07]  /*9d80*/  SHF.L.U32 R5, R11, 0x1f, RZ ;  /* 0x0000001f0b057819 */ /* 0x000fce00000006ff */
.L_x_2251:
[----:B------:R1:W1:Y:S02]  /*9d90*/  SYNCS.PHASECHK.TRANS64.TRYWAIT P1, [R16+URZ+0x26820], R5 ;  /* 0x02682005100075a7 */ /* 0x000264000802017f */
[----:B-1----:R-:W-:Y:S05]  /*9da0*/  @!P1 NANOSLEEP.SYNCS 0x989680 ;  /* 0x009896800000995d */ /* 0x002fea0003900000 */
[----:B------:R-:W1:Y:S02]  /*9db0*/  @!P1 SYNCS.PHASECHK.TRANS64 P1, [R16+URZ+0x26820], R5 ;  /* 0x02682005100095a7 */ /* 0x000e64000802007f */
[----:B-1----:R-:W-:Y:S05]  /*9dc0*/  @!P1 BRA `(.L_x_2251) ;  /* 0xfffffffc00f09947 */ /* 0x002fea000383ffff */
[----:B------:R-:W-:Y:S05]  /*9dd0*/  BRA `(.L_x_2252) ;  /* 0xffffffec00387947 */ /* 0x000fea000383ffff */
.L_x_2232:
[----:B-1----:R1:W2:Y:S02]  /*9de0*/  SYNCS.PHASECHK.TRANS64.TRYWAIT P1, [R16+URZ+0x26840], R13 ;  /* 0x0268400d100075a7 */ /* 0x0022a4000802017f */
[----:B--2---:R-:W-:Y:S05]  /*9df0*/  @!P1 NANOSLEEP.SYNCS 0x989680 ;  /* 0x009896800000995d */ /* 0x004fea0003900000 */
[----:B------:R-:W2:Y:S02]  /*9e00*/  @!P1 SYNCS.PHASECHK.TRANS64 P1, [R16+URZ+0x26840], R13 ;  /* 0x0268400d100095a7 */ /* 0x000ea4000802007f */
[----:B--2---:R-:W-:Y:S05]  /*9e10*/  @!P1 BRA `(.L_x_2232) ;  /* 0xfffffffc00f09947 */ /* 0x004fea000383ffff */
[----:B------:R-:W-:Y:S05]  /*9e20*/  BRA `(.L_x_2253) ;  /* 0xfffffff0000c7947 */ /* 0x000fea000383ffff */
.L_x_2234:
[----:B--2---:R2:W1:Y:S02]  /*9e30*/  SYNCS.PHASECHK.TRANS64.TRYWAIT P1, [R16+URZ+0x26828], R13 ;  /* 0x0268280d100075a7 */ /* 0x004464000802017f */
[----:B-1----:R-:W-:Y:S05]  /*9e40*/  @!P1 NANOSLEEP.SYNCS 0x989680 ;  /* 0x009896800000995d */ /* 0x002fea0003900000 */
[----:B------:R-:W1:Y:S02]  /*9e50*/  @!P1 SYNCS.PHASECHK.TRANS64 P1, [R16+URZ+0x26828], R13 ;  /* 0x0268280d100095a7 */ /* 0x000e64000802007f */
[----:B-1----:R-:W-:Y:S05]  /*9e60*/  @!P1 BRA `(.L_x_2234) ;  /* 0xfffffffc00f09947 */ /* 0x002fea000383ffff */
[----:B------:R-:W-:Y:S05]  /*9e70*/  BRA `(.L_x_2254) ;  /* 0xfffffff000b07947 */ /* 0x000fea000383ffff */
.L_x_2236:
[----:B------:R1:W1:Y:S02]  /*9e80*/  SYNCS.PHASECHK.TRANS64.TRYWAIT P0, [R3+URZ+0x26840], R0 ;  /* 0x02684000030075a7 */ /* 0x000264000800017f */
[----:B-1----:R-:W-:Y:S05]  /*9e90*/  @!P0 NANOSLEEP.SYNCS 0x989680 ;  /* 0x009896800000895d */ /* 0x002fea0003900000 */
[----:B------:R-:W1:Y:S02]  /*9ea0*/  @!P0 SYNCS.PHASECHK.TRANS64 P0, [R3+URZ+0x26840], R0 ;  /* 0x02684000030085a7 */ /* 0x000e64000800007f */
[----:B-1----:R-:W-:Y:S05]  /*9eb0*/  @!P0 BRA `(.L_x_2236) ;  /* 0xfffffffc00f08947 */ /* 0x002fea000383ffff */
[----:B------:R-:W-:Y:S05]  /*9ec0*/  BRA `(.L_x_2255) ;  /* 0xfffffff400807947 */ /* 0x000fea000383ffff */
.L_x_2238:
[----:B------:R-:W-:Y:S01]  /*9ed0*/  BSSY B1, `(.L_x_2256) ;  /* 0x0000006000017945 */ /* 0x000fe20003800000 */
[----:B------:R-:W-:-:S07]  /*9ee0*/  IMAD.MOV.U32 R15, RZ, RZ, -0x1 ;  /* 0xffffffffff0f7424 */ /* 0x000fce00078e00ff */
[----:B------:R-:W-:Y:S05]  /*9ef0*/  WARPSYNC.COLLECTIVE R15, `(.L_x_2257) ;  /* 0x000000000f0c7348 */ /* 0x000fea0003c00000 */
[----:B------:R-:W-:Y:S02]  /*9f00*/  ELECT P6, UR62, PT ;  /* 0x00000000003e782f */ /* 0x000fe400038c0000 */
[----:B------:R-:W-:Y:S01]  /*9f10*/  MOV R14, UR62 ;  /* 0x0000003e000e7c02 */ /* 0x000fe20008000f00 */
[----:B------:R-:W-:Y:S10]  /*9f20*/  ENDCOLLECTIVE ;  /* 0x000000000000791b */ /* 0x000ff40003800000 */
.L_x_2257:
[----:B------:R-:W-:Y:S05]  /*9f30*/  BSYNC B1 ;  /* 0x0000000000017941 */ /* 0x000fea0003800000 */
.L_x_2256:
[----:B------:R-:W-:Y:S05]  /*9f40*/  BRA `(.L_x_2258) ;  /* 0xfffffff800487947 */ /* 0x000fea000383ffff */
.L_x_2240:
[----:B-1----:R1:W2:Y:S02]  /*9f50*/  SYNCS.PHASECHK.TRANS64.TRYWAIT P0, [R6+URZ], R5 ;  /* 0x00000005060075a7 */ /* 0x0022a4000800017f */
[----:B--2---:R-:W-:Y:S05]  /*9f60*/  @!P0 NANOSLEEP.SYNCS 0x989680 ;  /* 0x009896800000895d */ /* 0x004fea0003900000 */
[----:B------:R-:W2:Y:S02]  /*9f70*/  @!P0 SYNCS.PHASECHK.TRANS64 P0, [R6+URZ], R5 ;  /* 0x00000005060085a7 */ /* 0x000ea4000800007f */
[----:B--2---:R-:W-:Y:S05]  /*9f80*/  @!P0 BRA `(.L_x_2240) ;  /* 0xfffffffc00f08947 */ /* 0x004fea000383ffff */
[----:B------:R-:W-:Y:S05]  /*9f90*/  BRA `(.L_x_2259) ;  /* 0xfffffff800887947 */ /* 0x000fea000383ffff */
.L_x_2241:
[----:B--2---:R2:W3:Y:S02]  /*9fa0*/  SYNCS.PHASECHK.TRANS64.TRYWAIT P0, [R3+URZ], R2 ;  /* 0x00000002030075a7 */ /* 0x0044e4000800017f */
[----:B---3--:R-:W-:Y:S05]  /*9fb0*/  @!P0 NANOSLEEP.SYNCS 0x989680 ;  /* 0x009896800000895d */ /* 0x008fea0003900000 */
[----:B------:R-:W3:Y:S02]  /*9fc0*/  @!P0 SYNCS.PHASECHK.TRANS64 P0, [R3+URZ], R2 ;  /* 0x00000002030085a7 */ /* 0x000ee4000800007f */
[----:B---3--:R-:W-:Y:S05]  /*9fd0*/  @!P0 BRA `(.L_x_2241) ;  /* 0xfffffffc00f08947 */ /* 0x008fea000383ffff */
[----:B------:R-:W-:Y:S05]  /*9fe0*/  BRA `(.L_x_2260) ;  /* 0xfffffff8007c7947 */ /* 0x000fea000383ffff */
.L_x_2243:
[----:B--2---:R2:W3:Y:S02]  /*9ff0*/  SYNCS.PHASECHK.TRANS64.TRYWAIT P0, [R0+URZ], R5 ;  /* 0x00000005000075a7 */ /* 0x0044e4000800017f */
[----:B---3--:R-:W-:Y:S05]  /*a000*/  @!P0 NANOSLEEP.SYNCS 0x989680 ;  /* 0x009896800000895d */ /* 0x008fea0003900000 */
[----:B------:R-:W3:Y:S02]  /*a010*/  @!P0 SYNCS.PHASECHK.TRANS64 P0, [R0+URZ], R5 ;  /* 0x00000005000085a7 */ /* 0x000ee4000800007f */
[----:B---3--:R-:W-:Y:S05]  /*a020*/  @!P0 BRA `(.L_x_2243) ;  /* 0xfffffffc00f08947 */ /* 0x008fea000383ffff */
[----:B------:R-:W-:Y:S05]  /*a030*/  BRA `(.L_x_2261) ;  /* 0xfffffff800807947 */ /* 0x000fea000383ffff */
.L_x_2262:
        /* <DEDUP_REMOVED lines=12> */
.L_x_6567:


//--------------------- .text._ZN7cutlass13device_kernelIN5flash11enable_sm90INS1_16FlashAttnBwdSm90INS1_25CollectiveMainloopBwdSm90ILi2ELi2ELi2EN4cute5tupleIJNS5_1CILi1EEES8_S8_EEENS6_IJNS7_ILi64EEENS7_ILi128EEENS7_ILi96EEEEEENS_10bfloat16_tEfNS_4arch4Sm90ELb1ELb0ELb1ELb0ELb1ELb1ELb0ELb0ELi2ELi1ELi2ELi1ELb1EEENS1_21CollectiveEpilogueBwdISD_SE_SG_Li256ELb0ELb0ELi1EEENS1_25SingleTileBwdLPTSchedulerILb0ELi128ELb1EEEEEEEEEvNT_6ParamsE --------------------------
	.section	.text._ZN7cutlass13device_kernelIN5flash11enable_sm90INS1_16FlashAttnBwdSm90INS1_25CollectiveMainloopBwdSm90ILi2ELi2ELi2EN4cute5tupleIJNS5_1CILi1EEES8_S8_EEENS6_IJNS7_ILi64EEENS7_ILi128EEENS7_ILi96EEEEEENS_10bfloat16_tEfNS_4arch4Sm90ELb1ELb0ELb1ELb0ELb1ELb1ELb0ELb0ELi2ELi1ELi2ELi1ELb1EEENS1_21CollectiveEpilogueBwdISD_SE_SG_Li256ELb0ELb0ELi1EEENS1_25SingleTileBwdLPTSchedulerILb0ELi128ELb1EEEEEEEEEvNT_6ParamsE,"ax",@progbits
	.align	128
.text._ZN7cutlass13device_kernelIN5flash11enable_sm90INS1_16FlashAttnBwdSm90INS1_25CollectiveMainloopBwdSm90ILi2ELi2ELi2EN4cute5tupleIJNS5_1CILi1EEES8_S8_EEENS6_IJNS7_ILi64EEENS7_ILi128EEENS7_ILi96EEEEEENS_10bfloat16_tEfNS_4arch4Sm90ELb1ELb0ELb1ELb0ELb1ELb1ELb0ELb0ELi2ELi1ELi2ELi1ELb1EEENS1_21CollectiveEpilogueBwdISD_SE_SG_Li256ELb0ELb0ELi1EEENS1_25SingleTileBwdLPTSchedulerILb0ELi128ELb1EEEEEEEEEvNT_6ParamsE:
        .type           _ZN7cutlass13device_kernelIN5flash11enable_sm90INS1_16FlashAttnBwdSm90INS1_25CollectiveMainloopBwdSm90ILi2ELi2ELi2EN4cute5tupleIJNS5_1CILi1EEES8_S8_EEENS6_IJNS7_ILi64EEENS7_ILi128EEENS7_ILi96EEEEEENS_10bfloat16_tEfNS_4arch4Sm90ELb1ELb0ELb1ELb0ELb1ELb1ELb0ELb0ELi2ELi1ELi2ELi1ELb1EEENS1_21CollectiveEpilogueBwdISD_SE_SG_Li256ELb0ELb0ELi1EEENS1_25SingleTileBwdLPTSchedulerILb0ELi128ELb1EEEEEEEEEvNT_6ParamsE,@function
        .size           _ZN7cutlass13device_kernelIN5flash11enable_sm90INS1_16FlashAttnBwdSm90INS1_25CollectiveMainloopBwdSm90ILi2ELi2ELi2EN4cute5tupleIJNS5_1CILi1EEES8_S8_EEENS6_IJNS7_ILi64EEENS7_ILi128EEENS7_ILi96EEEEEENS_10bfloat16_tEfNS_4arch4Sm90ELb1ELb0ELb1ELb0ELb1ELb1ELb0ELb0ELi2ELi1ELi2ELi1ELb1EEENS1_21CollectiveEpilogueBwdISD_SE_SG_Li256ELb0ELb0ELi1EEENS1_25SingleTileBwdLPTSchedulerILb0ELi128ELb1EEEEEEEEEvNT_6ParamsE,(.L_x_6568 - _ZN7cutlass13device_kernelIN5flash11enable_sm90INS1_16FlashAttnBwdSm90INS1_25CollectiveMainloopBwdSm90ILi2ELi2ELi2EN4cute5tupleIJNS5_1CILi1EEES8_S8_EEENS6_IJNS7_ILi64EEENS7_ILi128EEENS7_ILi96EEEEEENS_10bfloat16_tEfNS_4arch4Sm90ELb1ELb0ELb1ELb0ELb1ELb1ELb0ELb0ELi2ELi1ELi2ELi1ELb1EEENS1_21CollectiveEpilogueBwdISD_SE_SG_Li256ELb0ELb0ELi1EEENS1_25SingleTileBwdLPTSchedulerILb0ELi128ELb1EEEEEEEEEvNT_6ParamsE)
        .other          _ZN7cutlass13device_kernelIN5flash11enable_sm90INS1_16FlashAttnBwdSm90INS1_25CollectiveMainloopBwdSm90ILi2ELi2ELi2EN4cute5tupleIJNS5_1CILi1EEES8_S8_EEENS6_IJNS7_ILi64EEENS7_ILi128EEENS7_ILi96EEEEEENS_10bfloat16_tEfNS_4arch4Sm90ELb1ELb0ELb1ELb0ELb1ELb1ELb0ELb0ELi2ELi1ELi2ELi1ELb1EEENS1_21CollectiveEpilogueBwdISD_SE_SG_Li256ELb0ELb0ELi1EEENS1_25SingleTileBwdLPTSchedulerILb0ELi128ELb1EEEEEEEEEvNT_6ParamsE,@"STO_CUDA_ENTRY STV_DEFAULT"
_ZN7cutlass13device_kernelIN5flash11enable_sm90INS1_16FlashAttnBwdSm90INS1_25CollectiveMainloopBwdSm90ILi2ELi2ELi2EN4cute5tupleIJNS5_1CILi1EEES8_S8_EEENS6_IJNS7_ILi64EEENS7_ILi128EEENS7_ILi96EEEEEENS_10bfloat16_tEfNS_4arch4Sm90ELb1ELb0ELb1ELb0ELb1ELb1ELb0ELb0ELi2ELi1ELi2ELi1ELb1EEENS1_21CollectiveEpilogueBwdISD_SE_SG_Li256ELb0ELb0ELi1EEENS1_25SingleTileBwdLPTSchedulerILb0ELi128ELb1EEEEEEEEEvNT_6ParamsE:
        /* <DEDUP_REMOVED lines=30> */
.L_x_2264:
[----:B------:R-:W-:Y:S05]  /*01e0*/  BSYNC B0 ;  /* 0x0000000000007941 */ /* 0x000fea0003800000 */
.L_x_2263:
        /* <DEDUP_REMOVED lines=37> */
.L_x_2265:
        /* <DEDUP_REMOVED lines=22> */
.L_x_2266:
[----:B------:R-:W-:Y:S01]  /*05a0*/  PLOP3.LUT P0, PT, PT, PT, UP0, 0x80, 0x0 ;  /* 0x000000000000781c */ /* 0x000fe20003f0f008 */
[----:B------:R-:W-:Y:S01]  /*05b0*/  NOP ;  /* 0x0000000000007918 */ /* 0x000fe20000000000 */
[----:B------:R-:W-:Y:S01]  /*05c0*/  ULDC.64 UR46, c[0x0][0x208] ;  /* 0x00008200002e7ab9 */ /* 0x000fe20000000a00 */
[----:B-12-4-:R-:W-:Y:S10]  /*05d0*/  BAR.SYNC.DEFER_BLOCKING 0x0 ;  /* 0x0000000000007b1d */ /* 0x016ff40000010000 */
[----:B------:R-:W-:Y:S05]  /*05e0*/  @!P0 BRA `(.L_x_2267) ;  /* 0x0000005c00a48947 */ /* 0x000fea0003800000 */
.L_x_2268:
        /* <DEDUP_REMOVED lines=32> */
.L_x_2269:
[----:B------:R-:W-:Y:S01]  /*07f0*/  ULDC UR7, c[0x0][0xb44] ;  /* 0x0002d10000077ab9 */ /* 0x000fe20000000800 */
[----:B------:R-:W-:Y:S01]  /*0800*/  UMOV UR37, UR10 ;  /* 0x0000000a00257c82 */ /* 0x000fe20008000000 */
[----:B------:R-:W-:-:S11]  /*0810*/  UISETP.NE.AND UP0, UPT, UR7, 0x1, UPT ;  /* 0x000000010700788c */ /* 0x000fd6000bf05270 */
[----:B------:R-:W-:Y:S02]  /*0820*/  @UP0 ULDC.64 UR8, c[0x0][0xb48] ;  /* 0x0002d20000080ab9 */ /* 0x000fe40000000a00 */
[----:B------:R-:W-:-:S04]  /*0830*/  UIMAD.WIDE.U32 UR4, UR10, UR8, URZ ;  /* 0x000000080a0472a5 */ /* 0x000fc8000f8e003f */
[----:B------:R-:W-:-:S04]  /*0840*/  @UP0 USHF.R.U32.HI UR37, URZ, UR9, UR5 ;  /* 0x000000093f250299 */ /* 0x000fc80008011605 */
[----:B------:R-:W-:-:S12]  /*0850*/  UIMAD UR4, UR37, UR7, URZ ;  /* 0x00000007250472a4 */ /* 0x000fd8000f8e023f */
.L_x_2270:
[----:B------:R-:W-:Y:S01]  /*0860*/  ULDC UR43, c[0x0][0xb38] ;  /* 0x0002ce00002b7ab9 */ /* 0x000fe20000000800 */
[----:B------:R-:W-:Y:S02]  /*0870*/  UIADD3 UR4, UR10, -UR4, URZ ;  /* 0x800000040a047290 */ /* 0x000fe4000fffe03f */
[----:B------:R-:W-:Y:S01]  /*0880*/  UISETP.NE.AND UP0, UPT, UR43, 0x1, UPT ;  /* 0x000000012b00788c */ /* 0x000fe2000bf05270 */
[----:B------:R-:W-:Y:S01]  /*0890*/  ULDC UR5, c[0x0][0xb44] ;  /* 0x0002d10000057ab9 */ /* 0x000fe20000000800 */
[----:B------:R-:W-:Y:S02]  /*08a0*/  ULOP3.LUT UR40, URZ, UR37, URZ, 0x33, !UPT ;  /* 0x000000253f287292 */ /* 0x000fe4000f8e333f */
[----:B------:R-:W-:-:S07]  /*08b0*/  UIMAD UR6, UR6, UR5, UR4 ;  /* 0x00000005060672a4 */ /* 0x000fce000f8e0204 */
[----:B------:R-:W-:Y:S01]  /*08c0*/  @UP0 ULDC UR4, c[0x0][0xb3c] ;  /* 0x0002cf0000040ab9 */ /* 0x000fe20000000800 */
[----:B------:R-:W-:Y:S01]  /*08d0*/  @UP0 ULDC UR7, c[0x0][0xb40] ;  /* 0x0002d00000070ab9 */ /* 0x000fe20000000800 */
[----:B------:R-:W-:Y:S02]  /*08e0*/  UIMAD.WIDE.U32 UR4, UR6, UR4, URZ ;  /* 0x00000004060472a5 */ /* 0x000fe4000f8e003f */
[----:B------:R-:W-:Y:S02]  /*08f0*/  UMOV UR44, UR6 ;  /* 0x00000006002c7c82 */ /* 0x000fe40008000000 */
[----:B------:R-:W-:-:S03]  /*0900*/  @UP0 USHF.R.U32.HI UR44, URZ, UR7, UR5 ;  /* 0x000000073f2c0299 */ /* 0x000fc60008011605 */
[----:B------:R-:W-:Y:S01]  /*0910*/  ULDC UR5, c[0x0][0xb2c] ;  /* 0x0002cb0000057ab9 */ /* 0x000fe20000000800 */
[----:B------:R-:W-:Y:S02]  /*0920*/  UIADD3 UR4, -UR44, URZ, URZ ;  /* 0x0000003f2c047290 */ /* 0x000fe4000fffe13f */
[----:B------:R-:W-:Y:S01]  /*0930*/  ISETP.LE.AND P0, PT, RZ, UR44, PT ;  /* 0x0000002cff007c0c */ /* 0x000fe2000bf03270 */
[----:B------:R-:W-:Y:S02]  /*0940*/  UIADD3 UR40, UR40, UR5, URZ ;  /* 0x0000000528287290 */ /* 0x000fe4000fffe03f */
[----:B------:R-:W-:-:S10]  /*0950*/  UIMAD UR43, UR43, UR4, UR6 ;  /* 0x000000042b2b72a4 */ /* 0x000fd4000f8e0206 */
        /* <DEDUP_REMOVED lines=88> */
.L_x_2273:
        /* <DEDUP_REMOVED lines=15> */
.L_x_2272:
        /* <DEDUP_REMOVED lines=22> */
.L_x_2275:
        /* <DEDUP_REMOVED lines=15> */
.L_x_2274:
[----:B------:R-:W-:Y:S01]  /*1220*/  SHF.R.S32.HI R19, RZ, 0x1f, R18 ;  /* 0x0000001fff137819 */ /* 0x000fe20000011412 */
[----:B------:R-:W-:-:S03]  /*1230*/  UMOV UR4, 0xffffffff ;  /* 0xffffffff00047882 */ /* 0x000fc60000000000 */
[----:B------:R-:W-:-:S04]  /*1240*/  LEA.HI R0, R19, R18, RZ, 0x7 ;  /* 0x0000001213007211 */ /* 0x000fc800078f38ff */
[----:B------:R-:W-:Y:S01]  /*1250*/  SHF.R.S32.HI R17, RZ, 0x7, R0 ;  /* 0x00000007ff117819 */ /* 0x000fe20000011400 */
[----:B------:R-:W-:Y:S06]  /*1260*/  BRA.DIV UR4, `(.L_x_2276) ;  /* 0x0000009204a87947 */ /* 0x000fec000b800000 */
[----:B------:R1:W2:Y:S02]  /*1270*/  SHFL.IDX PT, R14, R17, RZ, 0x1f ;  /* 0x00001fff110e7589 */ /* 0x0002a400000e0000 */
.L_x_2381:
        /* <DEDUP_REMOVED lines=15> */
.L_x_2277:
        /* <DEDUP_REMOVED lines=19> */
.L_x_2279:
        /* <DEDUP_REMOVED lines=124> */
.L_x_2290:
[----:B------:R-:W-:-:S06]  /*1c60*/  UISETP.NE.AND UP0, UPT, UR11, 0x3, UPT ;  /* 0x000000030b00788c */ /* 0x000fcc000bf05270 */
[----:B------:R-:W-:-:S13]  /*1c70*/  PLOP3.LUT P0, PT, PT, PT, UP0, 0x80, 0x0 ;  /* 0x000000000000781c */ /* 0x000fda0003f0f008 */
[----:B-1----:R-:W-:Y:S05]  /*1c80*/  @!P0 BRA `(.L_x_2280) ;  /* 0x0000000000048947 */ /* 0x002fea0003800000 */
[----:B------:R-:W-:Y:S01]  /*1c90*/  BPT.TRAP 0x1 ;  /* 0x000000040000795c */ /* 0x000fe20000300000 */
.L_x_2280:
[----:B------:R-:W-:Y:S01]  /*1ca0*/  R2UR UR8, R235 ;  /* 0x00000000eb0872ca */ /* 0x000fe200000e0000 */
[----:B------:R-:W-:-:S05]  /*1cb0*/  IMAD.U32 R120, RZ, RZ, UR10 ;  /* 0x0000000aff787e24 */ /* 0x000fca000f8e00ff */
[----:B------:R-:W-:-:S07]  /*1cc0*/  SHF.L.U32 R120, R120, 0x1f, RZ ;  /* 0x0000001f78787819 */ /* 0x000fce00000006ff */
[----:B------:R-:W-:-:S09]  /*1cd0*/  ULEA UR8, UR4, UR8, 0x3 ;  /* 0x0000000804087291 */ /* 0x000fd2000f8e183f */
[----:B------:R1:W2:Y:S01]  /*1ce0*/  SYNCS.PHASECHK.TRANS64.TRYWAIT P1, [UR8+0x26810], R120 ;  /* 0x02681078ff0075a7 */ /* 0x0002a20008020148 */
[----:B------:R-:W-:Y:S05]  /*1cf0*/  @!P0 BRA `(.L_x_2281) ;  /* 0x0000000000048947 */ /* 0x000fea0003800000 */
[----:B------:R-:W-:Y:S01]  /*1d00*/  BPT.TRAP 0x1 ;  /* 0x000000040000795c */ /* 0x000fe20000300000 */
.L_x_2281:
[----:B--2---:R-:W-:Y:S05]  /*1d10*/  @P1 BRA `(.L_x_2282) ;  /* 0x0000000000081947 */ /* 0x004fea0003800000 */
[----:B------:R-:W2:Y:S02]  /*1d20*/  SYNCS.PHASECHK.TRANS64.TRYWAIT P1, [UR8+0x26810], R120 ;  /* 0x02681078ff0075a7 */ /* 0x000ea40008020148 */
[----:B--2---:R-:W-:Y:S05]  /*1d30*/  @!P1 BRA `(.L_x_2283) ;  /* 0x0000008800289947 */ /* 0x004fea0003800000 */
.L_x_2282:
        /* <DEDUP_REMOVED lines=66> */
.L_x_2284:
[----:B------:R1:W1:Y:S01]  /*2160*/  SYNCS.PHASECHK.TRANS64.TRYWAIT P1, [UR8+0x26830], R120 ;  /* 0x02683078ff0075a7 */ /* 0x0002620008020148 */
[----:B------:R-:W-:Y:S05]  /*2170*/  @!P0 BRA `(.L_x_2285) ;  /* 0x0000000000048947 */ /* 0x000fea0003800000 */
[----:B------:R-:W-:Y:S01]  /*2180*/  BPT.TRAP 0x1 ;  /* 0x000000040000795c */ /* 0x000fe20000300000 */
.L_x_2285:
        /* <DEDUP_REMOVED lines=50> */
.L_x_2286:
        /* <DEDUP_REMOVED lines=555> */
.L_x_2288:
        /* <DEDUP_REMOVED lines=11> */
[----:B------:R-:W-:Y:S01]  /*4810*/  UIADD3 UR14, UR9, 0x40, URZ ;  /* 0x00000040090e7890 */ /* 0x000fe2000fffe03f */
[----:B------:R-:W-:Y:S01]  /*4820*/  UMOV UR15, 0x80000020 ;  /* 0x80000020000f7882 */ /* 0x000fe20000000000 */
[----:B-1----:R-:W-:-:S05]  /*4830*/  SHF.R.U32.HI R4, RZ, 0x7, R4 ;  /* 0x00000007ff047819 */ /* 0x002fca0000011604 */
[C---:B------:R-:W-:Y:S02]  /*4840*/  VIADD R5, R4.reuse, 0x9 ;  /* 0x0000000904057836 */ /* 0x040fe40000000000 */
[----:B------:R-:W-:Y:S01]  /*4850*/  VIADD R4, R4, 0xc ;  /* 0x0000000c04047836 */ /* 0x000fe20000000000 */
[----:B------:R-:W-:Y:S02]  /*4860*/  WARPGROUP.DEPBAR.LE gsb0, 0x0 ;  /* 0x00008000000079c5 */ /* 0x000fe40000010000 */
[----:B------:R-:W-:-:S06]  /*4870*/  WARPGROUP.ARRIVE ;  /* 0x00000000000079c5 */ /* 0x000fcc0000000000 */
[----:B------:R-:W-:Y:S01]  /*4880*/  HGMMA.64x96x16.F32.BF16 R24, R156, gdesc[UR12].tnspB, R24, gsb0 ;  /* 0x4160000c9c187df0 */ /* 0x000fe20008001818 */
[----:B------:R-:W-:Y:S01]  /*4890*/  UIADD3 UR14, UR9, 0x80, URZ ;  /* 0x00000080090e7890 */ /* 0x000fe2000fffe03f */
        /* <DEDUP_REMOVED lines=26> */
.L_x_2289:
        /* <DEDUP_REMOVED lines=62> */
.L_x_2271:
        /* <DEDUP_REMOVED lines=23> */
.L_x_2292:
        /* <DEDUP_REMOVED lines=20> */
.L_x_2293:
        /* <DEDUP_REMOVED lines=18> */
.L_x_2294:
        /* <DEDUP_REMOVED lines=18> */
.L_x_2295:
        /* <DEDUP_REMOVED lines=110> */
[----:B------:R-:W-:Y:S01]  /*59f0*/  ULOP3.LUT UR4, URZ, UR37, URZ, 0x33, !UPT ;  /* 0x000000253f047292 */ /* 0x000fe2000f8e333f */
[----:B------:R-:W-:Y:S01]  /*5a00*/  ULDC UR5, c[0x0][0xb2c] ;  /* 0x0002cb0000057ab9 */ /* 0x000fe20000000800 */
[----:B------:R-:W-:Y:S02]  /*5a10*/  ULDC.64 UR6, c[0x0][0x198] ;  /* 0x0000660000067ab9 */ /* 0x000fe40000000a00 */
[----:B------:R-:W-:Y:S02]  /*5a20*/  UIADD3 UR42, UR4, UR5, URZ ;  /* 0x00000005042a7290 */ /* 0x000fe4000fffe03f */
[----:B------:R-:W-:Y:S02]  /*5a30*/  UIADD3 UR4, UP0, UR6, 0x770, URZ ;  /* 0x0000077006047890 */ /* 0x000fe4000ff1e03f */
[----:B------:R-:W-:Y:S02]  /*5a40*/  UIADD3 UR40, UR39, 0x6000, URZ ;  /* 0x0000600027287890 */ /* 0x000fe4000fffe03f */
[----:B------:R-:W-:-:S02]  /*5a50*/  UIADD3.X UR5, URZ, UR7, URZ, UP0, !UPT ;  /* 0x000000073f057290 */ /* 0x000fc400087fe43f */
[----:B------:R-:W-:Y:S02]  /*5a60*/  UIADD3 UR6, UP0, UR6, 0x670, URZ ;  /* 0x0000067006067890 */ /* 0x000fe4000ff1e03f */
[----:B------:R-:W-:Y:S02]  /*5a70*/  USHF.L.U32 UR42, UR42, 0x7, URZ ;  /* 0x000000072a2a7899 */ /* 0x000fe4000800063f */
[----:B------:R-:W-:Y:S02]  /*5a80*/  UIADD3 UR32, UR39, 0x8000, URZ ;  /* 0x0000800027207890 */ /* 0x000fe4000fffe03f */
[----:B------:R-:W-:Y:S02]  /*5a90*/  UIADD3 UR24, UR39, 0xa000, URZ ;  /* 0x0000a00027187890 */ /* 0x000fe4000fffe03f */
[----:B------:R-:W-:Y:S02]  /*5aa0*/  UIADD3.X UR7, URZ, UR7, URZ, UP0, !UPT ;  /* 0x000000073f077290 */ /* 0x000fe400087fe43f */
[----:B------:R-:W-:-:S02]  /*5ab0*/  UIADD3 UR16, UR39, 0x2000, URZ ;  /* 0x0000200027107890 */ /* 0x000fc4000fffe03f */
        /* <DEDUP_REMOVED lines=9> */
[----:B------:R-:W-:Y:S01]  /*5b50*/  UMOV UR26, UR42 ;  /* 0x0000002a001a7c82 */ /* 0x000fe20008000000 */
[----:B------:R1:W-:Y:S01]  /*5b60*/  UTMASTG.4D [UR40], [UR4] ;  /* 0x00000028040073b5 */ /* 0x0003e20008018000 */
        /* <DEDUP_REMOVED lines=9> */
[----:B------:R3:W-:Y:S01]  /*5c00*/  UTMASTG.4D [UR24], [UR4] ;  /* 0x00000018040073b5 */ /* 0x0007e20008018000 */
[----:B-1----:R-:W-:-:S02]  /*5c10*/  UMOV UR40, UR39 ;  /* 0x0000002700287c82 */ /* 0x002fc40008000000 */
[----:B------:R3:W-:Y:S01]  /*5c20*/  UTMASTG.4D [UR40], [UR6] ;  /* 0x00000028060073b5 */ /* 0x0007e20008018000 */
[----:B------:R3:W-:Y:S01]  /*5c30*/  UTMASTG.4D [UR16], [UR6] ;  /* 0x00000010060073b5 */ /* 0x0007e20008018000 */
[----:B------:R3:W-:Y:S02]  /*5c40*/  UTMASTG.4D [UR8], [UR6] ;  /* 0x00000008060073b5 */ /* 0x0007e40008018000 */
[----:B---3--:R0:W-:Y:S02]  /*5c50*/  UTMACMDFLUSH ;  /* 0x00000000000079b7 */ /* 0x0081e40000000000 */
.L_x_2297:
[----:B------:R-:W-:Y:S05]  /*5c60*/  BSYNC B0 ;  /* 0x0000000000007941 */ /* 0x000fea0003800000 */
.L_x_2296:
[----:B------:R-:W-:-:S04]  /*5c70*/  DEPBAR.LE SB0, 0x0 ;  /* 0x000080000000791a */ /* 0x000fc80000000000 */
[----:B------:R-:W-:Y:S05]  /*5c80*/  EXIT ;  /* 0x000000000000794d */ /* 0x000fea0003800000 */
.L_x_2291:
[----:B-1----:R-:W1:Y:S01]  /*5c90*/  S2R R0, SR_TID.X ;  /* 0x0000000000007919 */ /* 0x002e620000002100 */
[----:B------:R-:W2:Y:S01]  /*5ca0*/  LDC.64 R4, c[0x0][0x820] ;  /* 0x00020800ff047b82 */ /* 0x000ea20000000a00 */
[----:B------:R-:W-:Y:S01]  /*5cb0*/  USHF.R.S32.HI UR5, URZ, 0x1f, UR43 ;  /* 0x0000001f3f057899 */ /* 0x000fe2000801142b */
[----:B------:R-:W-:Y:S01]  /*5cc0*/  BSSY B0, `(.L_x_2298) ;  /* 0x000003a000007945 */ /* 0x000fe20003800000 */
[----:B------:R-:W-:Y:S02]  /*5cd0*/  ULOP3.LUT UR37, URZ, UR37, URZ, 0x33, !UPT ;  /* 0x000000253f257292 */ /* 0x000fe4000f8e333f */
[----:B------:R-:W-:-:S03]  /*5ce0*/  USHF.R.S32.HI UR8, URZ, 0x1f, UR44 ;  /* 0x0000001f3f087899 */ /* 0x000fc6000801142c */
[----:B------:R-:W3:Y:S08]  /*5cf0*/  LDC.64 R10, c[0x0][0x850] ;  /* 0x00021400ff0a7b82 */ /* 0x000ef00000000a00 */
[----:B------:R-:W4:Y:S08]  /*5d00*/  LDC R9, c[0x0][0xb2c] ;  /* 0x0002cb00ff097b82 */ /* 0x000f300000000800 */
[----:B------:R-:W5:Y:S01]  /*5d10*/  LDC R8, c[0x0][0x808] ;  /* 0x00020200ff087b82 */ /* 0x000f620000000800 */
[----:B-1----:R-:W-:-:S07]  /*5d20*/  VIADD R3, R0, 0xffffff80 ;  /* 0xffffff8000037836 */ /* 0x002fce0000000000 */
[----:B------:R-:W1:Y:S01]  /*5d30*/  LDC.64 R14, c[0x0][0x858] ;  /* 0x00021600ff0e7b82 */ /* 0x000e620000000a00 */
[----:B------:R-:W-:-:S04]  /*5d40*/  SHF.R.S32.HI R2, RZ, 0x1f, R3 ;  /* 0x0000001fff027819 */ /* 0x000fc80000011403 */
[----:B------:R-:W-:-:S03]  /*5d50*/  LEA.HI R2, R2, R3, RZ, 0x2 ;  /* 0x0000000302027211 */ /* 0x000fc600078f10ff */
[----:B------:R-:W1:Y:S01]  /*5d60*/  LDC.64 R16, c[0x0][0x828] ;  /* 0x00020a00ff107b82 */ /* 0x000e620000000a00 */
[----:B----4-:R-:W-:Y:S01]  /*5d70*/  VIADD R19, R9, UR37 ;  /* 0x0000002509137c36 */ /* 0x010fe20008000000 */
[----:B------:R-:W-:Y:S02]  /*5d80*/  LOP3.LUT R0, R2, 0x1ffffffc, RZ, 0xc0, !PT ;  /* 0x1ffffffc02007812 */ /* 0x000fe400078ec0ff */
[----:B------:R-:W-:-:S03]  /*5d90*/  SHF.R.S32.HI R2, RZ, 0x2, R2 ;  /* 0x00000002ff027819 */ /* 0x000fc60000011402 */
[----:B------:R-:W-:-:S04]  /*5da0*/  IMAD.IADD R0, R3, 0x1, -R0 ;  /* 0x0000000103007824 */ /* 0x000fc800078e0a00 */
[----:B------:R-:W-:Y:S02]  /*5db0*/  IMAD.SHL.U32 R6, R0, 0x8, RZ ;  /* 0x0000000800067824 */ /* 0x000fe400078e00ff */
[----:B--2---:R-:W-:Y:S02]  /*5dc0*/  IMAD R0, R4, UR5, RZ ;  /* 0x0000000504007c24 */ /* 0x004fe4000f8e02ff */
[----:B------:R-:W-:Y:S01]  /*5dd0*/  VIADD R18, R6, 0x40 ;  /* 0x0000004006127836 */ /* 0x000fe20000000000 */
[----:B------:R-:W-:Y:S01]  /*5de0*/  SHF.R.S32.HI R7, RZ, 0x1f, R6 ;  /* 0x0000001fff077819 */ /* 0x000fe20000011406 */
[----:B------:R-:W-:Y:S02]  /*5df0*/  IMAD R3, R5, UR43, R0 ;  /* 0x0000002b05037c24 */ /* 0x000fe4000f8e0200 */
[----:B---3--:R-:W-:Y:S02]  /*5e00*/  IMAD R0, R10, UR5, RZ ;  /* 0x000000050a007c24 */ /* 0x008fe4000f8e02ff */
[----:B------:R-:W-:-:S04]  /*5e10*/  IMAD.WIDE.U32 R4, R4, UR43, R6 ;  /* 0x0000002b04047c25 */ /* 0x000fc8000f8e0006 */
[----:B------:R-:W-:Y:S02]  /*5e20*/  IMAD.IADD R5, R5, 0x1, R3 ;  /* 0x0000000105057824 */ /* 0x000fe400078e0203 */
[----:B------:R-:W-:Y:S02]  /*5e30*/  IMAD R3, R11, UR43, R0 ;  /* 0x0000002b0b037c24 */ /* 0x000fe4000f8e0200 */
[----:B-----5:R-:W-:Y:S02]  /*5e40*/  IMAD R11, R19, -0x80, R8 ;  /* 0xffffff80130b7824 */ /* 0x020fe400078e0208 */
[----:B------:R-:W-:Y:S02]  /*5e50*/  VIADD R0, R2, 0x40 ;  /* 0x0000004002007836 */ /* 0x000fe40000000000 */
[----:B------:R-:W-:Y:S01]  /*5e60*/  IMAD.WIDE.U32 R8, R10, UR43, R6 ;  /* 0x0000002b0a087c25 */ /* 0x000fe2000f8e0006 */
[-C--:B------:R-:W-:Y:S02]  /*5e70*/  ISETP.GE.AND P1, PT, R2, R11.reuse, PT ;  /* 0x0000000b0200720c */ /* 0x080fe40003f26270 */
[----:B------:R-:W-:Y:S01]  /*5e80*/  ISETP.GE.AND P0, PT, R0, R11, PT ;  /* 0x0000000b0000720c */ /* 0x000fe20003f06270 */
[----:B-1----:R-:W-:-:S02]  /*5e90*/  IMAD R0, R14, UR8, RZ ;  /* 0x000000080e007c24 */ /* 0x002fc4000f8e02ff */
[----:B------:R-:W-:Y:S01]  /*5ea0*/  IMAD.IADD R9, R9, 0x1, R3 ;  /* 0x0000000109097824 */ /* 0x000fe200078e0203 */
[----:B------:R-:W-:Y:S01]  /*5eb0*/  SHF.R.S32.HI R3, RZ, 0x1f, R2 ;  /* 0x0000001fff037819 */ /* 0x000fe20000011402 */
[C---:B------:R-:W-:Y:S02]  /*5ec0*/  IMAD R10, R16.reuse, UR8, RZ ;  /* 0x00000008100a7c24 */ /* 0x040fe4000f8e02ff */
[----:B------:R-:W-:-:S04]  /*5ed0*/  IMAD.WIDE.U32 R12, R16, UR44, R4 ;  /* 0x0000002c100c7c25 */ /* 0x000fc8000f8e0004 */
[----:B------:R-:W-:Y:S02]  /*5ee0*/  IMAD R5, R15, UR44, R0 ;  /* 0x0000002c0f057c24 */ /* 0x000fe4000f8e0200 */
[----:B------:R-:W-:-:S04]  /*5ef0*/  IMAD.WIDE.U32 R14, R14, UR44, R8 ;  /* 0x0000002c0e0e7c25 */ /* 0x000fc8000f8e0008 */
[----:B------:R-:W-:Y:S02]  /*5f00*/  IMAD R17, R17, UR44, R10 ;  /* 0x0000002c11117c24 */ /* 0x000fe4000f8e020a */
[----:B------:R-:W-:Y:S02]  /*5f10*/  IMAD.IADD R9, R15, 0x1, R5 ;  /* 0x000000010f097824 */ /* 0x000fe400078e0205 */
[----:B------:R-:W-:-:S04]  /*5f20*/  IMAD.WIDE R10, R19, 0x80, R2 ;  /* 0x00000080130a7825 */ /* 0x000fc800078e0202 */
[----:B------:R-:W-:Y:S02]  /*5f30*/  VIADD R16, R6, 0x20 ;  /* 0x0000002006107836 */ /* 0x000fe40000000000 */
        /* <DEDUP_REMOVED lines=18> */
.L_x_2299:
[----:B------:R-:W-:Y:S05]  /*6060*/  BSYNC B0 ;  /* 0x0000000000007941 */ /* 0x000fea0003800000 */
.L_x_2298:
        /* <DEDUP_REMOVED lines=21> */
.L_x_2301:
[----:B------:R-:W-:Y:S05]  /*61c0*/  BSYNC B0 ;  /* 0x0000000000007941 */ /* 0x000fea0003800000 */
.L_x_2300:
        /* <DEDUP_REMOVED lines=18> */
.L_x_2303:
[----:B------:R-:W-:Y:S05]  /*62f0*/  BSYNC B0 ;  /* 0x0000000000007941 */ /* 0x000fea0003800000 */
.L_x_2302:
        /* <DEDUP_REMOVED lines=22> */
.L_x_2305:
[----:B------:R-:W-:Y:S05]  /*6460*/  BSYNC B0 ;  /* 0x0000000000007941 */ /* 0x000fea0003800000 */
.L_x_2304:
[----:B------:R-:W-:Y:S05]  /*6470*/  EXIT ;  /* 0x000000000000794d */ /* 0x000fea0003800000 */
.L_x_2267:
        /* <DEDUP_REMOVED lines=30> */
.L_x_2309:
[----:B------:R-:W-:Y:S01]  /*6660*/  ULDC UR9, c[0x0][0xb44] ;  /* 0x0002d10000097ab9 */ /* 0x000fe20000000800 */
[----:B------:R-:W-:Y:S01]  /*6670*/  UMOV UR7, UR8 ;  /* 0x0000000800077c82 */ /* 0x000fe20008000000 */
[----:B------:R-:W-:-:S11]  /*6680*/  UISETP.NE.AND UP0, UPT, UR9, 0x1, UPT ;  /* 0x000000010900788c */ /* 0x000fd6000bf05270 */
[----:B------:R-:W-:Y:S02]  /*6690*/  @UP0 ULDC.64 UR10, c[0x0][0xb48] ;  /* 0x0002d200000a0ab9 */ /* 0x000fe40000000a00 */
[----:B------:R-:W-:-:S04]  /*66a0*/  UIMAD.WIDE.U32 UR4, UR8, UR10, URZ ;  /* 0x0000000a080472a5 */ /* 0x000fc8000f8e003f */
[----:B------:R-:W-:-:S04]  /*66b0*/  @UP0 USHF.R.U32.HI UR7, URZ, UR11, UR5 ;  /* 0x0000000b3f070299 */ /* 0x000fc80008011605 */
[----:B------:R-:W-:-:S12]  /*66c0*/  UIMAD UR4, UR7, UR9, URZ ;  /* 0x00000009070472a4 */ /* 0x000fd8000f8e023f */
.L_x_2310:
[----:B------:R-:W-:Y:S01]  /*66d0*/  ULDC UR17, c[0x0][0xb38] ;  /* 0x0002ce0000117ab9 */ /* 0x000fe20000000800 */
[----:B------:R-:W-:Y:S02]  /*66e0*/  UIADD3 UR4, UR8, -UR4, URZ ;  /* 0x8000000408047290 */ /* 0x000fe4000fffe03f */
[----:B------:R-:W-:Y:S01]  /*66f0*/  UISETP.NE.AND UP0, UPT, UR17, 0x1, UPT ;  /* 0x000000011100788c */ /* 0x000fe2000bf05270 */
[----:B------:R-:W-:Y:S01]  /*6700*/  ULDC UR5, c[0x0][0xb44] ;  /* 0x0002d10000057ab9 */ /* 0x000fe20000000800 */
[----:B------:R-:W-:Y:S02]  /*6710*/  ULOP3.LUT UR7, URZ, UR7, URZ, 0x33, !UPT ;  /* 0x000000073f077292 */ /* 0x000fe4000f8e333f */
[----:B------:R-:W-:Y:S01]  /*6720*/  UIMAD UR6, UR6, UR5, UR4 ;  /* 0x00000005060672a4 */ /* 0x000fe2000f8e0204 */
[----:B------:R-:W-:Y:S02]  /*6730*/  ULDC UR18, c[0x0][0xb2c] ;  /* 0x0002cb0000127ab9 */ /* 0x000fe40000000800 */
[----:B------:R-:W-:-:S04]  /*6740*/  UIADD3 UR18, UR7, UR18, URZ ;  /* 0x0000001207127290 */ /* 0x000fc8000fffe03f */
        /* <DEDUP_REMOVED lines=14> */
[----:B------:R-:W-:-:S04]  /*6830*/  UIADD3 UR4, -UR5, UR4, -UR16 ;  /* 0x0000000405047290 */ /* 0x000fc8000fffe910 */
        /* <DEDUP_REMOVED lines=8> */
[----:B------:R-:W-:-:S06]  /*68c0*/  UISETP.GT.AND UP0, UPT, UR5, UR8, UPT ;  /* 0x000000080500728c */ /* 0x000fcc000bf04270 */
[----:B------:R-:W-:-:S13]  /*68d0*/  PLOP3.LUT P0, PT, PT, PT, UP0, 0x80, 0x0 ;  /* 0x000000000000781c */ /* 0x000fda0003f0f008 */
[----:B------:R-:W-:Y:S05]  /*68e0*/  @!P0 BRA `(.L_x_2308) ;  /* 0x0000003c00008947 */ /* 0x000fea0003800000 */
[----:B------:R-:W-:Y:S01]  /*68f0*/  USHF.R.S32.HI UR19, URZ, 0x1f, UR17 ;  /* 0x0000001f3f137899 */ /* 0x000fe20008011411 */
[----:B------:R-:W1:Y:S01]  /*6900*/  S2R R0, SR_TID.X ;  /* 0x0000000000007919 */ /* 0x000e620000002100 */
[----:B------:R-:W-:Y:S01]  /*6910*/  ULDC.64 UR12, c[0x0][0x2d8] ;  /* 0x0000b600000c7ab9 */ /* 0x000fe20000000a00 */
[----:B------:R-:W-:Y:S01]  /*6920*/  USHF.R.S32.HI UR9, URZ, 0x1f, UR10 ;  /* 0x0000001f3f097899 */ /* 0x000fe2000801140a */
[----:B------:R-:W-:Y:S01]  /*6930*/  LOP3.LUT R8, RZ, UR18, RZ, 0x33, !PT ;  /* 0x00000012ff087c12 */ /* 0x000fe2000f8e33ff */
[----:B------:R-:W-:Y:S02]  /*6940*/  UIMAD UR4, UR19, UR12, URZ ;  /* 0x0000000c130472a4 */ /* 0x000fe4000f8e023f */
[----:B------:R-:W-:Y:S02]  /*6950*/  UIMAD.WIDE.U32 UR6, UR17, UR12, URZ ;  /* 0x0000000c110672a5 */ /* 0x000fe4000f8e003f */
[----:B------:R-:W-:Y:S02]  /*6960*/  UIMAD UR4, UR17, UR13, UR4 ;  /* 0x0000000d110472a4 */ /* 0x000fe4000f8e0204 */
[----:B------:R-:W-:-:S02]  /*6970*/  UIADD3 UR11, UR5, -UR8, URZ ;  /* 0x80000008050b7290 */ /* 0x000fc4000fffe03f */
[----:B------:R-:W-:Y:S01]  /*6980*/  UIADD3 UR7, UR7, UR4, URZ ;  /* 0x0000000407077290 */ /* 0x000fe2000fffe03f */
[----:B------:R-:W-:Y:S01]  /*6990*/  ULDC.64 UR12, c[0x0][0x2e0] ;  /* 0x0000b800000c7ab9 */ /* 0x000fe20000000a00 */
[----:B------:R-:W-:Y:S02]  /*69a0*/  UIADD3 UR4, UR16, 0x7f, URZ ;  /* 0x0000007f10047890 */ /* 0x000fe4000fffe03f */
[----:B------:R-:W-:Y:S02]  /*69b0*/  UIMAD UR9, UR9, UR12, URZ ;  /* 0x0000000c090972a4 */ /* 0x000fe4000f8e023f */
[----:B------:R-:W-:Y:S02]  /*69c0*/  UIMAD.WIDE.U32 UR6, UR10, UR12, UR6 ;  /* 0x0000000c0a0672a5 */ /* 0x000fe4000f8e0006 */
[----:B------:R-:W-:Y:S02]  /*69d0*/  UIADD3 UR12, UR16, 0xbf, -UR14 ;  /* 0x000000bf100c7890 */ /* 0x000fe4000fffe80e */
[----:B------:R-:W-:Y:S01]  /*69e0*/  ULOP3.LUT UR14, UR11, 0x1, URZ, 0xc0, !UPT ;  /* 0x000000010b0e7892 */ /* 0x000fe2000f8ec03f */
[----:B------:R-:W-:Y:S01]  /*69f0*/  ULDC UR15, c[0x0][0x288] ;  /* 0x0000a200000f7ab9 */ /* 0x000fe20000000800 */
[----:B------:R-:W-:-:S02]  /*6a00*/  UIMAD UR9, UR10, UR13, UR9 ;  /* 0x0000000d0a0972a4 */ /* 0x000fc4000f8e0209 */
[----:B------:R-:W-:Y:S02]  /*6a10*/  UISETP.NE.U32.AND UP0, UPT, UR14, 0x1, UPT ;  /* 0x000000010e00788c */ /* 0x000fe4000bf05070 */
[----:B------:R-:W-:Y:S02]  /*6a20*/  UIMAD UR10, UR10, UR15, URZ ;  /* 0x0000000f0a0a72a4 */ /* 0x000fe4000f8e023f */
[----:B------:R-:W-:Y:S01]  /*6a30*/  USHF.R.S32.HI UR11, URZ, 0x1f, UR4 ;  /* 0x0000001f3f0b7899 */ /* 0x000fe20008011404 */
[----:B-1----:R-:W-:Y:S01]  /*6a40*/  LOP3.LUT R0, R0, 0x1f, RZ, 0xc0, !PT ;  /* 0x0000001f00007812 */ /* 0x002fe200078ec0ff */
[----:B------:R-:W-:Y:S01]  /*6a50*/  UIADD3 UR13, UP1, UR17, UR10, URZ ;  /* 0x0000000a110d7290 */ /* 0x000fe2000ff3e03f */
[----:B------:R-:W-:Y:S01]  /*6a60*/  PLOP3.LUT P1, PT, PT, PT, UP0, 0x80, 0x0 ;  /* 0x000000000000781c */ /* 0x000fe20003f2f008 */
[----:B------:R-:W-:Y:S01]  /*6a70*/  ULEA.HI UR11, UR11, UR4, URZ, 0x7 ;  /* 0x000000040b0b7291 */ /* 0x000fe2000f8f383f */
[----:B------:R-:W-:Y:S01]  /*6a80*/  ULDC UR16, c[0x0][0x760] ;  /* 0x0001d80000107ab9 */ /* 0x000fe20000000800 */
[----:B------:R-:W-:Y:S01]  /*6a90*/  ELECT P0, URZ, PT ;  /* 0x00000000003f782f */ /* 0x000fe20003800000 */
[----:B------:R-:W-:-:S02]  /*6aa0*/  UIMAD UR14, UR15, UR16, URZ ;  /* 0x000000100f0e72a4 */ /* 0x000fc4000f8e023f */
[----:B------:R-:W-:Y:S02]  /*6ab0*/  ULEA.HI.X.SX32 UR15, UR10, UR19, 0x1, UP1 ;  /* 0x000000130a0f7291 */ /* 0x000fe400088f0e3f */
[----:B------:R-:W-:Y:S02]  /*6ac0*/  USHF.R.S32.HI UR16, URZ, 0x7, UR11 ;  /* 0x000000073f107899 */ /* 0x000fe4000801140b */
[----:B------:R-:W-:-:S03]  /*6ad0*/  UIADD3 UR25, UR7, UR9, URZ ;  /* 0x0000000907197290 */ /* 0x000fc6000fffe03f */
[----:B------:R-:W-:Y:S09]  /*6ae0*/  @P1 BRA `(.L_x_2311) ;  /* 0x0000000400881947 */ /* 0x000ff20003800000 */
        /* <DEDUP_REMOVED lines=11> */
[----:B------:R-:W-:-:S04]  /*6ba0*/  ULEA UR4, UR8, UR12, 0x6 ;  /* 0x0000000c08047291 */ /* 0x000fc8000f8e303f */
[----:B------:R-:W-:-:S04]  /*6bb0*/  USHF.R.S32.HI UR10, URZ, 0x1f, UR4 ;  /* 0x0000001f3f0a7899 */ /* 0x000fc80008011404 */
[----:B------:R-:W-:-:S04]  /*6bc0*/  ULEA.HI UR10, UR10, UR4, URZ, 0x7 ;  /* 0x000000040a0a7291 */ /* 0x000fc8000f8f383f */
[----:B------:R-:W-:-:S04]  /*6bd0*/  USHF.R.S32.HI UR10, URZ, 0x7, UR10 ;  /* 0x000000073f0a7899 */ /* 0x000fc8000801140a */
[----:B------:R-:W-:-:S04]  /*6be0*/  UISETP.LT.AND UP0, UPT, UR16, UR10, UPT ;  /* 0x0000000a1000728c */ /* 0x000fc8000bf01270 */
[----:B------:R-:W-:-:S06]  /*6bf0*/  USEL UR10, UR16, UR10, UP0 ;  /* 0x0000000a100a7287 */ /* 0x000fcc0008000000 */
[----:B------:R-:W-:-:S07]  /*6c00*/  VIADD R5, R8, UR10 ;  /* 0x0000000a08057c36 */ /* 0x000fce0008000000 */
.L_x_2314:
[----:B------:R-:W2:Y:S04]  /*6c10*/  LDG.E.STRONG.GPU R4, desc[UR46][R2.64] ;  /* 0x0000002e02047981 */ /* 0x000ea8000c1ef900 */
[----:B--2---:R-:W-:Y:S01]  /*6c20*/  CCTL.IVALL ;  /* 0x00000000ff00798f */ /* 0x004fe20002000000 */
[----:B------:R-:W-:Y:S05]  /*6c30*/  YIELD ;  /* 0x0000000000007946 */ /* 0x000fea0003800000 */
[----:B------:R-:W-:-:S13]  /*6c40*/  ISETP.NE.AND P1, PT, R4, R5, PT ;  /* 0x000000050400720c */ /* 0x000fda0003f25270 */
[----:B------:R-:W-:Y:S05]  /*6c50*/  @P1 BRA `(.L_x_2314) ;  /* 0xfffffffc00ec1947 */ /* 0x000fea000383ffff */
.L_x_2313:
[----:B------:R-:W-:Y:S05]  /*6c60*/  BSYNC B1 ;  /* 0x0000000000017941 */ /* 0x000fea0003800000 */
.L_x_2312:
[----:B------:R-:W-:-:S03]  /*6c70*/  UMOV UR4, 0xffffffff ;  /* 0xffffffff00047882 */ /* 0x000fc60000000000 */
[----:B------:R-:W-:Y:S05]  /*6c80*/  BRA.DIV UR4, `(.L_x_2315) ;  /* 0x0000003a04847947 */ /* 0x000fea000b800000 */
[----:B------:R-:W-:Y:S01]  /*6c90*/  NOP ;  /* 0x0000000000007918 */ /* 0x000fe20000000000 */
.L_x_2384:
[----:B------:R-:W-:Y:S01]  /*6ca0*/  IMAD.U32 R9, RZ, RZ, UR8 ;  /* 0x00000008ff097e24 */ /* 0x000fe2000f8e00ff */
[----:B------:R-:W-:Y:S05]  /*6cb0*/  WARPSYNC.ALL ;  /* 0x0000000000007948 */ /* 0x000fea0003800000 */
[----:B------:R-:W-:Y:S01]  /*6cc0*/  BAR.SYNC.DEFER_BLOCKING 0xd, 0xa0 ;  /* 0x0342800000007b1d */ /* 0x000fe20000010000 */
[----:B------:R-:W-:-:S05]  /*6cd0*/  IMAD R9, R9, 0x1800, RZ ;  /* 0x0000180009097824 */ /* 0x000fca00078e02ff */
[----:B------:R-:W-:Y:S04]  /*6ce0*/  BSSY B1, `(.L_x_2316) ;  /* 0x0000012000017945 */ /* 0x000fe80003800000 */
[----:B------:R-:W-:Y:S05]  /*6cf0*/  @!P0 BRA `(.L_x_2317) ;  /* 0x0000000000408947 */ /* 0x000fea0003800000 */
[----:B------:R-:W1:Y:S01]  /*6d00*/  LDC.64 R6, c[0x0][0x2c0] ;  /* 0x0000b000ff067b82 */ /* 0x000e620000000a00 */
[----:B------:R-:W-:Y:S01]  /*6d10*/  IADD3 R5, P1, R9, UR6, RZ ;  /* 0x0000000609057c10 */ /* 0x000fe2000ff3e0ff */
[----:B------:R-:W-:Y:S01]  /*6d20*/  UMOV UR4, 0x400 ;  /* 0x0000040000047882 */ /* 0x000fe20000000000 */
[----:B------:R-:W-:Y:S01]  /*6d30*/  UMOV UR20, 0x0 ;  /* 0x0000000000147882 */ /* 0x000fe20000000000 */
[----:B------:R-:W-:-:S04]  /*6d40*/  UMOV UR21, 0x14f00000 ;  /* 0x14f0000000157882 */ /* 0x000fc80000000000 */
[----:B------:R-:W2:Y:S01]  /*6d50*/  S2UR UR10, SR_CgaCtaId ;  /* 0x00000000000a79c3 */ /* 0x000ea20000008800 */
[----:B-1----:R-:W-:Y:S02]  /*6d60*/  LEA R4, P3, R5, R6, 0x2 ;  /* 0x0000000605047211 */ /* 0x002fe400078610ff */
[----:B------:R-:W-:Y:S02]  /*6d70*/  LEA.HI.X.SX32 R6, R9, UR25, 0x1, P1 ;  /* 0x0000001909067c11 */ /* 0x000fe400088f0eff */
[----:B------:R-:W-:Y:S02]  /*6d80*/  R2UR UR18, R4 ;  /* 0x00000000041272ca */ /* 0x000fe400000e0000 */
[----:B------:R-:W-:Y:S01]  /*6d90*/  LEA.HI.X R5, R5, R7, R6, 0x2, P3 ;  /* 0x0000000705057211 */ /* 0x000fe200018f1406 */
[----:B--2---:R-:W-:-:S03]  /*6da0*/  ULEA UR4, UR10, UR4, 0x18 ;  /* 0x000000040a047291 */ /* 0x004fc6000f8ec03f */
[----:B------:R-:W-:Y:S01]  /*6db0*/  R2UR UR19, R5 ;  /* 0x00000000051372ca */ /* 0x000fe200000e0000 */
[----:B------:R-:W-:Y:S01]  /*6dc0*/  UMOV UR10, 0x300 ;  /* 0x00000300000a7882 */ /* 0x000fe20000000000 */
[----:B------:R-:W-:-:S11]  /*6dd0*/  UIADD3 UR4, UR4, 0xc000, URZ ;  /* 0x0000c00004047890 */ /* 0x000fd6000fffe03f */
[----:B------:R1:W-:Y:S02]  /*6de0*/  UBLKRED.G.S.ADD.F32.RN [UR18], [UR4], UR10, desc[UR20] ;  /* 0x00001412040073bb */ /* 0x0003e400080a140a */
[----:B-1----:R0:W-:Y:S02]  /*6df0*/  UTMACMDFLUSH ;  /* 0x00000000000079b7 */ /* 0x0021e40000000000 */
.L_x_2317:
[----:B------:R-:W-:Y:S05]  /*6e00*/  BSYNC B1 ;  /* 0x0000000000017941 */ /* 0x000fea0003800000 */
.L_x_2316:
        /* <DEDUP_REMOVED lines=20> */
.L_x_2319:
[----:B------:R-:W-:Y:S05]  /*6f50*/  BSYNC B1 ;  /* 0x0000000000017941 */ /* 0x000fea0003800000 */
.L_x_2318:
[----:B------:R-:W-:Y:S06]  /*6f60*/  BAR.ARV 0xa, 0xa0 ;  /* 0x0282800000007b1d */ /* 0x000fec0000002000 */
[----:B------:R-:W-:Y:S04]  /*6f70*/  BSSY B1, `(.L_x_2320) ;  /* 0x0000003000017945 */ /* 0x000fe80003800000 */
[----:B------:R-:W-:Y:S05]  /*6f80*/  @!P0 BRA `(.L_x_2321) ;  /* 0x0000000000048947 */ /* 0x000fea0003800000 */
[----:B------:R-:W-:-:S04]  /*6f90*/  DEPBAR.LE SB0, 0x0 ;  /* 0x000080000000791a */ /* 0x000fc80000000000 */
.L_x_2321:
[----:B------:R-:W-:Y:S05]  /*6fa0*/  BSYNC B1 ;  /* 0x0000000000017941 */ /* 0x000fea0003800000 */
.L_x_2320:
        /* <DEDUP_REMOVED lines=19> */
.L_x_2323:
[----:B------:R-:W-:Y:S05]  /*70e0*/  BSYNC B1 ;  /* 0x0000000000017941 */ /* 0x000fea0003800000 */
.L_x_2322:
[----:B------:R-:W-:Y:S01]  /*70f0*/  UIADD3 UR17, UR8, 0x1, URZ ;  /* 0x0000000108117890 */ /* 0x000fe2000fffe03f */
[----:B------:R-:W-:Y:S11]  /*7100*/  BRA `(.L_x_2324) ;  /* 0x0000000000047947 */ /* 0x000ff60003800000 */
.L_x_2311:
[----:B------:R-:W-:-:S05]  /*7110*/  UMOV UR17, UR8 ;  /* 0x0000000800117c82 */ /* 0x000fca0008000000 */
.L_x_2324:
[----:B------:R-:W-:-:S04]  /*7120*/  UIADD3 UR4, UR8, 0x1, URZ ;  /* 0x0000000108047890 */ /* 0x000fc8000fffe03f */
[----:B------:R-:W-:-:S06]  /*7130*/  UISETP.NE.AND UP0, UPT, UR5, UR4, UPT ;  /* 0x000000040500728c */ /* 0x000fcc000bf05270 */
[----:B------:R-:W-:-:S13]  /*7140*/  PLOP3.LUT P1, PT, PT, PT, UP0, 0x80, 0x0 ;  /* 0x000000000000781c */ /* 0x000fda0003f2f008 */
[----:B------:R-:W-:Y:S05]  /*7150*/  @!P1 BRA `(.L_x_2308) ;  /* 0x0000003000e49947 */ /* 0x000fea0003800000 */
[----:B------:R-:W-:Y:S01]  /*7160*/  ULDC.64 UR10, c[0x0][0x2c0] ;  /* 0x0000b000000a7ab9 */ /* 0x000fe20000000a00 */
[----:B------:R-:W-:Y:S02]  /*7170*/  UIADD3 UR21, UR9, UR7, URZ ;  /* 0x0000000709157290 */ /* 0x000fe4000fffe03f */
[----:B------:R-:W-:Y:S01]  /*7180*/  ULEA UR20, UP0, UR6, UR10, 0x2 ;  /* 0x0000000a06147291 */ /* 0x000fe2000f80103f */
[----:B------:R-:W-:Y:S01]  /*7190*/  UMOV UR22, UR17 ;  /* 0x0000001100167c82 */ /* 0x000fe20008000000 */
[----:B------:R-:W-:Y:S02]  /*71a0*/  UMOV UR4, URZ ;  /* 0x0000003f00047c82 */ /* 0x000fe40008000000 */
[----:B------:R-:W-:Y:S02]  /*71b0*/  ULEA.HI.X UR21, UR6, UR11, UR21, 0x2, UP0 ;  /* 0x0000000b06157291 */ /* 0x000fe400080f1415 */
[----:B------:R-:W-:-:S04]  /*71c0*/  UIADD3 UR20, UP0, UR20, 0x3000, URZ ;  /* 0x0000300014147890 */ /* 0x000fc8000ff1e03f */
[----:B------:R-:W-:-:S12]  /*71d0*/  UIADD3.X UR21, URZ, UR21, URZ, UP0, !UPT ;  /* 0x000000153f157290 */ /* 0x000fd800087fe43f */
.L_x_2349:
[----:B------:R-:W-:Y:S01]  /*71e0*/  UIMAD UR23, UR14, UR17, URZ ;  /* 0x000000110e1772a4 */ /* 0x000fe2000f8e023f */
[----:B------:R-:W-:Y:S01]  /*71f0*/  ISETP.NE.AND P2, PT, R0, RZ, PT ;  /* 0x000000ff0000720c */ /* 0x000fe20003f45270 */
[----:B------:R-:W-:Y:S01]  /*7200*/  ULDC.64 UR10, c[0x0][0x768] ;  /* 0x0001da00000a7ab9 */ /* 0x000fe20000000a00 */
[----:B------:R-:W-:Y:S01]  /*7210*/  ULEA UR28, UR17, UR12, 0x6 ;  /* 0x0000000c111c7291 */ /* 0x000fe2000f8e303f */
        /* <DEDUP_REMOVED lines=8> */
[----:B------:R-:W-:-:S04]  /*72a0*/  USHF.R.S32.HI UR18, URZ, 0x1f, UR28 ;  /* 0x0000001f3f127899 */ /* 0x000fc8000801141c */
[----:B------:R-:W-:-:S04]  /*72b0*/  ULEA.HI UR18, UR18, UR28, URZ, 0x7 ;  /* 0x0000001c12127291 */ /* 0x000fc8000f8f383f */
[----:B------:R-:W-:-:S04]  /*72c0*/  USHF.R.S32.HI UR18, URZ, 0x7, UR18 ;  /* 0x000000073f127899 */ /* 0x000fc80008011412 */
[----:B------:R-:W-:-:S04]  /*72d0*/  UISETP.LT.AND UP0, UPT, UR16, UR18, UPT ;  /* 0x000000121000728c */ /* 0x000fc8000bf01270 */
[----:B------:R-:W-:-:S06]  /*72e0*/  USEL UR18, UR16, UR18, UP0 ;  /* 0x0000001210127287 */ /* 0x000fcc0008000000 */
[----:B------:R-:W-:-:S07]  /*72f0*/  VIADD R5, R8, UR18 ;  /* 0x0000001208057c36 */ /* 0x000fce0008000000 */
.L_x_2327:
[----:B------:R-:W2:Y:S04]  /*7300*/  LDG.E.STRONG.GPU R4, desc[UR46][R2.64] ;  /* 0x0000002e02047981 */ /* 0x000ea8000c1ef900 */
[----:B--2---:R-:W-:Y:S01]  /*7310*/  CCTL.IVALL ;  /* 0x00000000ff00798f */ /* 0x004fe20002000000 */
[----:B------:R-:W-:Y:S05]  /*7320*/  YIELD ;  /* 0x0000000000007946 */ /* 0x000fea0003800000 */
[----:B------:R-:W-:-:S13]  /*7330*/  ISETP.NE.AND P1, PT, R4, R5, PT ;  /* 0x000000050400720c */ /* 0x000fda0003f25270 */
[----:B------:R-:W-:Y:S05]  /*7340*/  @P1 BRA `(.L_x_2327) ;  /* 0xfffffffc00ec1947 */ /* 0x000fea000383ffff */
.L_x_2326:
[----:B------:R-:W-:Y:S05]  /*7350*/  BSYNC B1 ;  /* 0x0000000000017941 */ /* 0x000fea0003800000 */
.L_x_2325:
[----:B------:R-:W-:-:S03]  /*7360*/  UMOV UR18, 0xffffffff ;  /* 0xffffffff00127882 */ /* 0x000fc60000000000 */
[----:B------:R-:W-:Y:S05]  /*7370*/  BRA.DIV UR18, `(.L_x_2328) ;  /* 0x0000003212e47947 */ /* 0x000fea000b800000 */
[----:B------:R-:W-:Y:S01]  /*7380*/  NOP ;  /* 0x0000000000007918 */ /* 0x000fe20000000000 */
.L_x_2387:
        /* <DEDUP_REMOVED lines=10> */
[----:B------:R-:W-:Y:S01]  /*7430*/  UMOV UR31, 0x14f00000 ;  /* 0x14f00000001f7882 */ /* 0x000fe20000000000 */
[----:B-1----:R-:W-:Y:S02]  /*7440*/  ULEA UR24, UR24, UR19, 0x18 ;  /* 0x0000001318187291 */ /* 0x002fe4000f8ec03f */
[----:B------:R-:W-:-:S02]  /*7450*/  ULEA.HI.X.SX32 UR19, UR18, UR25, 0x1, UP0 ;  /* 0x0000001912137291 */ /* 0x000fc400080f0e3f */
[----:B------:R-:W-:Y:S02]  /*7460*/  ULEA UR18, UP0, UR29, UR26, 0x2 ;  /* 0x0000001a1d127291 */ /* 0x000fe4000f80103f */
[----:B------:R-:W-:Y:S02]  /*7470*/  UIADD3 UR24, UR24, 0xc000, URZ ;  /* 0x0000c00018187890 */ /* 0x000fe4000fffe03f */
[----:B------:R-:W-:Y:S01]  /*7480*/  ULEA.HI.X UR19, UR29, UR27, UR19, 0x2, UP0 ;  /* 0x0000001b1d137291 */ /* 0x000fe200080f1413 */
[----:B------:R-:W-:-:S08]  /*7490*/  UMOV UR26, 0x300 ;  /* 0x00000300001a7882 */ /* 0x000fd00000000000 */
[----:B------:R1:W-:Y:S02]  /*74a0*/  UBLKRED.G.S.ADD.F32.RN [UR18], [UR24], UR26, desc[UR30] ;  /* 0x00001e12180073bb */ /* 0x0003e400080a141a */
[----:B-1----:R0:W-:Y:S02]  /*74b0*/  UTMACMDFLUSH ;  /* 0x00000000000079b7 */ /* 0x0021e40000000000 */
.L_x_2330:
[----:B------:R-:W-:Y:S05]  /*74c0*/  BSYNC B1 ;  /* 0x0000000000017941 */ /* 0x000fea0003800000 */
.L_x_2329:
        /* <DEDUP_REMOVED lines=15> */
.L_x_2332:
[----:B------:R-:W-:Y:S05]  /*75c0*/  BSYNC B1 ;  /* 0x0000000000017941 */ /* 0x000fea0003800000 */
.L_x_2331:
[----:B------:R-:W-:Y:S06]  /*75d0*/  BAR.ARV 0xa, 0xa0 ;  /* 0x0282800000007b1d */ /* 0x000fec0000002000 */
[----:B------:R-:W-:Y:S04]  /*75e0*/  BSSY B1, `(.L_x_2333) ;  /* 0x0000003000017945 */ /* 0x000fe80003800000 */
[----:B------:R-:W-:Y:S05]  /*75f0*/  @!P0 BRA `(.L_x_2334) ;  /* 0x0000000000048947 */ /* 0x000fea0003800000 */
[----:B------:R-:W-:-:S04]  /*7600*/  DEPBAR.LE SB0, 0x0 ;  /* 0x000080000000791a */ /* 0x000fc80000000000 */
.L_x_2334:
[----:B------:R-:W-:Y:S05]  /*7610*/  BSYNC B1 ;  /* 0x0000000000017941 */ /* 0x000fea0003800000 */
.L_x_2333:
        /* <DEDUP_REMOVED lines=19> */
.L_x_2336:
[----:B------:R-:W-:Y:S05]  /*7750*/  BSYNC B1 ;  /* 0x0000000000017941 */ /* 0x000fea0003800000 */
.L_x_2335:
        /* <DEDUP_REMOVED lines=9> */
[----:B------:R-:W-:-:S04]  /*77f0*/  UIADD3 UR10, UR28, 0x40, URZ ;  /* 0x000000401c0a7890 */ /* 0x000fc8000fffe03f */
[----:B------:R-:W-:-:S04]  /*7800*/  USHF.R.S32.HI UR11, URZ, 0x1f, UR10 ;  /* 0x0000001f3f0b7899 */ /* 0x000fc8000801140a */
[----:B------:R-:W-:-:S04]  /*7810*/  ULEA.HI UR11, UR11, UR10, URZ, 0x7 ;  /* 0x0000000a0b0b7291 */ /* 0x000fc8000f8f383f */
[----:B------:R-:W-:-:S04]  /*7820*/  USHF.R.S32.HI UR11, URZ, 0x7, UR11 ;  /* 0x000000073f0b7899 */ /* 0x000fc8000801140b */
[----:B------:R-:W-:-:S04]  /*7830*/  UISETP.LT.AND UP0, UPT, UR16, UR11, UPT ;  /* 0x0000000b1000728c */ /* 0x000fc8000bf01270 */
[----:B------:R-:W-:-:S06]  /*7840*/  USEL UR11, UR16, UR11, UP0 ;  /* 0x0000000b100b7287 */ /* 0x000fcc0008000000 */
[----:B------:R-:W-:-:S07]  /*7850*/  VIADD R5, R8, UR11 ;  /* 0x0000000b08057c36 */ /* 0x000fce0008000000 */
.L_x_2339:
[----:B------:R-:W2:Y:S04]  /*7860*/  LDG.E.STRONG.GPU R4, desc[UR46][R2.64] ;  /* 0x0000002e02047981 */ /* 0x000ea8000c1ef900 */
[----:B--2---:R-:W-:Y:S01]  /*7870*/  CCTL.IVALL ;  /* 0x00000000ff00798f */ /* 0x004fe20002000000 */
[----:B------:R-:W-:Y:S05]  /*7880*/  YIELD ;  /* 0x0000000000007946 */ /* 0x000fea0003800000 */
[----:B------:R-:W-:-:S13]  /*7890*/  ISETP.NE.AND P1, PT, R4, R5, PT ;  /* 0x000000050400720c */ /* 0x000fda0003f25270 */
[----:B------:R-:W-:Y:S05]  /*78a0*/  @P1 BRA `(.L_x_2339) ;  /* 0xfffffffc00ec1947 */ /* 0x000fea000383ffff */
.L_x_2338:
[----:B------:R-:W-:Y:S05]  /*78b0*/  BSYNC B1 ;  /* 0x0000000000017941 */ /* 0x000fea0003800000 */
.L_x_2337:
[----:B------:R-:W-:-:S03]  /*78c0*/  UMOV UR10, 0xffffffff ;  /* 0xffffffff000a7882 */ /* 0x000fc60000000000 */
[----:B------:R-:W-:Y:S05]  /*78d0*/  BRA.DIV UR10, `(.L_x_2340) ;  /* 0x0000002e0aa87947 */ /* 0x000fea000b800000 */
[----:B------:R-:W-:Y:S01]  /*78e0*/  NOP ;  /* 0x0000000000007918 */ /* 0x000fe20000000000 */
.L_x_2390:
        /* <DEDUP_REMOVED lines=15> */
.L_x_2342:
[----:B------:R-:W-:Y:S05]  /*79e0*/  BSYNC B1 ;  /* 0x0000000000017941 */ /* 0x000fea0003800000 */
.L_x_2341:
        /* <DEDUP_REMOVED lines=15> */
.L_x_2344:
[----:B------:R-:W-:Y:S05]  /*7ae0*/  BSYNC B1 ;  /* 0x0000000000017941 */ /* 0x000fea0003800000 */
.L_x_2343:
[----:B------:R-:W-:Y:S06]  /*7af0*/  BAR.ARV 0xa, 0xa0 ;  /* 0x0282800000007b1d */ /* 0x000fec0000002000 */
[----:B------:R-:W-:Y:S04]  /*7b00*/  BSSY B1, `(.L_x_2345) ;  /* 0x0000003000017945 */ /* 0x000fe80003800000 */
[----:B------:R-:W-:Y:S05]  /*7b10*/  @!P0 BRA `(.L_x_2346) ;  /* 0x0000000000048947 */ /* 0x000fea0003800000 */
[----:B------:R-:W-:-:S04]  /*7b20*/  DEPBAR.LE SB0, 0x0 ;  /* 0x000080000000791a */ /* 0x000fc80000000000 */
.L_x_2346:
[----:B------:R-:W-:Y:S05]  /*7b30*/  BSYNC B1 ;  /* 0x0000000000017941 */ /* 0x000fea0003800000 */
.L_x_2345:
        /* <DEDUP_REMOVED lines=19> */
.L_x_2348:
[----:B------:R-:W-:Y:S05]  /*7c70*/  BSYNC B1 ;  /* 0x0000000000017941 */ /* 0x000fea0003800000 */
.L_x_2347:
[----:B------:R-:W-:Y:S02]  /*7c80*/  UIADD3 UR17, UR17, 0x2, URZ ;  /* 0x0000000211117890 */ /* 0x000fe4000fffe03f */
[----:B------:R-:W-:Y:S02]  /*7c90*/  UIADD3 UR4, UR4, 0x3000, URZ ;  /* 0x0000300004047890 */ /* 0x000fe4000fffe03f */
[----:B------:R-:W-:-:S06]  /*7ca0*/  UISETP.GE.AND UP0, UPT, UR17, UR5, UPT ;  /* 0x000000051100728c */ /* 0x000fcc000bf06270 */
[----:B------:R-:W-:-:S13]  /*7cb0*/  PLOP3.LUT P1, PT, PT, PT, UP0, 0x80, 0x0 ;  /* 0x000000000000781c */ /* 0x000fda0003f2f008 */
[----:B------:R-:W-:Y:S05]  /*7cc0*/  @!P1 BRA `(.L_x_2349) ;  /* 0xfffffff400449947 */ /* 0x000fea000383ffff */
[----:B------:R-:W-:Y:S05]  /*7cd0*/  BRA `(.L_x_2308) ;  /* 0x0000002800047947 */ /* 0x000fea0003800000 */
.L_x_2307:
        /* <DEDUP_REMOVED lines=21> */
.L_x_2350:
[----:B------:R-:W-:Y:S01]  /*7e30*/  ULDC UR9, c[0x0][0xb44] ;  /* 0x0002d10000097ab9 */ /* 0x000fe20000000800 */
[----:B------:R-:W-:Y:S01]  /*7e40*/  UMOV UR7, UR8 ;  /* 0x0000000800077c82 */ /* 0x000fe20008000000 */
[----:B------:R-:W-:-:S11]  /*7e50*/  UISETP.NE.AND UP0, UPT, UR9, 0x1, UPT ;  /* 0x000000010900788c */ /* 0x000fd6000bf05270 */
[----:B------:R-:W-:Y:S02]  /*7e60*/  @UP0 ULDC.64 UR10, c[0x0][0xb48] ;  /* 0x0002d200000a0ab9 */ /* 0x000fe40000000a00 */
[----:B------:R-:W-:-:S04]  /*7e70*/  UIMAD.WIDE.U32 UR4, UR8, UR10, URZ ;  /* 0x0000000a080472a5 */ /* 0x000fc8000f8e003f */
[----:B------:R-:W-:-:S04]  /*7e80*/  @UP0 USHF.R.U32.HI UR7, URZ, UR11, UR5 ;  /* 0x0000000b3f070299 */ /* 0x000fc80008011605 */
[----:B------:R-:W-:-:S12]  /*7e90*/  UIMAD UR4, UR7, UR9, URZ ;  /* 0x00000009070472a4 */ /* 0x000fd8000f8e023f */
.L_x_2351:
        /* <DEDUP_REMOVED lines=16> */
[----:B------:R-:W-:Y:S01]  /*7fa0*/  ULOP3.LUT UR7, URZ, UR7, URZ, 0x33, !UPT ;  /* 0x000000073f077292 */ /* 0x000fe2000f8e333f */
[----:B------:R-:W-:Y:S01]  /*7fb0*/  ULDC UR4, c[0x0][0xb2c] ;  /* 0x0002cb0000047ab9 */ /* 0x000fe20000000800 */
[----:B------:R-:W-:Y:S02]  /*7fc0*/  ULDC UR5, c[0x0][0x280] ;  /* 0x0000a00000057ab9 */ /* 0x000fe40000000800 */
[----:B------:R-:W-:Y:S01]  /*7fd0*/  UIADD3 UR7, UR7, UR4, URZ ;  /* 0x0000000407077290 */ /* 0x000fe2000fffe03f */
[----:B------:R-:W-:Y:S02]  /*7fe0*/  ULDC UR6, c[0x0][0x74c] ;  /* 0x0001d30000067ab9 */ /* 0x000fe40000000800 */
[----:B------:R-:W-:Y:S01]  /*7ff0*/  ULDC UR4, c[0x0][0x290] ;  /* 0x0000a40000047ab9 */ /* 0x000fe20000000800 */
[----:B------:R-:W-:-:S04]  /*8000*/  USHF.L.U32 UR11, UR7, 0x7, URZ ;  /* 0x00000007070b7899 */ /* 0x000fc8000800063f */
        /* <DEDUP_REMOVED lines=50> */
.L_x_2391:
        /* <DEDUP_REMOVED lines=15> */
.L_x_2355:
        /* <DEDUP_REMOVED lines=67> */
[----:B------:R-:W-:Y:S01]  /*8850*/  ISETP.GE.AND P1, PT, R4, R6, PT ;  /* 0x000000060400720c */ /* 0x000fe20003f26270 */
[----:B------:R1:W-:Y:S01]  /*8860*/  UTMALDG.4D [UR16], [UR48], desc[UR50] ;  /* 0x00003210300075b4 */ /* 0x0003e20008019000 */
[----:B------:R2:W-:Y:S01]  /*8870*/  UTMALDG.4D [UR40], [UR48], desc[UR50] ;  /* 0x00003228300075b4 */ /* 0x0005e20008019000 */
[----:B------:R-:W-:Y:S01]  /*8880*/  UTMALDG.4D [UR24], [UR48], desc[UR50] ;  /* 0x00003218300075b4 */ /* 0x000fe20008019000 */
[----:B------:R3:W-:Y:S01]  /*8890*/  UBLKCP.S.G [UR56], [UR32], UR7 ;  /* 0x00000038200073ba */ /* 0x0007e20008000207 */
[----:B------:R4:W-:Y:S01]  /*88a0*/  SYNCS.ARRIVE.TRANS64 RZ, [R16+URZ+0x26800], R5 ;  /* 0x0268000510ff79a7 */ /* 0x0009e2000800003f */
[----:B-1----:R-:W-:Y:S01]  /*88b0*/  UMOV UR16, 0x0 ;  /* 0x0000000000107882 */ /* 0x002fe20000000000 */
[----:B------:R-:W-:-:S02]  /*88c0*/  UMOV UR17, 0x10000000 ;  /* 0x1000000000117882 */ /* 0x000fc40000000000 */
[----:B------:R1:W-:Y:S01]  /*88d0*/  UTMALDG.4D [UR8], [UR54], desc[UR16] ;  /* 0x00001008360075b4 */ /* 0x0003e20008019000 */
[----:B--2---:R-:W-:Y:S01]  /*88e0*/  UIADD3 UR40, UR8, 0x4000, URZ ;  /* 0x0000400008287890 */ /* 0x004fe2000fffe03f */
[----:B------:R-:W-:Y:S01]  /*88f0*/  UMOV UR42, 0x40 ;  /* 0x00000040002a7882 */ /* 0x000fe20000000000 */
[----:B------:R-:W-:Y:S01]  /*8900*/  UMOV UR43, UR11 ;  /* 0x0000000b002b7c82 */ /* 0x000fe20008000000 */
[----:B------:R-:W-:Y:S01]  /*8910*/  UMOV UR44, UR12 ;  /* 0x0000000c002c7c82 */ /* 0x000fe20008000000 */
[----:B------:R-:W-:Y:S01]  /*8920*/  UMOV UR41, UR9 ;  /* 0x0000000900297c82 */ /* 0x000fe20008000000 */
[----:B---3--:R-:W-:Y:S02]  /*8930*/  UIADD3 UR32, UR8, 0x1000, URZ ;  /* 0x0000100008207890 */ /* 0x008fe4000fffe03f */
        /* <DEDUP_REMOVED lines=13> */
[----:B-1----:R-:W-:Y:S01]  /*8a10*/  UMOV UR10, 0x40 ;  /* 0x00000040000a7882 */ /* 0x002fe20000000000 */
[----:B------:R-:W-:Y:S01]  /*8a20*/  UTMALDG.4D [UR48], [UR54], desc[UR16] ;  /* 0x00001030360075b4 */ /* 0x000fe20008019000 */
[----:B------:R1:W-:Y:S01]  /*8a30*/  UTMALDG.4D [UR24], [UR54], desc[UR16] ;  /* 0x00001018360075b4 */ /* 0x0003e20008019000 */
[----:B------:R4:W-:Y:S01]  /*8a40*/  UTMALDG.4D [UR40], [UR54], desc[UR16] ;  /* 0x00001028360075b4 */ /* 0x0009e20008019000 */
[----:B--2---:R-:W-:Y:S01]  /*8a50*/  UIADD3 UR32, UR8, 0x6000, URZ ;  /* 0x0000600008207890 */ /* 0x004fe2000fffe03f */
[----:B------:R-:W-:-:S02]  /*8a60*/  UMOV UR34, UR18 ;  /* 0x0000001200227c82 */ /* 0x000fc40008000000 */
[----:B------:R4:W-:Y:S06]  /*8a70*/  UTMALDG.4D [UR56], [UR54], desc[UR16] ;  /* 0x00001038360075b4 */ /* 0x0009ec0008019000 */
[----:B------:R4:W-:Y:S01]  /*8a80*/  UTMALDG.4D [UR32], [UR30], desc[UR16] ;  /* 0x000010201e0075b4 */ /* 0x0009e20008019000 */
[----:B-1----:R-:W-:Y:S02]  /*8a90*/  UIADD3 UR24, UR8, 0x8000, URZ ;  /* 0x0000800008187890 */ /* 0x002fe4000fffe03f */
[----:B------:R-:W-:Y:S01]  /*8aa0*/  UIADD3 UR8, UR8, 0xa000, URZ ;  /* 0x0000a00008087890 */ /* 0x000fe2000fffe03f */
[----:B------:R-:W-:-:S06]  /*8ab0*/  UMOV UR26, 0x20 ;  /* 0x00000020001a7882 */ /* 0x000fcc0000000000 */
[----:B------:R4:W-:Y:S02]  /*8ac0*/  UTMALDG.4D [UR24], [UR30], desc[UR16] ;  /* 0x000010181e0075b4 */ /* 0x0009e40008019000 */
[----:B------:R4:W-:Y:S02]  /*8ad0*/  UTMALDG.4D [UR8], [UR30], desc[UR16] ;  /* 0x000010081e0075b4 */ /* 0x0009e40008019000 */
[----:B----4-:R-:W-:Y:S05]  /*8ae0*/  @P1 BRA `(.L_x_2356) ;  /* 0x0000001000f41947 */ /* 0x010fea0003800000 */
        /* <DEDUP_REMOVED lines=18> */
.L_x_2366:
[----:B--234-:R-:W-:-:S04]  /*8c10*/  SHF.L.U32 R21, R11, 0x1f, RZ ;  /* 0x0000001f0b157819 */ /* 0x01cfc800000006ff */
[----:B------:R-:W1:Y:S02]  /*8c20*/  SYNCS.PHASECHK.TRANS64.TRYWAIT P1, [R16+URZ+0x26840], R21 ;  /* 0x02684015100075a7 */ /* 0x000e64000802017f */
[----:B-1----:R-:W-:Y:S05]  /*8c30*/  @!P1 BRA `(.L_x_2358) ;  /* 0x0000001c00009947 */ /* 0x002fea0003800000 */
.L_x_2392:
[----:B------:R-:W-:Y:S05]  /*8c40*/  @P0 BRA `(.L_x_2359) ;  /* 0x0000000000140947 */ /* 0x000fea0003800000 */
[----:B------:R-:W-:Y:S01]  /*8c50*/  ISETP.NE.AND P1, PT, R6, RZ, PT ;  /* 0x000000ff0600720c */ /* 0x000fe20003f25270 */
[----:B------:R-:W-:-:S04]  /*8c60*/  IMAD.MOV.U32 R3, RZ, RZ, 0x3100 ;  /* 0x00003100ff037424 */ /* 0x000fc800078e00ff */
[----:B------:R3:W-:Y:S08]  /*8c70*/  SYNCS.ARRIVE.TRANS64 RZ, [R16+URZ+0x26830], R3 ;  /* 0x0268300310ff79a7 */ /* 0x0007f0000800003f */
[----:B------:R-:W-:Y:S05]  /*8c80*/  @!P1 BRA `(.L_x_2359) ;  /* 0x0000000000049947 */ /* 0x000fea0003800000 */
[----:B------:R-:W-:Y:S01]  /*8c90*/  BPT.TRAP 0x1 ;  /* 0x000000040000795c */ /* 0x000fe20000300000 */
.L_x_2359:
        /* <DEDUP_REMOVED lines=43> */
.L_x_2393:
[----:B------:R-:W-:Y:S05]  /*8f50*/  @P0 BRA `(.L_x_2361) ;  /* 0x0000000000140947 */ /* 0x000fea0003800000 */
[----:B------:R-:W-:Y:S01]  /*8f60*/  ISETP.NE.AND P1, PT, R6, RZ, PT ;  /* 0x000000ff0600720c */ /* 0x000fe20003f25270 */
[----:B------:R-:W-:-:S04]  /*8f70*/  IMAD.MOV.U32 R2, RZ, RZ, 0x3100 ;  /* 0x00003100ff027424 */ /* 0x000fc800078e00ff */
[----:B------:R3:W-:Y:S08]  /*8f80*/  SYNCS.ARRIVE.TRANS64 RZ, [R16+URZ+0x26818], R2 ;  /* 0x0268180210ff79a7 */ /* 0x0007f0000800003f */
[----:B------:R-:W-:Y:S05]  /*8f90*/  @!P1 BRA `(.L_x_2361) ;  /* 0x0000000000049947 */ /* 0x000fea0003800000 */
[----:B------:R-:W-:Y:S01]  /*8fa0*/  BPT.TRAP 0x1 ;  /* 0x000000040000795c */ /* 0x000fe20000300000 */
.L_x_2361:
        /* <DEDUP_REMOVED lines=43> */
.L_x_2394:
[----:B------:R-:W-:Y:S05]  /*9260*/  @P0 BRA `(.L_x_2363) ;  /* 0x0000000000140947 */ /* 0x000fea0003800000 */
[----:B------:R-:W-:Y:S01]  /*9270*/  ISETP.NE.AND P1, PT, R6, RZ, PT ;  /* 0x000000ff0600720c */ /* 0x000fe20003f25270 */
[----:B-123--:R-:W-:-:S04]  /*9280*/  IMAD.MOV.U32 R21, RZ, RZ, 0x3100 ;  /* 0x00003100ff157424 */ /* 0x00efc800078e00ff */
[----:B------:R4:W-:Y:S08]  /*9290*/  SYNCS.ARRIVE.TRANS64 RZ, [R16+URZ+0x26838], R21 ;  /* 0x0268381510ff79a7 */ /* 0x0009f0000800003f */
[----:B------:R-:W-:Y:S05]  /*92a0*/  @!P1 BRA `(.L_x_2363) ;  /* 0x0000000000049947 */ /* 0x000fea0003800000 */
[----:B------:R-:W-:Y:S01]  /*92b0*/  BPT.TRAP 0x1 ;  /* 0x000000040000795c */ /* 0x000fe20000300000 */
.L_x_2363:
        /* <DEDUP_REMOVED lines=38> */
.L_x_2396:
[----:B------:R-:W-:Y:S05]  /*9520*/  @P0 BRA `(.L_x_2365) ;  /* 0x0000000000140947 */ /* 0x000fea0003800000 */
[----:B------:R-:W-:Y:S01]  /*9530*/  ISETP.NE.AND P1, PT, R6, RZ, PT ;  /* 0x000000ff0600720c */ /* 0x000fe20003f25270 */
[----:B------:R-:W-:-:S04]  /*9540*/  IMAD.MOV.U32 R5, RZ, RZ, 0x3100 ;  /* 0x00003100ff057424 */ /* 0x000fc800078e00ff */
[----:B------:R1:W-:Y:S08]  /*9550*/  SYNCS.ARRIVE.TRANS64 RZ, [R16+URZ+0x26810], R5 ;  /* 0x0268100510ff79a7 */ /* 0x0003f0000800003f */
[----:B------:R-:W-:Y:S05]  /*9560*/  @!P1 BRA `(.L_x_2365) ;  /* 0x0000000000049947 */ /* 0x000fea0003800000 */
[----:B------:R-:W-:Y:S01]  /*9570*/  BPT.TRAP 0x1 ;  /* 0x000000040000795c */ /* 0x000fe20000300000 */
.L_x_2365:
        /* <DEDUP_REMOVED lines=44> */
.L_x_2357:
        /* <DEDUP_REMOVED lines=8> */
.L_x_2397:
[----:B------:R-:W-:Y:S05]  /*98c0*/  @P0 BRA `(.L_x_2368) ;  /* 0x0000000000140947 */ /* 0x000fea0003800000 */
[----:B------:R-:W-:Y:S01]  /*98d0*/  ISETP.NE.AND P1, PT, R6, RZ, PT ;  /* 0x000000ff0600720c */ /* 0x000fe20003f25270 */
[----:B------:R-:W-:-:S04]  /*98e0*/  IMAD.MOV.U32 R5, RZ, RZ, 0x3100 ;  /* 0x00003100ff057424 */ /* 0x000fc800078e00ff */
[----:B------:R2:W-:Y:S08]  /*98f0*/  SYNCS.ARRIVE.TRANS64 RZ, [R16+URZ+0x26830], R5 ;  /* 0x0268300510ff79a7 */ /* 0x0005f0000800003f */
[----:B------:R-:W-:Y:S05]  /*9900*/  @!P1 BRA `(.L_x_2368) ;  /* 0x0000000000049947 */ /* 0x000fea0003800000 */
[----:B------:R-:W-:Y:S01]  /*9910*/  BPT.TRAP 0x1 ;  /* 0x000000040000795c */ /* 0x000fe20000300000 */
.L_x_2368:
        /* <DEDUP_REMOVED lines=40> */
.L_x_2398:
[----:B------:R-:W-:Y:S05]  /*9ba0*/  @P0 BRA `(.L_x_2370) ;  /* 0x0000000000140947 */ /* 0x000fea0003800000 */
[----:B------:R-:W-:Y:S01]  /*9bb0*/  ISETP.NE.AND P0, PT, R6, RZ, PT ;  /* 0x000000ff0600720c */ /* 0x000fe20003f05270 */
[----:B------:R-:W-:-:S04]  /*9bc0*/  IMAD.MOV.U32 R5, RZ, RZ, 0x3100 ;  /* 0x00003100ff057424 */ /* 0x000fc800078e00ff */
[----:B------:R1:W-:Y:S08]  /*9bd0*/  SYNCS.ARRIVE.TRANS64 RZ, [R16+URZ+0x26818], R5 ;  /* 0x0268180510ff79a7 */ /* 0x0003f0000800003f */
[----:B------:R-:W-:Y:S05]  /*9be0*/  @!P0 BRA `(.L_x_2370) ;  /* 0x0000000000048947 */ /* 0x000fea0003800000 */
[----:B------:R-:W-:Y:S01]  /*9bf0*/  BPT.TRAP 0x1 ;  /* 0x000000040000795c */ /* 0x000fe20000300000 */
.L_x_2370:
        /* <DEDUP_REMOVED lines=44> */
.L_x_2356:
[----:B------:R-:W1:Y:S01]  /*9ec0*/  S2R R0, SR_TID.X ;  /* 0x0000000000007919 */ /* 0x000e620000002100 */
[----:B------:R-:W-:Y:S01]  /*9ed0*/  IMAD R3, R19, 0x8, R16 ;  /* 0x0000000813037824 */ /* 0x000fe200078e0210 */
[----:B-1----:R-:W-:Y:S02]  /*9ee0*/  LOP3.LUT R2, R0, 0x7f, RZ, 0xc0, !PT ;  /* 0x0000007f00027812 */ /* 0x002fe400078ec0ff */
[----:B------:R-:W-:Y:S02]  /*9ef0*/  SHF.L.U32 R0, R11, 0x1f, RZ ;  /* 0x0000001f0b007819 */ /* 0x000fe400000006ff */
[----:B------:R-:W-:Y:S02]  /*9f00*/  ISETP.NE.AND P1, PT, R2, RZ, PT ;  /* 0x000000ff0200720c */ /* 0x000fe40003f25270 */
[----:B------:R-:W1:Y:S02]  /*9f10*/  SYNCS.PHASECHK.TRANS64.TRYWAIT P0, [R3+URZ+0x26840], R0 ;  /* 0x02684000030075a7 */ /* 0x000e64000800017f */
[----:B-1----:R-:W-:Y:S09]  /*9f20*/  @!P0 BRA `(.L_x_2371) ;  /* 0x0000000800c08947 */ /* 0x002ff20003800000 */
.L_x_2399:
[----:B------:R-:W-:Y:S05]  /*9f30*/  @P1 BRA `(.L_x_2372) ;  /* 0x0000000000181947 */ /* 0x000fea0003800000 */
[----:B------:R-:W1:Y:S01]  /*9f40*/  S2R R2, SR_TID.X ;  /* 0x0000000000027919 */ /* 0x000e620000002100 */
[----:B------:R-:W-:-:S04]  /*9f50*/  IMAD.MOV.U32 R0, RZ, RZ, 0x3100 ;  /* 0x00003100ff007424 */ /* 0x000fc800078e00ff */
[----:B------:R1:W-:Y:S02]  /*9f60*/  SYNCS.ARRIVE.TRANS64 RZ, [R3+URZ+0x26830], R0 ;  /* 0x0268300003ff79a7 */ /* 0x0003e4000800003f */
[----:B-1----:R-:W-:-:S13]  /*9f70*/  LOP3.LUT P0, RZ, R2, 0x1f, RZ, 0xc0, !PT ;  /* 0x0000001f02ff7812 */ /* 0x002fda000780c0ff */
[----:B------:R-:W-:Y:S05]  /*9f80*/  @!P0 BRA `(.L_x_2372) ;  /* 0x0000000000048947 */ /* 0x000fea0003800000 */
[----:B------:R-:W-:Y:S01]  /*9f90*/  BPT.TRAP 0x1 ;  /* 0x000000040000795c */ /* 0x000fe20000300000 */
.L_x_2372:
        /* <DEDUP_REMOVED lines=47> */
.L_x_2353:
[----:B------:R-:W-:Y:S05]  /*a290*/  BSYNC B1 ;  /* 0x0000000000017941 */ /* 0x000fea0003800000 */
.L_x_2352:
[----:B------:R-:W-:-:S03]  /*a2a0*/  UMOV UR7, 0xffffffff ;  /* 0xffffffff00077882 */ /* 0x000fc60000000000 */
[----:B------:R-:W-:Y:S05]  /*a2b0*/  BRA.DIV UR7, `(.L_x_2373) ;  /* 0x0000000607f07947 */ /* 0x000fea000b800000 */
[----:B------:R-:W-:-:S13]  /*a2c0*/  ELECT P6, URZ, PT ;  /* 0x00000000003f782f */ /* 0x000fda00038c0000 */
.L_x_2402:
[----:B------:R-:W-:Y:S05]  /*a2d0*/  @!P6 BRA `(.L_x_2308) ;  /* 0x000000000084e947 */ /* 0x000fea0003800000 */
[----:B------:R-:W-:-:S06]  /*a2e0*/  ULOP3.LUT UR7, UR38, 0x2, URZ, 0xfc, !UPT ;  /* 0x0000000226077892 */ /* 0x000fcc000f8efc3f */
[----:B------:R-:W-:-:S05]  /*a2f0*/  IMAD.U32 R2, RZ, RZ, UR7 ;  /* 0x00000007ff027e24 */ /* 0x000fca000f8e00ff */
[----:B------:R-:W-:-:S13]  /*a300*/  ISETP.NE.AND P2, PT, R2, 0x3, PT ;  /* 0x000000030200780c */ /* 0x000fda0003f45270 */
[----:B------:R-:W-:Y:S05]  /*a310*/  @!P2 BRA `(.L_x_2374) ;  /* 0x000000000004a947 */ /* 0x000fea0003800000 */
[----:B------:R-:W-:Y:S01]  /*a320*/  BPT.TRAP 0x1 ;  /* 0x000000040000795c */ /* 0x000fe20000300000 */
.L_x_2374:
        /* <DEDUP_REMOVED lines=15> */
.L_x_2403:
[----:B------:R-:W2:Y:S02]  /*a420*/  SYNCS.PHASECHK.TRANS64.TRYWAIT P0, [R3+URZ], R2 ;  /* 0x00000002030075a7 */ /* 0x000ea4000800017f */
[----:B--2---:R-:W-:Y:S05]  /*a430*/  @!P0 BRA `(.L_x_2376) ;  /* 0x0000000400c48947 */ /* 0x004fea0003800000 */
.L_x_2404:
[----:B------:R-:W-:Y:S05]  /*a440*/  @!P2 BRA `(.L_x_2377) ;  /* 0x000000000004a947 */ /* 0x000fea0003800000 */
[----:B------:R-:W-:Y:S01]  /*a450*/  BPT.TRAP 0x1 ;  /* 0x000000040000795c */ /* 0x000fe20000300000 */
.L_x_2377:
[----:B--2---:R-:W-:-:S04]  /*a460*/  VIADD R3, R7, 0x26840 ;  /* 0x0002684007037836 */ /* 0x004fc80000000000 */
[----:B------:R-:W-:-:S04]  /*a470*/  IMAD R0, R0, 0x8, R3 ;  /* 0x0000000800007824 */ /* 0x000fc800078e0203 */
[----:B------:R-:W2:Y:S02]  /*a480*/  SYNCS.PHASECHK.TRANS64.TRYWAIT P0, [R0+URZ], R5 ;  /* 0x00000005000075a7 */ /* 0x000ea4000800017f */
[----:B--2---:R-:W-:Y:S05]  /*a490*/  @!P0 BRA `(.L_x_2378) ;  /* 0x0000000400c08947 */ /* 0x004fea0003800000 */
.L_x_2405:
[----:B------:R-:W-:-:S07]  /*a4a0*/  IMAD R3, R4, 0x8, R3 ;  /* 0x0000000804037824 */ /* 0x000fce00078e0203 */
.L_x_2379:
[----:B---3--:R3:W4:Y:S02]  /*a4b0*/  SYNCS.PHASECHK.TRANS64.TRYWAIT P0, [R3+URZ], R2 ;  /* 0x00000002030075a7 */ /* 0x008724000800017f */
[----:B----4-:R-:W-:Y:S05]  /*a4c0*/  @!P0 NANOSLEEP.SYNCS 0x989680 ;  /* 0x009896800000895d */ /* 0x010fea0003900000 */
[----:B------:R-:W4:Y:S02]  /*a4d0*/  @!P0 SYNCS.PHASECHK.TRANS64 P0, [R3+URZ], R2 ;  /* 0x00000002030085a7 */ /* 0x000f24000800007f */
[----:B----4-:R-:W-:Y:S05]  /*a4e0*/  @!P0 BRA `(.L_x_2379) ;  /* 0xfffffffc00f08947 */ /* 0x010fea000383ffff */
.L_x_2308:
[----:B------:R-:W-:Y:S05]  /*a4f0*/  BSYNC B0 ;  /* 0x0000000000007941 */ /* 0x000fea0003800000 */
.L_x_2306:
[----:B------:R-:W-:Y:S05]  /*a500*/  EXIT ;  /* 0x000000000000794d */ /* 0x000fea0003800000 */
.L_x_2276:
[----:B------:R-:W-:Y:S02]  /*a510*/  IMAD.MOV.U32 R13, RZ, RZ, R17 ;  /* 0x000000ffff0d7224 */ /* 0x000fe400078e0011 */
[----:B------:R-:W-:Y:S02]  /*a520*/  IMAD.MOV.U32 R12, RZ, RZ, RZ ;  /* 0x000000ffff0c7224 */ /* 0x000fe400078e00ff */
[----:B------:R-:W-:Y:S02]  /*a530*/  IMAD.MOV.U32 R11, RZ, RZ, 0x1f ;  /* 0x0000001fff0b7424 */ /* 0x000fe400078e00ff */
[----:B------:R-:W-:-:S07]  /*a540*/  IMAD.MOV.U32 R15, RZ, RZ, -0x1 ;  /* 0xffffffffff0f7424 */ /* 0x000fce00078e00ff */
[----:B------:R-:W-:Y:S05]  /*a550*/  WARPSYNC.COLLECTIVE R15, `(.L_x_2380) ;  /* 0x000000000f087348 */ /* 0x000fea0003c00000 */
[----:B------:R1:W2:Y:S02]  /*a560*/  SHFL.IDX P6, R14, R13, R12, R11 ;  /* 0x0000000c0d0e7389 */ /* 0x0002a400000c000b */
[----:B-12---:R-:W-:Y:S01]  /*a570*/  ENDCOLLECTIVE ;  /* 0x000000000000791b */ /* 0x006fe20003800000 */
.L_x_2380:
[----:B------:R-:W-:Y:S05]  /*a580*/  BRA `(.L_x_2381) ;  /* 0xffffff6c003c7947 */ /* 0x000fea000383ffff */
.L_x_2278:
[----:B--2---:R2:W3:Y:S02]  /*a590*/  SYNCS.PHASECHK.TRANS64.TRYWAIT P0, [R235+URZ+0x26800], R4 ;  /* 0x02680004eb0075a7 */ /* 0x0044e4000800017f */
[----:B---3--:R-:W-:Y:S05]  /*a5a0*/  @!P0 NANOSLEEP.SYNCS 0x989680 ;  /* 0x009896800000895d */ /* 0x008fea0003900000 */
[----:B------:R-:W3:Y:S02]  /*a5b0*/  @!P0 SYNCS.PHASECHK.TRANS64 P0, [R235+URZ+0x26800], R4 ;  /* 0x02680004eb0085a7 */ /* 0x000ee4000800007f */
[----:B---3--:R-:W-:Y:S05]  /*a5c0*/  @!P0 BRA `(.L_x_2278) ;  /* 0xfffffffc00f08947 */ /* 0x008fea000383ffff */
[----:B------:R-:W-:Y:S05]  /*a5d0*/  BRA `(.L_x_2277) ;  /* 0xffffff6c00647947 */ /* 0x000fea000383ffff */
.L_x_2283:
[----:B--2---:R-:W-:-:S04]  /*a5e0*/  IMAD.U32 R5, RZ, RZ, UR8 ;  /* 0x00000008ff057e24 */ /* 0x004fc8000f8e00ff */
[----:B------:R2:W3:Y:S03]  /*a5f0*/  SYNCS.PHASECHK.TRANS64.TRYWAIT P1, [R5+URZ+0x26810], R120 ;  /* 0x02681078050075a7 */ /* 0x0004e6000802017f */
[----:B---3--:R-:W-:Y:S05]  /*a600*/  @!P1 NANOSLEEP.SYNCS 0x989680 ;  /* 0x009896800000995d */ /* 0x008fea0003900000 */
[----:B------:R-:W3:Y:S02]  /*a610*/  @!P1 SYNCS.PHASECHK.TRANS64 P1, [R5+URZ+0x26810], R120 ;  /* 0x02681078050095a7 */ /* 0x000ee4000802007f */
[----:B---3--:R-:W-:Y:S05]  /*a620*/  @!P1 BRA `(.L_x_2283) ;  /* 0xfffffffc00ec9947 */ /* 0x008fea000383ffff */
[----:B------:R-:W-:Y:S05]  /*a630*/  BRA `(.L_x_2282) ;  /* 0xffffff7400c07947 */ /* 0x000fea000383ffff */
.L_x_2287:
[----:B------:R-:W-:-:S04]  /*a640*/  IMAD.U32 R121, RZ, RZ, UR8 ;  /* 0x00000008ff797e24 */ /* 0x000fc8000f8e00ff */
[----:B------:R1:W1:Y:S03]  /*a650*/  SYNCS.PHASECHK.TRANS64.TRYWAIT P1, [R121+URZ+0x26830], R120 ;  /* 0x02683078790075a7 */ /* 0x000266000802017f */
[----:B-1----:R-:W-:Y:S05]  /*a660*/  @!P1 NANOSLEEP.SYNCS 0x989680 ;  /* 0x009896800000995d */ /* 0x002fea0003900000 */
[----:B------:R-:W1:Y:S02]  /*a670*/  @!P1 SYNCS.PHASECHK.TRANS64 P1, [R121+URZ+0x26830], R120 ;  /* 0x02683078790095a7 */ /* 0x000e64000802007f */
[----:B-1----:R-:W-:Y:S05]  /*a680*/  @!P1 BRA `(.L_x_2287) ;  /* 0xfffffffc00ec9947 */ /* 0x002fea000383ffff */
[----:B------:R-:W-:Y:S05]  /*a690*/  BRA `(.L_x_2286) ;  /* 0xffffff7c00847947 */ /* 0x000fea000383ffff */
.L_x_2315:
[----:B------:R-:W-:Y:S01]  /*a6a0*/  BSSY B1, `(.L_x_2382) ;  /* 0x0000005000017945 */ /* 0x000fe20003800000 */
[----:B------:R-:W-:-:S07]  /*a6b0*/  IMAD.MOV.U32 R15, RZ, RZ, -0x1 ;  /* 0xffffffffff0f7424 */ /* 0x000fce00078e00ff */
[----:B------:R-:W-:Y:S05]  /*a6c0*/  WARPSYNC.COLLECTIVE R15, `(.L_x_2383) ;  /* 0x000000000f087348 */ /* 0x000fea0003c00000 */
[----:B------:R-:W-:Y:S01]  /*a6d0*/  NOP ;  /* 0x0000000000007918 */ /* 0x000fe20000000000 */
[----:B------:R-:W-:Y:S01]  /*a6e0*/  ENDCOLLECTIVE ;  /* 0x000000000000791b */ /* 0x000fe20003800000 */
.L_x_2383:
[----:B------:R-:W-:Y:S05]  /*a6f0*/  BSYNC B1 ;  /* 0x0000000000017941 */ /* 0x000fea0003800000 */
.L_x_2382:
[----:B------:R-:W-:Y:S05]  /*a700*/  BRA `(.L_x_2384) ;  /* 0xffffffc400647947 */ /* 0x000fea000383ffff */
.L_x_2328:
[----:B------:R-:W-:Y:S01]  /*a710*/  BSSY B1, `(.L_x_2385) ;  /* 0x0000005000017945 */ /* 0x000fe20003800000 */
[----:B------:R-:W-:-:S07]  /*a720*/  IMAD.MOV.U32 R15, RZ, RZ, -0x1 ;  /* 0xffffffffff0f7424 */ /* 0x000fce00078e00ff */
[----:B------:R-:W-:Y:S05]  /*a730*/  WARPSYNC.COLLECTIVE R15, `(.L_x_2386) ;  /* 0x000000000f087348 */ /* 0x000fea0003c00000 */
[----:B------:R-:W-:Y:S01]  /*a740*/  NOP ;  /* 0x0000000000007918 */ /* 0x000fe20000000000 */
[----:B------:R-:W-:Y:S01]  /*a750*/  ENDCOLLECTIVE ;  /* 0x000000000000791b */ /* 0x000fe20003800000 */
.L_x_2386:
[----:B------:R-:W-:Y:S05]  /*a760*/  BSYNC B1 ;  /* 0x0000000000017941 */ /* 0x000fea0003800000 */
.L_x_2385:
[----:B------:R-:W-:Y:S05]  /*a770*/  BRA `(.L_x_2387) ;  /* 0xffffffcc00047947 */ /* 0x000fea000383ffff */
.L_x_2340:
[----:B------:R-:W-:Y:S01]  /*a780*/  BSSY B1, `(.L_x_2388) ;  /* 0x0000005000017945 */ /* 0x000fe20003800000 */
[----:B------:R-:W-:-:S07]  /*a790*/  IMAD.MOV.U32 R15, RZ, RZ, -0x1 ;  /* 0xffffffffff0f7424 */ /* 0x000fce00078e00ff */
[----:B------:R-:W-:Y:S05]  /*a7a0*/  WARPSYNC.COLLECTIVE R15, `(.L_x_2389) ;  /* 0x000000000f087348 */ /* 0x000fea0003c00000 */
[----:B------:R-:W-:Y:S01]  /*a7b0*/  NOP ;  /* 0x0000000000007918 */ /* 0x000fe20000000000 */
[----:B------:R-:W-:Y:S01]  /*a7c0*/  ENDCOLLECTIVE ;  /* 0x000000000000791b */ /* 0x000fe20003800000 */
.L_x_2389:
[----:B------:R-:W-:Y:S05]  /*a7d0*/  BSYNC B1 ;  /* 0x0000000000017941 */ /* 0x000fea0003800000 */
.L_x_2388:
[----:B------:R-:W-:Y:S05]  /*a7e0*/  BRA `(.L_x_2390) ;  /* 0xffffffd000407947 */ /* 0x000fea000383ffff */
.L_x_2354:
[----:B-1----:R1:W2:Y:S02]  /*a7f0*/  SYNCS.PHASECHK.TRANS64.TRYWAIT P0, [R16+URZ+0x26820], R3 ;  /* 0x02682003100075a7 */ /* 0x0022a4000800017f */
[----:B--2---:R-:W-:Y:S05]  /*a800*/  @!P0 NANOSLEEP.SYNCS 0x989680 ;  /* 0x009896800000895d */ /* 0x004fea0003900000 */
[----:B------:R-:W2:Y:S02]  /*a810*/  @!P0 SYNCS.PHASECHK.TRANS64 P0, [R16+URZ+0x26820], R3 ;  /* 0x02682003100085a7 */ /* 0x000ea4000800007f */
[----:B--2---:R-:W-:Y:S05]  /*a820*/  @!P0 BRA `(.L_x_2354) ;  /* 0xfffffffc00f08947 */ /* 0x004fea000383ffff */
[----:B------:R-:W-:Y:S05]  /*a830*/  BRA `(.L_x_2391) ;  /* 0xffffffd800bc7947 */ /* 0x000fea000383ffff */
.L_x_2358:
[----:B-1----:R1:W3:Y:S02]  /*a840*/  SYNCS.PHASECHK.TRANS64.TRYWAIT P1, [R16+URZ+0x26840], R21 ;  /* 0x02684015100075a7 */ /* 0x0022e4000802017f */
[----:B---3--:R-:W-:Y:S05]  /*a850*/  @!P1 NANOSLEEP.SYNCS 0x989680 ;  /* 0x009896800000995d */ /* 0x008fea0003900000 */
[----:B------:R-:W3:Y:S02]  /*a860*/  @!P1 SYNCS.PHASECHK.TRANS64 P1, [R16+URZ+0x26840], R21 ;  /* 0x02684015100095a7 */ /* 0x000ee4000802007f */
[----:B---3--:R-:W-:Y:S05]  /*a870*/  @!P1 BRA `(.L_x_2358) ;  /* 0xfffffffc00f09947 */ /* 0x008fea000383ffff */
[----:B------:R-:W-:Y:S05]  /*a880*/  BRA `(.L_x_2392) ;  /* 0xffffffe000ec7947 */ /* 0x000fea000383ffff */
.L_x_2360:
[----:B--2---:R2:W3:Y:S02]  /*a890*/  SYNCS.PHASECHK.TRANS64.TRYWAIT P1, [R16+URZ+0x26828], R21 ;  /* 0x02682815100075a7 */ /* 0x0044e4000802017f */
[----:B---3--:R-:W-:Y:S05]  /*a8a0*/  @!P1 NANOSLEEP.SYNCS 0x989680 ;  /* 0x009896800000995d */ /* 0x008fea0003900000 */
[----:B------:R-:W3:Y:S02]  /*a8b0*/  @!P1 SYNCS.PHASECHK.TRANS64 P1, [R16+URZ+0x26828], R21 ;  /* 0x02682815100095a7 */ /* 0x000ee4000802007f */
[----:B---3--:R-:W-:Y:S05]  /*a8c0*/  @!P1 BRA `(.L_x_2360) ;  /* 0xfffffffc00f09947 */ /* 0x008fea000383ffff */
[----:B------:R-:W-:Y:S05]  /*a8d0*/  BRA `(.L_x_2393) ;  /* 0xffffffe4009c7947 */ /* 0x000fea000383ffff */
.L_x_2362:
[----:B---3--:R3:W4:Y:S02]  /*a8e0*/  SYNCS.PHASECHK.TRANS64.TRYWAIT P1, [R16+URZ+0x26848], R21 ;  /* 0x02684815100075a7 */ /* 0x008724000802017f */
[----:B----4-:R-:W-:Y:S05]  /*a8f0*/  @!P1 NANOSLEEP.SYNCS 0x989680 ;  /* 0x009896800000995d */ /* 0x010fea0003900000 */
[----:B------:R-:W4:Y:S02]  /*a900*/  @!P1 SYNCS.PHASECHK.TRANS64 P1, [R16+URZ+0x26848], R21 ;  /* 0x02684815100095a7 */ /* 0x000f24000802007f */
[----:B----4-:R-:W-:Y:S05]  /*a910*/  @!P1 BRA `(.L_x_2362) ;  /* 0xfffffffc00f09947 */ /* 0x010fea000383ffff */
[----:B------:R-:W-:Y:S05]  /*a920*/  BRA `(.L_x_2394) ;  /* 0xffffffe8004c7947 */ /* 0x000fea000383ffff */
.L_x_2364:
[----:B------:R-:W-:-:S07]  /*a930*/  SHF.L.U32 R5, R11, 0x1f, RZ ;  /* 0x0000001f0b057819 */ /* 0x000fce00000006ff */
.L_x_2395:
[----:B------:R1:W1:Y:S02]  /*a940*/  SYNCS.PHASECHK.TRANS64.TRYWAIT P1, [R16+URZ+0x26820], R5 ;  /* 0x02682005100075a7 */ /* 0x000264000802017f */
[----:B-1----:R-:W-:Y:S05]  /*a950*/  @!P1 NANOSLEEP.SYNCS 0x989680 ;  /* 0x009896800000995d */ /* 0x002fea0003900000 */
[----:B------:R-:W1:Y:S02]  /*a960*/  @!P1 SYNCS.PHASECHK.TRANS64 P1, [R16+URZ+0x26820], R5 ;  /* 0x02682005100095a7 */ /* 0x000e64000802007f */
[----:B-1----:R-:W-:Y:S05]  /*a970*/  @!P1 BRA `(.L_x_2395) ;  /* 0xfffffffc00f09947 */ /* 0x002fea000383ffff */
[----:B------:R-:W-:Y:S05]  /*a980*/  BRA `(.L_x_2396) ;  /* 0xffffffe800e47947 */ /* 0x000fea000383ffff */
.L_x_2367:
[----:B-1----:R1:W2:Y:S02]  /*a990*/  SYNCS.PHASECHK.TRANS64.TRYWAIT P1, [R16+URZ+0x26840], R13 ;  /* 0x0268400d100075a7 */ /* 0x0022a4000802017f */
[----:B--2---:R-:W-:Y:S05]  /*a9a0*/  @!P1 NANOSLEEP.SYNCS 0x989680 ;  /* 0x009896800000995d */ /* 0x004fea0003900000 */
[----:B------:R-:W2:Y:S02]  /*a9b0*/  @!P1 SYNCS.PHASECHK.TRANS64 P1, [R16+URZ+0x26840], R13 ;  /* 0x0268400d100095a7 */ /* 0x000ea4000802007f */
[----:B--2---:R-:W-:Y:S05]  /*a9c0*/  @!P1 BRA `(.L_x_2367) ;  /* 0xfffffffc00f09947 */ /* 0x004fea000383ffff */
[----:B------:R-:W-:Y:S05]  /*a9d0*/  BRA `(.L_x_2397) ;  /* 0xffffffec00b87947 */ /* 0x000fea000383ffff */
.L_x_2369:
[----:B--2---:R2:W1:Y:S02]  /*a9e0*/  SYNCS.PHASECHK.TRANS64.TRYWAIT P1, [R16+URZ+0x26828], R13 ;  /* 0x0268280d100075a7 */ /* 0x004464000802017f */
[----:B-1----:R-:W-:Y:S05]  /*a9f0*/  @!P1 NANOSLEEP.SYNCS 0x989680 ;  /* 0x009896800000995d */ /* 0x002fea0003900000 */
[----:B------:R-:W1:Y:S02]  /*aa00*/  @!P1 SYNCS.PHASECHK.TRANS64 P1, [R16+URZ+0x26828], R13 ;  /* 0x0268280d100095a7 */ /* 0x000e64000802007f */
[----:B-1----:R-:W-:Y:S05]  /*aa10*/  @!P1 BRA `(.L_x_2369) ;  /* 0xfffffffc00f09947 */ /* 0x002fea000383ffff */
[----:B------:R-:W-:Y:S05]  /*aa20*/  BRA `(.L_x_2398) ;  /* 0xfffffff0005c7947 */ /* 0x000fea000383ffff */
.L_x_2371:
[----:B------:R1:W1:Y:S02]  /*aa30*/  SYNCS.PHASECHK.TRANS64.TRYWAIT P0, [R3+URZ+0x26840], R0 ;  /* 0x02684000030075a7 */ /* 0x000264000800017f */
[----:B-1----:R-:W-:Y:S05]  /*aa40*/  @!P0 NANOSLEEP.SYNCS 0x989680 ;  /* 0x009896800000895d */ /* 0x002fea0003900000 */
[----:B------:R-:W1:Y:S02]  /*aa50*/  @!P0 SYNCS.PHASECHK.TRANS64 P0, [R3+URZ+0x26840], R0 ;  /* 0x02684000030085a7 */ /* 0x000e64000800007f */
[----:B-1----:R-:W-:Y:S05]  /*aa60*/  @!P0 BRA `(.L_x_2371) ;  /* 0xfffffffc00f08947 */ /* 0x002fea000383ffff */
[----:B------:R-:W-:Y:S05]  /*aa70*/  BRA `(.L_x_2399) ;  /* 0xfffffff4002c7947 */ /* 0x000fea000383ffff */
.L_x_2373:
[----:B------:R-:W-:Y:S01]  /*aa80*/  BSSY B1, `(.L_x_2400) ;  /* 0x0000006000017945 */ /* 0x000fe20003800000 */
[----:B------:R-:W-:-:S07]  /*aa90*/  IMAD.MOV.U32 R15, RZ, RZ, -0x1 ;  /* 0xffffffffff0f7424 */ /* 0x000fce00078e00ff */
[----:B------:R-:W-:Y:S05]  /*aaa0*/  WARPSYNC.COLLECTIVE R15, `(.L_x_2401) ;  /* 0x000000000f0c7348 */ /* 0x000fea0003c00000 */
[----:B------:R-:W-:Y:S02]  /*aab0*/  ELECT P6, UR62, PT ;  /* 0x00000000003e782f */ /* 0x000fe400038c0000 */
[----:B------:R-:W-:Y:S01]  /*aac0*/  MOV R14, UR62 ;  /* 0x0000003e000e7c02 */ /* 0x000fe20008000f00 */
[----:B------:R-:W-:Y:S10]  /*aad0*/  ENDCOLLECTIVE ;  /* 0x000000000000791b */ /* 0x000ff40003800000 */
.L_x_2401:
[----:B------:R-:W-:Y:S05]  /*aae0*/  BSYNC B1 ;  /* 0x0000000000017941 */ /* 0x000fea0003800000 */
.L_x_2400:
[----:B------:R-:W-:Y:S05]  /*aaf0*/  BRA `(.L_x_2402) ;  /* 0xfffffff400f47947 */ /* 0x000fea000383ffff */
.L_x_2375:
[----:B-1----:R1:W2:Y:S02]  /*ab00*/  SYNCS.PHASECHK.TRANS64.TRYWAIT P0, [R6+URZ], R5 ;  /* 0x00000005060075a7 */ /* 0x0022a4000800017f */
[----:B--2---:R-:W-:Y:S05]  /*ab10*/  @!P0 NANOSLEEP.SYNCS 0x989680 ;  /* 0x009896800000895d */ /* 0x004fea0003900000 */
[----:B------:R-:W2:Y:S02]  /*ab20*/  @!P0 SYNCS.PHASECHK.TRANS64 P0, [R6+URZ], R5 ;  /* 0x00000005060085a7 */ /* 0x000ea4000800007f */
[----:B--2---:R-:W-:Y:S05]  /*ab30*/  @!P0 BRA `(.L_x_2375) ;  /* 0xfffffffc00f08947 */ /* 0x004fea000383ffff */
[----:B------:R-:W-:Y:S05]  /*ab40*/  BRA `(.L_x_2403) ;  /* 0xfffffff800347947 */ /* 0x000fea000383ffff */
.L_x_2376:
[----:B--2---:R2:W3:Y:S02]  /*ab50*/  SYNCS.PHASECHK.TRANS64.TRYWAIT P0, [R3+URZ], R2 ;  /* 0x00000002030075a7 */ /* 0x0044e4000800017f */
[----:B---3--:R-:W-:Y:S05]  /*ab60*/  @!P0 NANOSLEEP.SYNCS 0x989680 ;  /* 0x009896800000895d */ /* 0x008fea0003900000 */
[----:B------:R-:W3:Y:S02]  /*ab70*/  @!P0 SYNCS.PHASECHK.TRANS64 P0, [R3+URZ], R2 ;  /* 0x00000002030085a7 */ /* 0x000ee4000800007f */
[----:B---3--:R-:W-:Y:S05]  /*ab80*/  @!P0 BRA `(.L_x_2376) ;  /* 0xfffffffc00f08947 */ /* 0x008fea000383ffff */
[----:B------:R-:W-:Y:S05]  /*ab90*/  BRA `(.L_x_2404) ;  /* 0xfffffff800287947 */ /* 0x000fea000383ffff */
.L_x_2378:
[----:B--2---:R2:W3:Y:S02]  /*aba0*/  SYNCS.PHASECHK.TRANS64.TRYWAIT P0, [R0+URZ], R5 ;  /* 0x00000005000075a7 */ /* 0x0044e4000800017f */
[----:B---3--:R-:W-:Y:S05]  /*abb0*/  @!P0 NANOSLEEP.SYNCS 0x989680 ;  /* 0x009896800000895d */ /* 0x008fea0003900000 */
[----:B------:R-:W3:Y:S02]  /*abc0*/  @!P0 SYNCS.PHASECHK.TRANS64 P0, [R0+URZ], R5 ;  /* 0x00000005000085a7 */ /* 0x000ee4000800007f */
[----:B---3--:R-:W-:Y:S05]  /*abd0*/  @!P0 BRA `(.L_x_2378) ;  /* 0xfffffffc00f08947 */ /* 0x008fea000383ffff */
[----:B------:R-:W-:Y:S05]  /*abe0*/  BRA `(.L_x_2405) ;  /* 0xfffffff8002c7947 */ /* 0x000fea000383ffff */
.L_x_2406:
        /* <DEDUP_REMOVED lines=9> */
.L_x_6568:


//--------------------- .text._ZN7cutlass13device_kernelIN5flash11enable_sm90INS1_16FlashAttnBwdSm90INS1_25CollectiveMainloopBwdSm90ILi2ELi2ELi2EN4cute5tupleIJNS5_1CILi1EEES8_S8_EEENS6_IJNS7_ILi64EEENS7_ILi128EEENS7_ILi96EEEEEENS_10bfloat16_tEfNS_4arch4Sm90ELb1ELb0ELb1ELb0ELb0ELb1ELb0ELb0ELi2ELi1ELi2ELi1ELb1EEENS1_24CollectiveEpilogueBwdGQAISD_fSG_Li256ELb0ELb0EEENS1_25SingleTileBwdLPTSchedulerILb0ELi128ELb0EEEEEEEEEvNT_6ParamsE --------------------------
	.section	.text._ZN7cutlass13device_kernelIN5flash11enable_sm90INS1_16FlashAttnBwdSm90INS1_25CollectiveMainloopBwdSm90ILi2ELi2ELi2EN4cute5tupleIJNS5_1CILi1EEES8_S8_EEENS6_IJNS7_ILi64EEENS7_ILi128EEENS7_ILi96EEEEEENS_10bfloat16_tEfNS_4arch4Sm90ELb1ELb0ELb1ELb0ELb0ELb1ELb0ELb0ELi2ELi1ELi2ELi1ELb1EEENS1_24CollectiveEpilogueBwdGQAISD_fSG_Li256ELb0ELb0EEENS1_25SingleTileBwdLPTSchedulerILb0ELi128ELb0EEEEEEEEEvNT_6ParamsE,"ax",@progbits
	.align	128
.text._ZN7cutlass13device_kernelIN5flash11enable_sm90INS1_16FlashAttnBwdSm90INS1_25CollectiveMainloopBwdSm90ILi2ELi2ELi2EN4cute5tupleIJNS5_1CILi1EEES8_S8_EEENS6_IJNS7_ILi64EEENS7_ILi128EEENS7_ILi96EEEEEENS_10bfloat16_tEfNS_4arch4Sm90ELb1ELb0ELb1ELb0ELb0ELb1ELb0ELb0ELi2ELi1ELi2ELi1ELb1EEENS1_24CollectiveEpilogueBwdGQAISD_fSG_Li256ELb0ELb0EEENS1_25SingleTileBwdLPTSchedulerILb0ELi128ELb0EEEEEEEEEvNT_6ParamsE:
        .type           _ZN7cutlass13device_kernelIN5flash11enable_sm90INS1_16FlashAttnBwdSm90INS1_25CollectiveMainloopBwdSm90ILi2ELi2ELi2EN4cute5tupleIJNS5_1CILi1EEES8_S8_EEENS6_IJNS7_ILi64EEENS7_ILi128EEENS7_ILi96EEEEEENS_10bfloat16_tEfNS_4arch4Sm90ELb1ELb0ELb1ELb0ELb0ELb1ELb0ELb0ELi2ELi1ELi2ELi1ELb1EEENS1_24CollectiveEpilogueBwdGQAISD_fSG_Li256ELb0ELb0EEENS1_25SingleTileBwdLPTSchedulerILb0ELi128ELb0EEEEEEEEEvNT_6ParamsE,@function
        .size           _ZN7cutlass13device_kernelIN5flash11enable_sm90INS1_16FlashAttnBwdSm90INS1_25CollectiveMainloopBwdSm90ILi2ELi2ELi2EN4cute5tupleIJNS5_1CILi1EEES8_S8_EEENS6_IJNS7_ILi64EEENS7_ILi128EEENS7_ILi96EEEEEENS_10bfloat16_tEfNS_4arch4Sm90ELb1ELb0ELb1ELb0ELb0ELb1ELb0ELb0ELi2ELi1ELi2ELi1ELb1EEENS1_24CollectiveEpilogueBwdGQAISD_fSG_Li256ELb0ELb0EEENS1_25SingleTileBwdLPTSchedulerILb0ELi128ELb0EEEEEEEEEvNT_6ParamsE,(.L_x_6569 - _ZN7cutlass13device_kernelIN5flash11enable_sm90INS1_16FlashAttnBwdSm90INS1_25CollectiveMainloopBwdSm90ILi2ELi2ELi2EN4cute5tupleIJNS5_1CILi1EEES8_S8_EEENS6_IJNS7_ILi64EEENS7_ILi128EEENS7_ILi96EEEEEENS_10bfloat16_tEfNS_4arch4Sm90ELb1ELb0ELb1ELb0ELb0ELb1ELb0ELb0ELi2ELi1ELi2ELi1ELb1EEENS1_24CollectiveEpilogueBwdGQAISD_fSG_Li256ELb0ELb0EEENS1_25SingleTileBwdLPTSchedulerILb0ELi128ELb0EEEEEEEEEvNT_6ParamsE)
        .other          _ZN7cutlass13device_kernelIN5flash11enable_sm90INS1_16FlashAttnBwdSm90INS1_25CollectiveMainloopBwdSm90ILi2ELi2ELi2EN4cute5tupleIJNS5_1CILi1EEES8_S8_EEENS6_IJNS7_ILi64EEENS7_ILi128EEENS7_ILi96EEEEEENS_10bfloat16_tEfNS_4arch4Sm90ELb1ELb0ELb1ELb0ELb0ELb1ELb0ELb0ELi2ELi1ELi2ELi1ELb1EEENS1_24CollectiveEpilogueBwdGQAISD_fSG_Li256ELb0ELb0EEENS1_25SingleTileBwdLPTSchedulerILb0ELi128ELb0EEEEEEEEEvNT_6ParamsE,@"STO_CUDA_ENTRY STV_DEFAULT"
_ZN7cutlass13device_kernelIN5flash11enable_sm90INS1_16FlashAttnBwdSm90INS1_25CollectiveMainloopBwdSm90ILi2ELi2ELi2EN4cute5tupleIJNS5_1CILi1EEES8_S8_EEENS6_IJNS7_ILi64EEENS7_ILi128EEENS7_ILi96EEEEEENS_10bfloat16_tEfNS_4arch4Sm90ELb1ELb0ELb1ELb0ELb0ELb1ELb0ELb0ELi2ELi1ELi2ELi1ELb1EEENS1_24CollectiveEpilogueBwdGQAISD_fSG_Li256ELb0ELb0EEENS1_25SingleTileBwdLPTSchedulerILb0ELi128ELb0EEEEEEEEEvNT_6ParamsE:
        /* <DEDUP_REMOVED lines=24> */
.L_x_2408:
[----:B------:R-:W-:Y:S05]  /*0180*/  BSYNC B0 ;  /* 0x0000000000007941 */ /* 0x000fea0003800000 */
.L_x_2407:
        /* <DEDUP_REMOVED lines=37> */
.L_x_2409:
        /* <DEDUP_REMOVED lines=22> */
.L_x_2410:
[----:B------:R-:W-:Y:S01]  /*0540*/  PLOP3.LUT P0, PT, PT, PT, UP0, 0x80, 0x0 ;  /* 0x000000000000781c */ /* 0x000fe20003f0f008 */
[----:B------:R-:W-:Y:S01]  /*0550*/  NOP ;  /* 0x0000000000007918 */ /* 0x000fe20000000000 */
[----:B------:R-:W-:Y:S01]  /*0560*/  BSSY B6, `(.L_x_2411) ;  /* 0x0000862000067945 */ /* 0x000fe20003800000 */
[----:B-12-4-:R-:W-:Y:S10]  /*0570*/  BAR.SYNC.DEFER_BLOCKING 0x0 ;  /* 0x0000000000007b1d */ /* 0x016ff40000010000 */
[----:B------:R-:W-:Y:S05]  /*0580*/  @!P0 BRA `(.L_x_2412) ;  /* 0x0000004c00e88947 */ /* 0x000fea0003800000 */
.L_x_2413:
        /* <DEDUP_REMOVED lines=32> */
.L_x_2414:
[----:B------:R-:W-:Y:S01]  /*0790*/  ULDC UR7, c[0x0][0x8cc] ;  /* 0x0002330000077ab9 */ /* 0x000fe20000000800 */
[----:B------:R-:W-:Y:S01]  /*07a0*/  UMOV UR36, UR10 ;  /* 0x0000000a00247c82 */ /* 0x000fe20008000000 */
[----:B------:R-:W-:-:S11]  /*07b0*/  UISETP.NE.AND UP0, UPT, UR7, 0x1, UPT ;  /* 0x000000010700788c */ /* 0x000fd6000bf05270 */
[----:B------:R-:W-:Y:S02]  /*07c0*/  @UP0 ULDC.64 UR8, c[0x0][0x8d0] ;  /* 0x0002340000080ab9 */ /* 0x000fe40000000a00 */
[----:B------:R-:W-:-:S04]  /*07d0*/  UIMAD.WIDE.U32 UR4, UR10, UR8, URZ ;  /* 0x000000080a0472a5 */ /* 0x000fc8000f8e003f */
[----:B------:R-:W-:-:S04]  /*07e0*/  @UP0 USHF.R.U32.HI UR36, URZ, UR9, UR5 ;  /* 0x000000093f240299 */ /* 0x000fc80008011605 */
[----:B------:R-:W-:-:S12]  /*07f0*/  UIMAD UR4, UR36, UR7, URZ ;  /* 0x00000007240472a4 */ /* 0x000fd8000f8e023f */
.L_x_2415:
        /* <DEDUP_REMOVED lines=101> */
.L_x_2419:
        /* <DEDUP_REMOVED lines=15> */
.L_x_2418:
        /* <DEDUP_REMOVED lines=22> */
.L_x_2421:
        /* <DEDUP_REMOVED lines=15> */
.L_x_2420:
[----:B------:R-:W-:Y:S01]  /*1190*/  SHF.R.S32.HI R19, RZ, 0x1f, R18 ;  /* 0x0000001fff137819 */ /* 0x000fe20000011412 */
[----:B------:R-:W-:-:S03]  /*11a0*/  UMOV UR4, 0xffffffff ;  /* 0xffffffff00047882 */ /* 0x000fc60000000000 */
[----:B------:R-:W-:-:S04]  /*11b0*/  LEA.HI R0, R19, R18, RZ, 0x7 ;  /* 0x0000001213007211 */ /* 0x000fc800078f38ff */
[----:B------:R-:W-:Y:S01]  /*11c0*/  SHF.R.S32.HI R17, RZ, 0x7, R0 ;  /* 0x00000007ff117819 */ /* 0x000fe20000011400 */
[----:B------:R-:W-:Y:S06]  /*11d0*/  BRA.DIV UR4, `(.L_x_2422) ;  /* 0x0000007a04707947 */ /* 0x000fec000b800000 */
[----:B------:R1:W2:Y:S02]  /*11e0*/  SHFL.IDX PT, R14, R17, RZ, 0x1f ;  /* 0x00001fff110e7589 */ /* 0x0002a400000e0000 */
.L_x_2496:
        /* <DEDUP_REMOVED lines=15> */
.L_x_2423:
        /* <DEDUP_REMOVED lines=19> */
.L_x_2425:
        /* <DEDUP_REMOVED lines=124> */
.L_x_2436:
[----:B------:R-:W-:-:S06]  /*1bd0*/  UISETP.NE.AND UP0, UPT, UR11, 0x3, UPT ;  /* 0x000000030b00788c */ /* 0x000fcc000bf05270 */
[----:B------:R-:W-:-:S13]  /*1be0*/  PLOP3.LUT P0, PT, PT, PT, UP0, 0x80, 0x0 ;  /* 0x000000000000781c */ /* 0x000fda0003f0f008 */
[----:B-1----:R-:W-:Y:S05]  /*1bf0*/  @!P0 BRA `(.L_x_2426) ;  /* 0x0000000000048947 */ /* 0x002fea0003800000 */
[----:B------:R-:W-:Y:S01]  /*1c00*/  BPT.TRAP 0x1 ;  /* 0x000000040000795c */ /* 0x000fe20000300000 */
.L_x_2426:
[----:B------:R-:W-:Y:S01]  /*1c10*/  R2UR UR9, R235 ;  /* 0x00000000eb0972ca */ /* 0x000fe200000e0000 */
[----:B------:R-:W-:-:S05]  /*1c20*/  IMAD.U32 R120, RZ, RZ, UR4 ;  /* 0x00000004ff787e24 */ /* 0x000fca000f8e00ff */
[----:B------:R-:W-:-:S07]  /*1c30*/  SHF.L.U32 R120, R120, 0x1f, RZ ;  /* 0x0000001f78787819 */ /* 0x000fce00000006ff */
[----:B------:R-:W-:-:S09]  /*1c40*/  ULEA UR9, UR5, UR9, 0x3 ;  /* 0x0000000905097291 */ /* 0x000fd2000f8e183f */
[----:B------:R1:W2:Y:S01]  /*1c50*/  SYNCS.PHASECHK.TRANS64.TRYWAIT P1, [UR9+0x26810], R120 ;  /* 0x02681078ff0075a7 */ /* 0x0002a20008020149 */
[----:B------:R-:W-:Y:S05]  /*1c60*/  @!P0 BRA `(.L_x_2427) ;  /* 0x0000000000048947 */ /* 0x000fea0003800000 */
[----:B------:R-:W-:Y:S01]  /*1c70*/  BPT.TRAP 0x1 ;  /* 0x000000040000795c */ /* 0x000fe20000300000 */
.L_x_2427:
[----:B--2---:R-:W-:Y:S05]  /*1c80*/  @P1 BRA `(.L_x_2428) ;  /* 0x0000000000081947 */ /* 0x004fea0003800000 */
[----:B------:R-:W2:Y:S02]  /*1c90*/  SYNCS.PHASECHK.TRANS64.TRYWAIT P1, [UR9+0x26810], R120 ;  /* 0x02681078ff0075a7 */ /* 0x000ea40008020149 */
[----:B--2---:R-:W-:Y:S05]  /*1ca0*/  @!P1 BRA `(.L_x_2429) ;  /* 0x0000006c00f09947 */ /* 0x004fea0003800000 */
.L_x_2428:
        /* <DEDUP_REMOVED lines=66> */
.L_x_2430:
[----:B------:R1:W1:Y:S01]  /*20d0*/  SYNCS.PHASECHK.TRANS64.TRYWAIT P1, [UR9+0x26830], R120 ;  /* 0x02683078ff0075a7 */ /* 0x0002620008020149 */
[----:B------:R-:W-:Y:S05]  /*20e0*/  @!P0 BRA `(.L_x_2431) ;  /* 0x0000000000048947 */ /* 0x000fea0003800000 */
[----:B------:R-:W-:Y:S01]  /*20f0*/  BPT.TRAP 0x1 ;  /* 0x000000040000795c */ /* 0x000fe20000300000 */
.L_x_2431:
        /* <DEDUP_REMOVED lines=50> */
.L_x_2432:
        /* <DEDUP_REMOVED lines=38> */
[----:B------:R-:W-:Y:S01]  /*2680*/  FFMA.FTZ R227, R227, UR8, -R199 ;  /* 0x00000008e3e37c23 */ /* 0x000fe200080108c7 */
[----:B------:R-:W-:Y:S01]  /*2690*/  FSEL R125, R7, -INF , !P5 ;  /* 0xff800000077d7808 */ /* 0x000fe20006800000 */
[----:B------:R-:W-:Y:S01]  /*26a0*/  UMOV UR14, UR13 ;  /* 0x0000000d000e7c82 */ /* 0x000fe20008000000 */
[----:B------:R-:W-:Y:S01]  /*26b0*/  FSEL R224, R8, -INF , !P6 ;  /* 0xff80000008e07808 */ /* 0x000fe20007000000 */
[----:B------:R-:W-:Y:S01]  /*26c0*/  FFMA.FTZ R9, -R9, R9, 1 ;  /* 0x3f80000009097423 */ /* 0x000fe20000010109 */
[----:B------:R-:W-:Y:S01]  /*26d0*/  FSEL R228, R11, -INF , !P1 ;  /* 0xff8000000be47808 */ /* 0x000fe20004800000 */
[----:B------:R-:W-:Y:S01]  /*26e0*/  FFMA.FTZ R198, R125, UR8, -R198 ;  /* 0x000000087dc67c23 */ /* 0x000fe200080108c6 */
[----:B------:R-:W-:Y:S01]  /*26f0*/  FSEL R232, R10, -INF , !P2 ;  /* 0xff8000000ae87808 */ /* 0x000fe20005000000 */
[----:B------:R-:W4:Y:S01]  /*2700*/  MUFU.EX2 R227, R227 ;  /* 0x000000e300e37308 */ /* 0x000f220000000800 */
[----:B------:R-:W-:Y:S01]  /*2710*/  FSEL R217, R12, -INF , !P3 ;  /* 0xff8000000cd97808 */ /* 0x000fe20005800000 */
[----:B------:R-:W-:Y:S01]  /*2720*/  FFMA.FTZ R228, R228, UR8, -R196 ;  /* 0x00000008e4e47c23 */ /* 0x000fe200080108c4 */
[C---:B------:R-:W-:Y:S01]  /*2730*/  ISETP.GT.AND P4, PT, R121.reuse, 0x10, PT ;  /* 0x000000107900780c */ /* 0x040fe20003f84270 */
[----:B---3--:R-:W-:Y:S01]  /*2740*/  FFMA.FTZ R161, R232, UR8, -R197 ;  /* 0x00000008e8a17c23 */ /* 0x008fe200080108c5 */
[C---:B------:R-:W-:Y:S01]  /*2750*/  ISETP.GT.AND P5, PT, R121.reuse, 0x11, PT ;  /* 0x000000117900780c */ /* 0x040fe20003fa4270 */
[----:B------:R-:W-:Y:S01]  /*2760*/  FFMA.FTZ R199, R224, UR8, -R199 ;  /* 0x00000008e0c77c23 */ /* 0x000fe200080108c7 */
[C---:B------:R-:W-:Y:S01]  /*2770*/  ISETP.GT.AND P6, PT, R121.reuse, 0x18, PT ;  /* 0x000000187900780c */ /* 0x040fe20003fc4270 */
[----:B------:R-:W-:Y:S01]  /*2780*/  FMUL.FTZ R224, R162, UR7 ;  /* 0x00000007a2e07c20 */ /* 0x000fe20008410000 */
[----:B------:R-:W-:Y:S01]  /*2790*/  ISETP.GT.AND P1, PT, R121, 0x19, PT ;  /* 0x000000197900780c */ /* 0x000fe20003f24270 */
[----:B------:R-:W-:Y:S01]  /*27a0*/  MUFU.EX2 R155, R155 ;  /* 0x0000009b009b7308 */ /* 0x000fe20000000800 */
[----:B------:R-:W-:Y:S01]  /*27b0*/  ISETP.GT.AND P2, PT, R120, 0x10, PT ;  /* 0x000000107800780c */ /* 0x000fe20003f44270 */
[----:B------:R-:W-:Y:S01]  /*27c0*/  FFMA.FTZ R217, R217, UR8, -R197 ;  /* 0x00000008d9d97c23 */ /* 0x000fe200080108c5 */
[----:B------:R-:W-:Y:S01]  /*27d0*/  ISETP.GT.AND P3, PT, R121, 0x20, PT ;  /* 0x000000207900780c */ /* 0x000fe20003f64270 */
[----:B------:R-:W-:Y:S01]  /*27e0*/  FFMA.FTZ R12, -R12, R12, 1 ;  /* 0x3f8000000c0c7423 */ /* 0x000fe2000001010c */
[----:B------:R-:W-:Y:S01]  /*27f0*/  FSEL R231, R13, -INF , !P4 ;  /* 0xff8000000de77808 */ /* 0x000fe20006000000 */
[----:B------:R-:W-:Y:S01]  /*2800*/  ULOP3.LUT UR12, UR12, 0x1000000, URZ, 0xfc, !UPT ;  /* 0x010000000c0c7892 */ /* 0x000fe2000f8efc3f */
[----:B------:R-:W-:Y:S01]  /*2810*/  FSEL R214, R15, -INF , !P2 ;  /* 0xff8000000fd67808 */ /* 0x000fe20005000000 */
[----:B------:R-:W-:Y:S01]  /*2820*/  MUFU.TANH R215, R215 ;  /* 0x000000d700d77308 */ /* 0x000fe20000002400 */
[----:B------:R-:W-:Y:S01]  /*2830*/  FSEL R230, R14, -INF , !P5 ;  /* 0xff8000000ee67808 */ /* 0x000fe20006800000 */
[--C-:B------:R-:W-:Y:S01]  /*2840*/  FFMA.FTZ R162, R231, UR8, -R194.reuse ;  /* 0x00000008e7a27c23 */ /* 0x100fe200080108c2 */
[----:B------:R-:W-:Y:S01]  /*2850*/  FSEL R229, R18, -INF , !P6 ;  /* 0xff80000012e57808 */ /* 0x000fe20007000000 */
[----:B------:R-:W-:Y:S01]  /*2860*/  FFMA.FTZ R214, R214, UR8, -R194 ;  /* 0x00000008d6d67c23 */ /* 0x000fe200080108c2 */
[----:B------:R-:W-:Y:S01]  /*2870*/  FSEL R222, R19, -INF , !P1 ;  /* 0xff80000013de7808 */ /* 0x000fe20004800000 */
[----:B------:R-:W-:Y:S01]  /*2880*/  FFMA.FTZ R163, R230, UR8, -R195 ;  /* 0x00000008e6a37c23 */ /* 0x000fe200080108c3 */
[----:B------:R-:W-:Y:S01]  /*2890*/  FSEL R220, R202, -INF , !P3 ;  /* 0xff800000cadc7808 */ /* 0x000fe20005800000 */
[----:B------:R-:W-:Y:S01]  /*28a0*/  FFMA.FTZ R196, R229, UR8, -R192 ;  /* 0x00000008e5c47c23 */ /* 0x000fe200080108c0 */
[----:B------:R-:W-:Y:S01]  /*28b0*/  ISETP.GT.AND P4, PT, R120, 0x11, PT ;  /* 0x000000117800780c */ /* 0x000fe20003f84270 */
[----:B------:R-:W-:Y:S01]  /*28c0*/  MUFU.TANH R219, R219 ;  /* 0x000000db00db7308 */ /* 0x000fe20000002400 */
[----:B------:R-:W-:Y:S01]  /*28d0*/  ISETP.GT.AND P2, PT, R121, 0x21, PT ;  /* 0x000000217900780c */ /* 0x000fe20003f44270 */
[----:B------:R-:W-:Y:S01]  /*28e0*/  FFMA.FTZ R14, -R14, R14, 1 ;  /* 0x3f8000000e0e7423 */ /* 0x000fe2000001010e */
[C---:B------:R-:W-:Y:S01]  /*28f0*/  ISETP.GT.AND P5, PT, R120.reuse, 0x18, PT ;  /* 0x000000187800780c */ /* 0x040fe20003fa4270 */
[----:B------:R-:W-:Y:S01]  /*2900*/  UIMAD UR12, UR5, 0x300, UR12 ;  /* 0x00000300050c78a4 */ /* 0x000fe2000f8e020c */
[----:B------:R-:W-:-:S02]  /*2910*/  ISETP.GT.AND P6, PT, R120, 0x19, PT ;  /* 0x000000197800780c */ /* 0x000fc40003fc4270 */
[C---:B------:R-:W-:Y:S01]  /*2920*/  ISETP.GT.AND P1, PT, R120.reuse, 0x20, PT ;  /* 0x000000207800780c */ /* 0x040fe20003f24270 */
[----:B------:R-:W-:Y:S01]  /*2930*/  MUFU.EX2 R162, R162 ;  /* 0x000000a200a27308 */ /* 0x000fe20000000800 */
[----:B------:R-:W-:Y:S02]  /*2940*/  ISETP.GT.AND P3, PT, R120, 0x21, PT ;  /* 0x000000217800780c */ /* 0x000fe40003f64270 */
[----:B------:R-:W-:Y:S02]  /*2950*/  FSEL R213, R17, -INF , !P4 ;  /* 0xff80000011d57808 */ /* 0x000fe40006000000 */
[----:B------:R-:W-:Y:S02]  /*2960*/  FSEL R212, R200, -INF , !P5 ;  /* 0xff800000c8d47808 */ /* 0x000fe40006800000 */
[----:B------:R-:W-:Y:S01]  /*2970*/  FSEL R211, R201, -INF , !P6 ;  /* 0xff800000c9d37808 */ /* 0x000fe20007000000 */
[----:B------:R-:W-:Y:S01]  /*2980*/  MUFU.TANH R224, R224 ;  /* 0x000000e000e07308 */ /* 0x000fe20000002400 */
        /* <DEDUP_REMOVED lines=19> */
[----:B------:R-:W-:Y:S01]  /*2ac0*/  MUFU.EX2 R163, R163 ;  /* 0x000000a300a37308 */ /* 0x000fe20000000800 */
[----:B-1----:R-:W-:Y:S01]  /*2ad0*/  FSEL R160, R156, -INF , !P6 ;  /* 0xff8000009ca07808 */ /* 0x002fe20007000000 */
[----:B------:R-:W-:Y:S01]  /*2ae0*/  FFMA.FTZ R208, R208, UR8, -R188 ;  /* 0x00000008d0d07c23 */ /* 0x000fe200080108bc */
[C---:B-----5:R-:W-:Y:S01]  /*2af0*/  FSEL R157, R234.reuse, -INF , !P1 ;  /* 0xff800000ea9d7808 */ /* 0x060fe20004800000 */
[----:B------:R-:W-:Y:S01]  /*2b00*/  FFMA.FTZ R234, -R234, R234, 1 ;  /* 0x3f800000eaea7423 */ /* 0x000fe200000101ea */
[----:B------:R-:W-:Y:S01]  /*2b10*/  FSEL R206, R233, -INF , !P2 ;  /* 0xff800000e9ce7808 */ /* 0x000fe20005000000 */
[----:B------:R-:W-:Y:S01]  /*2b20*/  FFMA.FTZ R160, R160, UR8, -R22 ;  /* 0x00000008a0a07c23 */ /* 0x000fe20008010816 */
[----:B------:R-:W-:Y:S01]  /*2b30*/  ISETP.GT.AND P4, PT, R121, 0x39, PT ;  /* 0x000000397900780c */ /* 0x000fe20003f84270 */
[----:B------:R-:W-:Y:S01]  /*2b40*/  MUFU.EX2 R192, R214 ;  /* 0x000000d600c07308 */ /* 0x000fe20000000800 */
[----:B------:R-:W-:Y:S01]  /*2b50*/  ISETP.GT.AND P3, PT, R120, 0x29, PT ;  /* 0x000000297800780c */ /* 0x000fe20003f64270 */
[----:B------:R-:W-:Y:S01]  /*2b60*/  FFMA.FTZ R156, -R156, R156, 1 ;  /* 0x3f8000009c9c7423 */ /* 0x000fe2000001019c */
[C---:B------:R-:W-:Y:S01]  /*2b70*/  ISETP.GT.AND P5, PT, R120.reuse, 0x30, PT ;  /* 0x000000307800780c */ /* 0x040fe20003fa4270 */
[----:B------:R-:W-:Y:S01]  /*2b80*/  FFMA.FTZ R233, -R233, R233, 1 ;  /* 0x3f800000e9e97423 */ /* 0x000fe200000101e9 */
[----:B------:R-:W-:-:S02]  /*2b90*/  ISETP.GT.AND P6, PT, R120, 0x31, PT ;  /* 0x000000317800780c */ /* 0x000fc40003fc4270 */
[C---:B------:R-:W-:Y:S01]  /*2ba0*/  ISETP.GT.AND P1, PT, R120.reuse, 0x38, PT ;  /* 0x000000387800780c */ /* 0x040fe20003f24270 */
[----:B------:R-:W1:Y:S01]  /*2bb0*/  MUFU.EX2 R226, R226 ;  /* 0x000000e200e27308 */ /* 0x000e620000000800 */
[----:B------:R-:W-:Y:S02]  /*2bc0*/  ISETP.GT.AND P2, PT, R120, 0x39, PT ;  /* 0x000000397800780c */ /* 0x000fe40003f44270 */
[----:B------:R-:W-:-:S05]  /*2bd0*/  WARPGROUP.ARRIVE ;  /* 0x00000000000079c5 */ /* 0x000fca0000000000 */
[----:B------:R-:W-:Y:S01]  /*2be0*/  MUFU.EX2 R196, R196 ;  /* 0x000000c400c47308 */ /* 0x000fe20000000800 */
[----:B------:R-:W-:Y:S01]  /*2bf0*/  HGMMA.64x64x16.F32.BF16 R120, R164, gdesc[UR12], RZ, !UPT, gsb0 ;  /* 0x00e0000ca4787df0 */ /* 0x000fe2000c0018ff */
[----:B------:R-:W-:Y:S01]  /*2c00*/  UIADD3 UR14, UR13, 0x2, URZ ;  /* 0x000000020d0e7890 */ /* 0x000fe2000fffe03f */
[----:B------:R-:W-:-:S05]  /*2c10*/  UMOV UR15, 0x80000020 ;  /* 0x80000020000f7882 */ /* 0x000fca0000000000 */
[----:B------:R-:W-:Y:S08]  /*2c20*/  MUFU.EX2 R161, R161 ;  /* 0x000000a100a17308 */ /* 0x000ff00000000800 */
[----:B------:R-:W-:Y:S01]  /*2c30*/  MUFU.EX2 R160, R160 ;  /* 0x000000a000a07308 */ /* 0x000fe20000000800 */
        /* <DEDUP_REMOVED lines=35> */
[----:B------:R-:W-:Y:S01]  /*2e70*/  FADD.FTZ R232, R123, -R159 ;  /* 0x8000009f7be87221 */ /* 0x000fe20000010000 */
[----:B------:R-:W2:Y:S01]  /*2e80*/  LDS.64 R120, [R4+0x1e220] ;  /* 0x01e2200004787984 */ /* 0x000ea20000000a00 */
[----:B------:R-:W3:Y:S01]  /*2e90*/  MUFU.EX2 R123, R198 ;  /* 0x000000c6007b7308 */ /* 0x000ee20000000800 */
[----:B------:R-:W-:Y:S01]  /*2ea0*/  FADD.FTZ R231, R122, -R158 ;  /* 0x8000009e7ae77221 */ /* 0x000fe20000010000 */
[----:B------:R-:W-:Y:S01]  /*2eb0*/  FFMA.FTZ R159, -R7, R7, 1 ;  /* 0x3f800000079f7423 */ /* 0x000fe20000010107 */
[----:B------:R-:W-:Y:S01]  /*2ec0*/  FFMA.FTZ R7, R220, UR8, -R190 ;  /* 0x00000008dc077c23 */ /* 0x000fe200080108be */
[----:B----4-:R-:W-:Y:S01]  /*2ed0*/  FMUL.FTZ R229, R227, R229 ;  /* 0x000000e5e3e57220 */ /* 0x010fe20000410000 */
[----:B------:R-:W-:Y:S01]  /*2ee0*/  FFMA.FTZ R122, R222, UR8, -R193 ;  /* 0x00000008de7a7c23 */ /* 0x000fe200080108c1 */
[----:B------:R-:W-:Y:S01]  /*2ef0*/  FFMA.FTZ R222, R218, UR8, -R191 ;  /* 0x00000008dade7c23 */ /* 0x000fe200080108bf */
[----:B------:R-:W-:Y:S01]  /*2f00*/  FFMA.FTZ R158, -R5, R5, 1 ;  /* 0x3f800000059e7423 */ /* 0x000fe20000010105 */
[----:B------:R4:W-:Y:S01]  /*2f10*/  MUFU.EX2 R198, R7 ;  /* 0x0000000700c67308 */ /* 0x0009e20000000800 */
[----:B-1----:R-:W-:Y:S01]  /*2f20*/  FMUL.FTZ R5, R226, R230 ;  /* 0x000000e6e2057220 */ /* 0x002fe20000410000 */
[----:B------:R-:W-:-:S03]  /*2f30*/  FFMA.FTZ R218, -R8, R8, 1 ;  /* 0x3f80000008da7423 */ /* 0x000fc60000010108 */
[----:B------:R-:W-:-:S03]  /*2f40*/  FMUL.FTZ R158, R158, R5 ;  /* 0x000000059e9e7220 */ /* 0x000fc60000410000 */
[----:B------:R-:W-:Y:S01]  /*2f50*/  MUFU.EX2 R122, R122 ;  /* 0x0000007a007a7308 */ /* 0x000fe20000000800 */
[----:B---3--:R-:W-:-:S04]  /*2f60*/  FMUL.FTZ R220, R123, R231 ;  /* 0x000000e77bdc7220 */ /* 0x008fc80000410000 */
[----:B------:R-:W-:Y:S01]  /*2f70*/  FMUL.FTZ R159, R159, R220 ;  /* 0x000000dc9f9f7220 */ /* 0x000fe20000410000 */
[----:B------:R-:W-:Y:S02]  /*2f80*/  FFMA.FTZ R220, -R6, R6, 1 ;  /* 0x3f80000006dc7423 */ /* 0x000fe40000010106 */
[----:B----4-:R-:W1:Y:S01]  /*2f90*/  LDS.64 R6, [R4+0x1e240] ;  /* 0x01e2400004067984 */ /* 0x010e620000000a00 */
[----:B------:R-:W3:Y:S01]  /*2fa0*/  MUFU.EX2 R5, R199 ;  /* 0x000000c700057308 */ /* 0x000ee20000000800 */
[----:B------:R-:W-:-:S07]  /*2fb0*/  FMUL.FTZ R220, R220, R229 ;  /* 0x000000e5dcdc7220 */ /* 0x000fce0000410000 */
[----:B------:R-:W-:Y:S01]  /*2fc0*/  MUFU.EX2 R199, R222 ;  /* 0x000000de00c77308 */ /* 0x000fe20000000800 */
[--C-:B--2---:R-:W-:Y:S01]  /*2fd0*/  FADD.FTZ R124, R124, -R120.reuse ;  /* 0x800000787c7c7221 */ /* 0x104fe20000010000 */
        /* <DEDUP_REMOVED lines=9> */
[----:B------:R-:W2:Y:S01]  /*3070*/  MUFU.EX2 R9, R217 ;  /* 0x000000d900097308 */ /* 0x000ea20000000800 */
[----:B------:R-:W-:Y:S01]  /*3080*/  FFMA.FTZ R121, R207, UR8, -R189 ;  /* 0x00000008cf797c23 */ /* 0x000fe200080108bd */
[----:B---3--:R-:W-:Y:S01]  /*3090*/  FMUL.FTZ R231, R5, R232 ;  /* 0x000000e805e77220 */ /* 0x008fe20000410000 */
[----:B------:R-:W-:-:S03]  /*30a0*/  FMUL.FTZ R216, R161, R216 ;  /* 0x000000d8a1d87220 */ /* 0x000fc60000410000 */
[----:B------:R-:W-:Y:S01]  /*30b0*/  FMUL.FTZ R218, R218, R231 ;  /* 0x000000e7dada7220 */ /* 0x000fe20000410000 */
[----:B------:R-:W-:Y:S01]  /*30c0*/  FMUL.FTZ R127, R127, R216 ;  /* 0x000000d87f7f7220 */ /* 0x000fe20000410000 */
[----:B------:R-:W-:Y:S01]  /*30d0*/  MUFU.EX2 R121, R121 ;  /* 0x0000007900797308 */ /* 0x000fe20000000800 */
[--C-:B-1----:R-:W-:Y:S01]  /*30e0*/  FADD.FTZ R191, R128, -R6.reuse ;  /* 0x8000000680bf7221 */ /* 0x102fe20000010000 */
[----:B------:R-:W-:Y:S01]  /*30f0*/  FADD.FTZ R193, R130, -R6 ;  /* 0x8000000682c17221 */ /* 0x000fe20000010000 */
[----:B--2---:R-:W-:Y:S01]  /*3100*/  FMUL.FTZ R11, R9, R124 ;  /* 0x0000007c090b7220 */ /* 0x004fe20000410000 */
[----:B------:R-:W-:Y:S01]  /*3110*/  FSEL R6, R215, -INF , !P3 ;  /* 0xff800000d7067808 */ /* 0x000fe20005800000 */
[--C-:B------:R-:W-:Y:S01]  /*3120*/  FADD.FTZ R194, R131, -R7.reuse ;  /* 0x8000000783c27221 */ /* 0x100fe20000010000 */
[----:B------:R-:W-:Y:S01]  /*3130*/  FFMA.FTZ R131, -R13, R13, 1 ;  /* 0x3f8000000d837423 */ /* 0x000fe2000001010d */
[----:B------:R-:W-:Y:S01]  /*3140*/  FMUL.FTZ R157, R12, R11 ;  /* 0x0000000b0c9d7220 */ /* 0x000fe20000410000 */
[----:B------:R-:W-:Y:S01]  /*3150*/  FADD.FTZ R190, R129, -R7 ;  /* 0x8000000781be7221 */ /* 0x000fe20000010000 */
[----:B------:R1:W-:Y:S01]  /*3160*/  MUFU.EX2 R12, R10 ;  /* 0x0000000a000c7308 */ /* 0x0003e20000000800 */
[----:B------:R-:W-:Y:S01]  /*3170*/  FFMA.FTZ R189, R6, UR8, -R189 ;  /* 0x0000000806bd7c23 */ /* 0x000fe200080108bd */
[----:B------:R-:W-:Y:S01]  /*3180*/  FSEL R6, R223, -INF , !P4 ;  /* 0xff800000df067808 */ /* 0x000fe20006000000 */
[----:B------:R-:W-:Y:S01]  /*3190*/  FFMA.FTZ R130, -R15, R15, 1 ;  /* 0x3f8000000f827423 */ /* 0x000fe2000001010f */
[----:B------:R-:W-:Y:S01]  /*31a0*/  FMUL.FTZ R124, R162, R191 ;  /* 0x000000bfa27c7220 */ /* 0x000fe20000410000 */
[----:B------:R-:W-:Y:S01]  /*31b0*/  FSEL R15, R219, -INF , !P5 ;  /* 0xff800000db0f7808 */ /* 0x000fe20006800000 */
[----:B------:R-:W-:Y:S01]  /*31c0*/  FFMA.FTZ R128, R206, UR8, -R20 ;  /* 0x00000008ce807c23 */ /* 0x000fe20008010814 */
[----:B------:R-:W-:Y:S01]  /*31d0*/  FFMA.FTZ R13, R6, UR8, -R21 ;  /* 0x00000008060d7c23 */ /* 0x000fe20008010815 */
[----:B------:R-:W2:Y:S01]  /*31e0*/  MUFU.EX2 R129, R213 ;  /* 0x000000d500817308 */ /* 0x000ea20000000800 */
[----:B-1----:R-:W1:Y:S01]  /*31f0*/  LDS.64 R10, [R4+0x1e260] ;  /* 0x01e26000040a7984 */ /* 0x002e620000000a00 */
[----:B------:R-:W-:Y:S01]  /*3200*/  FMUL.FTZ R131, R131, R124 ;  /* 0x0000007c83837220 */ /* 0x000fe20000410000 */
[----:B------:R-:W-:Y:S01]  /*3210*/  FFMA.FTZ R124, R15, UR8, -R22 ;  /* 0x000000080f7c7c23 */ /* 0x000fe20008010816 */
[----:B------:R-:W-:Y:S01]  /*3220*/  FSEL R15, R224, -INF , !P1 ;  /* 0xff800000e00f7808 */ /* 0x000fe20004800000 */
[----:B------:R-:W3:Y:S01]  /*3230*/  LDS.64 R6, [R4+0x1e280] ;  /* 0x01e2800004067984 */ /* 0x000ee20000000a00 */
[----:B------:R-:W-:Y:S01]  /*3240*/  FSEL R22, R221, -INF , !P6 ;  /* 0xff800000dd167808 */ /* 0x000fe20007000000 */
[----:B------:R-:W-:Y:S01]  /*3250*/  FMUL.FTZ R191, R163, R190 ;  /* 0x000000bea3bf7220 */ /* 0x000fe20000410000 */
[----:B------:R-:W-:Y:S01]  /*3260*/  FMUL.FTZ R193, R192, R193 ;  /* 0x000000c1c0c17220 */ /* 0x000fe20000410000 */
[----:B------:R-:W-:Y:S01]  /*3270*/  FFMA.FTZ R188, R15, UR8, -R20 ;  /* 0x000000080fbc7c23 */ /* 0x000fe20008010814 */
[----:B------:R-:W-:Y:S01]  /*3280*/  FSEL R20, R225, -INF , !P2 ;  /* 0xff800000e1147808 */ /* 0x000fe20005000000 */
[----:B------:R-:W-:Y:S01]  /*3290*/  FFMA.FTZ R15, -R17, R17, 1 ;  /* 0x3f800000110f7423 */ /* 0x000fe20000010111 */
[----:B------:R-:W-:Y:S01]  /*32a0*/  FFMA.FTZ R23, R22, UR8, -R23 ;  /* 0x0000000816177c23 */ /* 0x000fe20008010817 */
[----:B------:R-:W-:Y:S01]  /*32b0*/  FMUL.FTZ R130, R130, R193 ;  /* 0x000000c182827220 */ /* 0x000fe20000410000 */
[----:B------:R-:W4:Y:S01]  /*32c0*/  MUFU.EX2 R22, R212 ;  /* 0x000000d400167308 */ /* 0x000f220000000800 */
[----:B------:R-:W-:Y:S01]  /*32d0*/  FFMA.FTZ R190, R20, UR8, -R21 ;  /* 0x0000000814be7c23 */ /* 0x000fe20008010815 */
[----:B------:R-:W-:Y:S01]  /*32e0*/  FFMA.FTZ R221, -R221, R221, 1 ;  /* 0x3f800000dddd7423 */ /* 0x000fe200000101dd */
[----:B--2---:R-:W-:Y:S01]  /*32f0*/  FMUL.FTZ R206, R129, R194 ;  /* 0x000000c281ce7220 */ /* 0x004fe20000410000 */
[----:B------:R-:W-:Y:S01]  /*3300*/  FMUL.FTZ R194, R14, R191 ;  /* 0x000000bf0ec27220 */ /* 0x000fe20000410000 */
[----:B------:R-:W-:Y:S01]  /*3310*/  FFMA.FTZ R219, -R219, R219, 1 ;  /* 0x3f800000dbdb7423 */ /* 0x000fe200000101db */
[----:B------:R-:W-:Y:S01]  /*3320*/  FFMA.FTZ R224, -R224, R224, 1 ;  /* 0x3f800000e0e07423 */ /* 0x000fe200000101e0 */
[----:B------:R-:W-:Y:S01]  /*3330*/  FMUL.FTZ R21, R15, R206 ;  /* 0x000000ce0f157220 */ /* 0x000fe20000410000 */
[----:B------:R-:W2:Y:S01]  /*3340*/  MUFU.EX2 R17, R211 ;  /* 0x000000d300117308 */ /* 0x000ea20000000800 */
[----:B------:R-:W5:Y:S01]  /*3350*/  LDS.64 R14, [R4+0x1e2a0] ;  /* 0x01e2a000040e7984 */ /* 0x000f620000000a00 */
[----:B------:R-:W-:Y:S01]  /*3360*/  FFMA.FTZ R223, -R223, R223, 1 ;  /* 0x3f800000dfdf7423 */ /* 0x000fe200000101df */
[----:B------:R-:W-:-:S05]  /*3370*/  FFMA.FTZ R225, -R225, R225, 1 ;  /* 0x3f800000e1e17423 */ /* 0x000fca00000101e1 */
[----:B------:R-:W-:Y:S08]  /*3380*/  MUFU.EX2 R23, R23 ;  /* 0x0000001700177308 */ /* 0x000ff00000000800 */
[----:B------:R-:W-:Y:S01]  /*3390*/  MUFU.EX2 R8, R228 ;  /* 0x000000e400087308 */ /* 0x000fe20000000800 */
[--C-:B-1----:R-:W-:Y:S01]  /*33a0*/  FADD.FTZ R191, R132, -R10.reuse ;  /* 0x8000000a84bf7221 */ /* 0x102fe20000010000 */
[----:B------:R-:W-:Y:S01]  /*33b0*/  FADD.FTZ R193, R134, -R10 ;  /* 0x8000000a86c17221 */ /* 0x000fe20000010000 */
[----:B------:R-:W-:Y:S01]  /*33c0*/  FFMA.FTZ R10, -R18, R18, 1 ;  /* 0x3f800000120a7423 */ /* 0x000fe20000010112 */
[--C-:B------:R-:W-:Y:S01]  /*33d0*/  FADD.FTZ R133, R133, -R11.reuse ;  /* 0x8000000b85857221 */ /* 0x100fe20000010000 */
[----:B------:R-:W-:Y:S01]  /*33e0*/  FMUL.FTZ R191, R196, R191 ;  /* 0x000000bfc4bf7220 */ /* 0x000fe20000410000 */
[----:B------:R-:W-:Y:S01]  /*33f0*/  FADD.FTZ R20, R135, -R11 ;  /* 0x8000000b87147221 */ /* 0x000fe20000010000 */
[----:B------:R-:W-:Y:S01]  /*3400*/  FFMA.FTZ R134, -R200, R200, 1 ;  /* 0x3f800000c8867423 */ /* 0x000fe200000101c8 */
[----:B------:R-:W-:Y:S01]  /*3410*/  FFMA.FTZ R200, -R19, R19, 1 ;  /* 0x3f80000013c87423 */ /* 0x000fe20000010113 */
[----:B------:R-:W-:Y:S01]  /*3420*/  FMUL.FTZ R135, R10, R191 ;  /* 0x000000bf0a877220 */ /* 0x000fe20000410000 */
[----:B------:R-:W-:Y:S01]  /*3430*/  FMUL.FTZ R133, R122, R133 ;  /* 0x000000857a857220 */ /* 0x000fe20000410000 */
[----:B------:R-:W1:Y:S01]  /*3440*/  LDS.64 R10, [R4+0x1e2c0] ;  /* 0x01e2c000040a7984 */ /* 0x000e620000000a00 */
[--C-:B---3--:R-:W-:Y:S01]  /*3450*/  FADD.FTZ R191, R138, -R6.reuse ;  /* 0x800000068abf7221 */ /* 0x108fe20000010000 */
[----:B----4-:R-:W-:Y:S01]  /*3460*/  FMUL.FTZ R193, R22, R193 ;  /* 0x000000c116c17220 */ /* 0x010fe20000410000 */
[----:B------:R-:W-:Y:S01]  /*3470*/  FMUL.FTZ R200, R200, R133 ;  /* 0x00000085c8c87220 */ /* 0x000fe20000410000 */
[----:B------:R-:W-:Y:S01]  /*3480*/  FADD.FTZ R133, R136, -R6 ;  /* 0x8000000688857221 */ /* 0x000fe20000010000 */
[--C-:B------:R-:W-:Y:S01]  /*3490*/  FADD.FTZ R6, R137, -R7.reuse ;  /* 0x8000000789067221 */ /* 0x100fe20000010000 */
[----:B------:R-:W-:Y:S01]  /*34a0*/  FMUL.FTZ R134, R134, R193 ;  /* 0x000000c186867220 */ /* 0x000fe20000410000 */
[----:B--2---:R-:W-:Y:S01]  /*34b0*/  FMUL.FTZ R20, R17, R20 ;  /* 0x0000001411147220 */ /* 0x004fe20000410000 */
[----:B------:R-:W-:Y:S01]  /*34c0*/  FFMA.FTZ R136, -R202, R202, 1 ;  /* 0x3f800000ca887423 */ /* 0x000fe200000101ca */
[----:B------:R-:W2:Y:S01]  /*34d0*/  MUFU.EX2 R18, R210 ;  /* 0x000000d200127308 */ /* 0x000ea20000000800 */
[----:B------:R-:W-:Y:S01]  /*34e0*/  FFMA.FTZ R193, -R201, R201, 1 ;  /* 0x3f800000c9c17423 */ /* 0x000fe200000101c9 */
[----:B------:R-:W-:Y:S01]  /*34f0*/  FADD.FTZ R206, R139, -R7 ;  /* 0x800000078bce7221 */ /* 0x000fe20000010000 */
[----:B------:R-:W-:Y:S01]  /*3500*/  FMUL.FTZ R202, R199, R6 ;  /* 0x00000006c7ca7220 */ /* 0x000fe20000410000 */
[----:B------:R-:W-:Y:S01]  /*3510*/  FMUL.FTZ R133, R198, R133 ;  /* 0x00000085c6857220 */ /* 0x000fe20000410000 */
[----:B------:R3:W4:Y:S01]  /*3520*/  LDS.64 R6, [R4+0x1e2e0] ;  /* 0x01e2e00004067984 */ /* 0x0007220000000a00 */
[----:B------:R-:W-:Y:S01]  /*3530*/  FMUL.FTZ R193, R193, R20 ;  /* 0x00000014c1c17220 */ /* 0x000fe20000410000 */
[----:B------:R-:W-:Y:S01]  /*3540*/  FFMA.FTZ R139, -R203, R203, 1 ;  /* 0x3f800000cb8b7423 */ /* 0x000fe200000101cb */
[----:B------:R-:W3:Y:S01]  /*3550*/  MUFU.EX2 R20, R208 ;  /* 0x000000d000147308 */ /* 0x000ee20000000800 */
[----:B------:R-:W-:Y:S01]  /*3560*/  FMUL.FTZ R136, R136, R133 ;  /* 0x0000008588887220 */ /* 0x000fe20000410000 */
[----:B------:R-:W-:Y:S01]  /*3570*/  FFMA.FTZ R137, -R204, R204, 1 ;  /* 0x3f800000cc897423 */ /* 0x000fe200000101cc */
[----:B-----5:R-:W-:Y:S01]  /*3580*/  FADD.FTZ R195, R142, -R14 ;  /* 0x8000000e8ec37221 */ /* 0x020fe20000010000 */
[----:B------:R-:W-:Y:S01]  /*3590*/  FMUL.FTZ R139, R139, R202 ;  /* 0x000000ca8b8b7220 */ /* 0x000fe20000410000 */
[--C-:B------:R-:W-:Y:S01]  /*35a0*/  FADD.FTZ R142, R141, -R15.reuse ;  /* 0x8000000f8d8e7221 */ /* 0x100fe20000010000 */
[----:B------:R-:W-:Y:S01]  /*35b0*/  FADD.FTZ R202, R143, -R15 ;  /* 0x8000000f8fca7221 */ /* 0x000fe20000010000 */
[----:B------:R-:W-:Y:S01]  /*35c0*/  FFMA.FTZ R15, -R154, R154, 1 ;  /* 0x3f8000009a0f7423 */ /* 0x000fe2000001019a */
[----:B------:R-:W5:Y:S01]  /*35d0*/  MUFU.EX2 R19, R209 ;  /* 0x000000d100137308 */ /* 0x000f620000000800 */
[----:B--2---:R-:W-:Y:S01]  /*35e0*/  FMUL.FTZ R132, R18, R191 ;  /* 0x000000bf12847220 */ /* 0x004fe20000410000 */
[----:B------:R-:W-:Y:S01]  /*35f0*/  FFMA.FTZ R138, -R205, R205, 1 ;  /* 0x3f800000cd8a7423 */ /* 0x000fe200000101cd */
[----:B------:R-:W-:Y:S01]  /*3600*/  FFMA.FTZ R141, -R153, R153, 1 ;  /* 0x3f800000998d7423 */ /* 0x000fe20000010199 */
[----:B------:R-:W-:Y:S01]  /*3610*/  FMUL.FTZ R142, R121, R142 ;  /* 0x0000008e798e7220 */ /* 0x000fe20000410000 */
[----:B------:R-:W-:Y:S01]  /*3620*/  FMUL.FTZ R137, R137, R132 ;  /* 0x0000008489897220 */ /* 0x000fe20000410000 */
[----:B------:R-:W-:-:S02]  /*3630*/  FMUL.FTZ R229, R8, R229 ;  /* 0x000000e508e57220 */ /* 0x000fc40000410000 */
[----:B------:R2:W4:Y:S01]  /*3640*/  MUFU.EX2 R133, R189 ;  /* 0x000000bd00857308 */ /* 0x0005220000000800 */
[----:B---3--:R-:W-:Y:S01]  /*3650*/  FMUL.FTZ R4, R20, R195 ;  /* 0x000000c314047220 */ /* 0x008fe20000410000 */
[----:B------:R-:W-:Y:S01]  /*3660*/  FMUL.FTZ R141, R141, R142 ;  /* 0x0000008e8d8d7220 */ /* 0x000fe20000410000 */
[----:B------:R-:W-:Y:S02]  /*3670*/  FMUL.FTZ R126, R126, R229 ;  /* 0x000000e57e7e7220 */ /* 0x000fe40000410000 */
[----:B------:R-:W-:Y:S01]  /*3680*/  FMUL.FTZ R15, R15, R4 ;  /* 0x000000040f0f7220 */ /* 0x000fe20000410000 */
[--C-:B-1----:R-:W-:Y:S02]  /*3690*/  FADD.FTZ R145, R145, -R11.reuse ;  /* 0x8000000b91917221 */ /* 0x102fe40000010000 */
[----:B------:R1:W3:Y:S01]  /*36a0*/  MUFU.EX2 R132, R124 ;  /* 0x0000007c00847308 */ /* 0x0002e20000000800 */
[----:B-----5:R-:W-:Y:S01]  /*36b0*/  FMUL.FTZ R191, R19, R206 ;  /* 0x000000ce13bf7220 */ /* 0x020fe20000410000 */
[----:B------:R-:W-:Y:S01]  /*36c0*/  FADD.FTZ R153, R146, -R10 ;  /* 0x8000000a92997221 */ /* 0x000fe20000010000 */
[----:B------:R-:W-:Y:S01]  /*36d0*/  FMUL.FTZ R145, R12, R145 ;  /* 0x000000910c917220 */ /* 0x000fe20000410000 */
[----:B--2---:R-:W-:Y:S01]  /*36e0*/  F2FP.BF16.F32.PACK_AB R189, R218, R159 ;  /* 0x0000009fdabd723e */ /* 0x004fe200000010ff */
[----:B------:R-:W-:Y:S01]  /*36f0*/  FMUL.FTZ R138, R138, R191 ;  /* 0x000000bf8a8a7220 */ /* 0x000fe20000410000 */
[----:B------:R-:W-:Y:S01]  /*3700*/  FADD.FTZ R191, R140, -R14 ;  /* 0x8000000e8cbf7221 */ /* 0x000fe20000010000 */
[----:B------:R-:W-:Y:S01]  /*3710*/  FFMA.FTZ R140, -R215, R215, 1 ;  /* 0x3f800000d78c7423 */ /* 0x000fe200000101d7 */
[----:B------:R-:W2:Y:S01]  /*3720*/  MUFU.EX2 R120, R120 ;  /* 0x0000007800787308 */ /* 0x000ea20000000800 */
[----:B-1----:R-:W-:Y:S01]  /*3730*/  FADD.FTZ R124, R147, -R11 ;  /* 0x8000000b937c7221 */ /* 0x002fe20000010000 */
[----:B----4-:R-:W-:Y:S01]  /*3740*/  FMUL.FTZ R143, R133, R202 ;  /* 0x000000ca858f7220 */ /* 0x010fe20000410000 */
[----:B------:R-:W-:Y:S01]  /*3750*/  FFMA.FTZ R14, -R152, R152, 1 ;  /* 0x3f800000980e7423 */ /* 0x000fe20000010198 */
[----:B------:R-:W-:Y:S01]  /*3760*/  F2FP.BF16.F32.PACK_AB R159, R193, R134 ;  /* 0x00000086c19f723e */ /* 0x000fe200000010ff */
[----:B------:R-:W-:Y:S01]  /*3770*/  FMUL.FTZ R124, R23, R124 ;  /* 0x0000007c177c7220 */ /* 0x000fe20000410000 */
[----:B------:R-:W-:Y:S01]  /*3780*/  FMUL.FTZ R140, R140, R143 ;  /* 0x0000008f8c8c7220 */ /* 0x000fe20000410000 */
[----:B------:R-:W-:Y:S01]  /*3790*/  FADD.FTZ R143, R144, -R10 ;  /* 0x8000000a908f7221 */ /* 0x000fe20000010000 */
[----:B------:R-:W1:Y:S01]  /*37a0*/  MUFU.EX2 R128, R128 ;  /* 0x0000008000807308 */ /* 0x000e620000000800 */
[----:B------:R-:W-:Y:S01]  /*37b0*/  FMUL.FTZ R144, R234, R145 ;  /* 0x00000091ea907220 */ /* 0x000fe20000410000 */
[----:B---3--:R-:W-:Y:S01]  /*37c0*/  FMUL.FTZ R10, R132, R153 ;  /* 0x00000099840a7220 */ /* 0x008fe20000410000 */
[----:B------:R-:W-:Y:S01]  /*37d0*/  FMUL.FTZ R145, R221, R124 ;  /* 0x0000007cdd917220 */ /* 0x000fe20000410000 */
[--C-:B------:R-:W-:Y:S01]  /*37e0*/  FADD.FTZ R147, R148, -R6.reuse ;  /* 0x8000000694937221 */ /* 0x100fe20000010000 */
[----:B------:R-:W-:Y:S01]  /*37f0*/  FADD.FTZ R153, R150, -R6 ;  /* 0x8000000696997221 */ /* 0x000fe20000010000 */
[--C-:B------:R-:W-:Y:S01]  /*3800*/  FADD.FTZ R124, R149, -R7.reuse ;  /* 0x80000007957c7221 */ /* 0x100fe20000010000 */
[----:B------:R-:W-:Y:S01]  /*3810*/  FADD.FTZ R142, R151, -R7 ;  /* 0x80000007978e7221 */ /* 0x000fe20000010000 */
[----:B------:R-:W3:Y:S01]  /*3820*/  MUFU.EX2 R13, R13 ;  /* 0x0000000d000d7308 */ /* 0x000ee20000000800 */
[----:B--2---:R-:W-:Y:S01]  /*3830*/  FMUL.FTZ R191, R120, R191 ;  /* 0x000000bf78bf7220 */ /* 0x004fe20000410000 */
[----:B------:R-:W-:-:S02]  /*3840*/  IMAD.U32 R7, RZ, RZ, UR5 ;  /* 0x00000005ff077e24 */ /* 0x000fc4000f8e00ff */
[----:B------:R-:W-:Y:S01]  /*3850*/  FMUL.FTZ R143, R160, R143 ;  /* 0x0000008fa08f7220 */ /* 0x000fe20000410000 */
[----:B------:R-:W-:Y:S01]  /*3860*/  FMUL.FTZ R10, R219, R10 ;  /* 0x0000000adb0a7220 */ /* 0x000fe20000410000 */
[----:B------:R-:W-:Y:S01]  /*3870*/  FMUL.FTZ R14, R14, R191 ;  /* 0x000000bf0e0e7220 */ /* 0x000fe20000410000 */
[----:B------:R-:W-:Y:S01]  /*3880*/  F2FP.BF16.F32.PACK_AB R191, R157, R126 ;  /* 0x0000007e9dbf723e */ /* 0x000fe200000010ff */
[----:B------:R-:W-:Y:S01]  /*3890*/  IMAD R126, R7, 0x2000, R236 ;  /* 0x00002000077e7824 */ /* 0x000fe200078e02ec */
[----:B------:R2:W4:Y:S01]  /*38a0*/  MUFU.EX2 R4, R188 ;  /* 0x000000bc00047308 */ /* 0x0005220000000800 */
[----:B-1----:R-:W-:Y:S01]  /*38b0*/  FMUL.FTZ R6, R128, R147 ;  /* 0x0000009380067220 */ /* 0x002fe20000410000 */
[----:B------:R-:W-:Y:S01]  /*38c0*/  FMUL.FTZ R143, R156, R143 ;  /* 0x0000008f9c8f7220 */ /* 0x000fe20000410000 */
[----:B------:R-:W-:Y:S01]  /*38d0*/  IMAD R7, R126, 0x2, R235 ;  /* 0x000000027e077824 */ /* 0x000fe200078e02eb */
[----:B------:R-:W-:Y:S01]  /*38e0*/  F2FP.BF16.F32.PACK_AB R156, R194, R131 ;  /* 0x00000083c29c723e */ /* 0x000fe200000010ff */
[----:B------:R-:W-:Y:S01]  /*38f0*/  FMUL.FTZ R6, R233, R6 ;  /* 0x00000006e9067220 */ /* 0x000fe20000410000 */
[----:B------:R-:W-:-:S02]  /*3900*/  F2FP.BF16.F32.PACK_AB R157, R21, R130 ;  /* 0x00000082159d723e */ /* 0x000fc400000010ff */
[----:B------:R1:W5:Y:S01]  /*3910*/  MUFU.EX2 R11, R190 ;  /* 0x000000be000b7308 */ /* 0x0003620000000800 */
[----:B---3--:R-:W-:Y:S01]  /*3920*/  FMUL.FTZ R124, R13, R124 ;  /* 0x0000007c0d7c7220 */ /* 0x008fe20000410000 */
[----:B--2---:R-:W-:Y:S02]  /*3930*/  F2FP.BF16.F32.PACK_AB R188, R220, R158 ;  /* 0x0000009edcbc723e */ /* 0x004fe400000010ff */
        /* <DEDUP_REMOVED lines=18> */
[----:B------:R-:W-:-:S02]  /*3a60*/  F2FP.BF16.F32.PACK_AB R126, R161, R155 ;  /* 0x0000009ba17e723e */ /* 0x000fc400000010ff */
[----:B------:R-:W-:Y:S02]  /*3a70*/  F2FP.BF16.F32.PACK_AB R147, R142, R147 ;  /* 0x000000938e93723e */ /* 0x000fe400000010ff */
[----:B------:R-:W-:Y:S01]  /*3a80*/  F2FP.BF16.F32.PACK_AB R125, R5, R123 ;  /* 0x0000007b057d723e */ /* 0x000fe200000010ff */
[----:B------:R-:W-:Y:S01]  /*3a90*/  IMAD R5, R16, 0x1000, R235 ;  /* 0x0000100010057824 */ /* 0x000fe200078e02eb */
[----:B------:R-:W-:Y:S01]  /*3aa0*/  F2FP.BF16.F32.PACK_AB R127, R9, R8 ;  /* 0x00000008097f723e */ /* 0x000fe200000010ff */
[----:B------:R1:W-:Y:S01]  /*3ab0*/  STSM.16.MT88.4 [R7+0x20000], R144 ;  /* 0x0200009007007844 */ /* 0x0003e20000004200 */
[----:B------:R-:W-:Y:S02]  /*3ac0*/  F2FP.BF16.F32.PACK_AB R160, R12, R160 ;  /* 0x000000a00ca0723e */ /* 0x000fe400000010ff */
[----:B------:R-:W-:Y:S01]  /*3ad0*/  WARPGROUP.ARRIVE ;  /* 0x00000000000079c5 */ /* 0x000fe20000000000 */
[----:B------:R-:W-:-:S05]  /*3ae0*/  F2FP.BF16.F32.PACK_AB R161, R23, R132 ;  /* 0x0000008417a1723e */ /* 0x000fca00000010ff */
        /* <DEDUP_REMOVED lines=18> */
[----:B------:R-:W-:-:S04]  /*3c10*/  F2FP.BF16.F32.PACK_AB R127, R133, R20 ;  /* 0x00000014857f723e */ /* 0x000fc800000010ff */
[----:B------:R-:W-:-:S06]  /*3c20*/  WARPGROUP.ARRIVE ;  /* 0x00000000000079c5 */ /* 0x000fcc0000000000 */
        /* <DEDUP_REMOVED lines=170> */
.L_x_2434:
        /* <DEDUP_REMOVED lines=8> */
[----:B------:R-:W-:-:S05]  /*4750*/  UMOV UR14, UR10 ;  /* 0x0000000a000e7c82 */ /* 0x000fca0008000000 */
        /* <DEDUP_REMOVED lines=37> */
.L_x_2435:
        /* <DEDUP_REMOVED lines=62> */
.L_x_2417:
[----:B------:R-:W-:Y:S05]  /*4d90*/  @P0 BRA `(.L_x_2416) ;  /* 0x0000003c00780947 */ /* 0x000fea0003800000 */
[----:B-1----:R-:W1:Y:S01]  /*4da0*/  S2R R4, SR_TID.X ;  /* 0x0000000000047919 */ /* 0x002e620000002100 */
[----:B------:R-:W2:Y:S01]  /*4db0*/  S2UR UR5, SR_CgaCtaId ;  /* 0x00000000000579c3 */ /* 0x000ea20000008800 */
[----:B------:R-:W-:Y:S01]  /*4dc0*/  ULDC UR4, c[0x0][0x850] ;  /* 0x0002140000047ab9 */ /* 0x000fe20000000800 */
[----:B------:R-:W-:Y:S01]  /*4dd0*/  UIMAD UR8, UR36, 0x3000, URZ ;  /* 0x00003000240878a4 */ /* 0x000fe2000f8e023f */
[----:B------:R-:W-:Y:S01]  /*4de0*/  BSSY B0, `(.L_x_2437) ;  /* 0x0000050000007945 */ /* 0x000fe20003800000 */
[----:B------:R-:W-:Y:S01]  /*4df0*/  UISETP.NE.AND UP0, UPT, UR4, 0x1, UPT ;  /* 0x000000010400788c */ /* 0x000fe2000bf05270 */
[----:B------:R-:W-:Y:S02]  /*4e00*/  ULDC.64 UR12, c[0x0][0x818] ;  /* 0x00020600000c7ab9 */ /* 0x000fe40000000a00 */
[----:B------:R-:W-:Y:S01]  /*4e10*/  UMOV UR4, 0x400 ;  /* 0x0000040000047882 */ /* 0x000fe20000000000 */
[----:B------:R-:W-:Y:S01]  /*4e20*/  USHF.R.S32.HI UR9, URZ, 0x1f, UR8 ;  /* 0x0000001f3f097899 */ /* 0x000fe20008011408 */
[----:B------:R-:W-:Y:S01]  /*4e30*/  ULDC.64 UR14, c[0x0][0x820] ;  /* 0x00020800000e7ab9 */ /* 0x000fe20000000a00 */
[----:B------:R-:W-:-:S05]  /*4e40*/  ULDC.64 UR16, c[0x0][0x848] ;  /* 0x0002120000107ab9 */ /* 0x000fca0000000a00 */
[----:B------:R-:W-:Y:S02]  /*4e50*/  @UP0 ULDC UR6, c[0x0][0x854] ;  /* 0x0002150000060ab9 */ /* 0x000fe40000000800 */
[----:B------:R-:W-:Y:S02]  /*4e60*/  UIMAD.WIDE.U32 UR6, UR40, UR6, URZ ;  /* 0x00000006280672a5 */ /* 0x000fe4000f8e003f */
[----:B--2---:R-:W-:-:S03]  /*4e70*/  ULEA UR4, UR5, UR4, 0x18 ;  /* 0x0000000405047291 */ /* 0x004fc6000f8ec03f */
[----:B------:R-:W-:Y:S02]  /*4e80*/  @UP0 ULDC UR5, c[0x0][0x858] ;  /* 0x0002160000050ab9 */ /* 0x000fe40000000800 */
[----:B------:R-:W-:Y:S01]  /*4e90*/  @UP0 USHF.R.U32.HI UR40, URZ, UR5, UR7 ;  /* 0x000000053f280299 */ /* 0x000fe20008011607 */
[----:B-1----:R-:W-:-:S03]  /*4ea0*/  VIADD R3, R4, 0xffffff80 ;  /* 0xffffff8004037836 */ /* 0x002fc60000000000 */
[----:B------:R-:W-:Y:S02]  /*4eb0*/  USHF.R.S32.HI UR5, URZ, 0x1f, UR40 ;  /* 0x0000001f3f057899 */ /* 0x000fe40008011428 */
[----:B------:R-:W-:Y:S01]  /*4ec0*/  UIMAD.WIDE.U32 UR6, UR40, UR12, UR8 ;  /* 0x0000000c280672a5 */ /* 0x000fe2000f8e0008 */
[----:B------:R-:W-:Y:S01]  /*4ed0*/  SHF.R.S32.HI R0, RZ, 0x1f, R3 ;  /* 0x0000001fff007819 */ /* 0x000fe20000011403 */
[----:B------:R-:W-:Y:S01]  /*4ee0*/  UIMAD UR10, UR5, UR12, URZ ;  /* 0x0000000c050a72a4 */ /* 0x000fe2000f8e023f */
[----:B------:R-:W-:Y:S01]  /*4ef0*/  BAR.SYNC.DEFER_BLOCKING 0x1, 0x100 ;  /* 0x0044000000007b1d */ /* 0x000fe20000010000 */
[----:B------:R-:W-:Y:S02]  /*4f00*/  ISETP.NE.AND P0, PT, R3, RZ, PT ;  /* 0x000000ff0300720c */ /* 0x000fe40003f05270 */
[----:B------:R-:W-:Y:S01]  /*4f10*/  LEA.HI R2, R0, R3, RZ, 0x7 ;  /* 0x0000000300027211 */ /* 0x000fe200078f38ff */
[----:B------:R-:W-:-:S03]  /*4f20*/  UIMAD UR10, UR40, UR13, UR10 ;  /* 0x0000000d280a72a4 */ /* 0x000fc6000f8e020a */
[----:B------:R-:W-:Y:S01]  /*4f30*/  LOP3.LUT R0, R2, 0x3fffff80, RZ, 0xc0, !PT ;  /* 0x3fffff8002007812 */ /* 0x000fe200078ec0ff */
[----:B------:R-:W-:Y:S01]  /*4f40*/  ULDC.64 UR12, c[0x0][0x840] ;  /* 0x00021000000c7ab9 */ /* 0x000fe20000000a00 */
[----:B------:R-:W-:Y:S01]  /*4f50*/  SHF.R.S32.HI R5, RZ, 0x7, R2 ;  /* 0x00000007ff057819 */ /* 0x000fe20000011402 */
[----:B------:R-:W-:Y:S02]  /*4f60*/  UIMAD UR5, UR5, UR12, URZ ;  /* 0x0000000c050572a4 */ /* 0x000fe4000f8e023f */
[----:B------:R-:W-:Y:S01]  /*4f70*/  IMAD.IADD R0, R3, 0x1, -R0 ;  /* 0x0000000103007824 */ /* 0x000fe200078e0a00 */
[----:B------:R-:W-:Y:S02]  /*4f80*/  UIMAD.WIDE.U32 UR8, UR40, UR12, UR8 ;  /* 0x0000000c280872a5 */ /* 0x000fe4000f8e0008 */
[----:B------:R-:W-:Y:S01]  /*4f90*/  UIMAD UR12, UR40, UR13, UR5 ;  /* 0x0000000d280c72a4 */ /* 0x000fe2000f8e0205 */
[----:B------:R-:W-:Y:S01]  /*4fa0*/  IMAD R0, R5, 0x600, R0 ;  /* 0x0000060005007824 */ /* 0x000fe200078e0200 */
[----:B------:R-:W-:-:S02]  /*4fb0*/  USHF.R.S32.HI UR5, URZ, 0x1f, UR37 ;  /* 0x0000001f3f057899 */ /* 0x000fc40008011425 */
[----:B------:R-:W-:Y:S01]  /*4fc0*/  UIADD3 UR7, UR7, UR10, URZ ;  /* 0x0000000a07077290 */ /* 0x000fe2000fffe03f */
[----:B------:R-:W-:Y:S01]  /*4fd0*/  IMAD.SHL.U32 R0, R0, 0x4, RZ ;  /* 0x0000000400007824 */ /* 0x000fe200078e00ff */
[----:B------:R-:W-:Y:S02]  /*4fe0*/  UIMAD UR11, UR5, UR14, URZ ;  /* 0x0000000e050b72a4 */ /* 0x000fe4000f8e023f */
[----:B------:R-:W-:Y:S02]  /*4ff0*/  UIMAD UR5, UR5, UR16, URZ ;  /* 0x00000010050572a4 */ /* 0x000fe4000f8e023f */
[----:B------:R-:W-:Y:S01]  /*5000*/  LEA R0, R0, UR4, 0x2 ;  /* 0x0000000400007c11 */ /* 0x000fe2000f8e10ff */
[----:B------:R-:W-:Y:S02]  /*5010*/  UIADD3 UR9, UR9, UR12, URZ ;  /* 0x0000000c09097290 */ /* 0x000fe4000fffe03f */
[----:B------:R-:W-:Y:S02]  /*5020*/  UIMAD UR11, UR37, UR15, UR11 ;  /* 0x0000000f250b72a4 */ /* 0x000fe4000f8e020b */
[----:B------:R1:W-:Y:S01]  /*5030*/  STS.128 [R0], R24 ;  /* 0x0000001800007388 */ /* 0x0003e20000000c00 */
        /* <DEDUP_REMOVED lines=35> */
.L_x_2439:
[----:B------:R-:W-:Y:S01]  /*5270*/  @P0 ELECT P1, URZ, PT ;  /* 0x00000000003f082f */ /* 0x000fe20003820000 */
[----:B------:R2:W-:-:S12]  /*5280*/  UBLKRED.G.S.ADD.F32.RN [UR6], [UR4], UR5, desc[UR8] ;  /* 0x00000806040073bb */ /* 0x0005d800080a1405 */
[----:B------:R-:W-:Y:S02]  /*5290*/  @P1 PLOP3.LUT P0, PT, P1, PT, PT, 0x8, 0x0 ;  /* 0x000000000000181c */ /* 0x000fe40000f0e170 */
[----:B------:R-:W-:-:S11]  /*52a0*/  PLOP3.LUT P1, PT, PT, PT, PT, 0x8, 0x0 ;  /* 0x000000000000781c */ /* 0x000fd60003f2e170 */
[----:B--2---:R-:W-:Y:S05]  /*52b0*/  @P0 BRA.U.ANY `(.L_x_2439) ;  /* 0xfffffffd00ec0947 */ /* 0x004fea000393ffff */
[----:B------:R0:W-:Y:S01]  /*52c0*/  UTMACMDFLUSH ;  /* 0x00000000000079b7 */ /* 0x0001e20000000000 */
[----:B------:R-:W-:-:S04]  /*52d0*/  DEPBAR.LE SB0, 0x0 ;  /* 0x000080000000791a */ /* 0x000fc80000000000 */
.L_x_2438:
[----:B------:R-:W-:Y:S05]  /*52e0*/  BSYNC B0 ;  /* 0x0000000000007941 */ /* 0x000fea0003800000 */
.L_x_2437:
        /* <DEDUP_REMOVED lines=28> */
.L_x_2440:
        /* <DEDUP_REMOVED lines=8> */
.L_x_2412:
        /* <DEDUP_REMOVED lines=29> */
.L_x_2442:
[----:B------:R-:W-:Y:S01]  /*5700*/  ULDC UR9, c[0x0][0x8cc] ;  /* 0x0002330000097ab9 */ /* 0x000fe20000000800 */
[----:B------:R-:W-:Y:S01]  /*5710*/  UMOV UR7, UR8 ;  /* 0x0000000800077c82 */ /* 0x000fe20008000000 */
[----:B------:R-:W-:-:S11]  /*5720*/  UISETP.NE.AND UP0, UPT, UR9, 0x1, UPT ;  /* 0x000000010900788c */ /* 0x000fd6000bf05270 */
[----:B------:R-:W-:Y:S02]  /*5730*/  @UP0 ULDC.64 UR10, c[0x0][0x8d0] ;  /* 0x00023400000a0ab9 */ /* 0x000fe40000000a00 */
[----:B------:R-:W-:-:S04]  /*5740*/  UIMAD.WIDE.U32 UR4, UR8, UR10, URZ ;  /* 0x0000000a080472a5 */ /* 0x000fc8000f8e003f */
[----:B------:R-:W-:-:S04]  /*5750*/  @UP0 USHF.R.U32.HI UR7, URZ, UR11, UR5 ;  /* 0x0000000b3f070299 */ /* 0x000fc80008011605 */
[----:B------:R-:W-:-:S12]  /*5760*/  UIMAD UR4, UR7, UR9, URZ ;  /* 0x00000009070472a4 */ /* 0x000fd8000f8e023f */
.L_x_2443:
        /* <DEDUP_REMOVED lines=67> */
.L_x_2446:
[----:B------:R-:W-:Y:S05]  /*5ba0*/  BSYNC B0 ;  /* 0x0000000000007941 */ /* 0x000fea0003800000 */
.L_x_2445:
        /* <DEDUP_REMOVED lines=19> */
.L_x_2448:
[----:B------:R-:W-:Y:S05]  /*5ce0*/  BSYNC B0 ;  /* 0x0000000000007941 */ /* 0x000fea0003800000 */
.L_x_2447:
[----:B------:R-:W-:Y:S06]  /*5cf0*/  BAR.ARV 0xa, 0xa0 ;  /* 0x0282800000007b1d */ /* 0x000fec0000002000 */
[----:B------:R-:W-:Y:S04]  /*5d00*/  BSSY B0, `(.L_x_2449) ;  /* 0x0000003000007945 */ /* 0x000fe80003800000 */
[----:B------:R-:W-:Y:S05]  /*5d10*/  @!P0 BRA `(.L_x_2450) ;  /* 0x0000000000048947 */ /* 0x000fea0003800000 */
[----:B------:R-:W-:-:S04]  /*5d20*/  DEPBAR.LE SB0, 0x0 ;  /* 0x000080000000791a */ /* 0x000fc80000000000 */
.L_x_2450:
[----:B------:R-:W-:Y:S05]  /*5d30*/  BSYNC B0 ;  /* 0x0000000000007941 */ /* 0x000fea0003800000 */
.L_x_2449:
[----:B------:R-:W-:Y:S06]  /*5d40*/  BAR.ARV 0xb, 0xa0 ;  /* 0x02c2800000007b1d */ /* 0x000fec0000002000 */
[----:B------:R-:W-:Y:S01]  /*5d50*/  UIADD3 UR12, UR8, 0x1, URZ ;  /* 0x00000001080c7890 */ /* 0x000fe2000fffe03f */
[----:B------:R-:W-:Y:S11]  /*5d60*/  BRA `(.L_x_2451) ;  /* 0x0000000000047947 */ /* 0x000ff60003800000 */
.L_x_2444:
[----:B------:R-:W-:-:S05]  /*5d70*/  UMOV UR12, UR8 ;  /* 0x00000008000c7c82 */ /* 0x000fca0008000000 */
.L_x_2451:
        /* <DEDUP_REMOVED lines=18> */
.L_x_2464:
        /* <DEDUP_REMOVED lines=20> */
.L_x_2453:
[----:B------:R-:W-:Y:S05]  /*5fe0*/  BSYNC B0 ;  /* 0x0000000000007941 */ /* 0x000fea0003800000 */
.L_x_2452:
        /* <DEDUP_REMOVED lines=13> */
.L_x_2455:
[----:B------:R-:W-:Y:S05]  /*60c0*/  BSYNC B0 ;  /* 0x0000000000007941 */ /* 0x000fea0003800000 */
.L_x_2454:
[----:B------:R-:W-:Y:S06]  /*60d0*/  BAR.ARV 0xa, 0xa0 ;  /* 0x0282800000007b1d */ /* 0x000fec0000002000 */
[----:B------:R-:W-:Y:S04]  /*60e0*/  BSSY B0, `(.L_x_2456) ;  /* 0x0000003000007945 */ /* 0x000fe80003800000 */
[----:B------:R-:W-:Y:S05]  /*60f0*/  @!P0 BRA `(.L_x_2457) ;  /* 0x0000000000048947 */ /* 0x000fea0003800000 */
[----:B------:R-:W-:-:S04]  /*6100*/  DEPBAR.LE SB0, 0x0 ;  /* 0x000080000000791a */ /* 0x000fc80000000000 */
.L_x_2457:
[----:B------:R-:W-:Y:S05]  /*6110*/  BSYNC B0 ;  /* 0x0000000000007941 */ /* 0x000fea0003800000 */
.L_x_2456:
        /* <DEDUP_REMOVED lines=13> */
.L_x_2459:
[----:B------:R-:W-:Y:S05]  /*61f0*/  BSYNC B0 ;  /* 0x0000000000007941 */ /* 0x000fea0003800000 */
.L_x_2458:
        /* <DEDUP_REMOVED lines=13> */
.L_x_2461:
[----:B------:R-:W-:Y:S05]  /*62d0*/  BSYNC B0 ;  /* 0x0000000000007941 */ /* 0x000fea0003800000 */
.L_x_2460:
[----:B------:R-:W-:Y:S01]  /*62e0*/  UIADD3 UR12, UR12, 0x2, URZ ;  /* 0x000000020c0c7890 */ /* 0x000fe2000fffe03f */
[----:B------:R-:W-:Y:S06]  /*62f0*/  BAR.ARV 0xa, 0xa0 ;  /* 0x0282800000007b1d */ /* 0x000fec0000002000 */
[----:B------:R-:W-:Y:S01]  /*6300*/  UISETP.GE.AND UP0, UPT, UR12, UR5, UPT ;  /* 0x000000050c00728c */ /* 0x000fe2000bf06270 */
[----:B------:R-:W-:Y:S04]  /*6310*/  BSSY B0, `(.L_x_2462) ;  /* 0x0000003000007945 */ /* 0x000fe80003800000 */
[----:B------:R-:W-:Y:S06]  /*6320*/  @!P0 BRA `(.L_x_2463) ;  /* 0x0000000000048947 */ /* 0x000fec0003800000 */
[----:B------:R-:W-:-:S04]  /*6330*/  DEPBAR.LE SB0, 0x0 ;  /* 0x000080000000791a */ /* 0x000fc80000000000 */
.L_x_2463:
[----:B------:R-:W-:Y:S05]  /*6340*/  BSYNC B0 ;  /* 0x0000000000007941 */ /* 0x000fea0003800000 */
.L_x_2462:
[----:B------:R-:W-:Y:S06]  /*6350*/  BAR.ARV 0xb, 0xa0 ;  /* 0x02c2800000007b1d */ /* 0x000fec0000002000 */
[----:B------:R-:W-:Y:S01]  /*6360*/  PLOP3.LUT P1, PT, PT, PT, UP0, 0x80, 0x0 ;  /* 0x000000000000781c */ /* 0x000fe20003f2f008 */
[----:B------:R-:W-:Y:S02]  /*6370*/  UIADD3 UR20, UR20, 0x3000, URZ ;  /* 0x0000300014147890 */ /* 0x000fe4000fffe03f */
[----:B------:R-:W-:-:S10]  /*6380*/  UIADD3 UR4, UR4, 0x3000, URZ ;  /* 0x0000300004047890 */ /* 0x000fd4000fffe03f */
[----:B------:R-:W-:Y:S05]  /*6390*/  @!P1 BRA `(.L_x_2464) ;  /* 0xfffffff800c09947 */ /* 0x000fea000383ffff */
[----:B------:R-:W-:Y:S05]  /*63a0*/  BRA `(.L_x_2416) ;  /* 0x0000002400f47947 */ /* 0x000fea0003800000 */
.L_x_2441:
        /* <DEDUP_REMOVED lines=21> */
.L_x_2465:
[----:B------:R-:W-:Y:S01]  /*6500*/  ULDC UR8, c[0x0][0x8cc] ;  /* 0x0002330000087ab9 */ /* 0x000fe20000000800 */
[----:B------:R-:W-:Y:S01]  /*6510*/  UMOV UR11, UR7 ;  /* 0x00000007000b7c82 */ /* 0x000fe20008000000 */
[----:B------:R-:W-:-:S11]  /*6520*/  UISETP.NE.AND UP0, UPT, UR8, 0x1, UPT ;  /* 0x000000010800788c */ /* 0x000fd6000bf05270 */
[----:B------:R-:W-:Y:S02]  /*6530*/  @UP0 ULDC.64 UR12, c[0x0][0x8d0] ;  /* 0x00023400000c0ab9 */ /* 0x000fe40000000a00 */
[----:B------:R-:W-:-:S04]  /*6540*/  UIMAD.WIDE.U32 UR4, UR7, UR12, URZ ;  /* 0x0000000c070472a5 */ /* 0x000fc8000f8e003f */
[----:B------:R-:W-:-:S04]  /*6550*/  @UP0 USHF.R.U32.HI UR11, URZ, UR13, UR5 ;  /* 0x0000000d3f0b0299 */ /* 0x000fc80008011605 */
[----:B------:R-:W-:-:S12]  /*6560*/  UIMAD UR4, UR11, UR8, URZ ;  /* 0x000000080b0472a4 */ /* 0x000fd8000f8e023f */
.L_x_2466:
        /* <DEDUP_REMOVED lines=70> */
.L_x_2497:
        /* <DEDUP_REMOVED lines=15> */
.L_x_2470:
        /* <DEDUP_REMOVED lines=66> */
[----:B------:R-:W-:Y:S01]  /*6ee0*/  ISETP.GE.AND P1, PT, R4, R6, PT ;  /* 0x000000060400720c */ /* 0x000fe20003f26270 */
[----:B------:R-:W-:Y:S01]  /*6ef0*/  UTMALDG.4D [UR16], [UR48], desc[UR50] ;  /* 0x00003210300075b4 */ /* 0x000fe20008019000 */
[----:B------:R-:W-:Y:S01]  /*6f00*/  UMOV UR60, UR12 ;  /* 0x0000000c003c7c82 */ /* 0x000fe20008000000 */
        /* <DEDUP_REMOVED lines=30> */
[----:B-1----:R-:W-:Y:S01]  /*70f0*/  UIADD3 UR24, UR8, 0x6000, URZ ;  /* 0x0000600008187890 */ /* 0x002fe2000fffe03f */
[----:B------:R-:W-:Y:S01]  /*7100*/  UMOV UR26, UR18 ;  /* 0x00000012001a7c82 */ /* 0x000fe20008000000 */
[----:B------:R3:W-:Y:S01]  /*7110*/  UTMALDG.4D [UR40], [UR46], desc[UR54] ;  /* 0x000036282e0075b4 */ /* 0x0007e20008019000 */
[----:B--2---:R-:W-:-:S02]  /*7120*/  UIADD3 UR32, UR8, 0x8000, URZ ;  /* 0x0000800008207890 */ /* 0x004fc4000fffe03f */
[----:B------:R-:W-:-:S04]  /*7130*/  UIADD3 UR8, UR8, 0xa000, URZ ;  /* 0x0000a00008087890 */ /* 0x000fc8000fffe03f */
[----:B------:R3:W-:Y:S03]  /*7140*/  UTMALDG.4D [UR24], [UR30], desc[UR54] ;  /* 0x000036181e0075b4 */ /* 0x0007e60008019000 */
        /* <DEDUP_REMOVED lines=21> */
.L_x_2481:
[----:B--234-:R-:W-:-:S04]  /*72a0*/  SHF.L.U32 R21, R11, 0x1f, RZ ;  /* 0x0000001f0b157819 */ /* 0x01cfc800000006ff */
[----:B------:R-:W1:Y:S02]  /*72b0*/  SYNCS.PHASECHK.TRANS64.TRYWAIT P1, [R16+URZ+0x26840], R21 ;  /* 0x02684015100075a7 */ /* 0x000e64000802017f */
[----:B-1----:R-:W-:Y:S05]  /*72c0*/  @!P1 BRA `(.L_x_2473) ;  /* 0x0000001800ac9947 */ /* 0x002fea0003800000 */
.L_x_2498:
[----:B------:R-:W-:Y:S05]  /*72d0*/  @P0 BRA `(.L_x_2474) ;  /* 0x0000000000140947 */ /* 0x000fea0003800000 */
[----:B------:R-:W-:Y:S01]  /*72e0*/  ISETP.NE.AND P1, PT, R6, RZ, PT ;  /* 0x000000ff0600720c */ /* 0x000fe20003f25270 */
[----:B------:R-:W-:-:S04]  /*72f0*/  IMAD.MOV.U32 R3, RZ, RZ, 0x3100 ;  /* 0x00003100ff037424 */ /* 0x000fc800078e00ff */
[----:B------:R3:W-:Y:S08]  /*7300*/  SYNCS.ARRIVE.TRANS64 RZ, [R16+URZ+0x26830], R3 ;  /* 0x0268300310ff79a7 */ /* 0x0007f0000800003f */
[----:B------:R-:W-:Y:S05]  /*7310*/  @!P1 BRA `(.L_x_2474) ;  /* 0x0000000000049947 */ /* 0x000fea0003800000 */
[----:B------:R-:W-:Y:S01]  /*7320*/  BPT.TRAP 0x1 ;  /* 0x000000040000795c */ /* 0x000fe20000300000 */
.L_x_2474:
        /* <DEDUP_REMOVED lines=43> */
.L_x_2499:
[----:B------:R-:W-:Y:S05]  /*75e0*/  @P0 BRA `(.L_x_2476) ;  /* 0x0000000000140947 */ /* 0x000fea0003800000 */
[----:B------:R-:W-:Y:S01]  /*75f0*/  ISETP.NE.AND P1, PT, R6, RZ, PT ;  /* 0x000000ff0600720c */ /* 0x000fe20003f25270 */
[----:B------:R-:W-:-:S04]  /*7600*/  IMAD.MOV.U32 R2, RZ, RZ, 0x3100 ;  /* 0x00003100ff027424 */ /* 0x000fc800078e00ff */
[----:B------:R3:W-:Y:S08]  /*7610*/  SYNCS.ARRIVE.TRANS64 RZ, [R16+URZ+0x26818], R2 ;  /* 0x0268180210ff79a7 */ /* 0x0007f0000800003f */
[----:B------:R-:W-:Y:S05]  /*7620*/  @!P1 BRA `(.L_x_2476) ;  /* 0x0000000000049947 */ /* 0x000fea0003800000 */
[----:B------:R-:W-:Y:S01]  /*7630*/  BPT.TRAP 0x1 ;  /* 0x000000040000795c */ /* 0x000fe20000300000 */
.L_x_2476:
        /* <DEDUP_REMOVED lines=43> */
.L_x_2500:
[----:B------:R-:W-:Y:S05]  /*78f0*/  @P0 BRA `(.L_x_2478) ;  /* 0x0000000000140947 */ /* 0x000fea0003800000 */
[----:B------:R-:W-:Y:S01]  /*7900*/  ISETP.NE.AND P1, PT, R6, RZ, PT ;  /* 0x000000ff0600720c */ /* 0x000fe20003f25270 */
[----:B-123--:R-:W-:-:S04]  /*7910*/  IMAD.MOV.U32 R21, RZ, RZ, 0x3100 ;  /* 0x00003100ff157424 */ /* 0x00efc800078e00ff */
[----:B------:R4:W-:Y:S08]  /*7920*/  SYNCS.ARRIVE.TRANS64 RZ, [R16+URZ+0x26838], R21 ;  /* 0x0268381510ff79a7 */ /* 0x0009f0000800003f */
[----:B------:R-:W-:Y:S05]  /*7930*/  @!P1 BRA `(.L_x_2478) ;  /* 0x0000000000049947 */ /* 0x000fea0003800000 */
[----:B------:R-:W-:Y:S01]  /*7940*/  BPT.TRAP 0x1 ;  /* 0x000000040000795c */ /* 0x000fe20000300000 */
.L_x_2478:
        /* <DEDUP_REMOVED lines=38> */
.L_x_2502:
[----:B------:R-:W-:Y:S05]  /*7bb0*/  @P0 BRA `(.L_x_2480) ;  /* 0x0000000000140947 */ /* 0x000fea0003800000 */
[----:B------:R-:W-:Y:S01]  /*7bc0*/  ISETP.NE.AND P1, PT, R6, RZ, PT ;  /* 0x000000ff0600720c */ /* 0x000fe20003f25270 */
[----:B------:R-:W-:-:S04]  /*7bd0*/  IMAD.MOV.U32 R5, RZ, RZ, 0x3100 ;  /* 0x00003100ff057424 */ /* 0x000fc800078e00ff */
[----:B------:R1:W-:Y:S08]  /*7be0*/  SYNCS.ARRIVE.TRANS64 RZ, [R16+URZ+0x26810], R5 ;  /* 0x0268100510ff79a7 */ /* 0x0003f0000800003f */
[----:B------:R-:W-:Y:S05]  /*7bf0*/  @!P1 BRA `(.L_x_2480) ;  /* 0x0000000000049947 */ /* 0x000fea0003800000 */
[----:B------:R-:W-:Y:S01]  /*7c00*/  BPT.TRAP 0x1 ;  /* 0x000000040000795c */ /* 0x000fe20000300000 */
.L_x_2480:
        /* <DEDUP_REMOVED lines=44> */
.L_x_2472:
        /* <DEDUP_REMOVED lines=8> */
.L_x_2503:
[----:B------:R-:W-:Y:S05]  /*7f50*/  @P0 BRA `(.L_x_2483) ;  /* 0x0000000000140947 */ /* 0x000fea0003800000 */
[----:B------:R-:W-:Y:S01]  /*7f60*/  ISETP.NE.AND P1, PT, R6, RZ, PT ;  /* 0x000000ff0600720c */ /* 0x000fe20003f25270 */
[----:B------:R-:W-:-:S04]  /*7f70*/  IMAD.MOV.U32 R5, RZ, RZ, 0x3100 ;  /* 0x00003100ff057424 */ /* 0x000fc800078e00ff */
[----:B------:R2:W-:Y:S08]  /*7f80*/  SYNCS.ARRIVE.TRANS64 RZ, [R16+URZ+0x26830], R5 ;  /* 0x0268300510ff79a7 */ /* 0x0005f0000800003f */
[----:B------:R-:W-:Y:S05]  /*7f90*/  @!P1 BRA `(.L_x_2483) ;  /* 0x0000000000049947 */ /* 0x000fea0003800000 */
[----:B------:R-:W-:Y:S01]  /*7fa0*/  BPT.TRAP 0x1 ;  /* 0x000000040000795c */ /* 0x000fe20000300000 */
.L_x_2483:
        /* <DEDUP_REMOVED lines=40> */
.L_x_2504:
[----:B------:R-:W-:Y:S05]  /*8230*/  @P0 BRA `(.L_x_2485) ;  /* 0x0000000000140947 */ /* 0x000fea0003800000 */
[----:B------:R-:W-:Y:S01]  /*8240*/  ISETP.NE.AND P0, PT, R6, RZ, PT ;  /* 0x000000ff0600720c */ /* 0x000fe20003f05270 */
[----:B------:R-:W-:-:S04]  /*8250*/  IMAD.MOV.U32 R5, RZ, RZ, 0x3100 ;  /* 0x00003100ff057424 */ /* 0x000fc800078e00ff */
[----:B------:R1:W-:Y:S08]  /*8260*/  SYNCS.ARRIVE.TRANS64 RZ, [R16+URZ+0x26818], R5 ;  /* 0x0268180510ff79a7 */ /* 0x0003f0000800003f */
[----:B------:R-:W-:Y:S05]  /*8270*/  @!P0 BRA `(.L_x_2485) ;  /* 0x0000000000048947 */ /* 0x000fea0003800000 */
[----:B------:R-:W-:Y:S01]  /*8280*/  BPT.TRAP 0x1 ;  /* 0x000000040000795c */ /* 0x000fe20000300000 */
.L_x_2485:
        /* <DEDUP_REMOVED lines=44> */
.L_x_2471:
[----:B------:R-:W1:Y:S01]  /*8550*/  S2R R0, SR_TID.X ;  /* 0x0000000000007919 */ /* 0x000e620000002100 */
[----:B------:R-:W-:Y:S01]  /*8560*/  IMAD R3, R19, 0x8, R16 ;  /* 0x0000000813037824 */ /* 0x000fe200078e0210 */
[----:B-1----:R-:W-:Y:S02]  /*8570*/  LOP3.LUT R2, R0, 0x7f, RZ, 0xc0, !PT ;  /* 0x0000007f00027812 */ /* 0x002fe400078ec0ff */
[----:B------:R-:W-:Y:S02]  /*8580*/  SHF.L.U32 R0, R11, 0x1f, RZ ;  /* 0x0000001f0b007819 */ /* 0x000fe400000006ff */
[----:B------:R-:W-:Y:S02]  /*8590*/  ISETP.NE.AND P1, PT, R2, RZ, PT ;  /* 0x000000ff0200720c */ /* 0x000fe40003f25270 */
[----:B------:R-:W1:Y:S02]  /*85a0*/  SYNCS.PHASECHK.TRANS64.TRYWAIT P0, [R3+URZ+0x26840], R0 ;  /* 0x02684000030075a7 */ /* 0x000e64000800017f */
[----:B-1----:R-:W-:Y:S09]  /*85b0*/  @!P0 BRA `(.L_x_2486) ;  /* 0x00000008006c8947 */ /* 0x002ff20003800000 */
.L_x_2505:
[----:B------:R-:W-:Y:S05]  /*85c0*/  @P1 BRA `(.L_x_2487) ;  /* 0x0000000000181947 */ /* 0x000fea0003800000 */
[----:B------:R-:W1:Y:S01]  /*85d0*/  S2R R2, SR_TID.X ;  /* 0x0000000000027919 */ /* 0x000e620000002100 */
[----:B------:R-:W-:-:S04]  /*85e0*/  IMAD.MOV.U32 R0, RZ, RZ, 0x3100 ;  /* 0x00003100ff007424 */ /* 0x000fc800078e00ff */
[----:B------:R1:W-:Y:S02]  /*85f0*/  SYNCS.ARRIVE.TRANS64 RZ, [R3+URZ+0x26830], R0 ;  /* 0x0268300003ff79a7 */ /* 0x0003e4000800003f */
[----:B-1----:R-:W-:-:S13]  /*8600*/  LOP3.LUT P0, RZ, R2, 0x1f, RZ, 0xc0, !PT ;  /* 0x0000001f02ff7812 */ /* 0x002fda000780c0ff */
[----:B------:R-:W-:Y:S05]  /*8610*/  @!P0 BRA `(.L_x_2487) ;  /* 0x0000000000048947 */ /* 0x000fea0003800000 */
[----:B------:R-:W-:Y:S01]  /*8620*/  BPT.TRAP 0x1 ;  /* 0x000000040000795c */ /* 0x000fe20000300000 */
.L_x_2487:
        /* <DEDUP_REMOVED lines=47> */
.L_x_2468:
[----:B------:R-:W-:Y:S05]  /*8920*/  BSYNC B0 ;  /* 0x0000000000007941 */ /* 0x000fea0003800000 */
.L_x_2467:
[----:B------:R-:W-:-:S03]  /*8930*/  UMOV UR7, 0xffffffff ;  /* 0xffffffff00077882 */ /* 0x000fc60000000000 */
[----:B------:R-:W-:Y:S05]  /*8940*/  BRA.DIV UR7, `(.L_x_2488) ;  /* 0x00000006079c7947 */ /* 0x000fea000b800000 */
[----:B------:R-:W-:-:S13]  /*8950*/  ELECT P6, URZ, PT ;  /* 0x00000000003f782f */ /* 0x000fda00038c0000 */
.L_x_2508:
[----:B------:R-:W-:Y:S05]  /*8960*/  @!P6 BRA `(.L_x_2416) ;  /* 0x000000000084e947 */ /* 0x000fea0003800000 */
[----:B------:R-:W-:-:S06]  /*8970*/  ULOP3.LUT UR7, UR38, 0x2, URZ, 0xfc, !UPT ;  /* 0x0000000226077892 */ /* 0x000fcc000f8efc3f */
[----:B------:R-:W-:-:S05]  /*8980*/  IMAD.U32 R2, RZ, RZ, UR7 ;  /* 0x00000007ff027e24 */ /* 0x000fca000f8e00ff */
[----:B------:R-:W-:-:S13]  /*8990*/  ISETP.NE.AND P2, PT, R2, 0x3, PT ;  /* 0x000000030200780c */ /* 0x000fda0003f45270 */
[----:B------:R-:W-:Y:S05]  /*89a0*/  @!P2 BRA `(.L_x_2489) ;  /* 0x000000000004a947 */ /* 0x000fea0003800000 */
[----:B------:R-:W-:Y:S01]  /*89b0*/  BPT.TRAP 0x1 ;  /* 0x000000040000795c */ /* 0x000fe20000300000 */
.L_x_2489:
        /* <DEDUP_REMOVED lines=15> */
.L_x_2509:
[----:B------:R-:W2:Y:S02]  /*8ab0*/  SYNCS.PHASECHK.TRANS64.TRYWAIT P0, [R3+URZ], R2 ;  /* 0x00000002030075a7 */ /* 0x000ea4000800017f */
[----:B--2---:R-:W-:Y:S05]  /*8ac0*/  @!P0 BRA `(.L_x_2491) ;  /* 0x0000000400708947 */ /* 0x004fea0003800000 */
.L_x_2510:
[----:B------:R-:W-:Y:S05]  /*8ad0*/  @!P2 BRA `(.L_x_2492) ;  /* 0x000000000004a947 */ /* 0x000fea0003800000 */
[----:B------:R-:W-:Y:S01]  /*8ae0*/  BPT.TRAP 0x1 ;  /* 0x000000040000795c */ /* 0x000fe20000300000 */
.L_x_2492:
[----:B--2---:R-:W-:-:S04]  /*8af0*/  VIADD R3, R7, 0x26840 ;  /* 0x0002684007037836 */ /* 0x004fc80000000000 */
[----:B------:R-:W-:-:S04]  /*8b00*/  IMAD R0, R0, 0x8, R3 ;  /* 0x0000000800007824 */ /* 0x000fc800078e0203 */
[----:B------:R-:W2:Y:S02]  /*8b10*/  SYNCS.PHASECHK.TRANS64.TRYWAIT P0, [R0+URZ], R5 ;  /* 0x00000005000075a7 */ /* 0x000ea4000800017f */
[----:B--2---:R-:W-:Y:S05]  /*8b20*/  @!P0 BRA `(.L_x_2493) ;  /* 0x00000004006c8947 */ /* 0x004fea0003800000 */
.L_x_2511:
[----:B------:R-:W-:-:S07]  /*8b30*/  IMAD R3, R4, 0x8, R3 ;  /* 0x0000000804037824 */ /* 0x000fce00078e0203 */
.L_x_2494:
[----:B---3--:R3:W4:Y:S02]  /*8b40*/  SYNCS.PHASECHK.TRANS64.TRYWAIT P0, [R3+URZ], R2 ;  /* 0x00000002030075a7 */ /* 0x008724000800017f */
[----:B----4-:R-:W-:Y:S05]  /*8b50*/  @!P0 NANOSLEEP.SYNCS 0x989680 ;  /* 0x009896800000895d */ /* 0x010fea0003900000 */
[----:B------:R-:W4:Y:S02]  /*8b60*/  @!P0 SYNCS.PHASECHK.TRANS64 P0, [R3+URZ], R2 ;  /* 0x00000002030085a7 */ /* 0x000f24000800007f */
[----:B----4-:R-:W-:Y:S05]  /*8b70*/  @!P0 BRA `(.L_x_2494) ;  /* 0xfffffffc00f08947 */ /* 0x010fea000383ffff */
.L_x_2416:
[----:B------:R-:W-:Y:S05]  /*8b80*/  BSYNC B6 ;  /* 0x0000000000067941 */ /* 0x000fea0003800000 */
.L_x_2411:
[----:B------:R-:W-:Y:S05]  /*8b90*/  EXIT ;  /* 0x000000000000794d */ /* 0x000fea0003800000 */
.L_x_2422:
[----:B------:R-:W-:Y:S02]  /*8ba0*/  IMAD.MOV.U32 R13, RZ, RZ, R17 ;  /* 0x000000ffff0d7224 */ /* 0x000fe400078e0011 */
[----:B------:R-:W-:Y:S02]  /*8bb0*/  IMAD.MOV.U32 R12, RZ, RZ, RZ ;  /* 0x000000ffff0c7224 */ /* 0x000fe400078e00ff */
[----:B------:R-:W-:Y:S02]  /*8bc0*/  IMAD.MOV.U32 R11, RZ, RZ, 0x1f ;  /* 0x0000001fff0b7424 */ /* 0x000fe400078e00ff */
[----:B------:R-:W-:-:S07]  /*8bd0*/  IMAD.MOV.U32 R15, RZ, RZ, -0x1 ;  /* 0xffffffffff0f7424 */ /* 0x000fce00078e00ff */
[----:B------:R-:W-:Y:S05]  /*8be0*/  WARPSYNC.COLLECTIVE R15, `(.L_x_2495) ;  /* 0x000000000f087348 */ /* 0x000fea0003c00000 */
[----:B------:R1:W2:Y:S02]  /*8bf0*/  SHFL.IDX P6, R14, R13, R12, R11 ;  /* 0x0000000c0d0e7389 */ /* 0x0002a400000c000b */
[----:B-12---:R-:W-:Y:S01]  /*8c00*/  ENDCOLLECTIVE ;  /* 0x000000000000791b */ /* 0x006fe20003800000 */
.L_x_2495:
[----:B------:R-:W-:Y:S05]  /*8c10*/  BRA `(.L_x_2496) ;  /* 0xffffff8400747947 */ /* 0x000fea000383ffff */
.L_x_2424:
[----:B--2---:R2:W3:Y:S02]  /*8c20*/  SYNCS.PHASECHK.TRANS64.TRYWAIT P0, [R235+URZ+0x26800], R4 ;  /* 0x02680004eb0075a7 */ /* 0x0044e4000800017f */
[----:B---3--:R-:W-:Y:S05]  /*8c30*/  @!P0 NANOSLEEP.SYNCS 0x989680 ;  /* 0x009896800000895d */ /* 0x008fea0003900000 */
[----:B------:R-:W3:Y:S02]  /*8c40*/  @!P0 SYNCS.PHASECHK.TRANS64 P0, [R235+URZ+0x26800], R4 ;  /* 0x02680004eb0085a7 */ /* 0x000ee4000800007f */
[----:B---3--:R-:W-:Y:S05]  /*8c50*/  @!P0 BRA `(.L_x_2424) ;  /* 0xfffffffc00f08947 */ /* 0x008fea000383ffff */
[----:B------:R-:W-:Y:S05]  /*8c60*/  BRA `(.L_x_2423) ;  /* 0xffffff84009c7947 */ /* 0x000fea000383ffff */
.L_x_2429:
[----:B--2---:R-:W-:-:S04]  /*8c70*/  IMAD.U32 R5, RZ, RZ, UR9 ;  /* 0x00000009ff057e24 */ /* 0x004fc8000f8e00ff */
[----:B------:R2:W3:Y:S03]  /*8c80*/  SYNCS.PHASECHK.TRANS64.TRYWAIT P1, [R5+URZ+0x26810], R120 ;  /* 0x02681078050075a7 */ /* 0x0004e6000802017f */
[----:B---3--:R-:W-:Y:S05]  /*8c90*/  @!P1 NANOSLEEP.SYNCS 0x989680 ;  /* 0x009896800000995d */ /* 0x008fea0003900000 */
[----:B------:R-:W3:Y:S02]  /*8ca0*/  @!P1 SYNCS.PHASECHK.TRANS64 P1, [R5+URZ+0x26810], R120 ;  /* 0x02681078050095a7 */ /* 0x000ee4000802007f */
[----:B---3--:R-:W-:Y:S05]  /*8cb0*/  @!P1 BRA `(.L_x_2429) ;  /* 0xfffffffc00ec9947 */ /* 0x008fea000383ffff */
[----:B------:R-:W-:Y:S05]  /*8cc0*/  BRA `(.L_x_2428) ;  /* 0xffffff8c00f87947 */ /* 0x000fea000383ffff */
.L_x_2433:
[----:B------:R-:W-:-:S04]  /*8cd0*/  IMAD.U32 R121, RZ, RZ, UR9 ;  /* 0x00000009ff797e24 */ /* 0x000fc8000f8e00ff */
[----:B------:R1:W1:Y:S03]  /*8ce0*/  SYNCS.PHASECHK.TRANS64.TRYWAIT P1, [R121+URZ+0x26830], R120 ;  /* 0x02683078790075a7 */ /* 0x000266000802017f */
[----:B-1----:R-:W-:Y:S05]  /*8cf0*/  @!P1 NANOSLEEP.SYNCS 0x989680 ;  /* 0x009896800000995d */ /* 0x002fea0003900000 */
[----:B------:R-:W1:Y:S02]  /*8d00*/  @!P1 SYNCS.PHASECHK.TRANS64 P1, [R121+URZ+0x26830], R120 ;  /* 0x02683078790095a7 */ /* 0x000e64000802007f */
[----:B-1----:R-:W-:Y:S05]  /*8d10*/  @!P1 BRA `(.L_x_2433) ;  /* 0xfffffffc00ec9947 */ /* 0x002fea000383ffff */
[----:B------:R-:W-:Y:S05]  /*8d20*/  BRA `(.L_x_2432) ;  /* 0xffffff9400bc7947 */ /* 0x000fea000383ffff */
.L_x_2469:
[----:B-1----:R1:W2:Y:S02]  /*8d30*/  SYNCS.PHASECHK.TRANS64.TRYWAIT P0, [R16+URZ+0x26820], R3 ;  /* 0x02682003100075a7 */ /* 0x0022a4000800017f */
[----:B--2---:R-:W-:Y:S05]  /*8d40*/  @!P0 NANOSLEEP.SYNCS 0x989680 ;  /* 0x009896800000895d */ /* 0x004fea0003900000 */
[----:B------:R-:W2:Y:S02]  /*8d50*/  @!P0 SYNCS.PHASECHK.TRANS64 P0, [R16+URZ+0x26820], R3 ;  /* 0x02682003100085a7 */ /* 0x000ea4000800007f */
[----:B--2---:R-:W-:Y:S05]  /*8d60*/  @!P0 BRA `(.L_x_2469) ;  /* 0xfffffffc00f08947 */ /* 0x004fea000383ffff */
[----:B------:R-:W-:Y:S05]  /*8d70*/  BRA `(.L_x_2497) ;  /* 0xffffffdc00147947 */ /* 0x000fea000383ffff */
.L_x_2473:
[----:B-1----:R1:W3:Y:S02]  /*8d80*/  SYNCS.PHASECHK.TRANS64.TRYWAIT P1, [R16+URZ+0x26840], R21 ;  /* 0x02684015100075a7 */ /* 0x0022e4000802017f */
[----:B---3--:R-:W-:Y:S05]  /*8d90*/  @!P1 NANOSLEEP.SYNCS 0x989680 ;  /* 0x009896800000995d */ /* 0x008fea0003900000 */
[----:B------:R-:W3:Y:S02]  /*8da0*/  @!P1 SYNCS.PHASECHK.TRANS64 P1, [R16+URZ+0x26840], R21 ;  /* 0x02684015100095a7 */ /* 0x000ee4000802007f */
[----:B---3--:R-:W-:Y:S05]  /*8db0*/  @!P1 BRA `(.L_x_2473) ;  /* 0xfffffffc00f09947 */ /* 0x008fea000383ffff */
[----:B------:R-:W-:Y:S05]  /*8dc0*/  BRA `(.L_x_2498) ;  /* 0xffffffe400407947 */ /* 0x000fea000383ffff */
.L_x_2475:
[----:B--2---:R2:W3:Y:S02]  /*8dd0*/  SYNCS.PHASECHK.TRANS64.TRYWAIT P1, [R16+URZ+0x26828], R21 ;  /* 0x02682815100075a7 */ /* 0x0044e4000802017f */
[----:B---3--:R-:W-:Y:S05]  /*8de0*/  @!P1 NANOSLEEP.SYNCS 0x989680 ;  /* 0x009896800000995d */ /* 0x008fea0003900000 */
[----:B------:R-:W3:Y:S02]  /*8df0*/  @!P1 SYNCS.PHASECHK.TRANS64 P1, [R16+URZ+0x26828], R21 ;  /* 0x02682815100095a7 */ /* 0x000ee4000802007f */
[----:B---3--:R-:W-:Y:S05]  /*8e00*/  @!P1 BRA `(.L_x_2475) ;  /* 0xfffffffc00f09947 */ /* 0x008fea000383ffff */
[----:B------:R-:W-:Y:S05]  /*8e10*/  BRA `(.L_x_2499) ;  /* 0xffffffe400f07947 */ /* 0x000fea000383ffff */
.L_x_2477:
[----:B---3--:R3:W4:Y:S02]  /*8e20*/  SYNCS.PHASECHK.TRANS64.TRYWAIT P1, [R16+URZ+0x26848], R21 ;  /* 0x02684815100075a7 */ /* 0x008724000802017f */
[----:B----4-:R-:W-:Y:S05]  /*8e30*/  @!P1 NANOSLEEP.SYNCS 0x989680 ;  /* 0x009896800000995d */ /* 0x010fea0003900000 */
[----:B------:R-:W4:Y:S02]  /*8e40*/  @!P1 SYNCS.PHASECHK.TRANS64 P1, [R16+URZ+0x26848], R21 ;  /* 0x02684815100095a7 */ /* 0x000f24000802007f */
[----:B----4-:R-:W-:Y:S05]  /*8e50*/  @!P1 BRA `(.L_x_2477) ;  /* 0xfffffffc00f09947 */ /* 0x010fea000383ffff */
[----:B------:R-:W-:Y:S05]  /*8e60*/  BRA `(.L_x_2500) ;  /* 0xffffffe800a07947 */ /* 0x000fea000383ffff */
.L_x_2479:
[----:B------:R-:W-:-:S07]  /*8e70*/  SHF.L.U32 R5, R11, 0x1f, RZ ;  /* 0x0000001f0b057819 */ /* 0x000fce00000006ff */
.L_x_2501:
[----:B------:R1:W1:Y:S02]  /*8e80*/  SYNCS.PHASECHK.TRANS64.TRYWAIT P1, [R16+URZ+0x26820], R5 ;  /* 0x02682005100075a7 */ /* 0x000264000802017f */
[----:B-1----:R-:W-:Y:S05]  /*8e90*/  @!P1 NANOSLEEP.SYNCS 0x989680 ;  /* 0x009896800000995d */ /* 0x002fea0003900000 */
[----:B------:R-:W1:Y:S02]  /*8ea0*/  @!P1 SYNCS.PHASECHK.TRANS64 P1, [R16+URZ+0x26820], R5 ;  /* 0x02682005100095a7 */ /* 0x000e64000802007f */
[----:B-1----:R-:W-:Y:S05]  /*8eb0*/  @!P1 BRA `(.L_x_2501) ;  /* 0xfffffffc00f09947 */ /* 0x002fea000383ffff */
[----:B------:R-:W-:Y:S05]  /*8ec0*/  BRA `(.L_x_2502) ;  /* 0xffffffec00387947 */ /* 0x000fea000383ffff */
.L_x_2482:
[----:B-1----:R1:W2:Y:S02]  /*8ed0*/  SYNCS.PHASECHK.TRANS64.TRYWAIT P1, [R16+URZ+0x26840], R13 ;  /* 0x0268400d100075a7 */ /* 0x0022a4000802017f */
[----:B--2---:R-:W-:Y:S05]  /*8ee0*/  @!P1 NANOSLEEP.SYNCS 0x989680 ;  /* 0x009896800000995d */ /* 0x004fea0003900000 */
[----:B------:R-:W2:Y:S02]  /*8ef0*/  @!P1 SYNCS.PHASECHK.TRANS64 P1, [R16+URZ+0x26840], R13 ;  /* 0x0268400d100095a7 */ /* 0x000ea4000802007f */
[----:B--2---:R-:W-:Y:S05]  /*8f00*/  @!P1 BRA `(.L_x_2482) ;  /* 0xfffffffc00f09947 */ /* 0x004fea000383ffff */
[----:B------:R-:W-:Y:S05]  /*8f10*/  BRA `(.L_x_2503) ;  /* 0xfffffff0000c7947 */ /* 0x000fea000383ffff */
.L_x_2484:
[----:B--2---:R2:W1:Y:S02]  /*8f20*/  SYNCS.PHASECHK.TRANS64.TRYWAIT P1, [R16+URZ+0x26828], R13 ;  /* 0x0268280d100075a7 */ /* 0x004464000802017f */
[----:B-1----:R-:W-:Y:S05]  /*8f30*/  @!P1 NANOSLEEP.SYNCS 0x989680 ;  /* 0x009896800000995d */ /* 0x002fea0003900000 */
[----:B------:R-:W1:Y:S02]  /*8f40*/  @!P1 SYNCS.PHASECHK.TRANS64 P1, [R16+URZ+0x26828], R13 ;  /* 0x0268280d100095a7 */ /* 0x000e64000802007f */
[----:B-1----:R-:W-:Y:S05]  /*8f50*/  @!P1 BRA `(.L_x_2484) ;  /* 0xfffffffc00f09947 */ /* 0x002fea000383ffff */
[----:B------:R-:W-:Y:S05]  /*8f60*/  BRA `(.L_x_2504) ;  /* 0xfffffff000b07947 */ /* 0x000fea000383ffff */
.L_x_2486:
[----:B------:R1:W1:Y:S02]  /*8f70*/  SYNCS.PHASECHK.TRANS64.TRYWAIT P0, [R3+URZ+0x26840], R0 ;  /* 0x02684000030075a7 */ /* 0x000264000800017f */
[----:B-1----:R-:W-:Y:S05]  /*8f80*/  @!P0 NANOSLEEP.SYNCS 0x989680 ;  /* 0x009896800000895d */ /* 0x002fea0003900000 */
[----:B------:R-:W1:Y:S02]  /*8f90*/  @!P0 SYNCS.PHASECHK.TRANS64 P0, [R3+URZ+0x26840], R0 ;  /* 0x02684000030085a7 */ /* 0x000e64000800007f */
[----:B-1----:R-:W-:Y:S05]  /*8fa0*/  @!P0 BRA `(.L_x_2486) ;  /* 0xfffffffc00f08947 */ /* 0x002fea000383ffff */
[----:B------:R-:W-:Y:S05]  /*8fb0*/  BRA `(.L_x_2505) ;  /* 0xfffffff400807947 */ /* 0x000fea000383ffff */
.L_x_2488:
[----:B------:R-:W-:Y:S01]  /*8fc0*/  BSSY B0, `(.L_x_2506) ;  /* 0x0000006000007945 */ /* 0x000fe20003800000 */
[----:B------:R-:W-:-:S07]  /*8fd0*/  IMAD.MOV.U32 R15, RZ, RZ, -0x1 ;  /* 0xffffffffff0f7424 */ /* 0x000fce00078e00ff */
[----:B------:R-:W-:Y:S05]  /*8fe0*/  WARPSYNC.COLLECTIVE R15, `(.L_x_2507) ;  /* 0x000000000f0c7348 */ /* 0x000fea0003c00000 */
[----:B------:R-:W-:Y:S02]  /*8ff0*/  ELECT P6, UR62, PT ;  /* 0x00000000003e782f */ /* 0x000fe400038c0000 */
[----:B------:R-:W-:Y:S01]  /*9000*/  MOV R14, UR62 ;  /* 0x0000003e000e7c02 */ /* 0x000fe20008000f00 */
[----:B------:R-:W-:Y:S10]  /*9010*/  ENDCOLLECTIVE ;  /* 0x000000000000791b */ /* 0x000ff40003800000 */
.L_x_2507:
[----:B------:R-:W-:Y:S05]  /*9020*/  BSYNC B0 ;  /* 0x0000000000007941 */ /* 0x000fea0003800000 */
.L_x_2506:
[----:B------:R-:W-:Y:S05]  /*9030*/  BRA `(.L_x_2508) ;  /* 0xfffffff800487947 */ /* 0x000fea000383ffff */
.L_x_2490:
[----:B-1----:R1:W2:Y:S02]  /*9040*/  SYNCS.PHASECHK.TRANS64.TRYWAIT P0, [R6+URZ], R5 ;  /* 0x00000005060075a7 */ /* 0x0022a4000800017f */
[----:B--2---:R-:W-:Y:S05]  /*9050*/  @!P0 NANOSLEEP.SYNCS 0x989680 ;  /* 0x009896800000895d */ /* 0x004fea0003900000 */
[----:B------:R-:W2:Y:S02]  /*9060*/  @!P0 SYNCS.PHASECHK.TRANS64 P0, [R6+URZ], R5 ;  /* 0x00000005060085a7 */ /* 0x000ea4000800007f */
[----:B--2---:R-:W-:Y:S05]  /*9070*/  @!P0 BRA `(.L_x_2490) ;  /* 0xfffffffc00f08947 */ /* 0x004fea000383ffff */
[----:B------:R-:W-:Y:S05]  /*9080*/  BRA `(.L_x_2509) ;  /* 0xfffffff800887947 */ /* 0x000fea000383ffff */
.L_x_2491:
[----:B--2---:R2:W3:Y:S02]  /*9090*/  SYNCS.PHASECHK.TRANS64.TRYWAIT P0, [R3+URZ], R2 ;  /* 0x00000002030075a7 */ /* 0x0044e4000800017f */
[----:B---3--:R-:W-:Y:S05]  /*90a0*/  @!P0 NANOSLEEP.SYNCS 0x989680 ;  /* 0x009896800000895d */ /* 0x008fea0003900000 */
[----:B------:R-:W3:Y:S02]  /*90b0*/  @!P0 SYNCS.PHASECHK.TRANS64 P0, [R3+URZ], R2 ;  /* 0x00000002030085a7 */ /* 0x000ee4000800007f */
[----:B---3--:R-:W-:Y:S05]  /*90c0*/  @!P0 BRA `(.L_x_2491) ;  /* 0xfffffffc00f08947 */ /* 0x008fea000383ffff */
[----:B------:R-:W-:Y:S05]  /*90d0*/  BRA `(.L_x_2510) ;  /* 0xfffffff8007c7947 */ /* 0x000fea000383ffff */
.L_x_2493:
[----:B--2---:R2:W3:Y:S02]  /*90e0*/  SYNCS.PHASECHK.TRANS64.TRYWAIT P0, [R0+URZ], R5 ;  /* 0x00000005000075a7 */ /* 0x0044e4000800017f */
[----:B---3--:R-:W-:Y:S05]  /*90f0*/  @!P0 NANOSLEEP.SYNCS 0x989680 ;  /* 0x009896800000895d */ /* 0x008fea0003900000 */
[----:B------:R-:W3:Y:S02]  /*9100*/  @!P0 SYNCS.PHASECHK.TRANS64 P0, [R0+URZ], R5 ;  /* 0x00000005000085a7 */ /* 0x000ee4000800007f */
[----:B---3--:R-:W-:Y:S05]  /*9110*/  @!P0 BRA `(.L_x_2493) ;  /* 0xfffffffc00f08947 */ /* 0x008fea000383ffff */
[----:B------:R-:W-:Y:S05]  /*9120*/  BRA `(.L_x_2511) ;  /* 0xfffffff800807947 */ /* 0x000fea000383ffff */
.L_x_2512:
        /* <DEDUP_REMOVED lines=13> */
.L_x_6569:


//--------------------- .text._ZN7cutlass13device_kernelIN5flash11enable_sm90INS1_16FlashAttnBwdSm90INS1_25CollectiveMainloopBwdSm90ILi2ELi2ELi2EN4cute5tupleIJNS5_1CILi1EEES8_S8_EEENS6_IJNS7_ILi64EEENS7_ILi128EEENS7_ILi96EEEEEENS_10bfloat16_tEfNS_4arch4Sm90ELb1ELb0ELb1ELb0ELb1ELb1ELb0ELb0ELi2ELi1ELi2ELi1ELb1EEENS1_24CollectiveEpilogueBwdGQAISD_fSG_Li256ELb0ELb1EEENS1_25SingleTileBwdLPTSchedulerILb0ELi128ELb1EEEEEEEEEvNT_6ParamsE --------------------------
	.section	.text._ZN7cutlass13device_kernelIN5flash11enable_sm90INS1_16FlashAttnBwdSm90INS1_25CollectiveMainloopBwdSm90ILi2ELi2ELi2EN4cute5tupleIJNS5_1CILi1EEES8_S8_EEENS6_IJNS7_ILi64EEENS7_ILi128EEENS7_ILi96EEEEEENS_10bfloat16_tEfNS_4arch4Sm90ELb1ELb0ELb1ELb0ELb1ELb1ELb0ELb0ELi2ELi1ELi2ELi1ELb1EEENS1_24CollectiveEpilogueBwdGQAISD_fSG_Li256ELb0ELb1EEENS1_25SingleTileBwdLPTSchedulerILb0ELi128ELb1EEEEEEEEEvNT_6ParamsE,"ax",@progbits
	.align	128
.text._ZN7cutlass13device_kernelIN5flash11enable_sm90INS1_16FlashAttnBwdSm90INS1_25CollectiveMainloopBwdSm90ILi2ELi2ELi2EN4cute5tupleIJNS5_1CILi1EEES8_S8_EEENS6_IJNS7_ILi64EEENS7_ILi128EEENS7_ILi96EEEEEENS_10bfloat16_tEfNS_4arch4Sm90ELb1ELb0ELb1ELb0ELb1ELb1ELb0ELb0ELi2ELi1ELi2ELi1ELb1EEENS1_24CollectiveEpilogueBwdGQAISD_fSG_Li256ELb0ELb1EEENS1_25SingleTileBwdLPTSchedulerILb0ELi128ELb1EEEEEEEEEvNT_6ParamsE:
        .type           _ZN7cutlass13device_kernelIN5flash11enable_sm90INS1_16FlashAttnBwdSm90INS1_25CollectiveMainloopBwdSm90ILi2ELi2ELi2EN4cute5tupleIJNS5_1CILi1EEES8_S8_EEENS6_IJNS7_ILi64EEENS7_ILi128EEENS7_ILi96EEEEEENS_10bfloat16_tEfNS_4arch4Sm90ELb1ELb0ELb1ELb0ELb1ELb1ELb0ELb0ELi2ELi1ELi2ELi1ELb1EEENS1_24CollectiveEpilogueBwdGQAISD_fSG_Li256ELb0ELb1EEENS1_25SingleTileBwdLPTSchedulerILb0ELi128ELb1EEEEEEEEEvNT_6ParamsE,@function
        .size           _ZN7cutlass13device_kernelIN5flash11enable_sm90INS1_16FlashAttnBwdSm90INS1_25CollectiveMainloopBwdSm90ILi2ELi2ELi2EN4cute5tupleIJNS5_1CILi1EEES8_S8_EEENS6_IJNS7_ILi64EEENS7_ILi128EEENS7_ILi96EEEEEENS_10bfloat16_tEfNS_4arch4Sm90ELb1ELb0ELb1ELb0ELb1ELb1ELb0ELb0ELi2ELi1ELi2ELi1ELb1EEENS1_24CollectiveEpilogueBwdGQAISD_fSG_Li256ELb0ELb1EEENS1_25SingleTileBwdLPTSchedulerILb0ELi128ELb1EEEEEEEEEvNT_6ParamsE,(.L_x_6570 - _ZN7cutlass13device_kernelIN5flash11enable_sm90INS1_16FlashAttnBwdSm90INS1_25CollectiveMainloopBwdSm90ILi2ELi2ELi2EN4cute5tupleIJNS5_1CILi1EEES8_S8_EEENS6_IJNS7_ILi64EEENS7_ILi128EEENS7_ILi96EEEEEENS_10bfloat16_tEfNS_4arch4Sm90ELb1ELb0ELb1ELb0ELb1ELb1ELb0ELb0ELi2ELi1ELi2ELi1ELb1EEENS1_24CollectiveEpilogueBwdGQAISD_fSG_Li256ELb0ELb1EEENS1_25SingleTileBwdLPTSchedulerILb0ELi128ELb1EEEEEEEEEvNT_6ParamsE)
        .other          _ZN7cutlass13device_kernelIN5flash11enable_sm90INS1_16FlashAttnBwdSm90INS1_25CollectiveMainloopBwdSm90ILi2ELi2ELi2EN4cute5tupleIJNS5_1CILi1EEES8_S8_EEENS6_IJNS7_ILi64EEENS7_ILi128EEENS7_ILi96EEEEEENS_10bfloat16_tEfNS_4arch4Sm90ELb1ELb0ELb1ELb0ELb1ELb1ELb0ELb0ELi2ELi1ELi2ELi1ELb1EEENS1_24CollectiveEpilogueBwdGQAISD_fSG_Li256ELb0ELb1EEENS1_25SingleTileBwdLPTSchedulerILb0ELi128ELb1EEEEEEEEEvNT_6ParamsE,@"STO_CUDA_ENTRY STV_DEFAULT"
_ZN7cutlass13device_kernelIN5flash11enable_sm90INS1_16FlashAttnBwdSm90INS1_25CollectiveMainloopBwdSm90ILi2ELi2ELi2EN4cute5tupleIJNS5_1CILi1EEES8_S8_EEENS6_IJNS7_ILi64EEENS7_ILi128EEENS7_ILi96EEEEEENS_10bfloat16_tEfNS_4arch4Sm90ELb1ELb0ELb1ELb0ELb1ELb1ELb0ELb0ELi2ELi1ELi2ELi1ELb1EEENS1_24CollectiveEpilogueBwdGQAISD_fSG_Li256ELb0ELb1EEENS1_25SingleTileBwdLPTSchedulerILb0ELi128ELb1EEEEEEEEEvNT_6ParamsE:
        /* <DEDUP_REMOVED lines=24> */
.L_x_2514:
[----:B------:R-:W-:Y:S05]  /*0180*/  BSYNC B0 ;  /* 0x0000000000007941 */ /* 0x000fea0003800000 */
.L_x_2513:
        /* <DEDUP_REMOVED lines=37> */
.L_x_2515:
        /* <DEDUP_REMOVED lines=22> */
.L_x_2516:
[----:B------:R-:W-:Y:S01]  /*0540*/  PLOP3.LUT P0, PT, PT, PT, UP0, 0x80, 0x0 ;  /* 0x000000000000781c */ /* 0x000fe20003f0f008 */
[----:B------:R-:W-:Y:S01]  /*0550*/  NOP ;  /* 0x0000000000007918 */ /* 0x000fe20000000000 */
[----:B------:R-:W-:Y:S01]  /*0560*/  ULDC.64 UR46, c[0x0][0x208] ;  /* 0x00008200002e7ab9 */ /* 0x000fe20000000a00 */
[----:B------:R-:W-:Y:S01]  /*0570*/  BSSY B6, `(.L_x_2517) ;  /* 0x0000955000067945 */ /* 0x000fe20003800000 */
[----:B-12-4-:R-:W-:Y:S09]  /*0580*/  BAR.SYNC.DEFER_BLOCKING 0x0 ;  /* 0x0000000000007b1d */ /* 0x016ff20000010000 */
[----:B------:R-:W-:Y:S05]  /*0590*/  @!P0 BRA `(.L_x_2518) ;  /* 0x0000005400348947 */ /* 0x000fea0003800000 */
.L_x_2519:
        /* <DEDUP_REMOVED lines=32> */
.L_x_2520:
[----:B------:R-:W-:Y:S01]  /*07a0*/  ULDC UR7, c[0x0][0x8cc] ;  /* 0x0002330000077ab9 */ /* 0x000fe20000000800 */
[----:B------:R-:W-:Y:S01]  /*07b0*/  UMOV UR36, UR10 ;  /* 0x0000000a00247c82 */ /* 0x000fe20008000000 */
[----:B------:R-:W-:-:S11]  /*07c0*/  UISETP.NE.AND UP0, UPT, UR7, 0x1, UPT ;  /* 0x000000010700788c */ /* 0x000fd6000bf05270 */
[----:B------:R-:W-:Y:S02]  /*07d0*/  @UP0 ULDC.64 UR8, c[0x0][0x8d0] ;  /* 0x0002340000080ab9 */ /* 0x000fe40000000a00 */
[----:B------:R-:W-:-:S04]  /*07e0*/  UIMAD.WIDE.U32 UR4, UR10, UR8, URZ ;  /* 0x000000080a0472a5 */ /* 0x000fc8000f8e003f */
[----:B------:R-:W-:-:S04]  /*07f0*/  @UP0 USHF.R.U32.HI UR36, URZ, UR9, UR5 ;  /* 0x000000093f240299 */ /* 0x000fc80008011605 */
[----:B------:R-:W-:-:S12]  /*0800*/  UIMAD UR4, UR36, UR7, URZ ;  /* 0x00000007240472a4 */ /* 0x000fd8000f8e023f */
.L_x_2521:
        /* <DEDUP_REMOVED lines=104> */
.L_x_2525:
        /* <DEDUP_REMOVED lines=15> */
.L_x_2524:
        /* <DEDUP_REMOVED lines=22> */
.L_x_2527:
        /* <DEDUP_REMOVED lines=15> */
.L_x_2526:
[----:B------:R-:W-:Y:S01]  /*11d0*/  SHF.R.S32.HI R19, RZ, 0x1f, R18 ;  /* 0x0000001fff137819 */ /* 0x000fe20000011412 */
[----:B------:R-:W-:-:S03]  /*11e0*/  UMOV UR4, 0xffffffff ;  /* 0xffffffff00047882 */ /* 0x000fc60000000000 */
[----:B------:R-:W-:-:S04]  /*11f0*/  LEA.HI R0, R19, R18, RZ, 0x7 ;  /* 0x0000001213007211 */ /* 0x000fc800078f38ff */
[----:B------:R-:W-:Y:S01]  /*1200*/  SHF.R.S32.HI R17, RZ, 0x7, R0 ;  /* 0x00000007ff117819 */ /* 0x000fe20000011400 */
[----:B------:R-:W-:Y:S06]  /*1210*/  BRA.DIV UR4, `(.L_x_2528) ;  /* 0x0000008a04307947 */ /* 0x000fec000b800000 */
[----:B------:R1:W2:Y:S02]  /*1220*/  SHFL.IDX PT, R14, R17, RZ, 0x1f ;  /* 0x00001fff110e7589 */ /* 0x0002a400000e0000 */
.L_x_2632:
        /* <DEDUP_REMOVED lines=15> */
.L_x_2529:
        /* <DEDUP_REMOVED lines=19> */
.L_x_2531:
        /* <DEDUP_REMOVED lines=124> */
.L_x_2542:
[----:B------:R-:W-:-:S06]  /*1c10*/  UISETP.NE.AND UP0, UPT, UR16, 0x3, UPT ;  /* 0x000000031000788c */ /* 0x000fcc000bf05270 */
[----:B------:R-:W-:-:S13]  /*1c20*/  PLOP3.LUT P0, PT, PT, PT, UP0, 0x80, 0x0 ;  /* 0x000000000000781c */ /* 0x000fda0003f0f008 */
[----:B-1----:R-:W-:Y:S05]  /*1c30*/  @!P0 BRA `(.L_x_2532) ;  /* 0x0000000000048947 */ /* 0x002fea0003800000 */
[----:B------:R-:W-:Y:S01]  /*1c40*/  BPT.TRAP 0x1 ;  /* 0x000000040000795c */ /* 0x000fe20000300000 */
.L_x_2532:
[----:B------:R-:W-:Y:S01]  /*1c50*/  R2UR UR9, R235 ;  /* 0x00000000eb0972ca */ /* 0x000fe200000e0000 */
[----:B------:R-:W-:-:S05]  /*1c60*/  IMAD.U32 R120, RZ, RZ, UR4 ;  /* 0x00000004ff787e24 */ /* 0x000fca000f8e00ff */
[----:B------:R-:W-:-:S07]  /*1c70*/  SHF.L.U32 R120, R120, 0x1f, RZ ;  /* 0x0000001f78787819 */ /* 0x000fce00000006ff */
[----:B------:R-:W-:-:S09]  /*1c80*/  ULEA UR9, UR5, UR9, 0x3 ;  /* 0x0000000905097291 */ /* 0x000fd2000f8e183f */
[----:B------:R1:W2:Y:S01]  /*1c90*/  SYNCS.PHASECHK.TRANS64.TRYWAIT P1, [UR9+0x26810], R120 ;  /* 0x02681078ff0075a7 */ /* 0x0002a20008020149 */
[----:B------:R-:W-:Y:S05]  /*1ca0*/  @!P0 BRA `(.L_x_2533) ;  /* 0x0000000000048947 */ /* 0x000fea0003800000 */
[----:B------:R-:W-:Y:S01]  /*1cb0*/  BPT.TRAP 0x1 ;  /* 0x000000040000795c */ /* 0x000fe20000300000 */
.L_x_2533:
[----:B--2---:R-:W-:Y:S05]  /*1cc0*/  @P1 BRA `(.L_x_2534) ;  /* 0x0000000000081947 */ /* 0x004fea0003800000 */
[----:B------:R-:W2:Y:S02]  /*1cd0*/  SYNCS.PHASECHK.TRANS64.TRYWAIT P1, [UR9+0x26810], R120 ;  /* 0x02681078ff0075a7 */ /* 0x000ea40008020149 */
[----:B--2---:R-:W-:Y:S05]  /*1ce0*/  @!P1 BRA `(.L_x_2535) ;  /* 0x0000007c00b09947 */ /* 0x004fea0003800000 */
.L_x_2534:
        /* <DEDUP_REMOVED lines=66> */
.L_x_2536:
[----:B------:R1:W1:Y:S01]  /*2110*/  SYNCS.PHASECHK.TRANS64.TRYWAIT P1, [UR9+0x26830], R120 ;  /* 0x02683078ff0075a7 */ /* 0x0002620008020149 */
[----:B------:R-:W-:Y:S05]  /*2120*/  @!P0 BRA `(.L_x_2537) ;  /* 0x0000000000048947 */ /* 0x000fea0003800000 */
[----:B------:R-:W-:Y:S01]  /*2130*/  BPT.TRAP 0x1 ;  /* 0x000000040000795c */ /* 0x000fe20000300000 */
.L_x_2537:
        /* <DEDUP_REMOVED lines=50> */
.L_x_2538:
        /* <DEDUP_REMOVED lines=79> */
[C---:B------:R-:W-:Y:S01]  /*2950*/  ISETP.GT.AND P6, PT, R120.reuse, 0x19, PT ;  /* 0x000000197800780c */ /* 0x040fe20003fc4270 */
[----:B------:R-:W-:Y:S01]  /*2960*/  UMOV UR15, 0xc0000010 ;  /* 0xc0000010000f7882 */ /* 0x000fe20000000000 */
[C---:B------:R-:W-:Y:S01]  /*2970*/  ISETP.GT.AND P1, PT, R120.reuse, 0x20, PT ;  /* 0x000000207800780c */ /* 0x040fe20003f24270 */
[----:B------:R-:W-:Y:S01]  /*2980*/  MUFU.EX2 R162, R162 ;  /* 0x000000a200a27308 */ /* 0x000fe20000000800 */
[----:B------:R-:W-:-:S02]  /*2990*/  ISETP.GT.AND P3, PT, R120, 0x21, PT ;  /* 0x000000217800780c */ /* 0x000fc40003f64270 */
        /* <DEDUP_REMOVED lines=66> */
[----:B------:R-:W-:Y:S02]  /*2dc0*/  UMOV UR11, 0x80000020 ;  /* 0x80000020000b7882 */ /* 0x000fe40000000000 */
        /* <DEDUP_REMOVED lines=231> */
[----:B------:R-:W-:Y:S02]  /*3c40*/  R2UR UR10, R237 ;  /* 0x00000000ed0a72ca */ /* 0x000fe400000e0000 */
[----:B------:R-:W-:-:S11]  /*3c50*/  R2UR UR11, R5 ;  /* 0x00000000050b72ca */ /* 0x000fd600000e0000 */
[----:B------:R-:W-:Y:S02]  /*3c60*/  USHF.R.U32.HI UR10, URZ, 0x4, UR10 ;  /* 0x000000043f0a7899 */ /* 0x000fe4000801160a */
[----:B------:R-:W-:Y:S02]  /*3c70*/  USHF.R.U32.HI UR11, URZ, 0x4, UR11 ;  /* 0x000000043f0b7899 */ /* 0x000fe4000801160b */
[----:B------:R-:W-:Y:S02]  /*3c80*/  ULOP3.LUT UR10, UR10, 0x3fff, URZ, 0xc0, !UPT ;  /* 0x00003fff0a0a7892 */ /* 0x000fe4000f8ec03f */
[----:B------:R-:W-:Y:S02]  /*3c90*/  ULOP3.LUT UR18, UR11, 0x3fff, URZ, 0xc0, !UPT ;  /* 0x00003fff0b127892 */ /* 0x000fe4000f8ec03f */
[----:B------:R-:W-:Y:S02]  /*3ca0*/  ULOP3.LUT UR19, UR10, 0x10000, URZ, 0xfc, !UPT ;  /* 0x000100000a137892 */ /* 0x000fe4000f8efc3f */
[----:B------:R-:W-:Y:S01]  /*3cb0*/  UIADD3 UR10, UR12, 0xc0, URZ ;  /* 0x000000c00c0a7890 */ /* 0x000fe2000fffe03f */
[----:B------:R-:W-:Y:S01]  /*3cc0*/  UMOV UR11, 0x80000020 ;  /* 0x80000020000b7882 */ /* 0x000fe20000000000 */
[----:B------:R-:W-:Y:S01]  /*3cd0*/  ULEA UR19, UR5, UR19, 0xa ;  /* 0x0000001305137291 */ /* 0x000fe2000f8e503f */
[----:B------:R-:W-:Y:S01]  /*3ce0*/  UMOV UR14, UR18 ;  /* 0x00000012000e7c82 */ /* 0x000fe20008000000 */
[----:B------:R-:W-:-:S05]  /*3cf0*/  UIADD3 UR20, UR18, 0x200, URZ ;  /* 0x0000020012147890 */ /* 0x000fca000fffe03f */
        /* <DEDUP_REMOVED lines=161> */
.L_x_2540:
        /* <DEDUP_REMOVED lines=23> */
[----:B------:R-:W-:Y:S01]  /*4880*/  UIADD3 UR10, UR12, 0xc0, URZ ;  /* 0x000000c00c0a7890 */ /* 0x000fe2000fffe03f */
        /* <DEDUP_REMOVED lines=21> */
.L_x_2541:
        /* <DEDUP_REMOVED lines=62> */
.L_x_2523:
[----:B------:R-:W-:Y:S05]  /*4dc0*/  @P0 BRA `(.L_x_2522) ;  /* 0x0000004c003c0947 */ /* 0x000fea0003800000 */
[----:B-1----:R-:W1:Y:S01]  /*4dd0*/  S2R R4, SR_TID.X ;  /* 0x0000000000047919 */ /* 0x002e620000002100 */
[----:B------:R-:W-:Y:S01]  /*4de0*/  ULDC UR8, c[0x0][0x850] ;  /* 0x0002140000087ab9 */ /* 0x000fe20000000800 */
[----:B------:R-:W-:Y:S01]  /*4df0*/  UMOV UR10, UR39 ;  /* 0x00000027000a7c82 */ /* 0x000fe20008000000 */
[----:B------:R-:W-:Y:S01]  /*4e00*/  UISETP.NE.AND UP0, UPT, UR8, 0x1, UPT ;  /* 0x000000010800788c */ /* 0x000fe2000bf05270 */
[----:B------:R-:W2:Y:S01]  /*4e10*/  S2UR UR19, SR_CgaCtaId ;  /* 0x00000000001379c3 */ /* 0x000ea20000008800 */
[----:B------:R-:W-:Y:S01]  /*4e20*/  ULDC.64 UR12, c[0x0][0x818] ;  /* 0x00020600000c7ab9 */ /* 0x000fe20000000a00 */
[----:B------:R-:W-:Y:S01]  /*4e30*/  ULOP3.LUT UR36, URZ, UR36, URZ, 0x33, !UPT ;  /* 0x000000243f247292 */ /* 0x000fe2000f8e333f */
[----:B------:R-:W-:Y:S01]  /*4e40*/  BSSY B0, `(.L_x_2543) ;  /* 0x0000056000007945 */ /* 0x000fe20003800000 */
[----:B------:R-:W-:Y:S01]  /*4e50*/  ULDC UR6, c[0x0][0x8b4] ;  /* 0x00022d0000067ab9 */ /* 0x000fe20000000800 */
[----:B------:R-:W-:Y:S01]  /*4e60*/  ULDC UR16, c[0x0][0x80c] ;  /* 0x0002030000107ab9 */ /* 0x000fe20000000800 */
[----:B------:R-:W-:-:S02]  /*4e70*/  UIADD3 UR36, UR36, UR6, URZ ;  /* 0x0000000624247290 */ /* 0x000fc4000fffe03f */
[----:B------:R-:W-:Y:S02]  /*4e80*/  UIMAD UR11, UR37, UR16, URZ ;  /* 0x00000010250b72a4 */ /* 0x000fe4000f8e023f */
[----:B------:R-:W-:Y:S01]  /*4e90*/  @UP0 ULDC UR4, c[0x0][0x854] ;  /* 0x0002150000040ab9 */ /* 0x000fe20000000800 */
[----:B------:R-:W-:Y:S01]  /*4ea0*/  @UP0 ULDC UR7, c[0x0][0x858] ;  /* 0x0002160000070ab9 */ /* 0x000fe20000000800 */
[----:B------:R-:W-:Y:S02]  /*4eb0*/  UIMAD.WIDE.U32 UR4, UR39, UR4, URZ ;  /* 0x00000004270472a5 */ /* 0x000fe4000f8e003f */
[----:B------:R-:W-:Y:S02]  /*4ec0*/  UIMAD UR6, UR36, 0x3000, URZ ;  /* 0x00003000240678a4 */ /* 0x000fe4000f8e023f */
[----:B------:R-:W-:Y:S01]  /*4ed0*/  @UP0 USHF.R.U32.HI UR10, URZ, UR7, UR5 ;  /* 0x000000073f0a0299 */ /* 0x000fe20008011605 */
[----:B------:R-:W-:Y:S01]  /*4ee0*/  UMOV UR18, 0x400 ;  /* 0x0000040000127882 */ /* 0x000fe20000000000 */
[----:B------:R-:W-:-:S02]  /*4ef0*/  USHF.R.S32.HI UR7, URZ, 0x1f, UR6 ;  /* 0x0000001f3f077899 */ /* 0x000fc40008011406 */
[----:B------:R-:W-:Y:S01]  /*4f00*/  USHF.R.S32.HI UR17, URZ, 0x1f, UR10 ;  /* 0x0000001f3f117899 */ /* 0x000fe2000801140a */
[----:B------:R-:W-:Y:S01]  /*4f10*/  ULDC.64 UR14, c[0x0][0x840] ;  /* 0x00021000000e7ab9 */ /* 0x000fe20000000a00 */
[----:B------:R-:W-:Y:S02]  /*4f20*/  UIMAD.WIDE.U32 UR4, UR10, UR12, UR6 ;  /* 0x0000000c0a0472a5 */ /* 0x000fe4000f8e0006 */
[----:B------:R-:W-:Y:S01]  /*4f30*/  UIMAD UR9, UR17, UR12, URZ ;  /* 0x0000000c110972a4 */ /* 0x000fe2000f8e023f */
[C---:B-1----:R-:W-:Y:S01]  /*4f40*/  VIADD R3, R4.reuse, 0xffffff80 ;  /* 0xffffff8004037836 */ /* 0x042fe20000000000 */
[----:B------:R-:W-:Y:S01]  /*4f50*/  UIMAD.WIDE.U32 UR6, UR10, UR14, UR6 ;  /* 0x0000000e0a0672a5 */ /* 0x000fe2000f8e0006 */
[----:B------:R-:W-:Y:S01]  /*4f60*/  BAR.SYNC.DEFER_BLOCKING 0x1, 0x100 ;  /* 0x0044000000007b1d */ /* 0x000fe20000010000 */
[----:B------:R-:W-:Y:S01]  /*4f70*/  UIMAD UR20, UR10, UR13, UR9 ;  /* 0x0000000d0a1472a4 */ /* 0x000fe2000f8e0209 */
[----:B------:R-:W-:Y:S01]  /*4f80*/  ISETP.NE.AND P1, PT, R4, 0x80, PT ;  /* 0x000000800400780c */ /* 0x000fe20003f25270 */
[----:B------:R-:W-:Y:S01]  /*4f90*/  UIMAD UR21, UR17, UR14, URZ ;  /* 0x0000000e111572a4 */ /* 0x000fe2000f8e023f */
[----:B------:R-:W-:Y:S01]  /*4fa0*/  SHF.R.S32.HI R0, RZ, 0x1f, R3 ;  /* 0x0000001fff007819 */ /* 0x000fe20000011403 */
[----:B------:R-:W-:Y:S01]  /*4fb0*/  UIADD3 UR5, UR5, UR20, URZ ;  /* 0x0000001405057290 */ /* 0x000fe2000fffe03f */
[----:B------:R-:W-:Y:S01]  /*4fc0*/  ISETP.NE.AND P0, PT, R3, RZ, PT ;  /* 0x000000ff0300720c */ /* 0x000fe20003f05270 */
[----:B------:R-:W-:Y:S01]  /*4fd0*/  ULDC UR9, c[0x0][0x870] ;  /* 0x00021c0000097ab9 */ /* 0x000fe20000000800 */
[----:B------:R-:W-:Y:S01]  /*4fe0*/  LEA.HI R2, R0, R3, RZ, 0x7 ;  /* 0x0000000300027211 */ /* 0x000fe200078f38ff */
[----:B------:R-:W-:Y:S01]  /*4ff0*/  UIMAD UR9, UR9, UR36, URZ ;  /* 0x00000024090972a4 */ /* 0x000fe2000f8e023f */
[----:B------:R-:W-:-:S02]  /*5000*/  ULDC.64 UR12, c[0x0][0x868] ;  /* 0x00021a00000c7ab9 */ /* 0x000fc40000000a00 */
[----:B------:R-:W-:Y:S01]  /*5010*/  LOP3.LUT R0, R2, 0x3fffff80, RZ, 0xc0, !PT ;  /* 0x3fffff8002007812 */ /* 0x000fe200078ec0ff */
[----:B------:R-:W-:Y:S01]  /*5020*/  UIMAD UR16, UR9, UR16, URZ ;  /* 0x00000010091072a4 */ /* 0x000fe2000f8e023f */
[----:B------:R-:W-:Y:S01]  /*5030*/  SHF.R.S32.HI R5, RZ, 0x7, R2 ;  /* 0x00000007ff057819 */ /* 0x000fe20000011402 */
[----:B--2---:R-:W-:Y:S02]  /*5040*/  ULEA UR9, UR19, UR18, 0x18 ;  /* 0x0000001213097291 */ /* 0x004fe4000f8ec03f */
[----:B------:R-:W-:Y:S01]  /*5050*/  IMAD.IADD R0, R3, 0x1, -R0 ;  /* 0x0000000103007824 */ /* 0x000fe200078e0a00 */
[----:B------:R-:W-:Y:S02]  /*5060*/  USHF.R.S32.HI UR19, URZ, 0x1f, UR16 ;  /* 0x0000001f3f137899 */ /* 0x000fe40008011410 */
[----:B------:R-:W-:Y:S01]  /*5070*/  USHF.R.S32.HI UR18, URZ, 0x1f, UR11 ;  /* 0x0000001f3f127899 */ /* 0x000fe2000801140b */
[----:B------:R-:W-:Y:S01]  /*5080*/  IMAD R0, R5, 0x600, R0 ;  /* 0x0000060005007824 */ /* 0x000fe200078e0200 */
[----:B------:R-:W-:-:S02]  /*5090*/  UIADD3 UR16, UP0, UP1, UR16, UR11, UR10 ;  /* 0x0000000b10107290 */ /* 0x000fc4000f91e00a */
[----:B------:R-:W-:Y:S01]  /*50a0*/  UIMAD UR15, UR10, UR15, UR21 ;  /* 0x0000000f0a0f72a4 */ /* 0x000fe2000f8e0215 */
[----:B------:R-:W-:Y:S01]  /*50b0*/  IMAD.SHL.U32 R0, R0, 0x4, RZ ;  /* 0x0000000400007824 */ /* 0x000fe200078e00ff */
[----:B------:R-:W-:Y:S02]  /*50c0*/  UIADD3.X UR14, UR19, UR18, UR17, UP0, UP1 ;  /* 0x00000012130e7290 */ /* 0x000fe400087e2411 */
[----:B------:R-:W-:Y:S02]  /*50d0*/  USHF.L.U32 UR11, UR16, 0x2, URZ ;  /* 0x00000002100b7899 */ /* 0x000fe4000800063f */
[----:B------:R-:W-:Y:S01]  /*50e0*/  LEA R0, R0, UR9, 0x2 ;  /* 0x0000000900007c11 */ /* 0x000fe2000f8e10ff */
[----:B------:R-:W-:Y:S02]  /*50f0*/  USHF.L.U64.HI UR14, UR16, 0x2, UR14 ;  /* 0x00000002100e7899 */ /* 0x000fe4000801020e */
[----:B------:R-:W-:Y:S02]  /*5100*/  UIADD3 UR16, UP0, UR11, UR12, URZ ;  /* 0x0000000c0b107290 */ /* 0x000fe4000ff1e03f */
[----:B------:R1:W-:Y:S01]  /*5110*/  STS.128 [R0], R24 ;  /* 0x0000001800007388 */ /* 0x0003e20000000c00 */
[----:B------:R-:W-:Y:S01]  /*5120*/  USHF.R.S32.HI UR12, URZ, 0x1f, UR37 ;  /* 0x0000001f3f0c7899 */ /* 0x000fe20008011425 */
[----:B------:R-:W-:-:S02]  /*5130*/  ULDC.64 UR18, c[0x0][0x820] ;  /* 0x0002080000127ab9 */ /* 0x000fc40000000a00 */
[----:B------:R1:W-:Y:S01]  /*5140*/  STS.128 [R0+0x800], R28 ;  /* 0x0008001c00007388 */ /* 0x0003e20000000c00 */
[----:B------:R-:W-:Y:S01]  /*5150*/  UIADD3.X UR17, UR14, UR13, URZ, UP0, !UPT ;  /* 0x0000000d0e117290 */ /* 0x000fe200087fe43f */
[----:B------:R-:W-:Y:S01]  /*5160*/  IMAD.U32 R2, RZ, RZ, UR16 ;  /* 0x00000010ff027e24 */ /* 0x000fe2000f8e00ff */
[----:B------:R-:W-:Y:S01]  /*5170*/  ULDC.64 UR22, c[0x0][0x848] ;  /* 0x0002120000167ab9 */ /* 0x000fe20000000a00 */
[----:B------:R1:W-:Y:S01]  /*5180*/  STS.128 [R0+0x1000], R32 ;  /* 0x0010002000007388 */ /* 0x0003e20000000c00 */
[----:B------:R-:W-:Y:S02]  /*5190*/  UIMAD UR13, UR12, UR18, URZ ;  /* 0x000000120c0d72a4 */ /* 0x000fe4000f8e023f */
[----:B------:R-:W-:Y:S01]  /*51a0*/  UIMAD UR12, UR12, UR22, URZ ;  /* 0x000000160c0c72a4 */ /* 0x000fe2000f8e023f */
[----:B------:R1:W-:Y:S01]  /*51b0*/  STS.128 [R0+0x1800], R36 ;  /* 0x0018002400007388 */ /* 0x0003e20000000c00 */
[----:B------:R-:W-:Y:S01]  /*51c0*/  UIADD3 UR7, UR7, UR15, URZ ;  /* 0x0000000f07077290 */ /* 0x000fe2000fffe03f */
[----:B------:R-:W-:Y:S01]  /*51d0*/  IMAD.U32 R3, RZ, RZ, UR17 ;  /* 0x00000011ff037e24 */ /* 0x000fe2000f8e00ff */
        /* <DEDUP_REMOVED lines=9> */
[----:B------:R-:W-:Y:S02]  /*5270*/  UIADD3 UR15, -UR10, URZ, URZ ;  /* 0x0000003f0a0f7290 */ /* 0x000fe4000fffe13f */
[----:B------:R1:W-:Y:S01]  /*5280*/  STS.128 [R0+0x3800], R52 ;  /* 0x0038003400007388 */ /* 0x0003e20000000c00 */
[----:B------:R-:W-:-:S02]  /*5290*/  UIADD3 UR10, UR5, UR13, URZ ;  /* 0x0000000d050a7290 */ /* 0x000fc4000fffe03f */
[----:B------:R-:W-:Y:S01]  /*52a0*/  ULEA UR18, UP0, UR4, UR18, 0x2 ;  /* 0x0000001204127291 */ /* 0x000fe2000f80103f */
[----:B------:R1:W-:Y:S01]  /*52b0*/  STS.128 [R0+0x4000], R56 ;  /* 0x0040003800007388 */ /* 0x0003e20000000c00 */
[----:B------:R-:W-:Y:S02]  /*52c0*/  UIADD3 UR5, UR7, UR12, URZ ;  /* 0x0000000c07057290 */ /* 0x000fe4000fffe03f */
[----:B------:R-:W-:Y:S01]  /*52d0*/  ULEA UR20, UP1, UR6, UR20, 0x2 ;  /* 0x0000001406147291 */ /* 0x000fe2000f82103f */
[----:B------:R1:W-:Y:S01]  /*52e0*/  STS.128 [R0+0x4800], R60 ;  /* 0x0048003c00007388 */ /* 0x0003e20000000c00 */
[----:B------:R-:W-:Y:S02]  /*52f0*/  ULEA.HI.X UR19, UR4, UR19, UR10, 0x2, UP0 ;  /* 0x0000001304137291 */ /* 0x000fe400080f140a */
[----:B------:R-:W-:Y:S01]  /*5300*/  ULEA.HI.X UR5, UR6, UR21, UR5, 0x2, UP1 ;  /* 0x0000001506057291 */ /* 0x000fe200088f1405 */
[----:B------:R1:W-:Y:S01]  /*5310*/  STS.128 [R0+0x5000], R64 ;  /* 0x0050004000007388 */ /* 0x0003e20000000c00 */
[----:B------:R-:W-:-:S03]  /*5320*/  UIMAD UR15, UR8, UR15, UR39 ;  /* 0x0000000f080f72a4 */ /* 0x000fc6000f8e0227 */
[----:B------:R1:W-:Y:S01]  /*5330*/  STS.128 [R0+0x5800], R68 ;  /* 0x0058004400007388 */ /* 0x0003e20000000c00 */
[----:B------:R-:W-:Y:S08]  /*5340*/  @P0 BRA `(.L_x_2544) ;  /* 0x0000000000140947 */ /* 0x000ff00003800000 */
.L_x_2545:
[----:B------:R-:W2:Y:S04]  /*5350*/  LDG.E.STRONG.GPU R4, desc[UR46][R2.64] ;  /* 0x0000002e02047981 */ /* 0x000ea8000c1ef900 */
[----:B--2---:R-:W-:Y:S01]  /*5360*/  CCTL.IVALL ;  /* 0x00000000ff00798f */ /* 0x004fe20002000000 */
[----:B------:R-:W-:Y:S05]  /*5370*/  YIELD ;  /* 0x0000000000007946 */ /* 0x000fea0003800000 */
[----:B------:R-:W-:-:S13]  /*5380*/  ISETP.NE.AND P0, PT, R4, UR15, PT ;  /* 0x0000000f04007c0c */ /* 0x000fda000bf05270 */
[----:B------:R-:W-:Y:S05]  /*5390*/  @P0 BRA `(.L_x_2545) ;  /* 0xfffffffc00ec0947 */ /* 0x000fea000383ffff */
.L_x_2544:
[----:B------:R-:W-:Y:S05]  /*53a0*/  BSYNC B0 ;  /* 0x0000000000007941 */ /* 0x000fea0003800000 */
.L_x_2543:
[----:B------:R-:W-:-:S03]  /*53b0*/  UMOV UR4, 0xffffffff ;  /* 0xffffffff00047882 */ /* 0x000fc60000000000 */
[----:B------:R-:W-:Y:S05]  /*53c0*/  BRA.DIV UR4, `(.L_x_2546) ;  /* 0x0000004a04287947 */ /* 0x000fea000b800000 */
[----:B------:R-:W-:Y:S01]  /*53d0*/  NOP ;  /* 0x0000000000007918 */ /* 0x000fe20000000000 */
.L_x_2635:
        /* <DEDUP_REMOVED lines=15> */
.L_x_2549:
[----:B------:R-:W-:Y:S01]  /*54d0*/  @P0 ELECT P2, URZ, PT ;  /* 0x00000000003f082f */ /* 0x000fe20003840000 */
[----:B------:R2:W-:-:S12]  /*54e0*/  UBLKRED.G.S.ADD.F32.RN [UR4], [UR9], UR6, desc[UR12] ;  /* 0x00000c04090073bb */ /* 0x0005d800080a1406 */
[----:B------:R-:W-:Y:S02]  /*54f0*/  @P2 PLOP3.LUT P0, PT, P2, PT, PT, 0x8, 0x0 ;  /* 0x000000000000281c */ /* 0x000fe4000170e170 */
[----:B------:R-:W-:-:S11]  /*5500*/  PLOP3.LUT P2, PT, PT, PT, PT, 0x8, 0x0 ;  /* 0x000000000000781c */ /* 0x000fd60003f4e170 */
[----:B--2---:R-:W-:Y:S05]  /*5510*/  @P0 BRA.U.ANY `(.L_x_2549) ;  /* 0xfffffffd00ec0947 */ /* 0x004fea000393ffff */
[----:B------:R0:W-:Y:S01]  /*5520*/  UTMACMDFLUSH ;  /* 0x00000000000079b7 */ /* 0x0001e20000000000 */
[----:B------:R-:W-:-:S04]  /*5530*/  DEPBAR.LE SB0, 0x0 ;  /* 0x000080000000791a */ /* 0x000fc80000000000 */
.L_x_2548:
[----:B------:R-:W-:Y:S05]  /*5540*/  BSYNC B0 ;  /* 0x0000000000007941 */ /* 0x000fea0003800000 */
.L_x_2547:
        /* <DEDUP_REMOVED lines=14> */
.L_x_2551:
[----:B------:R-:W-:Y:S05]  /*5630*/  BSYNC B0 ;  /* 0x0000000000007941 */ /* 0x000fea0003800000 */
.L_x_2550:
        /* <DEDUP_REMOVED lines=20> */
.L_x_2554:
[----:B-12---:R-:W2:Y:S04]  /*5780*/  LDG.E.STRONG.GPU R0, desc[UR46][R2.64] ;  /* 0x0000002e02007981 */ /* 0x006ea8000c1ef900 */
[----:B--2---:R-:W-:Y:S01]  /*5790*/  CCTL.IVALL ;  /* 0x00000000ff00798f */ /* 0x004fe20002000000 */
[----:B------:R-:W-:Y:S05]  /*57a0*/  YIELD ;  /* 0x0000000000007946 */ /* 0x000fea0003800000 */
[----:B------:R-:W-:-:S13]  /*57b0*/  ISETP.NE.AND P0, PT, R0, UR15, PT ;  /* 0x0000000f00007c0c */ /* 0x000fda000bf05270 */
[----:B------:R-:W-:Y:S05]  /*57c0*/  @P0 BRA `(.L_x_2554) ;  /* 0xfffffffc00ec0947 */ /* 0x000fea000383ffff */
.L_x_2553:
[----:B------:R-:W-:Y:S05]  /*57d0*/  BSYNC B0 ;  /* 0x0000000000007941 */ /* 0x000fea0003800000 */
.L_x_2552:
[----:B------:R-:W-:-:S03]  /*57e0*/  UMOV UR4, 0xffffffff ;  /* 0xffffffff00047882 */ /* 0x000fc60000000000 */
[----:B------:R-:W-:Y:S05]  /*57f0*/  BRA.DIV UR4, `(.L_x_2555) ;  /* 0x0000004604387947 */ /* 0x000fea000b800000 */
[----:B------:R-:W-:Y:S01]  /*5800*/  NOP ;  /* 0x0000000000007918 */ /* 0x000fe20000000000 */
.L_x_2638:
        /* <DEDUP_REMOVED lines=16> */
.L_x_2558:
[----:B------:R-:W-:Y:S01]  /*5910*/  @P0 ELECT P2, URZ, PT ;  /* 0x00000000003f082f */ /* 0x000fe20003840000 */
[----:B------:R3:W-:-:S12]  /*5920*/  UBLKRED.G.S.ADD.F32.RN [UR4], [UR9], UR6, desc[UR10] ;  /* 0x00000a04090073bb */ /* 0x0007d800080a1406 */
[----:B------:R-:W-:Y:S02]  /*5930*/  @P2 PLOP3.LUT P0, PT, P2, PT, PT, 0x8, 0x0 ;  /* 0x000000000000281c */ /* 0x000fe4000170e170 */
[----:B------:R-:W-:-:S11]  /*5940*/  PLOP3.LUT P2, PT, PT, PT, PT, 0x8, 0x0 ;  /* 0x000000000000781c */ /* 0x000fd60003f4e170 */
[----:B---3--:R-:W-:Y:S05]  /*5950*/  @P0 BRA.U.ANY `(.L_x_2558) ;  /* 0xfffffffd00ec0947 */ /* 0x008fea000393ffff */
[----:B------:R0:W-:Y:S01]  /*5960*/  UTMACMDFLUSH ;  /* 0x00000000000079b7 */ /* 0x0001e20000000000 */
[----:B------:R-:W-:-:S04]  /*5970*/  DEPBAR.LE SB0, 0x0 ;  /* 0x000080000000791a */ /* 0x000fc80000000000 */
.L_x_2557:
[----:B------:R-:W-:Y:S05]  /*5980*/  BSYNC B0 ;  /* 0x0000000000007941 */ /* 0x000fea0003800000 */
.L_x_2556:
        /* <DEDUP_REMOVED lines=14> */
.L_x_2518:
        /* <DEDUP_REMOVED lines=29> */
.L_x_2560:
[----:B------:R-:W-:Y:S01]  /*5c40*/  ULDC UR9, c[0x0][0x8cc] ;  /* 0x0002330000097ab9 */ /* 0x000fe20000000800 */
[----:B------:R-:W-:Y:S01]  /*5c50*/  UMOV UR7, UR8 ;  /* 0x0000000800077c82 */ /* 0x000fe20008000000 */
[----:B------:R-:W-:-:S11]  /*5c60*/  UISETP.NE.AND UP0, UPT, UR9, 0x1, UPT ;  /* 0x000000010900788c */ /* 0x000fd6000bf05270 */
[----:B------:R-:W-:Y:S02]  /*5c70*/  @UP0 ULDC.64 UR10, c[0x0][0x8d0] ;  /* 0x00023400000a0ab9 */ /* 0x000fe40000000a00 */
[----:B------:R-:W-:-:S04]  /*5c80*/  UIMAD.WIDE.U32 UR4, UR8, UR10, URZ ;  /* 0x0000000a080472a5 */ /* 0x000fc8000f8e003f */
[----:B------:R-:W-:-:S04]  /*5c90*/  @UP0 USHF.R.U32.HI UR7, URZ, UR11, UR5 ;  /* 0x0000000b3f070299 */ /* 0x000fc80008011605 */
[----:B------:R-:W-:-:S12]  /*5ca0*/  UIMAD UR4, UR7, UR9, URZ ;  /* 0x00000009070472a4 */ /* 0x000fd8000f8e023f */
.L_x_2561:
        /* <DEDUP_REMOVED lines=84> */
.L_x_2565:
[----:B------:R-:W2:Y:S04]  /*61f0*/  LDG.E.STRONG.GPU R4, desc[UR46][R2.64] ;  /* 0x0000002e02047981 */ /* 0x000ea8000c1ef900 */
[----:B--2---:R-:W-:Y:S01]  /*6200*/  CCTL.IVALL ;  /* 0x00000000ff00798f */ /* 0x004fe20002000000 */
[----:B------:R-:W-:Y:S05]  /*6210*/  YIELD ;  /* 0x0000000000007946 */ /* 0x000fea0003800000 */
[----:B------:R-:W-:-:S13]  /*6220*/  ISETP.NE.AND P1, PT, R4, R5, PT ;  /* 0x000000050400720c */ /* 0x000fda0003f25270 */
[----:B------:R-:W-:Y:S05]  /*6230*/  @P1 BRA `(.L_x_2565) ;  /* 0xfffffffc00ec1947 */ /* 0x000fea000383ffff */
.L_x_2564:
[----:B------:R-:W-:Y:S05]  /*6240*/  BSYNC B0 ;  /* 0x0000000000007941 */ /* 0x000fea0003800000 */
.L_x_2563:
[----:B------:R-:W-:-:S03]  /*6250*/  UMOV UR4, 0xffffffff ;  /* 0xffffffff00047882 */ /* 0x000fc60000000000 */
[----:B------:R-:W-:Y:S05]  /*6260*/  BRA.DIV UR4, `(.L_x_2566) ;  /* 0x0000003a04b87947 */ /* 0x000fea000b800000 */
[----:B------:R-:W-:Y:S01]  /*6270*/  NOP ;  /* 0x0000000000007918 */ /* 0x000fe20000000000 */
.L_x_2641:
        /* <DEDUP_REMOVED lines=22> */
.L_x_2568:
[----:B------:R-:W-:Y:S05]  /*63e0*/  BSYNC B0 ;  /* 0x0000000000007941 */ /* 0x000fea0003800000 */
.L_x_2567:
        /* <DEDUP_REMOVED lines=20> */
.L_x_2570:
[----:B------:R-:W-:Y:S05]  /*6530*/  BSYNC B0 ;  /* 0x0000000000007941 */ /* 0x000fea0003800000 */
.L_x_2569:
[----:B------:R-:W-:Y:S06]  /*6540*/  BAR.ARV 0xa, 0xa0 ;  /* 0x0282800000007b1d */ /* 0x000fec0000002000 */
[----:B------:R-:W-:Y:S04]  /*6550*/  BSSY B0, `(.L_x_2571) ;  /* 0x0000003000007945 */ /* 0x000fe80003800000 */
[----:B------:R-:W-:Y:S05]  /*6560*/  @!P0 BRA `(.L_x_2572) ;  /* 0x0000000000048947 */ /* 0x000fea0003800000 */
[----:B------:R-:W-:-:S04]  /*6570*/  DEPBAR.LE SB0, 0x0 ;  /* 0x000080000000791a */ /* 0x000fc80000000000 */
.L_x_2572:
[----:B------:R-:W-:Y:S05]  /*6580*/  BSYNC B0 ;  /* 0x0000000000007941 */ /* 0x000fea0003800000 */
.L_x_2571:
        /* <DEDUP_REMOVED lines=19> */
.L_x_2574:
[----:B------:R-:W-:Y:S05]  /*66c0*/  BSYNC B0 ;  /* 0x0000000000007941 */ /* 0x000fea0003800000 */
.L_x_2573:
[----:B------:R-:W-:Y:S01]  /*66d0*/  UIADD3 UR17, UR8, 0x1, URZ ;  /* 0x0000000108117890 */ /* 0x000fe2000fffe03f */
[----:B------:R-:W-:Y:S11]  /*66e0*/  BRA `(.L_x_2575) ;  /* 0x0000000000047947 */ /* 0x000ff60003800000 */
.L_x_2562:
[----:B------:R-:W-:-:S05]  /*66f0*/  UMOV UR17, UR8 ;  /* 0x0000000800117c82 */ /* 0x000fca0008000000 */
.L_x_2575:
        /* <DEDUP_REMOVED lines=12> */
.L_x_2600:
        /* <DEDUP_REMOVED lines=18> */
.L_x_2578:
[----:B------:R-:W2:Y:S04]  /*68e0*/  LDG.E.STRONG.GPU R4, desc[UR46][R2.64] ;  /* 0x0000002e02047981 */ /* 0x000ea8000c1ef900 */
[----:B--2---:R-:W-:Y:S01]  /*68f0*/  CCTL.IVALL ;  /* 0x00000000ff00798f */ /* 0x004fe20002000000 */
[----:B------:R-:W-:Y:S05]  /*6900*/  YIELD ;  /* 0x0000000000007946 */ /* 0x000fea0003800000 */
[----:B------:R-:W-:-:S13]  /*6910*/  ISETP.NE.AND P1, PT, R4, R5, PT ;  /* 0x000000050400720c */ /* 0x000fda0003f25270 */
[----:B------:R-:W-:Y:S05]  /*6920*/  @P1 BRA `(.L_x_2578) ;  /* 0xfffffffc00ec1947 */ /* 0x000fea000383ffff */
.L_x_2577:
[----:B------:R-:W-:Y:S05]  /*6930*/  BSYNC B0 ;  /* 0x0000000000007941 */ /* 0x000fea0003800000 */
.L_x_2576:
[----:B------:R-:W-:-:S03]  /*6940*/  UMOV UR18, 0xffffffff ;  /* 0xffffffff00127882 */ /* 0x000fc60000000000 */
[----:B------:R-:W-:Y:S05]  /*6950*/  BRA.DIV UR18, `(.L_x_2579) ;  /* 0x0000003612187947 */ /* 0x000fea000b800000 */
[----:B------:R-:W-:Y:S01]  /*6960*/  NOP ;  /* 0x0000000000007918 */ /* 0x000fe20000000000 */
.L_x_2644:
        /* <DEDUP_REMOVED lines=19> */
.L_x_2581:
[----:B------:R-:W-:Y:S05]  /*6aa0*/  BSYNC B0 ;  /* 0x0000000000007941 */ /* 0x000fea0003800000 */
.L_x_2580:
        /* <DEDUP_REMOVED lines=15> */
.L_x_2583:
[----:B------:R-:W-:Y:S05]  /*6ba0*/  BSYNC B0 ;  /* 0x0000000000007941 */ /* 0x000fea0003800000 */
.L_x_2582:
[----:B------:R-:W-:Y:S06]  /*6bb0*/  BAR.ARV 0xa, 0xa0 ;  /* 0x0282800000007b1d */ /* 0x000fec0000002000 */
[----:B------:R-:W-:Y:S04]  /*6bc0*/  BSSY B0, `(.L_x_2584) ;  /* 0x0000003000007945 */ /* 0x000fe80003800000 */
[----:B------:R-:W-:Y:S05]  /*6bd0*/  @!P0 BRA `(.L_x_2585) ;  /* 0x0000000000048947 */ /* 0x000fea0003800000 */
[----:B------:R-:W-:-:S04]  /*6be0*/  DEPBAR.LE SB0, 0x0 ;  /* 0x000080000000791a */ /* 0x000fc80000000000 */
.L_x_2585:
[----:B------:R-:W-:Y:S05]  /*6bf0*/  BSYNC B0 ;  /* 0x0000000000007941 */ /* 0x000fea0003800000 */
.L_x_2584:
        /* <DEDUP_REMOVED lines=19> */
.L_x_2587:
[----:B------:R-:W-:Y:S05]  /*6d30*/  BSYNC B0 ;  /* 0x0000000000007941 */ /* 0x000fea0003800000 */
.L_x_2586:
        /* <DEDUP_REMOVED lines=16> */
.L_x_2590:
[----:B------:R-:W2:Y:S04]  /*6e40*/  LDG.E.STRONG.GPU R4, desc[UR46][R2.64] ;  /* 0x0000002e02047981 */ /* 0x000ea8000c1ef900 */
[----:B--2---:R-:W-:Y:S01]  /*6e50*/  CCTL.IVALL ;  /* 0x00000000ff00798f */ /* 0x004fe20002000000 */
[----:B------:R-:W-:Y:S05]  /*6e60*/  YIELD ;  /* 0x0000000000007946 */ /* 0x000fea0003800000 */
[----:B------:R-:W-:-:S13]  /*6e70*/  ISETP.NE.AND P1, PT, R4, R5, PT ;  /* 0x000000050400720c */ /* 0x000fda0003f25270 */
[----:B------:R-:W-:Y:S05]  /*6e80*/  @P1 BRA `(.L_x_2590) ;  /* 0xfffffffc00ec1947 */ /* 0x000fea000383ffff */
.L_x_2589:
[----:B------:R-:W-:Y:S05]  /*6e90*/  BSYNC B0 ;  /* 0x0000000000007941 */ /* 0x000fea0003800000 */
.L_x_2588:
[----:B------:R-:W-:-:S03]  /*6ea0*/  UMOV UR10, 0xffffffff ;  /* 0xffffffff000a7882 */ /* 0x000fc60000000000 */
[----:B------:R-:W-:Y:S05]  /*6eb0*/  BRA.DIV UR10, `(.L_x_2591) ;  /* 0x0000002e0adc7947 */ /* 0x000fea000b800000 */
[----:B------:R-:W-:Y:S01]  /*6ec0*/  NOP ;  /* 0x0000000000007918 */ /* 0x000fe20000000000 */
.L_x_2647:
        /* <DEDUP_REMOVED lines=15> */
.L_x_2593:
[----:B------:R-:W-:Y:S05]  /*6fc0*/  BSYNC B0 ;  /* 0x0000000000007941 */ /* 0x000fea0003800000 */
.L_x_2592:
        /* <DEDUP_REMOVED lines=15> */
.L_x_2595:
[----:B------:R-:W-:Y:S05]  /*70c0*/  BSYNC B0 ;  /* 0x0000000000007941 */ /* 0x000fea0003800000 */
.L_x_2594:
[----:B------:R-:W-:Y:S06]  /*70d0*/  BAR.ARV 0xa, 0xa0 ;  /* 0x0282800000007b1d */ /* 0x000fec0000002000 */
[----:B------:R-:W-:Y:S04]  /*70e0*/  BSSY B0, `(.L_x_2596) ;  /* 0x0000003000007945 */ /* 0x000fe80003800000 */
[----:B------:R-:W-:Y:S05]  /*70f0*/  @!P0 BRA `(.L_x_2597) ;  /* 0x0000000000048947 */ /* 0x000fea0003800000 */
[----:B------:R-:W-:-:S04]  /*7100*/  DEPBAR.LE SB0, 0x0 ;  /* 0x000080000000791a */ /* 0x000fc80000000000 */
.L_x_2597:
[----:B------:R-:W-:Y:S05]  /*7110*/  BSYNC B0 ;  /* 0x0000000000007941 */ /* 0x000fea0003800000 */
.L_x_2596:
        /* <DEDUP_REMOVED lines=19> */
.L_x_2599:
[----:B------:R-:W-:Y:S05]  /*7250*/  BSYNC B0 ;  /* 0x0000000000007941 */ /* 0x000fea0003800000 */
.L_x_2598:
[----:B------:R-:W-:Y:S02]  /*7260*/  UIADD3 UR17, UR17, 0x2, URZ ;  /* 0x0000000211117890 */ /* 0x000fe4000fffe03f */
[----:B------:R-:W-:Y:S02]  /*7270*/  UIADD3 UR4, UR4, 0x3000, URZ ;  /* 0x0000300004047890 */ /* 0x000fe4000fffe03f */
[----:B------:R-:W-:-:S06]  /*7280*/  UISETP.GE.AND UP0, UPT, UR17, UR5, UPT ;  /* 0x000000051100728c */ /* 0x000fcc000bf06270 */
[----:B------:R-:W-:-:S13]  /*7290*/  PLOP3.LUT P1, PT, PT, PT, UP0, 0x80, 0x0 ;  /* 0x000000000000781c */ /* 0x000fda0003f2f008 */
[----:B------:R-:W-:Y:S05]  /*72a0*/  @!P1 BRA `(.L_x_2600) ;  /* 0xfffffff400449947 */ /* 0x000fea000383ffff */
[----:B------:R-:W-:Y:S05]  /*72b0*/  BRA `(.L_x_2522) ;  /* 0x0000002800007947 */ /* 0x000fea0003800000 */
.L_x_2559:
        /* <DEDUP_REMOVED lines=21> */
.L_x_2601:
[----:B------:R-:W-:Y:S01]  /*7410*/  ULDC UR9, c[0x0][0x8cc] ;  /* 0x0002330000097ab9 */ /* 0x000fe20000000800 */
[----:B------:R-:W-:Y:S01]  /*7420*/  UMOV UR7, UR8 ;  /* 0x0000000800077c82 */ /* 0x000fe20008000000 */
[----:B------:R-:W-:-:S11]  /*7430*/  UISETP.NE.AND UP0, UPT, UR9, 0x1, UPT ;  /* 0x000000010900788c */ /* 0x000fd6000bf05270 */
[----:B------:R-:W-:Y:S02]  /*7440*/  @UP0 ULDC.64 UR10, c[0x0][0x8d0] ;  /* 0x00023400000a0ab9 */ /* 0x000fe40000000a00 */
[----:B------:R-:W-:-:S04]  /*7450*/  UIMAD.WIDE.U32 UR4, UR8, UR10, URZ ;  /* 0x0000000a080472a5 */ /* 0x000fc8000f8e003f */
[----:B------:R-:W-:-:S04]  /*7460*/  @UP0 USHF.R.U32.HI UR7, URZ, UR11, UR5 ;  /* 0x0000000b3f070299 */ /* 0x000fc80008011605 */
[----:B------:R-:W-:-:S12]  /*7470*/  UIMAD UR4, UR7, UR9, URZ ;  /* 0x00000009070472a4 */ /* 0x000fd8000f8e023f */
.L_x_2602:
        /* <DEDUP_REMOVED lines=73> */
.L_x_2648:
        /* <DEDUP_REMOVED lines=15> */
.L_x_2606:
        /* <DEDUP_REMOVED lines=66> */
[----:B------:R-:W-:Y:S01]  /*7e20*/  ISETP.GE.AND P1, PT, R4, R6, PT ;  /* 0x000000060400720c */ /* 0x000fe20003f26270 */
[----:B------:R1:W-:Y:S01]  /*7e30*/  UTMALDG.4D [UR16], [UR48], desc[UR50] ;  /* 0x00003210300075b4 */ /* 0x0003e20008019000 */
[----:B------:R-:W-:Y:S01]  /*7e40*/  UMOV UR57, UR9 ;  /* 0x0000000900397c82 */ /* 0x000fe20008000000 */
        /* <DEDUP_REMOVED lines=27> */
[----:B-1----:R-:W-:Y:S01]  /*8000*/  UMOV UR10, 0x40 ;  /* 0x00000040000a7882 */ /* 0x002fe20000000000 */
        /* <DEDUP_REMOVED lines=29> */
.L_x_2617:
[----:B--234-:R-:W-:-:S04]  /*81e0*/  SHF.L.U32 R21, R11, 0x1f, RZ ;  /* 0x0000001f0b157819 */ /* 0x01cfc800000006ff */
[----:B------:R-:W1:Y:S02]  /*81f0*/  SYNCS.PHASECHK.TRANS64.TRYWAIT P1, [R16+URZ+0x26840], R21 ;  /* 0x02684015100075a7 */ /* 0x000e64000802017f */
[----:B-1----:R-:W-:Y:S05]  /*8200*/  @!P1 BRA `(.L_x_2609) ;  /* 0x0000001c00389947 */ /* 0x002fea0003800000 */
.L_x_2649:
[----:B------:R-:W-:Y:S05]  /*8210*/  @P0 BRA `(.L_x_2610) ;  /* 0x0000000000140947 */ /* 0x000fea0003800000 */
[----:B------:R-:W-:Y:S01]  /*8220*/  ISETP.NE.AND P1, PT, R6, RZ, PT ;  /* 0x000000ff0600720c */ /* 0x000fe20003f25270 */
[----:B------:R-:W-:-:S04]  /*8230*/  IMAD.MOV.U32 R3, RZ, RZ, 0x3100 ;  /* 0x00003100ff037424 */ /* 0x000fc800078e00ff */
[----:B------:R3:W-:Y:S08]  /*8240*/  SYNCS.ARRIVE.TRANS64 RZ, [R16+URZ+0x26830], R3 ;  /* 0x0268300310ff79a7 */ /* 0x0007f0000800003f */
[----:B------:R-:W-:Y:S05]  /*8250*/  @!P1 BRA `(.L_x_2610) ;  /* 0x0000000000049947 */ /* 0x000fea0003800000 */
[----:B------:R-:W-:Y:S01]  /*8260*/  BPT.TRAP 0x1 ;  /* 0x000000040000795c */ /* 0x000fe20000300000 */
.L_x_2610:
        /* <DEDUP_REMOVED lines=43> */
.L_x_2650:
[----:B------:R-:W-:Y:S05]  /*8520*/  @P0 BRA `(.L_x_2612) ;  /* 0x0000000000140947 */ /* 0x000fea0003800000 */
[----:B------:R-:W-:Y:S01]  /*8530*/  ISETP.NE.AND P1, PT, R6, RZ, PT ;  /* 0x000000ff0600720c */ /* 0x000fe20003f25270 */
[----:B------:R-:W-:-:S04]  /*8540*/  IMAD.MOV.U32 R2, RZ, RZ, 0x3100 ;  /* 0x00003100ff027424 */ /* 0x000fc800078e00ff */
[----:B------:R3:W-:Y:S08]  /*8550*/  SYNCS.ARRIVE.TRANS64 RZ, [R16+URZ+0x26818], R2 ;  /* 0x0268180210ff79a7 */ /* 0x0007f0000800003f */
[----:B------:R-:W-:Y:S05]  /*8560*/  @!P1 BRA `(.L_x_2612) ;  /* 0x0000000000049947 */ /* 0x000fea0003800000 */
[----:B------:R-:W-:Y:S01]  /*8570*/  BPT.TRAP 0x1 ;  /* 0x000000040000795c */ /* 0x000fe20000300000 */
.L_x_2612:
        /* <DEDUP_REMOVED lines=43> */
.L_x_2651:
[----:B------:R-:W-:Y:S05]  /*8830*/  @P0 BRA `(.L_x_2614) ;  /* 0x0000000000140947 */ /* 0x000fea0003800000 */
[----:B------:R-:W-:Y:S01]  /*8840*/  ISETP.NE.AND P1, PT, R6, RZ, PT ;  /* 0x000000ff0600720c */ /* 0x000fe20003f25270 */
[----:B-123--:R-:W-:-:S04]  /*8850*/  IMAD.MOV.U32 R21, RZ, RZ, 0x3100 ;  /* 0x00003100ff157424 */ /* 0x00efc800078e00ff */
[----:B------:R4:W-:Y:S08]  /*8860*/  SYNCS.ARRIVE.TRANS64 RZ, [R16+URZ+0x26838], R21 ;  /* 0x0268381510ff79a7 */ /* 0x0009f0000800003f */
[----:B------:R-:W-:Y:S05]  /*8870*/  @!P1 BRA `(.L_x_2614) ;  /* 0x0000000000049947 */ /* 0x000fea0003800000 */
[----:B------:R-:W-:Y:S01]  /*8880*/  BPT.TRAP 0x1 ;  /* 0x000000040000795c */ /* 0x000fe20000300000 */
.L_x_2614:
        /* <DEDUP_REMOVED lines=38> */
.L_x_2653:
[----:B------:R-:W-:Y:S05]  /*8af0*/  @P0 BRA `(.L_x_2616) ;  /* 0x0000000000140947 */ /* 0x000fea0003800000 */
[----:B------:R-:W-:Y:S01]  /*8b00*/  ISETP.NE.AND P1, PT, R6, RZ, PT ;  /* 0x000000ff0600720c */ /* 0x000fe20003f25270 */
[----:B------:R-:W-:-:S04]  /*8b10*/  IMAD.MOV.U32 R5, RZ, RZ, 0x3100 ;  /* 0x00003100ff057424 */ /* 0x000fc800078e00ff */
[----:B------:R1:W-:Y:S08]  /*8b20*/  SYNCS.ARRIVE.TRANS64 RZ, [R16+URZ+0x26810], R5 ;  /* 0x0268100510ff79a7 */ /* 0x0003f0000800003f */
[----:B------:R-:W-:Y:S05]  /*8b30*/  @!P1 BRA `(.L_x_2616) ;  /* 0x0000000000049947 */ /* 0x000fea0003800000 */
[----:B------:R-:W-:Y:S01]  /*8b40*/  BPT.TRAP 0x1 ;  /* 0x000000040000795c */ /* 0x000fe20000300000 */
.L_x_2616:
        /* <DEDUP_REMOVED lines=44> */
.L_x_2608:
        /* <DEDUP_REMOVED lines=8> */
.L_x_2654:
[----:B------:R-:W-:Y:S05]  /*8e90*/  @P0 BRA `(.L_x_2619) ;  /* 0x0000000000140947 */ /* 0x000fea0003800000 */
[----:B------:R-:W-:Y:S01]  /*8ea0*/  ISETP.NE.AND P1, PT, R6, RZ, PT ;  /* 0x000000ff0600720c */ /* 0x000fe20003f25270 */
[----:B------:R-:W-:-:S04]  /*8eb0*/  IMAD.MOV.U32 R5, RZ, RZ, 0x3100 ;  /* 0x00003100ff057424 */ /* 0x000fc800078e00ff */
[----:B------:R2:W-:Y:S08]  /*8ec0*/  SYNCS.ARRIVE.TRANS64 RZ, [R16+URZ+0x26830], R5 ;  /* 0x0268300510ff79a7 */ /* 0x0005f0000800003f */
[----:B------:R-:W-:Y:S05]  /*8ed0*/  @!P1 BRA `(.L_x_2619) ;  /* 0x0000000000049947 */ /* 0x000fea0003800000 */
[----:B------:R-:W-:Y:S01]  /*8ee0*/  BPT.TRAP 0x1 ;  /* 0x000000040000795c */ /* 0x000fe20000300000 */
.L_x_2619:
        /* <DEDUP_REMOVED lines=40> */
.L_x_2655:
[----:B------:R-:W-:Y:S05]  /*9170*/  @P0 BRA `(.L_x_2621) ;  /* 0x0000000000140947 */ /* 0x000fea0003800000 */
[----:B------:R-:W-:Y:S01]  /*9180*/  ISETP.NE.AND P0, PT, R6, RZ, PT ;  /* 0x000000ff0600720c */ /* 0x000fe20003f05270 */
[----:B------:R-:W-:-:S04]  /*9190*/  IMAD.MOV.U32 R5, RZ, RZ, 0x3100 ;  /* 0x00003100ff057424 */ /* 0x000fc800078e00ff */
[----:B------:R1:W-:Y:S08]  /*91a0*/  SYNCS.ARRIVE.TRANS64 RZ, [R16+URZ+0x26818], R5 ;  /* 0x0268180510ff79a7 */ /* 0x0003f0000800003f */
[----:B------:R-:W-:Y:S05]  /*91b0*/  @!P0 BRA `(.L_x_2621) ;  /* 0x0000000000048947 */ /* 0x000fea0003800000 */
[----:B------:R-:W-:Y:S01]  /*91c0*/  BPT.TRAP 0x1 ;  /* 0x000000040000795c */ /* 0x000fe20000300000 */
.L_x_2621:
        /* <DEDUP_REMOVED lines=44> */
.L_x_2607:
[----:B------:R-:W1:Y:S01]  /*9490*/  S2R R0, SR_TID.X ;  /* 0x0000000000007919 */ /* 0x000e620000002100 */
[----:B------:R-:W-:Y:S01]  /*94a0*/  IMAD R3, R19, 0x8, R16 ;  /* 0x0000000813037824 */ /* 0x000fe200078e0210 */
[----:B-1----:R-:W-:Y:S02]  /*94b0*/  LOP3.LUT R2, R0, 0x7f, RZ, 0xc0, !PT ;  /* 0x0000007f00027812 */ /* 0x002fe400078ec0ff */
[----:B------:R-:W-:Y:S02]  /*94c0*/  SHF.L.U32 R0, R11, 0x1f, RZ ;  /* 0x0000001f0b007819 */ /* 0x000fe400000006ff */
[----:B------:R-:W-:Y:S02]  /*94d0*/  ISETP.NE.AND P1, PT, R2, RZ, PT ;  /* 0x000000ff0200720c */ /* 0x000fe40003f25270 */
[----:B------:R-:W1:Y:S02]  /*94e0*/  SYNCS.PHASECHK.TRANS64.TRYWAIT P0, [R3+URZ+0x26840], R0 ;  /* 0x02684000030075a7 */ /* 0x000e64000800017f */
[----:B-1----:R-:W-:Y:S09]  /*94f0*/  @!P0 BRA `(.L_x_2622) ;  /* 0x0000000800f88947 */ /* 0x002ff20003800000 */
.L_x_2656:
[----:B------:R-:W-:Y:S05]  /*9500*/  @P1 BRA `(.L_x_2623) ;  /* 0x0000000000181947 */ /* 0x000fea0003800000 */
[----:B------:R-:W1:Y:S01]  /*9510*/  S2R R2, SR_TID.X ;  /* 0x0000000000027919 */ /* 0x000e620000002100 */
[----:B------:R-:W-:-:S04]  /*9520*/  IMAD.MOV.U32 R0, RZ, RZ, 0x3100 ;  /* 0x00003100ff007424 */ /* 0x000fc800078e00ff */
[----:B------:R1:W-:Y:S02]  /*9530*/  SYNCS.ARRIVE.TRANS64 RZ, [R3+URZ+0x26830], R0 ;  /* 0x0268300003ff79a7 */ /* 0x0003e4000800003f */
[----:B-1----:R-:W-:-:S13]  /*9540*/  LOP3.LUT P0, RZ, R2, 0x1f, RZ, 0xc0, !PT ;  /* 0x0000001f02ff7812 */ /* 0x002fda000780c0ff */
[----:B------:R-:W-:Y:S05]  /*9550*/  @!P0 BRA `(.L_x_2623) ;  /* 0x0000000000048947 */ /* 0x000fea0003800000 */
[----:B------:R-:W-:Y:S01]  /*9560*/  BPT.TRAP 0x1 ;  /* 0x000000040000795c */ /* 0x000fe20000300000 */
.L_x_2623:
        /* <DEDUP_REMOVED lines=47> */
.L_x_2604:
[----:B------:R-:W-:Y:S05]  /*9860*/  BSYNC B0 ;  /* 0x0000000000007941 */ /* 0x000fea0003800000 */
.L_x_2603:
[----:B------:R-:W-:-:S03]  /*9870*/  UMOV UR7, 0xffffffff ;  /* 0xffffffff00077882 */ /* 0x000fc60000000000 */
[----:B------:R-:W-:Y:S05]  /*9880*/  BRA.DIV UR7, `(.L_x_2624) ;  /* 0x0000000a07287947 */ /* 0x000fea000b800000 */
[----:B------:R-:W-:-:S13]  /*9890*/  ELECT P6, URZ, PT ;  /* 0x00000000003f782f */ /* 0x000fda00038c0000 */
.L_x_2659:
[----:B------:R-:W-:Y:S05]  /*98a0*/  @!P6 BRA `(.L_x_2522) ;  /* 0x000000000084e947 */ /* 0x000fea0003800000 */
[----:B------:R-:W-:-:S06]  /*98b0*/  ULOP3.LUT UR7, UR38, 0x2, URZ, 0xfc, !UPT ;  /* 0x0000000226077892 */ /* 0x000fcc000f8efc3f */
[----:B------:R-:W-:-:S05]  /*98c0*/  IMAD.U32 R2, RZ, RZ, UR7 ;  /* 0x00000007ff027e24 */ /* 0x000fca000f8e00ff */
[----:B------:R-:W-:-:S13]  /*98d0*/  ISETP.NE.AND P2, PT, R2, 0x3, PT ;  /* 0x000000030200780c */ /* 0x000fda0003f45270 */
[----:B------:R-:W-:Y:S05]  /*98e0*/  @!P2 BRA `(.L_x_2625) ;  /* 0x000000000004a947 */ /* 0x000fea0003800000 */
[----:B------:R-:W-:Y:S01]  /*98f0*/  BPT.TRAP 0x1 ;  /* 0x000000040000795c */ /* 0x000fe20000300000 */
.L_x_2625:
        /* <DEDUP_REMOVED lines=15> */
.L_x_2660:
[----:B------:R-:W2:Y:S02]  /*99f0*/  SYNCS.PHASECHK.TRANS64.TRYWAIT P0, [R3+URZ], R2 ;  /* 0x00000002030075a7 */ /* 0x000ea4000800017f */
[----:B--2---:R-:W-:Y:S05]  /*9a00*/  @!P0 BRA `(.L_x_2627) ;  /* 0x0000000400fc8947 */ /* 0x004fea0003800000 */
.L_x_2661:
[----:B------:R-:W-:Y:S05]  /*9a10*/  @!P2 BRA `(.L_x_2628) ;  /* 0x000000000004a947 */ /* 0x000fea0003800000 */
[----:B------:R-:W-:Y:S01]  /*9a20*/  BPT.TRAP 0x1 ;  /* 0x000000040000795c */ /* 0x000fe20000300000 */
.L_x_2628:
[----:B--2---:R-:W-:-:S04]  /*9a30*/  VIADD R3, R7, 0x26840 ;  /* 0x0002684007037836 */ /* 0x004fc80000000000 */
[----:B------:R-:W-:-:S04]  /*9a40*/  IMAD R0, R0, 0x8, R3 ;  /* 0x0000000800007824 */ /* 0x000fc800078e0203 */
[----:B------:R-:W2:Y:S02]  /*9a50*/  SYNCS.PHASECHK.TRANS64.TRYWAIT P0, [R0+URZ], R5 ;  /* 0x00000005000075a7 */ /* 0x000ea4000800017f */
[----:B--2---:R-:W-:Y:S05]  /*9a60*/  @!P0 BRA `(.L_x_2629) ;  /* 0x0000000400f88947 */ /* 0x004fea0003800000 */
.L_x_2662:
[----:B------:R-:W-:-:S07]  /*9a70*/  IMAD R3, R4, 0x8, R3 ;  /* 0x0000000804037824 */ /* 0x000fce00078e0203 */
.L_x_2630:
[----:B---3--:R3:W4:Y:S02]  /*9a80*/  SYNCS.PHASECHK.TRANS64.TRYWAIT P0, [R3+URZ], R2 ;  /* 0x00000002030075a7 */ /* 0x008724000800017f */
[----:B----4-:R-:W-:Y:S05]  /*9a90*/  @!P0 NANOSLEEP.SYNCS 0x989680 ;  /* 0x009896800000895d */ /* 0x010fea0003900000 */
[----:B------:R-:W4:Y:S02]  /*9aa0*/  @!P0 SYNCS.PHASECHK.TRANS64 P0, [R3+URZ], R2 ;  /* 0x00000002030085a7 */ /* 0x000f24000800007f */
[----:B----4-:R-:W-:Y:S05]  /*9ab0*/  @!P0 BRA `(.L_x_2630) ;  /* 0xfffffffc00f08947 */ /* 0x010fea000383ffff */
.L_x_2522:
[----:B------:R-:W-:Y:S05]  /*9ac0*/  BSYNC B6 ;  /* 0x0000000000067941 */ /* 0x000fea0003800000 */
.L_x_2517:
[----:B------:R-:W-:Y:S05]  /*9ad0*/  EXIT ;  /* 0x000000000000794d */ /* 0x000fea0003800000 */
.L_x_2528:
[----:B------:R-:W-:Y:S02]  /*9ae0*/  IMAD.MOV.U32 R13, RZ, RZ, R17 ;  /* 0x000000ffff0d7224 */ /* 0x000fe400078e0011 */
[----:B------:R-:W-:Y:S02]  /*9af0*/  IMAD.MOV.U32 R12, RZ, RZ, RZ ;  /* 0x000000ffff0c7224 */ /* 0x000fe400078e00ff */
[----:B------:R-:W-:Y:S02]  /*9b00*/  IMAD.MOV.U32 R11, RZ, RZ, 0x1f ;  /* 0x0000001fff0b7424 */ /* 0x000fe400078e00ff */
[----:B------:R-:W-:-:S07]  /*9b10*/  IMAD.MOV.U32 R15, RZ, RZ, -0x1 ;  /* 0xffffffffff0f7424 */ /* 0x000fce00078e00ff */
[----:B------:R-:W-:Y:S05]  /*9b20*/  WARPSYNC.COLLECTIVE R15, `(.L_x_2631) ;  /* 0x000000000f087348 */ /* 0x000fea0003c00000 */
[----:B------:R1:W2:Y:S02]  /*9b30*/  SHFL.IDX P6, R14, R13, R12, R11 ;  /* 0x0000000c0d0e7389 */ /* 0x0002a400000c000b */
[----:B-12---:R-:W-:Y:S01]  /*9b40*/  ENDCOLLECTIVE ;  /* 0x000000000000791b */ /* 0x006fe20003800000 */
.L_x_2631:
[----:B------:R-:W-:Y:S05]  /*9b50*/  BRA `(.L_x_2632) ;  /* 0xffffff7400b47947 */ /* 0x000fea000383ffff */
.L_x_2530:
[----:B--2---:R2:W3:Y:S02]  /*9b60*/  SYNCS.PHASECHK.TRANS64.TRYWAIT P0, [R235+URZ+0x26800], R4 ;  /* 0x02680004eb0075a7 */ /* 0x0044e4000800017f */
[----:B---3--:R-:W-:Y:S05]  /*9b70*/  @!P0 NANOSLEEP.SYNCS 0x989680 ;  /* 0x009896800000895d */ /* 0x008fea0003900000 */
[----:B------:R-:W3:Y:S02]  /*9b80*/  @!P0 SYNCS.PHASECHK.TRANS64 P0, [R235+URZ+0x26800], R4 ;  /* 0x02680004eb0085a7 */ /* 0x000ee4000800007f */
[----:B---3--:R-:W-:Y:S05]  /*9b90*/  @!P0 BRA `(.L_x_2530) ;  /* 0xfffffffc00f08947 */ /* 0x008fea000383ffff */
[----:B------:R-:W-:Y:S05]  /*9ba0*/  BRA `(.L_x_2529) ;  /* 0xffffff7400dc7947 */ /* 0x000fea000383ffff */
.L_x_2535:
[----:B--2---:R-:W-:-:S04]  /*9bb0*/  IMAD.U32 R5, RZ, RZ, UR9 ;  /* 0x00000009ff057e24 */ /* 0x004fc8000f8e00ff */
[----:B------:R2:W3:Y:S03]  /*9bc0*/  SYNCS.PHASECHK.TRANS64.TRYWAIT P1, [R5+URZ+0x26810], R120 ;  /* 0x02681078050075a7 */ /* 0x0004e6000802017f */
[----:B---3--:R-:W-:Y:S05]  /*9bd0*/  @!P1 NANOSLEEP.SYNCS 0x989680 ;  /* 0x009896800000995d */ /* 0x008fea0003900000 */
[----:B------:R-:W3:Y:S02]  /*9be0*/  @!P1 SYNCS.PHASECHK.TRANS64 P1, [R5+URZ+0x26810], R120 ;  /* 0x02681078050095a7 */ /* 0x000ee4000802007f */
[----:B---3--:R-:W-:Y:S05]  /*9bf0*/  @!P1 BRA `(.L_x_2535) ;  /* 0xfffffffc00ec9947 */ /* 0x008fea000383ffff */
[----:B------:R-:W-:Y:S05]  /*9c00*/  BRA `(.L_x_2534) ;  /* 0xffffff8000387947 */ /* 0x000fea000383ffff */
.L_x_2539:
[----:B------:R-:W-:-:S04]  /*9c10*/  IMAD.U32 R121, RZ, RZ, UR9 ;  /* 0x00000009ff797e24 */ /* 0x000fc8000f8e00ff */
[----:B------:R1:W1:Y:S03]  /*9c20*/  SYNCS.PHASECHK.TRANS64.TRYWAIT P1, [R121+URZ+0x26830], R120 ;  /* 0x02683078790075a7 */ /* 0x000266000802017f */
[----:B-1----:R-:W-:Y:S05]  /*9c30*/  @!P1 NANOSLEEP.SYNCS 0x989680 ;  /* 0x009896800000995d */ /* 0x002fea0003900000 */
[----:B------:R-:W1:Y:S02]  /*9c40*/  @!P1 SYNCS.PHASECHK.TRANS64 P1, [R121+URZ+0x26830], R120 ;  /* 0x02683078790095a7 */ /* 0x000e64000802007f */
[----:B-1----:R-:W-:Y:S05]  /*9c50*/  @!P1 BRA `(.L_x_2539) ;  /* 0xfffffffc00ec9947 */ /* 0x002fea000383ffff */
[----:B------:R-:W-:Y:S05]  /*9c60*/  BRA `(.L_x_2538) ;  /* 0xffffff8400fc7947 */ /* 0x000fea000383ffff */
.L_x_2546:
[----:B------:R-:W-:Y:S01]  /*9c70*/  BSSY B0, `(.L_x_2633) ;  /* 0x0000005000007945 */ /* 0x000fe20003800000 */
[----:B------:R-:W-:-:S07]  /*9c80*/  IMAD.MOV.U32 R15, RZ, RZ, -0x1 ;  /* 0xffffffffff0f7424 */ /* 0x000fce00078e00ff */
[----:B-1----:R-:W-:Y:S05]  /*9c90*/  WARPSYNC.COLLECTIVE R15, `(.L_x_2634) ;  /* 0x000000000f087348 */ /* 0x002fea0003c00000 */
[----:B------:R-:W-:Y:S01]  /*9ca0*/  NOP ;  /* 0x0000000000007918 */ /* 0x000fe20000000000 */
[----:B-1----:R-:W-:Y:S01]  /*9cb0*/  ENDCOLLECTIVE ;  /* 0x000000000000791b */ /* 0x002fe20003800000 */
.L_x_2634:
[----:B------:R-:W-:Y:S05]  /*9cc0*/  BSYNC B0 ;  /* 0x0000000000007941 */ /* 0x000fea0003800000 */
.L_x_2633:
[----:B------:R-:W-:Y:S05]  /*9cd0*/  BRA `(.L_x_2635) ;  /* 0xffffffb400c07947 */ /* 0x000fea000383ffff */
.L_x_2555:
[----:B------:R-:W-:Y:S01]  /*9ce0*/  BSSY B0, `(.L_x_2636) ;  /* 0x0000005000007945 */ /* 0x000fe20003800000 */
[----:B------:R-:W-:-:S07]  /*9cf0*/  IMAD.MOV.U32 R15, RZ, RZ, -0x1 ;  /* 0xffffffffff0f7424 */ /* 0x000fce00078e00ff */
[----:B-12---:R-:W-:Y:S05]  /*9d00*/  WARPSYNC.COLLECTIVE R15, `(.L_x_2637) ;  /* 0x000000000f087348 */ /* 0x006fea0003c00000 */
[----:B------:R-:W-:Y:S01]  /*9d10*/  NOP ;  /* 0x0000000000007918 */ /* 0x000fe20000000000 */
[----:B-12---:R-:W-:Y:S01]  /*9d20*/  ENDCOLLECTIVE ;  /* 0x000000000000791b */ /* 0x006fe20003800000 */
.L_x_2637:
[----:B------:R-:W-:Y:S05]  /*9d30*/  BSYNC B0 ;  /* 0x0000000000007941 */ /* 0x000fea0003800000 */
.L_x_2636:
[----:B------:R-:W-:Y:S05]  /*9d40*/  BRA `(.L_x_2638) ;  /* 0xffffffb800b07947 */ /* 0x000fea000383ffff */
.L_x_2566:
[----:B------:R-:W-:Y:S01]  /*9d50*/  BSSY B0, `(.L_x_2639) ;  /* 0x0000005000007945 */ /* 0x000fe20003800000 */
[----:B------:R-:W-:-:S07]  /*9d60*/  IMAD.MOV.U32 R15, RZ, RZ, -0x1 ;  /* 0xffffffffff0f7424 */ /* 0x000fce00078e00ff */
[----:B------:R-:W-:Y:S05]  /*9d70*/  WARPSYNC.COLLECTIVE R15, `(.L_x_2640) ;  /* 0x000000000f087348 */ /* 0x000fea0003c00000 */
[----:B------:R-:W-:Y:S01]  /*9d80*/  NOP ;  /* 0x0000000000007918 */ /* 0x000fe20000000000 */
[----:B------:R-:W-:Y:S01]  /*9d90*/  ENDCOLLECTIVE ;  /* 0x000000000000791b */ /* 0x000fe20003800000 */
.L_x_2640:
[----:B------:R-:W-:Y:S05]  /*9da0*/  BSYNC B0 ;  /* 0x0000000000007941 */ /* 0x000fea0003800000 */
.L_x_2639:
[----:B------:R-:W-:Y:S05]  /*9db0*/  BRA `(.L_x_2641) ;  /* 0xffffffc400307947 */ /* 0x000fea000383ffff */
.L_x_2579:
[----:B------:R-:W-:Y:S01]  /*9dc0*/  BSSY B0, `(.L_x_2642) ;  /* 0x0000005000007945 */ /* 0x000fe20003800000 */
[----:B------:R-:W-:-:S07]  /*9dd0*/  IMAD.MOV.U32 R15, RZ, RZ, -0x1 ;  /* 0xffffffffff0f7424 */ /* 0x000fce00078e00ff */
[----:B------:R-:W-:Y:S05]  /*9de0*/  WARPSYNC.COLLECTIVE R15, `(.L_x_2643) ;  /* 0x000000000f087348 */ /* 0x000fea0003c00000 */
[----:B------:R-:W-:Y:S01]  /*9df0*/  NOP ;  /* 0x0000000000007918 */ /* 0x000fe20000000000 */
[----:B------:R-:W-:Y:S01]  /*9e00*/  ENDCOLLECTIVE ;  /* 0x000000000000791b */ /* 0x000fe20003800000 */
.L_x_2643:
[----:B------:R-:W-:Y:S05]  /*9e10*/  BSYNC B0 ;  /* 0x0000000000007941 */ /* 0x000fea0003800000 */
.L_x_2642:
[----:B------:R-:W-:Y:S05]  /*9e20*/  BRA `(.L_x_2644) ;  /* 0xffffffc800d07947 */ /* 0x000fea000383ffff */
.L_x_2591:
[----:B------:R-:W-:Y:S01]  /*9e30*/  BSSY B0, `(.L_x_2645) ;  /* 0x0000005000007945 */ /* 0x000fe20003800000 */
[----:B------:R-:W-:-:S07]  /*9e40*/  IMAD.MOV.U32 R15, RZ, RZ, -0x1 ;  /* 0xffffffffff0f7424 */ /* 0x000fce00078e00ff */
[----:B------:R-:W-:Y:S05]  /*9e50*/  WARPSYNC.COLLECTIVE R15, `(.L_x_2646) ;  /* 0x000000000f087348 */ /* 0x000fea0003c00000 */
[----:B------:R-:W-:Y:S01]  /*9e60*/  NOP ;  /* 0x0000000000007918 */ /* 0x000fe20000000000 */
[----:B------:R-:W-:Y:S01]  /*9e70*/  ENDCOLLECTIVE ;  /* 0x000000000000791b */ /* 0x000fe20003800000 */
.L_x_2646:
[----:B------:R-:W-:Y:S05]  /*9e80*/  BSYNC B0 ;  /* 0x0000000000007941 */ /* 0x000fea0003800000 */
.L_x_2645:
[----:B------:R-:W-:Y:S05]  /*9e90*/  BRA `(.L_x_2647) ;  /* 0xffffffd0000c7947 */ /* 0x000fea000383ffff */
.L_x_2605:
[----:B-1----:R1:W2:Y:S02]  /*9ea0*/  SYNCS.PHASECHK.TRANS64.TRYWAIT P0, [R16+URZ+0x26820], R3 ;  /* 0x02682003100075a7 */ /* 0x0022a4000800017f */
[----:B--2---:R-:W-:Y:S05]  /*9eb0*/  @!P0 NANOSLEEP.SYNCS 0x989680 ;  /* 0x009896800000895d */ /* 0x004fea0003900000 */
[----:B------:R-:W2:Y:S02]  /*9ec0*/  @!P0 SYNCS.PHASECHK.TRANS64 P0, [R16+URZ+0x26820], R3 ;  /* 0x02682003100085a7 */ /* 0x000ea4000800007f */
[----:B--2---:R-:W-:Y:S05]  /*9ed0*/  @!P0 BRA `(.L_x_2605) ;  /* 0xfffffffc00f08947 */ /* 0x004fea000383ffff */
[----:B------:R-:W-:Y:S05]  /*9ee0*/  BRA `(.L_x_2648) ;  /* 0xffffffd800887947 */ /* 0x000fea000383ffff */
.L_x_2609:
[----:B-1----:R1:W3:Y:S02]  /*9ef0*/  SYNCS.PHASECHK.TRANS64.TRYWAIT P1, [R16+URZ+0x26840], R21 ;  /* 0x02684015100075a7 */ /* 0x0022e4000802017f */
[----:B---3--:R-:W-:Y:S05]  /*9f00*/  @!P1 NANOSLEEP.SYNCS 0x989680 ;  /* 0x009896800000995d */ /* 0x008fea0003900000 */
[----:B------:R-:W3:Y:S02]  /*9f10*/  @!P1 SYNCS.PHASECHK.TRANS64 P1, [R16+URZ+0x26840], R21 ;  /* 0x02684015100095a7 */ /* 0x000ee4000802007f */
[----:B---3--:R-:W-:Y:S05]  /*9f20*/  @!P1 BRA `(.L_x_2609) ;  /* 0xfffffffc00f09947 */ /* 0x008fea000383ffff */
[----:B------:R-:W-:Y:S05]  /*9f30*/  BRA `(.L_x_2649) ;  /* 0xffffffe000b47947 */ /* 0x000fea000383ffff */
.L_x_2611:
[----:B--2---:R2:W3:Y:S02]  /*9f40*/  SYNCS.PHASECHK.TRANS64.TRYWAIT P1, [R16+URZ+0x26828], R21 ;  /* 0x02682815100075a7 */ /* 0x0044e4000802017f */
[----:B---3--:R-:W-:Y:S05]  /*9f50*/  @!P1 NANOSLEEP.SYNCS 0x989680 ;  /* 0x009896800000995d */ /* 0x008fea0003900000 */
[----:B------:R-:W3:Y:S02]  /*9f60*/  @!P1 SYNCS.PHASECHK.TRANS64 P1, [R16+URZ+0x26828], R21 ;  /* 0x02682815100095a7 */ /* 0x000ee4000802007f */
[----:B---3--:R-:W-:Y:S05]  /*9f70*/  @!P1 BRA `(.L_x_2611) ;  /* 0xfffffffc00f09947 */ /* 0x008fea000383ffff */
[----:B------:R-:W-:Y:S05]  /*9f80*/  BRA `(.L_x_2650) ;  /* 0xffffffe400647947 */ /* 0x000fea000383ffff */
.L_x_2613:
[----:B---3--:R3:W4:Y:S02]  /*9f90*/  SYNCS.PHASECHK.TRANS64.TRYWAIT P1, [R16+URZ+0x26848], R21 ;  /* 0x02684815100075a7 */ /* 0x008724000802017f */
[----:B----4-:R-:W-:Y:S05]  /*9fa0*/  @!P1 NANOSLEEP.SYNCS 0x989680 ;  /* 0x009896800000995d */ /* 0x010fea0003900000 */
[----:B------:R-:W4:Y:S02]  /*9fb0*/  @!P1 SYNCS.PHASECHK.TRANS64 P1, [R16+URZ+0x26848], R21 ;  /* 0x02684815100095a7 */ /* 0x000f24000802007f */
[----:B----4-:R-:W-:Y:S05]  /*9fc0*/  @!P1 BRA `(.L_x_2613) ;  /* 0xfffffffc00f09947 */ /* 0x010fea000383ffff */
[----:B------:R-:W-:Y:S05]  /*9fd0*/  BRA `(.L_x_2651) ;  /* 0xffffffe800147947 */ /* 0x000fea000383ffff */
.L_x_2615:
[----:B------:R-:W-:-:S07]  /*9fe0*/  SHF.L.U32 R5, R11, 0x1f, RZ ;  /* 0x0000001f0b057819 */ /* 0x000fce00000006ff */
.L_x_2652:
[----:B------:R1:W1:Y:S02]  /*9ff0*/  SYNCS.PHASECHK.TRANS64.TRYWAIT P1, [R16+URZ+0x26820], R5 ;  /* 0x02682005100075a7 */ /* 0x000264000802017f */
[----:B-1----:R-:W-:Y:S05]  /*a000*/  @!P1 NANOSLEEP.SYNCS 0x989680 ;  /* 0x009896800000995d */ /* 0x002fea0003900000 */
[----:B------:R-:W1:Y:S02]  /*a010*/  @!P1 SYNCS.PHASECHK.TRANS64 P1, [R16+URZ+0x26820], R5 ;  /* 0x02682005100095a7 */ /* 0x000e64000802007f */
[----:B-1----:R-:W-:Y:S05]  /*a020*/  @!P1 BRA `(.L_x_2652) ;  /* 0xfffffffc00f09947 */ /* 0x002fea000383ffff */
[----:B------:R-:W-:Y:S05]  /*a030*/  BRA `(.L_x_2653) ;  /* 0xffffffe800ac7947 */ /* 0x000fea000383ffff */
.L_x_2618:
[----:B-1----:R1:W2:Y:S02]  /*a040*/  SYNCS.PHASECHK.TRANS64.TRYWAIT P1, [R16+URZ+0x26840], R13 ;  /* 0x0268400d100075a7 */ /* 0x0022a4000802017f */
[----:B--2---:R-:W-:Y:S05]  /*a050*/  @!P1 NANOSLEEP.SYNCS 0x989680 ;  /* 0x009896800000995d */ /* 0x004fea0003900000 */
[----:B------:R-:W2:Y:S02]  /*a060*/  @!P1 SYNCS.PHASECHK.TRANS64 P1, [R16+URZ+0x26840], R13 ;  /* 0x0268400d100095a7 */ /* 0x000ea4000802007f */
[----:B--2---:R-:W-:Y:S05]  /*a070*/  @!P1 BRA `(.L_x_2618) ;  /* 0xfffffffc00f09947 */ /* 0x004fea000383ffff */
[----:B------:R-:W-:Y:S05]  /*a080*/  BRA `(.L_x_2654) ;  /* 0xffffffec00807947 */ /* 0x000fea000383ffff */
.L_x_2620:
[----:B--2---:R2:W1:Y:S02]  /*a090*/  SYNCS.PHASECHK.TRANS64.TRYWAIT P1, [R16+URZ+0x26828], R13 ;  /* 0x0268280d100075a7 */ /* 0x004464000802017f */
[----:B-1----:R-:W-:Y:S05]  /*a0a0*/  @!P1 NANOSLEEP.SYNCS 0x989680 ;  /* 0x009896800000995d */ /* 0x002fea0003900000 */
[----:B------:R-:W1:Y:S02]  /*a0b0*/  @!P1 SYNCS.PHASECHK.TRANS64 P1, [R16+URZ+0x26828], R13 ;  /* 0x0268280d100095a7 */ /* 0x000e64000802007f */
[----:B-1----:R-:W-:Y:S05]  /*a0c0*/  @!P1 BRA `(.L_x_2620) ;  /* 0xfffffffc00f09947 */ /* 0x002fea000383ffff */
[----:B------:R-:W-:Y:S05]  /*a0d0*/  BRA `(.L_x_2655) ;  /* 0xfffffff000247947 */ /* 0x000fea000383ffff */
.L_x_2622:
[----:B------:R1:W1:Y:S02]  /*a0e0*/  SYNCS.PHASECHK.TRANS64.TRYWAIT P0, [R3+URZ+0x26840], R0 ;  /* 0x02684000030075a7 */ /* 0x000264000800017f */
[----:B-1----:R-:W-:Y:S05]  /*a0f0*/  @!P0 NANOSLEEP.SYNCS 0x989680 ;  /* 0x009896800000895d */ /* 0x002fea0003900000 */
[----:B------:R-:W1:Y:S02]  /*a100*/  @!P0 SYNCS.PHASECHK.TRANS64 P0, [R3+URZ+0x26840], R0 ;  /* 0x02684000030085a7 */ /* 0x000e64000800007f */
[----:B-1----:R-:W-:Y:S05]  /*a110*/  @!P0 BRA `(.L_x_2622) ;  /* 0xfffffffc00f08947 */ /* 0x002fea000383ffff */
[----:B------:R-:W-:Y:S05]  /*a120*/  BRA `(.L_x_2656) ;  /* 0xfffffff000f47947 */ /* 0x000fea000383ffff */
.L_x_2624:
[----:B------:R-:W-:Y:S01]  /*a130*/  BSSY B0, `(.L_x_2657) ;  /* 0x0000006000007945 */ /* 0x000fe20003800000 */
[----:B------:R-:W-:-:S07]  /*a140*/  IMAD.MOV.U32 R15, RZ, RZ, -0x1 ;  /* 0xffffffffff0f7424 */ /* 0x000fce00078e00ff */
[----:B------:R-:W-:Y:S05]  /*a150*/  WARPSYNC.COLLECTIVE R15, `(.L_x_2658) ;  /* 0x000000000f0c7348 */ /* 0x000fea0003c00000 */
[----:B------:R-:W-:Y:S02]  /*a160*/  ELECT P6, UR62, PT ;  /* 0x00000000003e782f */ /* 0x000fe400038c0000 */
[----:B------:R-:W-:Y:S01]  /*a170*/  MOV R14, UR62 ;  /* 0x0000003e000e7c02 */ /* 0x000fe20008000f00 */
[----:B------:R-:W-:Y:S10]  /*a180*/  ENDCOLLECTIVE ;  /* 0x000000000000791b */ /* 0x000ff40003800000 */
.L_x_2658:
[----:B------:R-:W-:Y:S05]  /*a190*/  BSYNC B0 ;  /* 0x0000000000007941 */ /* 0x000fea0003800000 */
.L_x_2657:
[----:B------:R-:W-:Y:S05]  /*a1a0*/  BRA `(.L_x_2659) ;  /* 0xfffffff400bc7947 */ /* 0x000fea000383ffff */
.L_x_2626:
[----:B-1----:R1:W2:Y:S02]  /*a1b0*/  SYNCS.PHASECHK.TRANS64.TRYWAIT P0, [R6+URZ], R5 ;  /* 0x00000005060075a7 */ /* 0x0022a4000800017f */
[----:B--2---:R-:W-:Y:S05]  /*a1c0*/  @!P0 NANOSLEEP.SYNCS 0x989680 ;  /* 0x009896800000895d */ /* 0x004fea0003900000 */
[----:B------:R-:W2:Y:S02]  /*a1d0*/  @!P0 SYNCS.PHASECHK.TRANS64 P0, [R6+URZ], R5 ;  /* 0x00000005060085a7 */ /* 0x000ea4000800007f */
[----:B--2---:R-:W-:Y:S05]  /*a1e0*/  @!P0 BRA `(.L_x_2626) ;  /* 0xfffffffc00f08947 */ /* 0x004fea000383ffff */
[----:B------:R-:W-:Y:S05]  /*a1f0*/  BRA `(.L_x_2660) ;  /* 0xfffffff400fc7947 */ /* 0x000fea000383ffff */
.L_x_2627:
[----:B--2---:R2:W3:Y:S02]  /*a200*/  SYNCS.PHASECHK.TRANS64.TRYWAIT P0, [R3+URZ], R2 ;  /* 0x00000002030075a7 */ /* 0x0044e4000800017f */
[----:B---3--:R-:W-:Y:S05]  /*a210*/  @!P0 NANOSLEEP.SYNCS 0x989680 ;  /* 0x009896800000895d */ /* 0x008fea0003900000 */
[----:B------:R-:W3:Y:S02]  /*a220*/  @!P0 SYNCS.PHASECHK.TRANS64 P0, [R3+URZ], R2 ;  /* 0x00000002030085a7 */ /* 0x000ee4000800007f */
[----:B---3--:R-:W-:Y:S05]  /*a230*/  @!P0 BRA `(.L_x_2627) ;  /* 0xfffffffc00f08947 */ /* 0x008fea000383ffff */
[----:B------:R-:W-:Y:S05]  /*a240*/  BRA `(.L_x_2661) ;  /* 0xfffffff400f07947 */ /* 0x000fea000383ffff */
.L_x_2629:
[----:B--2---:R2:W3:Y:S02]  /*a250*/  SYNCS.PHASECHK.TRANS64.TRYWAIT P0, [R0+URZ], R5 ;  /* 0x00000005000075a7 */ /* 0x0044e4000800017f */
[----:B---3--:R-:W-:Y:S05]  /*a260*/  @!P0 NANOSLEEP.SYNCS 0x989680 ;  /* 0x009896800000895d */ /* 0x008fea0003900000 */
[----:B------:R-:W3:Y:S02]  /*a270*/  @!P0 SYNCS.PHASECHK.TRANS64 P0, [R0+URZ], R5 ;  /* 0x00000005000085a7 */ /* 0x000ee4000800007f */
[----:B---3--:R-:W-:Y:S05]  /*a280*/  @!P0 BRA `(.L_x_2629) ;  /* 0xfffffffc00f08947 */ /* 0x008fea000383ffff */
[----:B------:R-:W-:Y:S05]  /*a290*/  BRA `(.L_x_2662) ;  /* 0xfffffff400f47947 */ /* 0x000fea000383ffff */
.L_x_2663:
        /* <DEDUP_REMOVED lines=14> */
.L_x_6570:


//--------------------- .text._ZN7cutlass13device_kernelIN5flash11enable_sm90INS1_16FlashAttnBwdSm90INS1_25CollectiveMainloopBwdSm90ILi2ELi2ELi2EN4cute5tupleIJNS5_1CILi1EEES8_S8_EEENS6_IJNS7_ILi64EEENS7_ILi128EEENS7_ILi96EEEEEENS_10bfloat16_tEfNS_4arch4Sm90ELb1ELb0ELb1ELb1ELb0ELb1ELb0ELb0ELi2ELi1ELi2ELi1ELb1EEENS1_21CollectiveEpilogueBwdISD_SE_SG_Li256ELb1ELb0ELi1EEENS1_25SingleTileBwdLPTSchedulerILb1ELi128ELb0EEEEEEEEEvNT_6ParamsE --------------------------
	.section	.text._ZN7cutlass13device_kernelIN5flash11enable_sm90INS1_16FlashAttnBwdSm90INS1_25CollectiveMainloopBwdSm90ILi2ELi2ELi2EN4cute5tupleIJNS5_1CILi1EEES8_S8_EEENS6_IJNS7_ILi64EEENS7_ILi128EEENS7_ILi96EEEEEENS_10bfloat16_tEfNS_4arch4Sm90ELb1ELb0ELb1ELb1ELb0ELb1ELb0ELb0ELi2ELi1ELi2ELi1ELb1EEENS1_21CollectiveEpilogueBwdISD_SE_SG_Li256ELb1ELb0ELi1EEENS1_25SingleTileBwdLPTSchedulerILb1ELi128ELb0EEEEEEEEEvNT_6ParamsE,"ax",@progbits
	.align	128
.text._ZN7cutlass13device_kernelIN5flash11enable_sm90INS1_16FlashAttnBwdSm90INS1_25CollectiveMainloopBwdSm90ILi2ELi2ELi2EN4cute5tupleIJNS5_1CILi1EEES8_S8_EEENS6_IJNS7_ILi64EEENS7_ILi128EEENS7_ILi96EEEEEENS_10bfloat16_tEfNS_4arch4Sm90ELb1ELb0ELb1ELb1ELb0ELb1ELb0ELb0ELi2ELi1ELi2ELi1ELb1EEENS1_21CollectiveEpilogueBwdISD_SE_SG_Li256ELb1ELb0ELi1EEENS1_25SingleTileBwdLPTSchedulerILb1ELi128ELb0EEEEEEEEEvNT_6ParamsE:
        .type           _ZN7cutlass13device_kernelIN5flash11enable_sm90INS1_16FlashAttnBwdSm90INS1_25CollectiveMainloopBwdSm90ILi2ELi2ELi2EN4cute5tupleIJNS5_1CILi1EEES8_S8_EEENS6_IJNS7_ILi64EEENS7_ILi128EEENS7_ILi96EEEEEENS_10bfloat16_tEfNS_4arch4Sm90ELb1ELb0ELb1ELb1ELb0ELb1ELb0ELb0ELi2ELi1ELi2ELi1ELb1EEENS1_21CollectiveEpilogueBwdISD_SE_SG_Li256ELb1ELb0ELi1EEENS1_25SingleTileBwdLPTSchedulerILb1ELi128ELb0EEEEEEEEEvNT_6ParamsE,@function
        .size           _ZN7cutlass13device_kernelIN5flash11enable_sm90INS1_16FlashAttnBwdSm90INS1_25CollectiveMainloopBwdSm90ILi2ELi2ELi2EN4cute5tupleIJNS5_1CILi1EEES8_S8_EEENS6_IJNS7_ILi64EEENS7_ILi128EEENS7_ILi96EEEEEENS_10bfloat16_tEfNS_4arch4Sm90ELb1ELb0ELb1ELb1ELb0ELb1ELb0ELb0ELi2ELi1ELi2ELi1ELb1EEENS1_21CollectiveEpilogueBwdISD_SE_SG_Li256ELb1ELb0ELi1EEENS1_25SingleTileBwdLPTSchedulerILb1ELi128ELb0EEEEEEEEEvNT_6ParamsE,(.L_x_6571 - _ZN7cutlass13device_kernelIN5flash11enable_sm90INS1_16FlashAttnBwdSm90INS1_25CollectiveMainloopBwdSm90ILi2ELi2ELi2EN4cute5tupleIJNS5_1CILi1EEES8_S8_EEENS6_IJNS7_ILi64EEENS7_ILi128EEENS7_ILi96EEEEEENS_10bfloat16_tEfNS_4arch4Sm90ELb1ELb0ELb1ELb1ELb0ELb1ELb0ELb0ELi2ELi1ELi2ELi1ELb1EEENS1_21CollectiveEpilogueBwdISD_SE_SG_Li256ELb1ELb0ELi1EEENS1_25SingleTileBwdLPTSchedulerILb1ELi128ELb0EEEEEEEEEvNT_6ParamsE)
        .other          _ZN7cutlass13device_kernelIN5flash11enable_sm90INS1_16FlashAttnBwdSm90INS1_25CollectiveMainloopBwdSm90ILi2ELi2ELi2EN4cute5tupleIJNS5_1CILi1EEES8_S8_EEENS6_IJNS7_ILi64EEENS7_ILi128EEENS7_ILi96EEEEEENS_10bfloat16_tEfNS_4arch4Sm90ELb1ELb0ELb1ELb1ELb0ELb1ELb0ELb0ELi2ELi1ELi2ELi1ELb1EEENS1_21CollectiveEpilogueBwdISD_SE_SG_Li256ELb1ELb0ELi1EEENS1_25SingleTileBwdLPTSchedulerILb1ELi128ELb0EEEEEEEEEvNT_6ParamsE,@"STO_CUDA_ENTRY STV_DEFAULT"
_ZN7cutlass13device_kernelIN5flash11enable_sm90INS1_16FlashAttnBwdSm90INS1_25CollectiveMainloopBwdSm90ILi2ELi2ELi2EN4cute5tupleIJNS5_1CILi1EEES8_S8_EEENS6_IJNS7_ILi64EEENS7_ILi128EEENS7_ILi96EEEEEENS_10bfloat16_tEfNS_4arch4Sm90ELb1ELb0ELb1ELb1ELb0ELb1ELb0ELb0ELi2ELi1ELi2ELi1ELb1EEENS1_21CollectiveEpilogueBwdISD_SE_SG_Li256ELb1ELb0ELi1EEENS1_25SingleTileBwdLPTSchedulerILb1ELi128ELb0EEEEEEEEEvNT_6ParamsE:
        /* <DEDUP_REMOVED lines=24> */
.L_x_2665:
[----:B------:R-:W-:Y:S05]  /*0180*/  BSYNC B0 ;  /* 0x0000000000007941 */ /* 0x000fea0003800000 */
.L_x_2664:
        /* <DEDUP_REMOVED lines=37> */
.L_x_2666:
        /* <DEDUP_REMOVED lines=22> */
.L_x_2667:
[----:B------:R-:W-:Y:S01]  /*0540*/  PLOP3.LUT P0, PT, PT, PT, UP0, 0x80, 0x0 ;  /* 0x000000000000781c */ /* 0x000fe20003f0f008 */
[----:B------:R-:W-:Y:S01]  /*0550*/  NOP ;  /* 0x0000000000007918 */ /* 0x000fe20000000000 */
[----:B------:R-:W-:Y:S01]  /*0560*/  ULDC.64 UR46, c[0x0][0x208] ;  /* 0x00008200002e7ab9 */ /* 0x000fe20000000a00 */
[----:B------:R-:W-:Y:S01]  /*0570*/  BSSY B6, `(.L_x_2668) ;  /* 0x0000ad0000067945 */ /* 0x000fe20003800000 */
[----:B-12-4-:R-:W-:Y:S09]  /*0580*/  BAR.SYNC.DEFER_BLOCKING 0x0 ;  /* 0x0000000000007b1d */ /* 0x016ff20000010000 */
[----:B------:R-:W-:Y:S05]  /*0590*/  @!P0 BRA `(.L_x_2669) ;  /* 0x0000006800408947 */ /* 0x000fea0003800000 */
.L_x_2670:
        /* <DEDUP_REMOVED lines=32> */
.L_x_2671:
[----:B------:R-:W-:Y:S01]  /*07a0*/  ULDC UR7, c[0x0][0x8c4] ;  /* 0x0002310000077ab9 */ /* 0x000fe20000000800 */
[----:B------:R-:W-:Y:S01]  /*07b0*/  UMOV UR36, UR10 ;  /* 0x0000000a00247c82 */ /* 0x000fe20008000000 */
[----:B------:R-:W-:-:S11]  /*07c0*/  UISETP.NE.AND UP0, UPT, UR7, 0x1, UPT ;  /* 0x000000010700788c */ /* 0x000fd6000bf05270 */
[----:B------:R-:W-:Y:S02]  /*07d0*/  @UP0 ULDC.64 UR8, c[0x0][0x8c8] ;  /* 0x0002320000080ab9 */ /* 0x000fe40000000a00 */
[----:B------:R-:W-:-:S04]  /*07e0*/  UIMAD.WIDE.U32 UR4, UR10, UR8, URZ ;  /* 0x000000080a0472a5 */ /* 0x000fc8000f8e003f */
[----:B------:R-:W-:-:S04]  /*07f0*/  @UP0 USHF.R.U32.HI UR36, URZ, UR9, UR5 ;  /* 0x000000093f240299 */ /* 0x000fc80008011605 */
[----:B------:R-:W-:-:S12]  /*0800*/  UIMAD UR4, UR36, UR7, URZ ;  /* 0x00000007240472a4 */ /* 0x000fd8000f8e023f */
.L_x_2672:
        /* <DEDUP_REMOVED lines=9> */
[----:B------:R-:W-:-:S03]  /*08a0*/  @UP0 USHF.R.U32.HI UR39, URZ, UR7, UR5 ;  /* 0x000000073f270299 */ /* 0x000fc60008011605 */
[----:B------:R-:W-:Y:S02]  /*08b0*/  ULDC.64 UR4, c[0x0][0x8f8] ;  /* 0x00023e0000047ab9 */ /* 0x000fe40000000a00 */
[----:B------:R-:W-:Y:S01]  /*08c0*/  ISETP.NE.U32.AND P0, PT, RZ, UR4, PT ;  /* 0x00000004ff007c0c */ /* 0x000fe2000bf05070 */
[----:B------:R-:W-:-:S03]  /*08d0*/  UIADD3 UR4, -UR39, URZ, URZ ;  /* 0x0000003f27047290 */ /* 0x000fc6000fffe13f */
[----:B------:R-:W-:Y:S01]  /*08e0*/  ISETP.NE.AND.EX P0, PT, RZ, UR5, PT, P0 ;  /* 0x00000005ff007c0c */ /* 0x000fe2000bf05300 */
[----:B------:R-:W-:-:S12]  /*08f0*/  UIMAD UR37, UR37, UR4, UR6 ;  /* 0x00000004252572a4 */ /* 0x000fd8000f8e0206 */
        /* <DEDUP_REMOVED lines=8> */
.L_x_2673:
        /* <DEDUP_REMOVED lines=14> */
.L_x_2675:
[----:B------:R-:W-:-:S05]  /*0a60*/  ULDC UR4, c[0x0][0x8ec] ;  /* 0x00023b0000047ab9 */ /* 0x000fca0000000800 */
.L_x_2674:
[----:B------:R-:W-:-:S04]  /*0a70*/  UIADD3 UR4, UR4, 0x7f, URZ ;  /* 0x0000007f04047890 */ /* 0x000fc8000fffe03f */
[----:B------:R-:W-:-:S04]  /*0a80*/  USHF.R.S32.HI UR5, URZ, 0x1f, UR4 ;  /* 0x0000001f3f057899 */ /* 0x000fc80008011404 */
[----:B------:R-:W-:-:S04]  /*0a90*/  ULEA.HI UR5, UR5, UR4, URZ, 0x7 ;  /* 0x0000000405057291 */ /* 0x000fc8000f8f383f */
[----:B------:R-:W-:-:S04]  /*0aa0*/  USHF.R.S32.HI UR5, URZ, 0x7, UR5 ;  /* 0x000000073f057899 */ /* 0x000fc80008011405 */
[----:B------:R-:W-:-:S04]  /*0ab0*/  UISETP.GE.AND UP0, UPT, UR36, UR5, UPT ;  /* 0x000000052400728c */ /* 0x000fc8000bf06270 */
[----:B------:R-:W-:-:S06]  /*0ac0*/  USEL UR39, UR39, 0xffffffff, !UP0 ;  /* 0xffffffff27277887 */ /* 0x000fcc000c000000 */
[----:B------:R-:W-:-:S13]  /*0ad0*/  ISETP.LE.AND P0, PT, RZ, UR39, PT ;  /* 0x00000027ff007c0c */ /* 0x000fda000bf03270 */
[----:B------:R-:W-:Y:S05]  /*0ae0*/  @!P0 BRA `(.L_x_2676) ;  /* 0x000000a400e08947 */ /* 0x000fea0003800000 */
[----:B------:R-:W1:Y:S01]  /*0af0*/  S2R R0, SR_TID.X ;  /* 0x0000000000007919 */ /* 0x000e620000002100 */
[----:B------:R-:W-:Y:S01]  /*0b00*/  ULDC.64 UR4, c[0x0][0x780] ;  /* 0x0001e00000047ab9 */ /* 0x000fe20000000a00 */
[----:B------:R-:W-:Y:S01]  /*0b10*/  USHF.R.S32.HI UR40, URZ, 0x1f, UR37 ;  /* 0x0000001f3f287899 */ /* 0x000fe20008011425 */
[----:B------:R-:W-:Y:S01]  /*0b20*/  ISETP.NE.U32.AND P0, PT, RZ, UR4, PT ;  /* 0x00000004ff007c0c */ /* 0x000fe2000bf05070 */
[----:B------:R-:W-:-:S03]  /*0b30*/  ULDC UR44, c[0x0][0x290] ;  /* 0x0000a400002c7ab9 */ /* 0x000fc60000000800 */
        /* <DEDUP_REMOVED lines=10> */
.L_x_2677:
        /* <DEDUP_REMOVED lines=14> */
.L_x_2678:
        /* <DEDUP_REMOVED lines=11> */
.L_x_2679:
        /* <DEDUP_REMOVED lines=13> */
.L_x_2680:
[----:B------:R-:W-:Y:S01]  /*0e40*/  UIADD3 UR5, UR41, -UR44, URZ ;  /* 0x8000002c29057290 */ /* 0x000fe2000fffe03f */
[----:B------:R-:W-:Y:S01]  /*0e50*/  PLOP3.LUT P0, PT, PT, PT, PT, 0x80, 0x0 ;  /* 0x000000000000781c */ /* 0x000fe20003f0f070 */
[----:B------:R-:W-:Y:S01]  /*0e60*/  ULDC UR6, c[0x0][0x74c] ;  /* 0x0001d30000067ab9 */ /* 0x000fe20000000800 */
[----:B------:R-:W-:Y:S01]  /*0e70*/  UIADD3 UR4, UR41, 0x3f, URZ ;  /* 0x0000003f29047890 */ /* 0x000fe2000fffe03f */
[----:B------:R-:W-:Y:S01]  /*0e80*/  CS2R R70, SRZ ;  /* 0x0000000000467805 */ /* 0x000fe2000001ff00 */
[----:B------:R-:W-:Y:S01]  /*0e90*/  ULEA UR5, UR36, UR5, 0x7 ;  /* 0x0000000524057291 */ /* 0x000fe2000f8e383f */
[----:B------:R-:W-:Y:S02]  /*0ea0*/  CS2R R68, SRZ ;  /* 0x0000000000447805 */ /* 0x000fe4000001ff00 */
[----:B------:R-:W-:Y:S02]  /*0eb0*/  CS2R R66, SRZ ;  /* 0x0000000000427805 */ /* 0x000fe4000001ff00 */
[----:B------:R-:W-:Y:S01]  /*0ec0*/  CS2R R64, SRZ ;  /* 0x0000000000407805 */ /* 0x000fe2000001ff00 */
[----:B------:R-:W-:Y:S01]  /*0ed0*/  UIADD3 UR5, UR5, -UR6, URZ ;  /* 0x8000000605057290 */ /* 0x000fe2000fffe03f */
[----:B------:R-:W-:-:S02]  /*0ee0*/  CS2R R62, SRZ ;  /* 0x00000000003e7805 */ /* 0x000fc4000001ff00 */
[----:B------:R-:W-:Y:S02]  /*0ef0*/  CS2R R60, SRZ ;  /* 0x00000000003c7805 */ /* 0x000fe4000001ff00 */
[----:B------:R-:W-:Y:S01]  /*0f00*/  CS2R R58, SRZ ;  /* 0x00000000003a7805 */ /* 0x000fe2000001ff00 */
[----:B------:R-:W-:Y:S01]  /*0f10*/  USHF.R.S32.HI UR6, URZ, 0x1f, UR5 ;  /* 0x0000001f3f067899 */ /* 0x000fe20008011405 */
[----:B------:R-:W-:Y:S02]  /*0f20*/  CS2R R56, SRZ ;  /* 0x0000000000387805 */ /* 0x000fe4000001ff00 */
        /* <DEDUP_REMOVED lines=69> */
.L_x_2683:
        /* <DEDUP_REMOVED lines=15> */
.L_x_2682:
        /* <DEDUP_REMOVED lines=22> */
.L_x_2685:
        /* <DEDUP_REMOVED lines=15> */
.L_x_2684:
[----:B------:R-:W-:Y:S01]  /*16c0*/  SHF.R.S32.HI R19, RZ, 0x1f, R18 ;  /* 0x0000001fff137819 */ /* 0x000fe20000011412 */
[----:B------:R-:W-:-:S03]  /*16d0*/  UMOV UR4, 0xffffffff ;  /* 0xffffffff00047882 */ /* 0x000fc60000000000 */
[----:B------:R-:W-:-:S04]  /*16e0*/  LEA.HI R0, R19, R18, RZ, 0x7 ;  /* 0x0000001213007211 */ /* 0x000fc800078f38ff */
[----:B------:R-:W-:Y:S01]  /*16f0*/  SHF.R.S32.HI R17, RZ, 0x7, R0 ;  /* 0x00000007ff117819 */ /* 0x000fe20000011400 */
[----:B------:R-:W-:Y:S06]  /*1700*/  BRA.DIV UR4, `(.L_x_2686) ;  /* 0x0000009a04e07947 */ /* 0x000fec000b800000 */
[----:B------:R1:W2:Y:S02]  /*1710*/  SHFL.IDX PT, R14, R17, RZ, 0x1f ;  /* 0x00001fff110e7589 */ /* 0x0002a400000e0000 */
.L_x_2783:
        /* <DEDUP_REMOVED lines=15> */
.L_x_2687:
        /* <DEDUP_REMOVED lines=19> */
.L_x_2689:
        /* <DEDUP_REMOVED lines=35> */
[----:B------:R-:W-:Y:S01]  /*1b70*/  UIMAD UR44, UR36, -0x80, UR44 ;  /* 0xffffff80242c78a4 */ /* 0x000fe2000f8e022c */
[----:B------:R-:W-:Y:S01]  /*1b80*/  LEA.HI R23, R23, R22, RZ, 0x5 ;  /* 0x0000001617177211 */ /* 0x000fe200078f28ff */
[----:B------:R-:W-:Y:S01]  /*1b90*/  IMAD.SHL.U32 R7, R7, 0x10, RZ ;  /* 0x0000001007077824 */ /* 0x000fe200078e00ff */
[----:B------:R-:W-:Y:S01]  /*1ba0*/  LEA.HI R5, R17, R17, RZ, 0x1 ;  /* 0x0000001111057211 */ /* 0x000fe200078f08ff */
[----:B------:R2:W3:Y:S01]  /*1bb0*/  LDSM.16.M88.4 R164, [R6+0x6000] ;  /* 0x0060000006a4783b */ /* 0x0004e20000000200 */
[----:B------:R-:W-:Y:S01]  /*1bc0*/  SHF.R.S32.HI R23, RZ, 0x5, R23 ;  /* 0x00000005ff177819 */ /* 0x000fe20000011417 */
[----:B------:R-:W-:Y:S01]  /*1bd0*/  IMAD.U32 R8, RZ, RZ, UR44 ;  /* 0x0000002cff087e24 */ /* 0x000fe2000f8e00ff */
[----:B------:R-:W-:Y:S01]  /*1be0*/  LOP3.LUT R7, R0, 0x30, R7, 0xf8, !PT ;  /* 0x0000003000077812 */ /* 0x000fe200078ef807 */
[----:B------:R2:W4:Y:S01]  /*1bf0*/  LDSM.16.M88.4 R168, [R6+0x8000] ;  /* 0x0080000006a8783b */ /* 0x0005220000000200 */
[----:B------:R-:W-:Y:S01]  /*1c00*/  SHF.R.S32.HI R3, RZ, 0x2, R24 ;  /* 0x00000002ff037819 */ /* 0x000fe20000011418 */
[----:B------:R-:W-:Y:S01]  /*1c10*/  IMAD R23, R23, -0x10, R8 ;  /* 0xfffffff017177824 */ /* 0x000fe200078e0208 */
[----:B------:R-:W-:Y:S01]  /*1c20*/  SHF.R.U32.HI R8, RZ, 0x3, R0 ;  /* 0x00000003ff087819 */ /* 0x000fe20000011600 */
[----:B------:R2:W2:Y:S01]  /*1c30*/  LDSM.16.M88.4 R172, [R6+0xa000] ;  /* 0x00a0000006ac783b */ /* 0x0004a20000000200 */
[----:B------:R-:W-:Y:S01]  /*1c40*/  LOP3.LUT R0, R5, 0xfffffffe, RZ, 0xc0, !PT ;  /* 0xfffffffe05007812 */ /* 0x000fe200078ec0ff */
[----:B------:R-:W-:Y:S01]  /*1c50*/  IMAD.MOV.U32 R5, RZ, RZ, 0x20 ;  /* 0x00000020ff057424 */ /* 0x000fe200078e00ff */
[----:B------:R-:W-:Y:S01]  /*1c60*/  SHF.R.S32.HI R24, RZ, 0x1f, R24 ;  /* 0x0000001fff187819 */ /* 0x000fe20000011418 */
[----:B------:R-:W-:Y:S01]  /*1c70*/  IMAD R236, R17, 0x8, R4 ;  /* 0x0000000811ec7824 */ /* 0x000fe200078e0204 */
        /* <DEDUP_REMOVED lines=63> */
[----:B------:R-:W-:Y:S01]  /*2070*/  CS2R R72, SRZ ;  /* 0x0000000000487805 */ /* 0x000fe2000001ff00 */
[----:B------:R-:W-:Y:S01]  /*2080*/  IMAD R0, R0, 0x4, R235 ;  /* 0x0000000400007824 */ /* 0x000fe200078e02eb */
[----:B------:R-:W-:Y:S01]  /*2090*/  ULOP3.LUT UR13, UR38, 0x1, URZ, 0xfc, !UPT ;  /* 0x00000001260d7892 */ /* 0x000fe2000f8efc3f */
[----:B------:R-:W-:Y:S01]  /*20a0*/  UMOV UR12, URZ ;  /* 0x0000003f000c7c82 */ /* 0x000fe20008000000 */
[----:B------:R-:W-:Y:S01]  /*20b0*/  UMOV UR4, URZ ;  /* 0x0000003f00047c82 */ /* 0x000fe20008000000 */
[----:B------:R-:W-:Y:S01]  /*20c0*/  ULDC UR5, c[0x0][0x75c] ;  /* 0x0001d70000057ab9 */ /* 0x000fe20000000800 */
[----:B-1234-:R-:W-:-:S08]  /*20d0*/  ULDC UR6, c[0x0][0x744] ;  /* 0x0001d10000067ab9 */ /* 0x01efd00000000800 */
.L_x_2700:
[----:B------:R-:W-:-:S06]  /*20e0*/  UISETP.NE.AND UP0, UPT, UR13, 0x3, UPT ;  /* 0x000000030d00788c */ /* 0x000fcc000bf05270 */
[----:B------:R-:W-:-:S13]  /*20f0*/  PLOP3.LUT P0, PT, PT, PT, UP0, 0x80, 0x0 ;  /* 0x000000000000781c */ /* 0x000fda0003f0f008 */
[----:B-1----:R-:W-:Y:S05]  /*2100*/  @!P0 BRA `(.L_x_2690) ;  /* 0x0000000000048947 */ /* 0x002fea0003800000 */
[----:B------:R-:W-:Y:S01]  /*2110*/  BPT.TRAP 0x1 ;  /* 0x000000040000795c */ /* 0x000fe20000300000 */
.L_x_2690:
[----:B------:R-:W-:Y:S01]  /*2120*/  R2UR UR7, R235 ;  /* 0x00000000eb0772ca */ /* 0x000fe200000e0000 */
[----:B------:R-:W-:-:S05]  /*2130*/  IMAD.U32 R120, RZ, RZ, UR12 ;  /* 0x0000000cff787e24 */ /* 0x000fca000f8e00ff */
[----:B------:R-:W-:-:S07]  /*2140*/  SHF.L.U32 R120, R120, 0x1f, RZ ;  /* 0x0000001f78787819 */ /* 0x000fce00000006ff */
[----:B------:R-:W-:-:S09]  /*2150*/  ULEA UR7, UR4, UR7, 0x3 ;  /* 0x0000000704077291 */ /* 0x000fd2000f8e183f */
[----:B------:R1:W2:Y:S01]  /*2160*/  SYNCS.PHASECHK.TRANS64.TRYWAIT P1, [UR7+0x26810], R120 ;  /* 0x02681078ff0075a7 */ /* 0x0002a20008020147 */
[----:B------:R-:W-:Y:S05]  /*2170*/  @!P0 BRA `(.L_x_2691) ;  /* 0x0000000000048947 */ /* 0x000fea0003800000 */
[----:B------:R-:W-:Y:S01]  /*2180*/  BPT.TRAP 0x1 ;  /* 0x000000040000795c */ /* 0x000fe20000300000 */
.L_x_2691:
[----:B--2---:R-:W-:Y:S05]  /*2190*/  @P1 BRA `(.L_x_2692) ;  /* 0x0000000000081947 */ /* 0x004fea0003800000 */
[----:B------:R-:W2:Y:S02]  /*21a0*/  SYNCS.PHASECHK.TRANS64.TRYWAIT P1, [UR7+0x26810], R120 ;  /* 0x02681078ff0075a7 */ /* 0x000ea40008020147 */
[----:B--2---:R-:W-:Y:S05]  /*21b0*/  @!P1 BRA `(.L_x_2693) ;  /* 0x0000009000689947 */ /* 0x004fea0003800000 */
.L_x_2692:
[----:B------:R-:W-:Y:S01]  /*21c0*/  R2UR UR8, R235 ;  /* 0x00000000eb0872ca */ /* 0x000fe200000e0000 */
[----:B------:R-:W-:Y:S01]  /*21d0*/  IMAD R4, R16, 0x800, R235 ;  /* 0x0000080010047824 */ /* 0x000fe200078e02eb */
[----:B------:R-:W-:Y:S01]  /*21e0*/  WARPGROUP.ARRIVE ;  /* 0x00000000000079c5 */ /* 0x000fe20000000000 */
[----:B------:R-:W-:Y:S01]  /*21f0*/  UMOV UR11, 0x80000020 ;  /* 0x80000020000b7882 */ /* 0x000fe20000000000 */
[----:B--2---:R-:W-:Y:S02]  /*2200*/  IMAD.U32 R5, RZ, RZ, UR4 ;  /* 0x00000004ff057e24 */ /* 0x004fe4000f8e00ff */
[----:B------:R-:W-:Y:S02]  /*2210*/  R2UR UR9, R4 ;  /* 0x00000000040972ca */ /* 0x000fe400000e0000 */
[----:B------:R-:W-:-:S04]  /*2220*/  IMAD R4, R5, 0x40, R2 ;  /* 0x0000004005047824 */ /* 0x000fc800078e0202 */
[----:B------:R-:W-:Y:S01]  /*2230*/  IMAD R4, R4, 0x4, R235 ;  /* 0x0000000404047824 */ /* 0x000fe200078e02eb */
[----:B------:R-:W-:-:S04]  /*2240*/  UIADD3 UR8, UR8, 0x12000, URZ ;  /* 0x0001200008087890 */ /* 0x000fc8000fffe03f */
[----:B------:R-:W-:Y:S02]  /*2250*/  USHF.R.U32.HI UR8, URZ, 0x4, UR8 ;  /* 0x000000043f087899 */ /* 0x000fe40008011608 */
[----:B------:R-:W-:Y:S02]  /*2260*/  USHF.R.U32.HI UR9, URZ, 0x4, UR9 ;  /* 0x000000043f097899 */ /* 0x000fe40008011609 */
[----:B------:R-:W-:Y:S02]  /*2270*/  ULOP3.LUT UR14, UR8, 0x3fff, URZ, 0xc0, !UPT ;  /* 0x00003fff080e7892 */ /* 0x000fe4000f8ec03f */
[----:B------:R-:W-:Y:S02]  /*2280*/  ULOP3.LUT UR9, UR9, 0x3fff, URZ, 0xc0, !UPT ;  /* 0x00003fff09097892 */ /* 0x000fe4000f8ec03f */
[----:B------:R-:W-:Y:S02]  /*2290*/  ULOP3.LUT UR15, UR14, 0x10000, URZ, 0xfc, !UPT ;  /* 0x000100000e0f7892 */ /* 0x000fe4000f8efc3f */
[----:B------:R-:W-:-:S02]  /*22a0*/  ULOP3.LUT UR16, UR9, 0x10000, URZ, 0xfc, !UPT ;  /* 0x0001000009107892 */ /* 0x000fc4000f8efc3f */
[----:B------:R-:W-:Y:S01]  /*22b0*/  UIMAD UR15, UR4, 0x300, UR15 ;  /* 0x00000300040f78a4 */ /* 0x000fe2000f8e020f */
[----:B------:R-:W-:-:S04]  /*22c0*/  UMOV UR9, 0xc0000010 ;  /* 0xc000001000097882 */ /* 0x000fc80000000000 */
        /* <DEDUP_REMOVED lines=49> */
.L_x_2694:
[----:B------:R1:W1:Y:S01]  /*25e0*/  SYNCS.PHASECHK.TRANS64.TRYWAIT P1, [UR7+0x26830], R120 ;  /* 0x02683078ff0075a7 */ /* 0x0002620008020147 */
[----:B------:R-:W-:Y:S05]  /*25f0*/  @!P0 BRA `(.L_x_2695) ;  /* 0x0000000000048947 */ /* 0x000fea0003800000 */
[----:B------:R-:W-:Y:S01]  /*2600*/  BPT.TRAP 0x1 ;  /* 0x000000040000795c */ /* 0x000fe20000300000 */
.L_x_2695:
        /* <DEDUP_REMOVED lines=50> */
.L_x_2696:
        /* <DEDUP_REMOVED lines=555> */
.L_x_2698:
        /* <DEDUP_REMOVED lines=45> */
.L_x_2699:
        /* <DEDUP_REMOVED lines=62> */
.L_x_2681:
[----:B------:R-:W-:Y:S05]  /*5290*/  @P0 BRA `(.L_x_2701) ;  /* 0x00000010007c0947 */ /* 0x000fea0003800000 */
[----:B-1----:R-:W1:Y:S01]  /*52a0*/  S2R R0, SR_TID.X ;  /* 0x0000000000007919 */ /* 0x002e620000002100 */
[----:B------:R-:W2:Y:S01]  /*52b0*/  S2UR UR5, SR_CgaCtaId ;  /* 0x00000000000579c3 */ /* 0x000ea20000008800 */
[----:B------:R-:W-:Y:S01]  /*52c0*/  UMOV UR4, 0x400 ;  /* 0x0000040000047882 */ /* 0x000fe20000000000 */
[----:B------:R-:W-:-:S06]  /*52d0*/  F2FP.BF16.F32.PACK_AB R72, R73, R72 ;  /* 0x000000484948723e */ /* 0x000fcc00000010ff */
[----:B------:R-:W-:Y:S01]  /*52e0*/  BAR.SYNC.DEFER_BLOCKING 0x1, 0x100 ;  /* 0x0044000000007b1d */ /* 0x000fe20000010000 */
[----:B------:R-:W-:Y:S02]  /*52f0*/  F2FP.BF16.F32.PACK_AB R73, R75, R74 ;  /* 0x0000004a4b49723e */ /* 0x000fe400000010ff */
[----:B------:R-:W-:Y:S02]  /*5300*/  F2FP.BF16.F32.PACK_AB R80, R81, R80 ;  /* 0x000000505150723e */ /* 0x000fe400000010ff */
[----:B------:R-:W-:Y:S01]  /*5310*/  F2FP.BF16.F32.PACK_AB R74, R77, R76 ;  /* 0x0000004c4d4a723e */ /* 0x000fe200000010ff */
[----:B------:R-:W-:Y:S01]  /*5320*/  ULDC.64 UR8, c[0x0][0x878] ;  /* 0x00021e0000087ab9 */ /* 0x000fe20000000a00 */
[----:B------:R-:W-:Y:S01]  /*5330*/  F2FP.BF16.F32.PACK_AB R75, R79, R78 ;  /* 0x0000004e4f4b723e */ /* 0x000fe200000010ff */
[----:B------:R-:W-:Y:S01]  /*5340*/  UISETP.NE.U32.AND UP1, UPT, UR8, URZ, UPT ;  /* 0x0000003f0800728c */ /* 0x000fe2000bf25070 */
[----:B------:R-:W-:Y:S02]  /*5350*/  F2FP.BF16.F32.PACK_AB R81, R83, R82 ;  /* 0x000000525351723e */ /* 0x000fe400000010ff */
[----:B------:R-:W-:Y:S01]  /*5360*/  F2FP.BF16.F32.PACK_AB R88, R89, R88 ;  /* 0x000000585958723e */ /* 0x000fe200000010ff */
[----:B------:R-:W-:Y:S01]  /*5370*/  UISETP.NE.AND.EX UP1, UPT, UR9, URZ, UPT, UP1 ;  /* 0x0000003f0900728c */ /* 0x000fe2000bf25310 */
[----:B------:R-:W-:-:S02]  /*5380*/  F2FP.BF16.F32.PACK_AB R82, R85, R84 ;  /* 0x000000545552723e */ /* 0x000fc400000010ff */
[----:B------:R-:W-:Y:S02]  /*5390*/  F2FP.BF16.F32.PACK_AB R83, R87, R86 ;  /* 0x000000565753723e */ /* 0x000fe400000010ff */
[----:B------:R-:W-:Y:S02]  /*53a0*/  F2FP.BF16.F32.PACK_AB R89, R91, R90 ;  /* 0x0000005a5b59723e */ /* 0x000fe400000010ff */
[----:B------:R-:W-:Y:S01]  /*53b0*/  F2FP.BF16.F32.PACK_AB R96, R97, R96 ;  /* 0x000000606160723e */ /* 0x000fe200000010ff */
[----:B--2---:R-:W-:Y:S01]  /*53c0*/  ULEA UR7, UR5, UR4, 0x18 ;  /* 0x0000000405077291 */ /* 0x004fe2000f8ec03f */
[----:B------:R-:W-:Y:S02]  /*53d0*/  F2FP.BF16.F32.PACK_AB R90, R93, R92 ;  /* 0x0000005c5d5a723e */ /* 0x000fe400000010ff */
[----:B------:R-:W-:Y:S01]  /*53e0*/  F2FP.BF16.F32.PACK_AB R91, R95, R94 ;  /* 0x0000005e5f5b723e */ /* 0x000fe200000010ff */
[----:B------:R-:W-:Y:S01]  /*53f0*/  ULDC.64 UR4, c[0x0][0x870] ;  /* 0x00021c0000047ab9 */ /* 0x000fe20000000a00 */
[----:B------:R-:W-:Y:S01]  /*5400*/  F2FP.BF16.F32.PACK_AB R97, R99, R98 ;  /* 0x000000626361723e */ /* 0x000fe200000010ff */
[----:B------:R-:W-:Y:S01]  /*5410*/  UISETP.NE.U32.AND UP0, UPT, UR4, URZ, UPT ;  /* 0x0000003f0400728c */ /* 0x000fe2000bf05070 */
[----:B-1----:R-:W-:Y:S01]  /*5420*/  VIADD R9, R0, 0xffffff80 ;  /* 0xffffff8000097836 */ /* 0x002fe20000000000 */
        /* <DEDUP_REMOVED lines=15> */
[----:B------:R-:W-:Y:S02]  /*5520*/  LEA.HI R3, R2, R2, RZ, 0x1 ;  /* 0x0000000202037211 */ /* 0x000fe400078f08ff */
[----:B------:R-:W-:-:S02]  /*5530*/  SHF.R.S32.HI R7, RZ, 0x1f, R2 ;  /* 0x0000001fff077819 */ /* 0x000fc40000011402 */
[--C-:B------:R-:W-:Y:S02]  /*5540*/  SHF.R.S32.HI R4, RZ, 0x1, R3.reuse ;  /* 0x00000001ff047819 */ /* 0x100fe40000011403 */
[----:B------:R-:W-:Y:S02]  /*5550*/  SHF.R.S32.HI R5, RZ, 0x1f, R3 ;  /* 0x0000001fff057819 */ /* 0x000fe40000011403 */
[----:B------:R-:W-:Y:S02]  /*5560*/  LEA.HI R7, R7, R2, RZ, 0x3 ;  /* 0x0000000207077211 */ /* 0x000fe400078f18ff */
[----:B------:R-:W-:Y:S02]  /*5570*/  LEA.HI R5, R5, R4, RZ, 0x2 ;  /* 0x0000000405057211 */ /* 0x000fe400078f10ff */
[----:B------:R-:W-:Y:S01]  /*5580*/  F2FP.BF16.F32.PACK_AB R106, R109, R108 ;  /* 0x0000006c6d6a723e */ /* 0x000fe200000010ff */
[----:B------:R-:W-:Y:S01]  /*5590*/  IMAD.SHL.U32 R6, R7, 0x20, RZ ;  /* 0x0000002007067824 */ /* 0x000fe200078e00ff */
[----:B------:R-:W-:-:S02]  /*55a0*/  LOP3.LUT R5, R5, 0xfffffffc, RZ, 0xc0, !PT ;  /* 0xfffffffc05057812 */ /* 0x000fc400078ec0ff */
[----:B------:R-:W-:Y:S02]  /*55b0*/  LOP3.LUT R7, R3, 0x3fffffe, RZ, 0xc0, !PT ;  /* 0x03fffffe03077812 */ /* 0x000fe400078ec0ff */
[----:B------:R-:W-:Y:S01]  /*55c0*/  LOP3.LUT R6, R6, 0x7fffff00, RZ, 0xc0, !PT ;  /* 0x7fffff0006067812 */ /* 0x000fe200078ec0ff */
[----:B------:R-:W-:Y:S01]  /*55d0*/  IMAD.IADD R5, R4, 0x1, -R5 ;  /* 0x0000000104057824 */ /* 0x000fe200078e0a05 */
[----:B------:R-:W-:Y:S01]  /*55e0*/  F2FP.BF16.F32.PACK_AB R107, R111, R110 ;  /* 0x0000006e6f6b723e */ /* 0x000fe200000010ff */
[----:B------:R-:W-:Y:S01]  /*55f0*/  IMAD.IADD R7, R2, 0x1, -R7 ;  /* 0x0000000102077824 */ /* 0x000fe200078e0a07 */
[----:B------:R-:W-:Y:S01]  /*5600*/  F2FP.BF16.F32.PACK_AB R113, R115, R114 ;  /* 0x000000727371723e */ /* 0x000fe200000010ff */
[C---:B------:R-:W-:Y:S01]  /*5610*/  IMAD.SHL.U32 R4, R5.reuse, 0x40, RZ ;  /* 0x0000004005047824 */ /* 0x040fe200078e00ff */
[----:B------:R-:W-:Y:S01]  /*5620*/  LOP3.LUT P0, RZ, R5, 0x2, RZ, 0xc0, !PT ;  /* 0x0000000205ff7812 */ /* 0x000fe2000780c0ff */
[----:B------:R-:W-:Y:S01]  /*5630*/  IMAD R6, R10, 0x200, R6 ;  /* 0x000002000a067824 */ /* 0x000fe200078e0206 */
[----:B------:R-:W-:Y:S01]  /*5640*/  F2FP.BF16.F32.PACK_AB R24, R25, R24 ;  /* 0x000000181918723e */ /* 0x000fe200000010ff */
[----:B------:R-:W-:Y:S01]  /*5650*/  IMAD.MOV.U32 R2, RZ, RZ, 0x20 ;  /* 0x00000020ff027424 */ /* 0x000fe200078e00ff */
[----:B------:R-:W-:Y:S01]  /*5660*/  LOP3.LUT R3, R4, 0xc0, RZ, 0xc0, !PT ;  /* 0x000000c004037812 */ /* 0x000fe200078ec0ff */
[----:B------:R-:W-:Y:S01]  /*5670*/  IMAD R7, R7, 0x20, R6 ;  /* 0x0000002007077824 */ /* 0x000fe200078e0206 */
[----:B------:R-:W-:-:S02]  /*5680*/  F2FP.BF16.F32.PACK_AB R114, R117, R116 ;  /* 0x000000747572723e */ /* 0x000fc400000010ff */
[----:B------:R-:W-:Y:S02]  /*5690*/  LOP3.LUT R0, R3, 0x8, R0, 0xf8, !PT ;  /* 0x0000000803007812 */ /* 0x000fe400078ef800 */
[----:B------:R-:W-:Y:S02]  /*56a0*/  SHF.R.U32.HI R3, RZ, 0x3, R3 ;  /* 0x00000003ff037819 */ /* 0x000fe40000011603 */
[----:B------:R-:W-:Y:S02]  /*56b0*/  F2FP.BF16.F32.PACK_AB R115, R119, R118 ;  /* 0x000000767773723e */ /* 0x000fe400000010ff */
[----:B------:R-:W-:Y:S02]  /*56c0*/  LOP3.LUT R0, R0, R3, RZ, 0x3c, !PT ;  /* 0x0000000300007212 */ /* 0x000fe400078e3cff */
[----:B------:R-:W-:Y:S01]  /*56d0*/  SEL R3, R2, 0xffffffe0, !P0 ;  /* 0xffffffe002037807 */ /* 0x000fe20004000000 */
[----:B------:R-:W-:Y:S01]  /*56e0*/  IMAD.U32 R2, RZ, RZ, UR4 ;  /* 0x00000004ff027e24 */ /* 0x000fe2000f8e00ff */
        /* <DEDUP_REMOVED lines=8> */
[----:B------:R-:W-:Y:S01]  /*5770*/  F2FP.BF16.F32.PACK_AB R33, R35, R34 ;  /* 0x000000222321723e */ /* 0x000fe200000010ff */
[----:B------:R-:W-:Y:S01]  /*5780*/  IMAD.U32 R3, RZ, RZ, UR5 ;  /* 0x00000005ff037e24 */ /* 0x000fe2000f8e00ff */
[----:B------:R-:W-:Y:S01]  /*5790*/  F2FP.BF16.F32.PACK_AB R40, R41, R40 ;  /* 0x000000282928723e */ /* 0x000fe200000010ff */
[----:B------:R-:W-:Y:S01]  /*57a0*/  STSM.16.M88.4 [R6], R80 ;  /* 0x0000005006007844 */ /* 0x000fe20000000200 */
[----:B------:R-:W-:Y:S01]  /*57b0*/  F2FP.BF16.F32.PACK_AB R34, R37, R36 ;  /* 0x000000242522723e */ /* 0x000fe200000010ff */
[----:B------:R-:W-:Y:S01]  /*57c0*/  @UP1 ULDC.64 UR4, c[0x0][0x878] ;  /* 0x00021e0000041ab9 */ /* 0x000fe20000000a00 */
        /* <DEDUP_REMOVED lines=19> */
[----:B------:R-:W-:Y:S01]  /*5900*/  STSM.16.M88.4 [R0+0x2000], R40 ;  /* 0x0020002800007844 */ /* 0x000fe20000000200 */
        /* <DEDUP_REMOVED lines=8> */
[----:B------:R-:W-:Y:S01]  /*5990*/  PLOP3.LUT P1, PT, PT, PT, UP1, 0x80, 0x0 ;  /* 0x000000000000781c */ /* 0x000fe20003f2f018 */
[----:B------:R-:W-:-:S06]  /*59a0*/  @UP1 UIMAD.WIDE UR4, UR39, 0x4, UR4 ;  /* 0x00000004270418a5 */ /* 0x000fcc000f8e0204 */
[----:B------:R-:W-:Y:S01]  /*59b0*/  IMAD.U32 R4, RZ, RZ, UR4 ;  /* 0x00000004ff047e24 */ /* 0x000fe2000f8e00ff */
[----:B------:R-:W3:Y:S01]  /*59c0*/  @P0 LDG.E R11, desc[UR46][R2.64] ;  /* 0x0000002e020b0981 */ /* 0x000ee2000c1e1900 */
[----:B------:R-:W-:-:S05]  /*59d0*/  IMAD.U32 R5, RZ, RZ, UR5 ;  /* 0x00000005ff057e24 */ /* 0x000fca000f8e00ff */
[----:B------:R4:W5:Y:S01]  /*59e0*/  @P1 LDG.E R4, desc[UR46][R4.64] ;  /* 0x0000002e04041981 */ /* 0x000962000c1e1900 */
[CC--:B------:R-:W-:Y:S01]  /*59f0*/  LEA.HI R7, R8.reuse, R9.reuse, RZ, 0x2 ;  /* 0x0000000908077211 */ /* 0x0c0fe200078f10ff */
[----:B------:R-:W-:Y:S01]  /*5a00*/  ULDC UR6, c[0x0][0x808] ;  /* 0x0002020000067ab9 */ /* 0x000fe20000000800 */
[----:B------:R-:W-:Y:S01]  /*5a10*/  LEA.HI R8, R8, R9, RZ, 0x3 ;  /* 0x0000000908087211 */ /* 0x000fe200078f18ff */
[----:B------:R-:W-:Y:S01]  /*5a20*/  UMOV UR4, URZ ;  /* 0x0000003f00047c82 */ /* 0x000fe20008000000 */
[----:B-1----:R-:W-:Y:S01]  /*5a30*/  LOP3.LUT R0, R7, 0x1ffffffc, RZ, 0xc0, !PT ;  /* 0x1ffffffc07007812 */ /* 0x002fe200078ec0ff */
[----:B------:R-:W-:Y:S01]  /*5a40*/  UMOV UR5, URZ ;  /* 0x0000003f00057c82 */ /* 0x000fe20008000000 */
[----:B------:R-:W-:Y:S01]  /*5a50*/  SHF.R.S32.HI R30, RZ, 0x2, R7 ;  /* 0x00000002ff1e7819 */ /* 0x000fe20000011407 */
[----:B--2---:R-:W-:Y:S02]  /*5a60*/  IMAD.SHL.U32 R6, R8, 0x8, RZ ;  /* 0x0000000808067824 */ /* 0x004fe400078e00ff */
[----:B------:R-:W-:Y:S01]  /*5a70*/  IMAD.IADD R0, R9, 0x1, -R0 ;  /* 0x0000000109007824 */ /* 0x000fe200078e0a00 */
[----:B------:R-:W-:-:S02]  /*5a80*/  LEA.HI R8, R7, R30, RZ, 0x1 ;  /* 0x0000001e07087211 */ /* 0x000fc400078f08ff */
[----:B------:R-:W-:Y:S01]  /*5a90*/  LOP3.LUT R7, R6, 0xc0, RZ, 0xc0, !PT ;  /* 0x000000c006077812 */ /* 0x000fe200078ec0ff */
[----:B------:R-:W-:Y:S01]  /*5aa0*/  IMAD.SHL.U32 R40, R0, 0x8, RZ ;  /* 0x0000000800287824 */ /* 0x000fe200078e00ff */
[----:B----4-:R-:W-:Y:S02]  /*5ab0*/  LOP3.LUT R5, R8, 0x3fffffe, RZ, 0xc0, !PT ;  /* 0x03fffffe08057812 */ /* 0x010fe400078ec0ff */
[----:B------:R-:W-:Y:S02]  /*5ac0*/  SHF.R.U32.HI R0, RZ, 0x3, R7 ;  /* 0x00000003ff007819 */ /* 0x000fe40000011607 */
[----:B------:R-:W-:Y:S01]  /*5ad0*/  LOP3.LUT R7, R7, 0x18, R40, 0xf8, !PT ;  /* 0x0000001807077812 */ /* 0x000fe200078ef828 */
[----:B------:R-:W-:-:S03]  /*5ae0*/  IMAD.IADD R5, R30, 0x1, -R5 ;  /* 0x000000011e057824 */ /* 0x000fc600078e0a05 */
[----:B------:R-:W-:Y:S01]  /*5af0*/  LOP3.LUT R0, R7, R0, RZ, 0x3c, !PT ;  /* 0x0000000007007212 */ /* 0x000fe200078e3cff */
[----:B------:R-:W-:-:S04]  /*5b00*/  IMAD R5, R10, 0x8, R5 ;  /* 0x000000080a057824 */ /* 0x000fc800078e0205 */
[----:B------:R-:W-:Y:S01]  /*5b10*/  IMAD.U32 R0, R5, 0x20, R0 ;  /* 0x0000002005007824 */ /* 0x000fe200078e0000 */
[----:B---3--:R-:W-:Y:S02]  /*5b20*/  @P0 R2UR UR8, R11 ;  /* 0x000000000b0802ca */ /* 0x008fe400000e0000 */
[----:B-----5:R-:W-:-:S11]  /*5b30*/  @P1 R2UR UR6, R4 ;  /* 0x00000000040612ca */ /* 0x020fd600000e0000 */
[----:B------:R-:W-:Y:S02]  /*5b40*/  @UP0 USHF.R.S32.HI UR9, URZ, 0x1f, UR8 ;  /* 0x0000001f3f090899 */ /* 0x000fe40008011408 */
[----:B------:R-:W-:-:S05]  /*5b50*/  @UP0 UMOV UR4, UR8 ;  /* 0x0000000800040c82 */ /* 0x000fca0008000000 */
[----:B------:R-:W-:Y:S01]  /*5b60*/  @UP0 UMOV UR5, UR9 ;  /* 0x0000000900050c82 */ /* 0x000fe20008000000 */
[----:B------:R-:W-:Y:S05]  /*5b70*/  @P1 BRA `(.L_x_2702) ;  /* 0x0000000000181947 */ /* 0x000fea0003800000 */
[----:B------:R-:W-:Y:S05]  /*5b80*/  @!P0 BRA `(.L_x_2702) ;  /* 0x0000000000148947 */ /* 0x000fea0003800000 */
[----:B------:R-:W2:Y:S04]  /*5b90*/  LDG.E R5, desc[UR46][R2.64] ;  /* 0x0000002e02057981 */ /* 0x000ea8000c1e1900 */
[----:B------:R-:W3:Y:S01]  /*5ba0*/  LDG.E R4, desc[UR46][R2.64+0x4] ;  /* 0x0000042e02047981 */ /* 0x000ee2000c1e1900 */
[----:B--2---:R-:W-:Y:S02]  /*5bb0*/  R2UR UR8, R5 ;  /* 0x00000000050872ca */ /* 0x004fe400000e0000 */
[----:B---3--:R-:W-:-:S13]  /*5bc0*/  R2UR UR6, R4 ;  /* 0x00000000040672ca */ /* 0x008fda00000e0000 */
[----:B------:R-:W-:-:S12]  /*5bd0*/  UIADD3 UR6, -UR8, UR6, URZ ;  /* 0x0000000608067290 */ /* 0x000fd8000fffe13f */
.L_x_2702:
[----:B------:R-:W-:Y:S01]  /*5be0*/  LEA R0, R0, UR7, 0x1 ;  /* 0x0000000700007c11 */ /* 0x000fe2000f8e08ff */
[----:B------:R-:W-:Y:S01]  /*5bf0*/  UIMAD UR6, UR36, -0x80, UR6 ;  /* 0xffffff80240678a4 */ /* 0x000fe2000f8e0206 */
[----:B------:R-:W-:Y:S01]  /*5c00*/  SHF.R.S32.HI R41, RZ, 0x1f, R40 ;  /* 0x0000001fff297819 */ /* 0x000fe20000011428 */
[----:B------:R-:W-:Y:S01]  /*5c10*/  ULDC.64 UR8, c[0x0][0x850] ;  /* 0x0002140000087ab9 */ /* 0x000fe20000000a00 */
[----:B------:R-:W-:Y:S01]  /*5c20*/  VIADD R28, R30, 0x40 ;  /* 0x000000401e1c7836 */ /* 0x000fe20000000000 */
[----:B------:R1:W2:Y:S01]  /*5c30*/  LDS.128 R16, [R0+0x7000] ;  /* 0x0070000000107984 */ /* 0x0002a20000000c00 */
[----:B------:R-:W-:Y:S02]  /*5c40*/  UIMAD UR7, UR40, UR8, URZ ;  /* 0x00000008280772a4 */ /* 0x000fe4000f8e023f */
[----:B------:R-:W-:Y:S01]  /*5c50*/  IMAD.U32 R3, RZ, RZ, UR8 ;  /* 0x00000008ff037e24 */ /* 0x000fe2000f8e00ff */
[----:B------:R-:W-:Y:S01]  /*5c60*/  UISETP.LT.AND UP1, UPT, UR6, 0x80, UPT ;  /* 0x000000800600788c */ /* 0x000fe2000bf21270 */
[----:B------:R1:W3:Y:S01]  /*5c70*/  LDS.128 R20, [R0+0x9000] ;  /* 0x0090000000147984 */ /* 0x0002e20000000c00 */
[----:B------:R-:W-:-:S02]  /*5c80*/  UIMAD UR7, UR37, UR9, UR7 ;  /* 0x00000009250772a4 */ /* 0x000fc4000f8e0207 */
[----:B------:R-:W-:Y:S01]  /*5c90*/  IMAD.WIDE.U32 R2, R3, UR37, R40 ;  /* 0x0000002503027c25 */ /* 0x000fe2000f8e0028 */
[----:B------:R-:W-:Y:S01]  /*5ca0*/  USEL UR9, UR6, 0x80, UP1 ;  /* 0x0000008006097887 */ /* 0x000fe20008800000 */
[----:B------:R1:W4:Y:S01]  /*5cb0*/  LDS.128 R24, [R0+0xb000] ;  /* 0x00b0000000187984 */ /* 0x0003220000000c00 */
[----:B------:R-:W-:Y:S01]  /*5cc0*/  USHF.R.S32.HI UR6, URZ, 0x1f, UR39 ;  /* 0x0000001f3f067899 */ /* 0x000fe20008011427 */
[----:B------:R-:W-:Y:S01]  /*5cd0*/  IMAD.U32 R45, RZ, RZ, UR36 ;  /* 0x00000024ff2d7e24 */ /* 0x000fe2000f8e00ff */
[----:B------:R-:W-:Y:S01]  /*5ce0*/  USEL UR39, UR39, URZ, !UP0 ;  /* 0x0000003f27277287 */ /* 0x000fe2000c000000 */
[----:B------:R1:W1:Y:S01]  /*5cf0*/  LDS.128 R12, [R0+0x1000] ;  /* 0x00100000000c7984 */ /* 0x0002620000000c00 */
[----:B------:R-:W-:Y:S01]  /*5d00*/  USEL UR8, UR6, URZ, !UP0 ;  /* 0x0000003f06087287 */ /* 0x000fe2000c000000 */
[----:B------:R-:W-:Y:S01]  /*5d10*/  VIADD R29, R3, UR7 ;  /* 0x00000007031d7c36 */ /* 0x000fe20008000000 */
[----:B------:R-:W-:Y:S01]  /*5d20*/  ISETP.GE.AND P0, PT, R28, UR9, PT ;  /* 0x000000091c007c0c */ /* 0x000fe2000bf06270 */
[----:B------:R1:W1:Y:S01]  /*5d30*/  LDS.128 R8, [R0+0x3000] ;  /* 0x0030000000087984 */ /* 0x0002620000000c00 */
[----:B------:R-:W-:Y:S01]  /*5d40*/  IMAD.MOV.U32 R28, RZ, RZ, R2 ;  /* 0x000000ffff1c7224 */ /* 0x000fe200078e0002 */
[----:B------:R-:W-:Y:S01]  /*5d50*/  ULDC.64 UR6, c[0x0][0x858] ;  /* 0x0002160000067ab9 */ /* 0x000fe20000000a00 */
[C---:B------:R-:W-:Y:S01]  /*5d60*/  ISETP.GE.AND P1, PT, R30.reuse, UR9, PT ;  /* 0x000000091e007c0c */ /* 0x040fe2000bf26270 */
[----:B------:R1:W1:Y:S01]  /*5d70*/  LDS.128 R4, [R0+0x5000] ;  /* 0x0050000000047984 */ /* 0x0002620000000c00 */
[----:B------:R-:W-:Y:S01]  /*5d80*/  IADD3 R2, P2, R30, UR4, RZ ;  /* 0x000000041e027c10 */ /* 0x000fe2000ff5e0ff */
[----:B------:R-:W-:-:S02]  /*5d90*/  UIMAD UR4, UR8, UR6, URZ ;  /* 0x00000006080472a4 */ /* 0x000fc4000f8e023f */
[----:B------:R-:W-:Y:S01]  /*5da0*/  IMAD.U32 R47, RZ, RZ, UR6 ;  /* 0x00000006ff2f7e24 */ /* 0x000fe2000f8e00ff */
[----:B------:R-:W-:Y:S01]  /*5db0*/  BSSY B0, `(.L_x_2703) ;  /* 0x000001c000007945 */ /* 0x000fe20003800000 */
[----:B------:R-:W-:Y:S01]  /*5dc0*/  LEA.HI.X.SX32 R3, R30, UR5, 0x1, P2 ;  /* 0x000000051e037c11 */ /* 0x000fe200090f0eff */
[----:B------:R-:W-:Y:S02]  /*5dd0*/  UIMAD UR4, UR39, UR7, UR4 ;  /* 0x00000007270472a4 */ /* 0x000fe4000f8e0204 */
[----:B------:R-:W-:-:S04]  /*5de0*/  IMAD.WIDE.U32 R46, R47, UR39, R28 ;  /* 0x000000272f2e7c25 */ /* 0x000fc8000f8e001c */
[----:B------:R-:W-:-:S04]  /*5df0*/  IMAD.WIDE R44, R45, 0x80, R2 ;  /* 0x000000802d2c7825 */ /* 0x000fc800078e0202 */
[----:B------:R-:W-:Y:S02]  /*5e00*/  VIADD R43, R47, UR4 ;  /* 0x000000042f2b7c36 */ /* 0x000fe40008000000 */
[----:B------:R-:W-:Y:S01]  /*5e10*/  VIADD R50, R40, 0x20 ;  /* 0x0000002028327836 */ /* 0x000fe20000000000 */
[----:B--2---:R-:W-:Y:S06]  /*5e20*/  @P1 BRA `(.L_x_2704) ;  /* 0x0000000000501947 */ /* 0x004fec0003800000 */
[----:B------:R-:W-:Y:S01]  /*5e30*/  ULDC UR4, c[0x0][0x83c] ;  /* 0x00020f0000047ab9 */ /* 0x000fe20000000800 */
[----:B------:R-:W2:Y:S01]  /*5e40*/  LDS.128 R28, [R0+0x8000] ;  /* 0x00800000001c7984 */ /* 0x000ea20000000c00 */
[C---:B------:R-:W-:Y:S01]  /*5e50*/  ISETP.GE.AND P2, PT, R40.reuse, UR4, PT ;  /* 0x0000000428007c0c */ /* 0x040fe2000bf46270 */
[----:B------:R-:W-:Y:S01]  /*5e60*/  ULDC.64 UR6, c[0x0][0x848] ;  /* 0x0002120000067ab9 */ /* 0x000fe20000000a00 */
[----:B------:R-:W-:Y:S01]  /*5e70*/  VIADD R48, R40, 0x40 ;  /* 0x0000004028307836 */ /* 0x000fe20000000000 */
[----:B------:R-:W5:Y:S01]  /*5e80*/  LDS.128 R32, [R0+0xa000] ;  /* 0x00a0000000207984 */ /* 0x000f620000000c00 */
[----:B------:R-:W-:Y:S01]  /*5e90*/  IMAD R49, R45, UR6, RZ ;  /* 0x000000062d317c24 */ /* 0x000fe2000f8e02ff */
[----:B------:R-:W-:Y:S01]  /*5ea0*/  ISETP.GE.AND P3, PT, R50, UR4, PT ;  /* 0x0000000432007c0c */ /* 0x000fe2000bf66270 */
[----:B------:R-:W-:Y:S01]  /*5eb0*/  IMAD.MOV.U32 R42, RZ, RZ, R46 ;  /* 0x000000ffff2a7224 */ /* 0x000fe200078e002e */
[----:B------:R-:W-:Y:S01]  /*5ec0*/  ISETP.GE.AND P4, PT, R48, UR4, PT ;  /* 0x0000000430007c0c */ /* 0x000fe2000bf86270 */
[----:B------:R-:W-:-:S02]  /*5ed0*/  IMAD R49, R44, UR7, R49 ;  /* 0x000000072c317c24 */ /* 0x000fc4000f8e0231 */
[----:B------:R-:W-:Y:S01]  /*5ee0*/  IMAD.WIDE.U32 R2, R44, UR6, R42 ;  /* 0x000000062c027c25 */ /* 0x000fe2000f8e002a */
[----:B------:R-:W-:Y:S02]  /*5ef0*/  ULDC.64 UR6, c[0x0][0x830] ;  /* 0x00020c0000067ab9 */ /* 0x000fe40000000a00 */
[----:B------:R-:W3:Y:S01]  /*5f00*/  @!P2 LDS.128 R36, [R0+0x6000] ;  /* 0x006000000024a984 */ /* 0x000ee20000000c00 */
[----:B------:R-:W-:Y:S01]  /*5f10*/  IMAD.IADD R3, R3, 0x1, R49 ;  /* 0x0000000103037824 */ /* 0x000fe200078e0231 */
[----:B------:R-:W-:-:S04]  /*5f20*/  LEA R48, P5, R2, UR6, 0x1 ;  /* 0x0000000602307c11 */ /* 0x000fc8000f8a08ff */
[----:B------:R-:W-:-:S05]  /*5f30*/  LEA.HI.X R49, R2, UR7, R3, 0x1, P5 ;  /* 0x0000000702317c11 */ /* 0x000fca000a8f0c03 */
[----:B--2---:R2:W-:Y:S04]  /*5f40*/  @!P3 STG.E.128 desc[UR46][R48.64+0x40], R28 ;  /* 0x0000401c3000b986 */ /* 0x0045e8000c101d2e */
[----:B-----5:R2:W-:Y:S04]  /*5f50*/  @!P4 STG.E.128 desc[UR46][R48.64+0x80], R32 ;  /* 0x000080203000c986 */ /* 0x0205e8000c101d2e */
[----:B---3--:R2:W-:Y:S02]  /*5f60*/  @!P2 STG.E.128 desc[UR46][R48.64], R36 ;  /* 0x000000243000a986 */ /* 0x0085e4000c101d2e */
.L_x_2704:
[----:B------:R-:W-:Y:S05]  /*5f70*/  BSYNC B0 ;  /* 0x0000000000007941 */ /* 0x000fea0003800000 */
.L_x_2703:
[----:B------:R-:W-:Y:S04]  /*5f80*/  BSSY B0, `(.L_x_2705) ;  /* 0x0000016000007945 */ /* 0x000fe80003800000 */
[----:B------:R-:W-:Y:S05]  /*5f90*/  @P0 BRA `(.L_x_2706) ;  /* 0x0000000000500947 */ /* 0x000fea0003800000 */
[----:B--2---:R-:W-:Y:S01]  /*5fa0*/  IADD3 R29, P2, R44, 0x40, RZ ;  /* 0x000000402c1d7810 */ /* 0x004fe20007f5e0ff */
[----:B------:R-:W-:Y:S01]  /*5fb0*/  ULDC.64 UR6, c[0x0][0x848] ;  /* 0x0002120000067ab9 */ /* 0x000fe20000000a00 */
[----:B------:R-:W-:Y:S01]  /*5fc0*/  IMAD.MOV.U32 R3, RZ, RZ, R43 ;  /* 0x000000ffff037224 */ /* 0x000fe200078e002b */
[----:B------:R-:W-:Y:S01]  /*5fd0*/  ULDC UR4, c[0x0][0x83c] ;  /* 0x00020f0000047ab9 */ /* 0x000fe20000000800 */
[C---:B------:R-:W-:Y:S01]  /*5fe0*/  VIADD R30, R40.reuse, 0x40 ;  /* 0x00000040281e7836 */ /* 0x040fe20000000000 */
[----:B------:R-:W-:Y:S01]  /*5ff0*/  ISETP.GE.AND P3, PT, R40, UR4, PT ;  /* 0x0000000428007c0c */ /* 0x000fe2000bf66270 */
[----:B------:R-:W-:Y:S01]  /*6000*/  IMAD.X R2, RZ, RZ, R45, P2 ;  /* 0x000000ffff027224 */ /* 0x000fe200010e062d */
[----:B------:R-:W-:Y:S02]  /*6010*/  ISETP.GE.AND P4, PT, R50, UR4, PT ;  /* 0x0000000432007c0c */ /* 0x000fe4000bf86270 */
[----:B------:R-:W-:Y:S01]  /*6020*/  ISETP.GE.AND P5, PT, R30, UR4, PT ;  /* 0x000000041e007c0c */ /* 0x000fe2000bfa6270 */
[----:B------:R-:W-:-:S02]  /*6030*/  IMAD R28, R2, UR6, RZ ;  /* 0x00000006021c7c24 */ /* 0x000fc4000f8e02ff */
[----:B------:R-:W-:-:S04]  /*6040*/  IMAD.MOV.U32 R2, RZ, RZ, R46 ;  /* 0x000000ffff027224 */ /* 0x000fc800078e002e */
[----:B------:R-:W-:-:S04]  /*6050*/  IMAD.WIDE.U32 R2, R29, UR6, R2 ;  /* 0x000000061d027c25 */ /* 0x000fc8000f8e0002 */
[----:B------:R-:W-:Y:S01]  /*6060*/  IMAD R29, R29, UR7, R28 ;  /* 0x000000071d1d7c24 */ /* 0x000fe2000f8e021c */
[----:B------:R-:W-:Y:S02]  /*6070*/  ULDC.64 UR6, c[0x0][0x830] ;  /* 0x00020c0000067ab9 */ /* 0x000fe40000000a00 */
[----:B------:R-:W-:Y:S01]  /*6080*/  LEA R28, P2, R2, UR6, 0x1 ;  /* 0x00000006021c7c11 */ /* 0x000fe2000f8408ff */
[----:B------:R-:W-:-:S05]  /*6090*/  IMAD.IADD R3, R3, 0x1, R29 ;  /* 0x0000000103037824 */ /* 0x000fca00078e021d */
[----:B------:R-:W-:-:S05]  /*60a0*/  LEA.HI.X R29, R2, UR7, R3, 0x1, P2 ;  /* 0x00000007021d7c11 */ /* 0x000fca00090f0c03 */
[----:B------:R2:W-:Y:S04]  /*60b0*/  @!P3 STG.E.128 desc[UR46][R28.64], R16 ;  /* 0x000000101c00b986 */ /* 0x0005e8000c101d2e */
[----:B---3--:R2:W-:Y:S04]  /*60c0*/  @!P4 STG.E.128 desc[UR46][R28.64+0x40], R20 ;  /* 0x000040141c00c986 */ /* 0x0085e8000c101d2e */
[----:B----4-:R2:W-:Y:S02]  /*60d0*/  @!P5 STG.E.128 desc[UR46][R28.64+0x80], R24 ;  /* 0x000080181c00d986 */ /* 0x0105e4000c101d2e */
.L_x_2706:
[----:B------:R-:W-:Y:S05]  /*60e0*/  BSYNC B0 ;  /* 0x0000000000007941 */ /* 0x000fea0003800000 */
.L_x_2705:
[----:B--2---:R2:W1:Y:S01]  /*60f0*/  LDS.128 R16, [R0] ;  /* 0x0000000000107984 */ /* 0x0044620000000c00 */
[----:B------:R-:W-:Y:S01]  /*6100*/  ULDC.64 UR4, c[0x0][0x820] ;  /* 0x0002080000047ab9 */ /* 0x000fe20000000a00 */
[----:B------:R-:W-:Y:S01]  /*6110*/  ULDC.64 UR6, c[0x0][0x828] ;  /* 0x00020a0000067ab9 */ /* 0x000fe20000000a00 */
[----:B------:R-:W-:Y:S01]  /*6120*/  UIMAD UR40, UR40, UR4, URZ ;  /* 0x00000004282872a4 */ /* 0x000fe2000f8e023f */
[----:B---3--:R2:W3:Y:S01]  /*6130*/  LDS.128 R20, [R0+0x2000] ;  /* 0x0020000000147984 */ /* 0x0084e20000000c00 */
[----:B------:R-:W-:Y:S01]  /*6140*/  IMAD.U32 R3, RZ, RZ, UR4 ;  /* 0x00000004ff037e24 */ /* 0x000fe2000f8e00ff */
[----:B------:R-:W-:Y:S02]  /*6150*/  UIMAD UR4, UR8, UR6, URZ ;  /* 0x00000006080472a4 */ /* 0x000fe4000f8e023f */
[----:B------:R-:W-:Y:S01]  /*6160*/  IMAD.U32 R31, RZ, RZ, UR6 ;  /* 0x00000006ff1f7e24 */ /* 0x000fe2000f8e00ff */
[----:B----4-:R2:W4:Y:S01]  /*6170*/  LDS.128 R24, [R0+0x4000] ;  /* 0x0040000000187984 */ /* 0x0105220000000c00 */
[----:B------:R-:W-:-:S02]  /*6180*/  UIMAD UR40, UR37, UR5, UR40 ;  /* 0x00000005252872a4 */ /* 0x000fc4000f8e0228 */
[----:B------:R-:W-:Y:S01]  /*6190*/  IMAD.WIDE.U32 R2, R3, UR37, R40 ;  /* 0x0000002503027c25 */ /* 0x000fe2000f8e0028 */
[----:B------:R-:W-:Y:S01]  /*61a0*/  UIMAD UR4, UR39, UR7, UR4 ;  /* 0x00000007270472a4 */ /* 0x000fe2000f8e0204 */
[----:B------:R-:W-:Y:S02]  /*61b0*/  BSSY B0, `(.L_x_2707) ;  /* 0x0000016000007945 */ /* 0x000fe40003800000 */
[----:B------:R-:W-:Y:S02]  /*61c0*/  VIADD R3, R3, UR40 ;  /* 0x0000002803037c36 */ /* 0x000fe40008000000 */
[----:B------:R-:W-:-:S04]  /*61d0*/  IMAD.WIDE.U32 R30, R31, UR39, R2 ;  /* 0x000000271f1e7c25 */ /* 0x000fc8000f8e0002 */
[----:B------:R-:W-:Y:S01]  /*61e0*/  VIADD R29, R31, UR4 ;  /* 0x000000041f1d7c36 */ /* 0x000fe20008000000 */
[----:B--2---:R-:W-:Y:S06]  /*61f0*/  @P1 BRA `(.L_x_2708) ;  /* 0x0000000000441947 */ /* 0x004fec0003800000 */
[----:B------:R-:W-:Y:S01]  /*6200*/  ULDC.64 UR6, c[0x0][0x818] ;  /* 0x0002060000067ab9 */ /* 0x000fe20000000a00 */
[C---:B-1----:R-:W-:Y:S01]  /*6210*/  VIADD R0, R40.reuse, 0x40 ;  /* 0x0000004028007836 */ /* 0x042fe20000000000 */
        /* <DEDUP_REMOVED lines=12> */
[----:B------:R2:W-:Y:S04]  /*62e0*/  @!P1 STG.E.128 desc[UR46][R32.64], R16 ;  /* 0x0000001020009986 */ /* 0x0005e8000c101d2e */
[----:B---3--:R2:W-:Y:S04]  /*62f0*/  @!P2 STG.E.128 desc[UR46][R32.64+0x40], R20 ;  /* 0x000040142000a986 */ /* 0x0085e8000c101d2e */
[----:B----4-:R2:W-:Y:S02]  /*6300*/  @!P3 STG.E.128 desc[UR46][R32.64+0x80], R24 ;  /* 0x000080182000b986 */ /* 0x0105e4000c101d2e */
.L_x_2708:
[----:B------:R-:W-:Y:S05]  /*6310*/  BSYNC B0 ;  /* 0x0000000000007941 */ /* 0x000fea0003800000 */
.L_x_2707:
[----:B------:R-:W-:Y:S05]  /*6320*/  @P0 BRA `(.L_x_2676) ;  /* 0x0000004c00d00947 */ /* 0x000fea0003800000 */
[----:B-12---:R-:W-:Y:S01]  /*6330*/  IADD3 R17, P0, R44, 0x40, RZ ;  /* 0x000000402c117810 */ /* 0x006fe20007f1e0ff */
        /* <DEDUP_REMOVED lines=17> */
[----:B------:R1:W-:Y:S06]  /*6450*/  @!P2 STG.E.128 desc[UR46][R16.64+0x40], R8 ;  /* 0x000040081000a986 */ /* 0x0003ec000c101d2e */
[----:B------:R-:W-:Y:S05]  /*6460*/  @P0 BRA `(.L_x_2676) ;  /* 0x0000004c00800947 */ /* 0x000fea0003800000 */
[----:B------:R2:W-:Y:S01]  /*6470*/  STG.E.128 desc[UR46][R16.64+0x80], R4 ;  /* 0x0000800410007986 */ /* 0x0005e2000c101d2e */
[----:B------:R-:W-:Y:S05]  /*6480*/  BRA `(.L_x_2676) ;  /* 0x0000004c00787947 */ /* 0x000fea0003800000 */
.L_x_2701:
[----:B------:R-:W-:Y:S01]  /*6490*/  ULDC.64 UR4, c[0x0][0x870] ;  /* 0x00021c0000047ab9 */ /* 0x000fe20000000a00 */
[----:B------:R-:W-:Y:S01]  /*64a0*/  ULDC.64 UR6, c[0x0][0x878] ;  /* 0x00021e0000067ab9 */ /* 0x000fe20000000a00 */
[----:B------:R-:W-:Y:S02]  /*64b0*/  UISETP.NE.U32.AND UP0, UPT, UR4, URZ, UPT ;  /* 0x0000003f0400728c */ /* 0x000fe4000bf05070 */
[----:B------:R-:W-:Y:S02]  /*64c0*/  UISETP.NE.U32.AND UP1, UPT, UR6, URZ, UPT ;  /* 0x0000003f0600728c */ /* 0x000fe4000bf25070 */
[----:B------:R-:W-:Y:S02]  /*64d0*/  UISETP.NE.AND.EX UP0, UPT, UR5, URZ, UPT, UP0 ;  /* 0x0000003f0500728c */ /* 0x000fe4000bf05300 */
[----:B------:R-:W-:Y:S01]  /*64e0*/  UISETP.NE.AND.EX UP1, UPT, UR7, URZ, UPT, UP1 ;  /* 0x0000003f0700728c */ /* 0x000fe2000bf25310 */
[----:B------:R-:W-:-:S03]  /*64f0*/  ULDC.64 UR4, c[0x0][0x870] ;  /* 0x00021c0000047ab9 */ /* 0x000fc60000000a00 */
[----:B------:R-:W-:Y:S01]  /*6500*/  PLOP3.LUT P0, PT, PT, PT, UP0, 0x80, 0x0 ;  /* 0x000000000000781c */ /* 0x000fe20003f0f008 */
[----:B------:R-:W-:-:S06]  /*6510*/  UIMAD.WIDE UR4, UR39, 0x4, UR4 ;  /* 0x00000004270478a5 */ /* 0x000fcc000f8e0204 */
[----:B------:R-:W-:Y:S02]  /*6520*/  IMAD.U32 R2, RZ, RZ, UR4 ;  /* 0x00000004ff027e24 */ /* 0x000fe4000f8e00ff */
[----:B------:R-:W-:Y:S01]  /*6530*/  IMAD.U32 R3, RZ, RZ, UR5 ;  /* 0x00000005ff037e24 */ /* 0x000fe2000f8e00ff */
[----:B------:R-:W-:-:S04]  /*6540*/  @UP1 ULDC.64 UR4, c[0x0][0x878] ;  /* 0x00021e0000041ab9 */ /* 0x000fc80000000a00 */
[----:B------:R-:W2:Y:S01]  /*6550*/  @P0 LDG.E R6, desc[UR46][R2.64] ;  /* 0x0000002e02060981 */ /* 0x000ea2000c1e1900 */
[----:B------:R-:W-:Y:S01]  /*6560*/  PLOP3.LUT P1, PT, PT, PT, UP1, 0x80, 0x0 ;  /* 0x000000000000781c */ /* 0x000fe20003f2f018 */
[----:B------:R-:W-:-:S06]  /*6570*/  @UP1 UIMAD.WIDE UR4, UR39, 0x4, UR4 ;  /* 0x00000004270418a5 */ /* 0x000fcc000f8e0204 */
[----:B-1----:R-:W-:Y:S02]  /*6580*/  IMAD.U32 R4, RZ, RZ, UR4 ;  /* 0x00000004ff047e24 */ /* 0x002fe4000f8e00ff */
[----:B------:R-:W-:-:S05]  /*6590*/  IMAD.U32 R5, RZ, RZ, UR5 ;  /* 0x00000005ff057e24 */ /* 0x000fca000f8e00ff */
[----:B------:R-:W3:Y:S01]  /*65a0*/  @P1 LDG.E R4, desc[UR46][R4.64] ;  /* 0x0000002e04041981 */ /* 0x000ee2000c1e1900 */
[----:B------:R-:W-:Y:S01]  /*65b0*/  ULDC UR6, c[0x0][0x808] ;  /* 0x0002020000067ab9 */ /* 0x000fe20000000800 */
[----:B------:R-:W-:Y:S01]  /*65c0*/  UMOV UR4, URZ ;  /* 0x0000003f00047c82 */ /* 0x000fe20008000000 */
[----:B------:R-:W-:Y:S01]  /*65d0*/  UMOV UR5, URZ ;  /* 0x0000003f00057c82 */ /* 0x000fe20008000000 */
[----:B------:R-:W1:Y:S02]  /*65e0*/  S2R R0, SR_TID.X ;  /* 0x0000000000007919 */ /* 0x000e640000002100 */
[----:B-1----:R-:W-:-:S05]  /*65f0*/  VIADD R0, R0, 0xffffff80 ;  /* 0xffffff8000007836 */ /* 0x002fca0000000000 */
[----:B------:R-:W-:-:S04]  /*6600*/  SHF.R.S32.HI R7, RZ, 0x1f, R0 ;  /* 0x0000001fff077819 */ /* 0x000fc80000011400 */
[----:B------:R-:W-:-:S04]  /*6610*/  LEA.HI R7, R7, R0, RZ, 0x2 ;  /* 0x0000000007077211 */ /* 0x000fc800078f10ff */
[----:B------:R-:W-:Y:S02]  /*6620*/  LOP3.LUT R9, R7, 0x1ffffffc, RZ, 0xc0, !PT ;  /* 0x1ffffffc07097812 */ /* 0x000fe400078ec0ff */
[----:B------:R-:W-:-:S03]  /*6630*/  SHF.R.S32.HI R7, RZ, 0x2, R7 ;  /* 0x00000002ff077819 */ /* 0x000fc60000011407 */
[----:B------:R-:W-:-:S04]  /*6640*/  IMAD.IADD R9, R0, 0x1, -R9 ;  /* 0x0000000100097824 */ /* 0x000fc800078e0a09 */
[----:B------:R-:W-:Y:S01]  /*6650*/  IMAD.SHL.U32 R10, R9, 0x8, RZ ;  /* 0x00000008090a7824 */ /* 0x000fe200078e00ff */
[----:B--2---:R-:W-:-:S13]  /*6660*/  @P0 R2UR UR7, R6 ;  /* 0x00000000060702ca */ /* 0x004fda00000e0000 */
[----:B------:R-:W-:Y:S01]  /*6670*/  @UP0 USHF.R.S32.HI UR8, URZ, 0x1f, UR7 ;  /* 0x0000001f3f080899 */ /* 0x000fe20008011407 */
[----:B---3--:R-:W-:Y:S01]  /*6680*/  @P1 R2UR UR6, R4 ;  /* 0x00000000040612ca */ /* 0x008fe200000e0000 */
[----:B------:R-:W-:-:S05]  /*6690*/  @UP0 UMOV UR4, UR7 ;  /* 0x0000000700040c82 */ /* 0x000fca0008000000 */
[----:B------:R-:W-:Y:S01]  /*66a0*/  @UP0 UMOV UR5, UR8 ;  /* 0x0000000800050c82 */ /* 0x000fe20008000000 */
[----:B------:R-:W-:Y:S08]  /*66b0*/  @P1 BRA `(.L_x_2709) ;  /* 0x0000000000181947 */ /* 0x000ff00003800000 */
[----:B------:R-:W-:Y:S05]  /*66c0*/  @!P0 BRA `(.L_x_2709) ;  /* 0x0000000000148947 */ /* 0x000fea0003800000 */
[----:B------:R-:W2:Y:S04]  /*66d0*/  LDG.E R4, desc[UR46][R2.64] ;  /* 0x0000002e02047981 */ /* 0x000ea8000c1e1900 */
[----:B------:R-:W3:Y:S01]  /*66e0*/  LDG.E R0, desc[UR46][R2.64+0x4] ;  /* 0x0000042e02007981 */ /* 0x000ee2000c1e1900 */
[----:B--2---:R-:W-:Y:S02]  /*66f0*/  R2UR UR7, R4 ;  /* 0x00000000040772ca */ /* 0x004fe400000e0000 */
[----:B---3--:R-:W-:-:S13]  /*6700*/  R2UR UR6, R0 ;  /* 0x00000000000672ca */ /* 0x008fda00000e0000 */
[----:B------:R-:W-:-:S12]  /*6710*/  UIADD3 UR6, -UR7, UR6, URZ ;  /* 0x0000000607067290 */ /* 0x000fd8000fffe13f */
.L_x_2709:
[----:B------:R-:W-:Y:S01]  /*6720*/  ULDC.64 UR8, c[0x0][0x820] ;  /* 0x0002080000087ab9 */ /* 0x000fe20000000a00 */
[----:B------:R-:W-:Y:S01]  /*6730*/  UIMAD UR6, UR36, -0x80, UR6 ;  /* 0xffffff80240678a4 */ /* 0x000fe2000f8e0206 */
[----:B------:R-:W-:Y:S01]  /*6740*/  IMAD.U32 R5, RZ, RZ, UR8 ;  /* 0x00000008ff057e24 */ /* 0x000fe2000f8e00ff */
[----:B------:R-:W-:Y:S01]  /*6750*/  UIMAD UR7, UR40, UR8, URZ ;  /* 0x00000008280772a4 */ /* 0x000fe2000f8e023f */
[--C-:B------:R-:W-:Y:S01]  /*6760*/  SHF.R.S32.HI R11, RZ, 0x1f, R10.reuse ;  /* 0x0000001fff0b7819 */ /* 0x100fe2000001140a */
[----:B------:R-:W-:Y:S01]  /*6770*/  ULDC.64 UR10, c[0x0][0x828] ;  /* 0x00020a00000a7ab9 */ /* 0x000fe20000000a00 */
[C---:B------:R-:W-:Y:S01]  /*6780*/  IADD3 R2, P2, R7.reuse, UR4, RZ ;  /* 0x0000000407027c10 */ /* 0x040fe2000ff5e0ff */
[----:B------:R-:W-:Y:S01]  /*6790*/  UIMAD UR8, UR37, UR9, UR7 ;  /* 0x00000009250872a4 */ /* 0x000fe2000f8e0207 */
[----:B------:R-:W-:Y:S01]  /*67a0*/  ISETP.GE.AND P1, PT, R7, UR6, PT ;  /* 0x0000000607007c0c */ /* 0x000fe2000bf26270 */
[----:B------:R-:W-:Y:S01]  /*67b0*/  USHF.R.S32.HI UR7, URZ, 0x1f, UR39 ;  /* 0x0000001f3f077899 */ /* 0x000fe20008011427 */
[----:B------:R-:W-:Y:S01]  /*67c0*/  IMAD.WIDE.U32 R4, R5, UR37, R10 ;  /* 0x0000002505047c25 */ /* 0x000fe2000f8e000a */
[----:B------:R-:W-:Y:S01]  /*67d0*/  USEL UR39, UR39, URZ, !UP0 ;  /* 0x0000003f27277287 */ /* 0x000fe2000c000000 */
[----:B------:R-:W-:Y:S01]  /*67e0*/  LEA.HI.X.SX32 R3, R7, UR5, 0x1, P2 ;  /* 0x0000000507037c11 */ /* 0x000fe200090f0eff */
[----:B------:R-:W-:Y:S01]  /*67f0*/  USEL UR7, UR7, URZ, !UP0 ;  /* 0x0000003f07077287 */ /* 0x000fe2000c000000 */
[----:B------:R-:W-:Y:S01]  /*6800*/  VIADD R5, R5, UR8 ;  /* 0x0000000805057c36 */ /* 0x000fe20008000000 */
[----:B------:R-:W-:Y:S01]  /*6810*/  BSSY B0, `(.L_x_2710) ;  /* 0x000001d000007945 */ /* 0x000fe20003800000 */
[----:B------:R-:W-:Y:S01]  /*6820*/  IMAD.U32 R9, RZ, RZ, UR10 ;  /* 0x0000000aff097e24 */ /* 0x000fe2000f8e00ff */
[----:B------:R-:W-:Y:S01]  /*6830*/  UIMAD UR4, UR7, UR10, URZ ;  /* 0x0000000a070472a4 */ /* 0x000fe2000f8e023f */
[----:B------:R-:W-:-:S02]  /*6840*/  VIADD R0, R7, 0x40 ;  /* 0x0000004007007836 */ /* 0x000fc40000000000 */
[----:B------:R-:W-:Y:S01]  /*6850*/  IMAD.WIDE.U32 R8, R9, UR39, R4 ;  /* 0x0000002709087c25 */ /* 0x000fe2000f8e0004 */
[----:B------:R-:W-:Y:S02]  /*6860*/  UIMAD UR4, UR39, UR11, UR4 ;  /* 0x0000000b270472a4 */ /* 0x000fe4000f8e0204 */
[----:B------:R-:W-:Y:S01]  /*6870*/  ISETP.GE.AND P0, PT, R0, UR6, PT ;  /* 0x0000000600007c0c */ /* 0x000fe2000bf06270 */
[----:B------:R-:W-:Y:S02]  /*6880*/  IMAD.U32 R7, RZ, RZ, UR36 ;  /* 0x00000024ff077e24 */ /* 0x000fe4000f8e00ff */
[----:B------:R-:W-:Y:S02]  /*6890*/  VIADD R14, R10, 0x20 ;  /* 0x000000200a0e7836 */ /* 0x000fe40000000000 */
[----:B------:R-:W-:Y:S02]  /*68a0*/  VIADD R5, R9, UR4 ;  /* 0x0000000409057c36 */ /* 0x000fe40008000000 */
[----:B------:R-:W-:-:S04]  /*68b0*/  IMAD.WIDE R6, R7, 0x80, R2 ;  /* 0x0000008007067825 */ /* 0x000fc800078e0202 */
        /* <DEDUP_REMOVED lines=18> */
.L_x_2711:
[----:B------:R-:W-:Y:S05]  /*69e0*/  BSYNC B0 ;  /* 0x0000000000007941 */ /* 0x000fea0003800000 */
.L_x_2710:
        /* <DEDUP_REMOVED lines=21> */
.L_x_2713:
[----:B------:R-:W-:Y:S05]  /*6b40*/  BSYNC B0 ;  /* 0x0000000000007941 */ /* 0x000fea0003800000 */
.L_x_2712:
[----:B------:R-:W-:Y:S01]  /*6b50*/  ULDC.64 UR4, c[0x0][0x850] ;  /* 0x0002140000047ab9 */ /* 0x000fe20000000a00 */
[----:B------:R-:W-:Y:S01]  /*6b60*/  ULDC.64 UR8, c[0x0][0x858] ;  /* 0x0002160000087ab9 */ /* 0x000fe20000000a00 */
[----:B------:R-:W-:Y:S02]  /*6b70*/  UIMAD UR40, UR40, UR4, URZ ;  /* 0x00000004282872a4 */ /* 0x000fe4000f8e023f */
[----:B------:R-:W-:Y:S01]  /*6b80*/  IMAD.U32 R3, RZ, RZ, UR4 ;  /* 0x00000004ff037e24 */ /* 0x000fe2000f8e00ff */
[----:B------:R-:W-:Y:S02]  /*6b90*/  UIMAD UR4, UR7, UR8, URZ ;  /* 0x00000008070472a4 */ /* 0x000fe4000f8e023f */
[----:B------:R-:W-:Y:S01]  /*6ba0*/  IMAD.U32 R9, RZ, RZ, UR8 ;  /* 0x00000008ff097e24 */ /* 0x000fe2000f8e00ff */
[----:B------:R-:W-:Y:S02]  /*6bb0*/  UIMAD UR40, UR37, UR5, UR40 ;  /* 0x00000005252872a4 */ /* 0x000fe4000f8e0228 */
[----:B------:R-:W-:Y:S01]  /*6bc0*/  IMAD.WIDE.U32 R2, R3, UR37, R10 ;  /* 0x0000002503027c25 */ /* 0x000fe2000f8e000a */
[----:B------:R-:W-:Y:S01]  /*6bd0*/  UIMAD UR4, UR39, UR9, UR4 ;  /* 0x00000009270472a4 */ /* 0x000fe2000f8e0204 */
[----:B------:R-:W-:Y:S02]  /*6be0*/  BSSY B0, `(.L_x_2714) ;  /* 0x0000015000007945 */ /* 0x000fe40003800000 */
[----:B------:R-:W-:-:S02]  /*6bf0*/  VIADD R3, R3, UR40 ;  /* 0x0000002803037c36 */ /* 0x000fc40008000000 */
[----:B------:R-:W-:-:S04]  /*6c00*/  IMAD.WIDE.U32 R8, R9, UR39, R2 ;  /* 0x0000002709087c25 */ /* 0x000fc8000f8e0002 */
[----:B--2---:R-:W-:Y:S01]  /*6c10*/  VIADD R5, R9, UR4 ;  /* 0x0000000409057c36 */ /* 0x004fe20008000000 */
[----:B------:R-:W-:Y:S06]  /*6c20*/  @P1 BRA `(.L_x_2715) ;  /* 0x0000000000401947 */ /* 0x000fec0003800000 */
[----:B------:R-:W-:Y:S01]  /*6c30*/  ULDC.64 UR6, c[0x0][0x848] ;  /* 0x0002120000067ab9 */ /* 0x000fe20000000a00 */
[----:B------:R-:W-:Y:S01]  /*6c40*/  IMAD.MOV.U32 R4, RZ, RZ, R8 ;  /* 0x000000ffff047224 */ /* 0x000fe200078e0008 */
[----:B------:R-:W-:Y:S01]  /*6c50*/  ULDC UR4, c[0x0][0x83c] ;  /* 0x00020f0000047ab9 */ /* 0x000fe20000000800 */
[----:B-1----:R-:W-:Y:S01]  /*6c60*/  IMAD R13, R7, UR6, RZ ;  /* 0x00000006070d7c24 */ /* 0x002fe2000f8e02ff */
        /* <DEDUP_REMOVED lines=12> */
.L_x_2715:
[----:B------:R-:W-:Y:S05]  /*6d30*/  BSYNC B0 ;  /* 0x0000000000007941 */ /* 0x000fea0003800000 */
.L_x_2714:
        /* <DEDUP_REMOVED lines=22> */
.L_x_2669:
        /* <DEDUP_REMOVED lines=29> */
.L_x_2717:
[----:B------:R-:W-:Y:S01]  /*7070*/  ULDC UR9, c[0x0][0x8c4] ;  /* 0x0002310000097ab9 */ /* 0x000fe20000000800 */
[----:B------:R-:W-:Y:S01]  /*7080*/  UMOV UR7, UR8 ;  /* 0x0000000800077c82 */ /* 0x000fe20008000000 */
[----:B------:R-:W-:-:S11]  /*7090*/  UISETP.NE.AND UP0, UPT, UR9, 0x1, UPT ;  /* 0x000000010900788c */ /* 0x000fd6000bf05270 */
[----:B------:R-:W-:Y:S02]  /*70a0*/  @UP0 ULDC.64 UR10, c[0x0][0x8c8] ;  /* 0x00023200000a0ab9 */ /* 0x000fe40000000a00 */
[----:B------:R-:W-:-:S04]  /*70b0*/  UIMAD.WIDE.U32 UR4, UR8, UR10, URZ ;  /* 0x0000000a080472a5 */ /* 0x000fc8000f8e003f */
[----:B------:R-:W-:-:S04]  /*70c0*/  @UP0 USHF.R.U32.HI UR7, URZ, UR11, UR5 ;  /* 0x0000000b3f070299 */ /* 0x000fc80008011605 */
[----:B------:R-:W-:-:S12]  /*70d0*/  UIMAD UR4, UR7, UR9, URZ ;  /* 0x00000009070472a4 */ /* 0x000fd8000f8e023f */
.L_x_2718:
        /* <DEDUP_REMOVED lines=10> */
[----:B------:R-:W-:Y:S01]  /*7180*/  ULDC.64 UR4, c[0x0][0x8f8] ;  /* 0x00023e0000047ab9 */ /* 0x000fe20000000a00 */
[----:B------:R-:W-:Y:S01]  /*7190*/  UIADD3 UR6, -UR13, URZ, URZ ;  /* 0x0000003f0d067290 */ /* 0x000fe2000fffe13f */
[----:B------:R-:W-:-:S03]  /*71a0*/  ISETP.NE.U32.AND P0, PT, RZ, UR4, PT ;  /* 0x00000004ff007c0c */ /* 0x000fc6000bf05070 */
[----:B------:R-:W-:Y:S01]  /*71b0*/  UIMAD UR6, UR9, UR6, UR8 ;  /* 0x00000006090672a4 */ /* 0x000fe2000f8e0208 */
        /* <DEDUP_REMOVED lines=9> */
.L_x_2719:
        /* <DEDUP_REMOVED lines=11> */
[----:B------:R-:W-:Y:S01]  /*7300*/  R2UR UR4, R0 ;  /* 0x00000000000472ca */ /* 0x000fe200000e0000 */
[----:B------:R-:W-:-:S14]  /*7310*/  BRA `(.L_x_2720) ;  /* 0x0000000000047947 */ /* 0x000fdc0003800000 */
.L_x_2721:
[----:B------:R-:W-:-:S05]  /*7320*/  ULDC UR4, c[0x0][0x8ec] ;  /* 0x00023b0000047ab9 */ /* 0x000fca0000000800 */
.L_x_2720:
        /* <DEDUP_REMOVED lines=8> */
[----:B------:R-:W-:Y:S01]  /*73b0*/  ULDC.64 UR4, c[0x0][0x770] ;  /* 0x0001dc0000047ab9 */ /* 0x000fe20000000a00 */
[----:B------:R-:W-:Y:S01]  /*73c0*/  ULDC.64 UR14, c[0x0][0x788] ;  /* 0x0001e200000e7ab9 */ /* 0x000fe20000000a00 */
        /* <DEDUP_REMOVED lines=19> */
[----:B------:R-:W-:-:S11]  /*7500*/  USHF.R.S32.HI UR11, URZ, 0x1f, UR6 ;  /* 0x0000001f3f0b7899 */ /* 0x000fd60008011406 */
        /* <DEDUP_REMOVED lines=16> */
.L_x_2722:
        /* <DEDUP_REMOVED lines=13> */
.L_x_2723:
        /* <DEDUP_REMOVED lines=12> */
.L_x_2724:
[----:B------:R-:W-:Y:S01]  /*77a0*/  ULEA UR7, UR7, UR10, 0x7 ;  /* 0x0000000a07077291 */ /* 0x000fe2000f8e383f */
[----:B------:R-:W-:Y:S01]  /*77b0*/  ULDC UR9, c[0x0][0x74c] ;  /* 0x0001d30000097ab9 */ /* 0x000fe20000000800 */
[----:B------:R-:W-:Y:S02]  /*77c0*/  UIADD3 UR10, UR10, 0x3f, URZ ;  /* 0x0000003f0a0a7890 */ /* 0x000fe4000fffe03f */
[----:B------:R-:W-:-:S04]  /*77d0*/  UIADD3 UR7, UR7, -UR9, -UR8 ;  /* 0x8000000907077290 */ /* 0x000fc8000fffe808 */
        /* <DEDUP_REMOVED lines=11> */
[----:B------:R-:W-:Y:S01]  /*7890*/  ULDC.64 UR14, c[0x0][0x2d8] ;  /* 0x0000b600000e7ab9 */ /* 0x000fe20000000a00 */
[----:B------:R-:W-:Y:S01]  /*78a0*/  ULDC.64 UR28, c[0x0][0x2e0] ;  /* 0x0000b800001c7ab9 */ /* 0x000fe20000000a00 */
[----:B------:R-:W-:Y:S02]  /*78b0*/  UIMAD UR10, UR11, UR14, URZ ;  /* 0x0000000e0b0a72a4 */ /* 0x000fe4000f8e023f */
[----:B------:R-:W-:Y:S02]  /*78c0*/  UIMAD.WIDE.U32 UR8, UR6, UR14, URZ ;  /* 0x0000000e060872a5 */ /* 0x000fe4000f8e003f */
[----:B------:R-:W-:Y:S02]  /*78d0*/  UIMAD UR15, UR6, UR15, UR10 ;  /* 0x0000000f060f72a4 */ /* 0x000fe4000f8e020a */
[----:B------:R-:W-:Y:S02]  /*78e0*/  UIADD3 UR6, UR7, -UR12, URZ ;  /* 0x8000000c07067290 */ /* 0x000fe4000fffe03f */
[----:B------:R-:W-:-:S02]  /*78f0*/  USHF.R.S32.HI UR11, URZ, 0x1f, UR13 ;  /* 0x0000001f3f0b7899 */ /* 0x000fc4000801140d */
        /* <DEDUP_REMOVED lines=32> */
.L_x_2727:
[----:B------:R-:W-:Y:S05]  /*7b00*/  BSYNC B0 ;  /* 0x0000000000007941 */ /* 0x000fea0003800000 */
.L_x_2726:
        /* <DEDUP_REMOVED lines=19> */
.L_x_2729:
[----:B------:R-:W-:Y:S05]  /*7c40*/  BSYNC B0 ;  /* 0x0000000000007941 */ /* 0x000fea0003800000 */
.L_x_2728:
[----:B------:R-:W-:Y:S06]  /*7c50*/  BAR.ARV 0xa, 0xa0 ;  /* 0x0282800000007b1d */ /* 0x000fec0000002000 */
[----:B------:R-:W-:Y:S04]  /*7c60*/  BSSY B0, `(.L_x_2730) ;  /* 0x0000003000007945 */ /* 0x000fe80003800000 */
[----:B------:R-:W-:Y:S05]  /*7c70*/  @!P0 BRA `(.L_x_2731) ;  /* 0x0000000000048947 */ /* 0x000fea0003800000 */
[----:B------:R-:W-:-:S04]  /*7c80*/  DEPBAR.LE SB0, 0x0 ;  /* 0x000080000000791a */ /* 0x000fc80000000000 */
.L_x_2731:
[----:B------:R-:W-:Y:S05]  /*7c90*/  BSYNC B0 ;  /* 0x0000000000007941 */ /* 0x000fea0003800000 */
.L_x_2730:
[----:B------:R-:W-:Y:S06]  /*7ca0*/  BAR.ARV 0xb, 0xa0 ;  /* 0x02c2800000007b1d */ /* 0x000fec0000002000 */
[----:B------:R-:W-:Y:S01]  /*7cb0*/  UIADD3 UR18, UR12, 0x1, URZ ;  /* 0x000000010c127890 */ /* 0x000fe2000fffe03f */
[----:B------:R-:W-:Y:S11]  /*7cc0*/  BRA `(.L_x_2732) ;  /* 0x0000000000047947 */ /* 0x000ff60003800000 */
.L_x_2725:
[----:B------:R-:W-:-:S05]  /*7cd0*/  UMOV UR18, UR12 ;  /* 0x0000000c00127c82 */ /* 0x000fca0008000000 */
.L_x_2732:
        /* <DEDUP_REMOVED lines=22> */
.L_x_2745:
        /* <DEDUP_REMOVED lines=20> */
.L_x_2734:
[----:B------:R-:W-:Y:S05]  /*7f80*/  BSYNC B0 ;  /* 0x0000000000007941 */ /* 0x000fea0003800000 */
.L_x_2733:
        /* <DEDUP_REMOVED lines=13> */
.L_x_2736:
[----:B------:R-:W-:Y:S05]  /*8060*/  BSYNC B0 ;  /* 0x0000000000007941 */ /* 0x000fea0003800000 */
.L_x_2735:
[----:B------:R-:W-:Y:S06]  /*8070*/  BAR.ARV 0xa, 0xa0 ;  /* 0x0282800000007b1d */ /* 0x000fec0000002000 */
[----:B------:R-:W-:Y:S04]  /*8080*/  BSSY B0, `(.L_x_2737) ;  /* 0x0000003000007945 */ /* 0x000fe80003800000 */
[----:B------:R-:W-:Y:S05]  /*8090*/  @!P0 BRA `(.L_x_2738) ;  /* 0x0000000000048947 */ /* 0x000fea0003800000 */
[----:B------:R-:W-:-:S04]  /*80a0*/  DEPBAR.LE SB0, 0x0 ;  /* 0x000080000000791a */ /* 0x000fc80000000000 */
.L_x_2738:
[----:B------:R-:W-:Y:S05]  /*80b0*/  BSYNC B0 ;  /* 0x0000000000007941 */ /* 0x000fea0003800000 */
.L_x_2737:
        /* <DEDUP_REMOVED lines=13> */
.L_x_2740:
[----:B------:R-:W-:Y:S05]  /*8190*/  BSYNC B0 ;  /* 0x0000000000007941 */ /* 0x000fea0003800000 */
.L_x_2739:
        /* <DEDUP_REMOVED lines=13> */
.L_x_2742:
[----:B------:R-:W-:Y:S05]  /*8270*/  BSYNC B0 ;  /* 0x0000000000007941 */ /* 0x000fea0003800000 */
.L_x_2741:
[----:B------:R-:W-:Y:S01]  /*8280*/  UIADD3 UR18, UR18, 0x2, URZ ;  /* 0x0000000212127890 */ /* 0x000fe2000fffe03f */
[----:B------:R-:W-:Y:S06]  /*8290*/  BAR.ARV 0xa, 0xa0 ;  /* 0x0282800000007b1d */ /* 0x000fec0000002000 */
[----:B------:R-:W-:Y:S01]  /*82a0*/  UISETP.GE.AND UP0, UPT, UR18, UR7, UPT ;  /* 0x000000071200728c */ /* 0x000fe2000bf06270 */
[----:B------:R-:W-:Y:S04]  /*82b0*/  BSSY B0, `(.L_x_2743) ;  /* 0x0000003000007945 */ /* 0x000fe80003800000 */
[----:B------:R-:W-:Y:S06]  /*82c0*/  @!P0 BRA `(.L_x_2744) ;  /* 0x0000000000048947 */ /* 0x000fec0003800000 */
[----:B------:R-:W-:-:S04]  /*82d0*/  DEPBAR.LE SB0, 0x0 ;  /* 0x000080000000791a */ /* 0x000fc80000000000 */
.L_x_2744:
[----:B------:R-:W-:Y:S05]  /*82e0*/  BSYNC B0 ;  /* 0x0000000000007941 */ /* 0x000fea0003800000 */
.L_x_2743:
[----:B------:R-:W-:Y:S06]  /*82f0*/  BAR.ARV 0xb, 0xa0 ;  /* 0x02c2800000007b1d */ /* 0x000fec0000002000 */
[----:B------:R-:W-:Y:S01]  /*8300*/  PLOP3.LUT P1, PT, PT, PT, UP0, 0x80, 0x0 ;  /* 0x000000000000781c */ /* 0x000fe20003f2f008 */
[----:B------:R-:W-:Y:S02]  /*8310*/  UIADD3 UR26, UR26, 0x3000, URZ ;  /* 0x000030001a1a7890 */ /* 0x000fe4000fffe03f */
[----:B------:R-:W-:-:S10]  /*8320*/  UIADD3 UR6, UR6, 0x3000, URZ ;  /* 0x0000300006067890 */ /* 0x000fd4000fffe03f */
[----:B------:R-:W-:Y:S05]  /*8330*/  @!P1 BRA `(.L_x_2745) ;  /* 0xfffffff800c09947 */ /* 0x000fea000383ffff */
[----:B------:R-:W-:Y:S05]  /*8340*/  BRA `(.L_x_2676) ;  /* 0x0000002c00c87947 */ /* 0x000fea0003800000 */
.L_x_2716:
[----:B------:R-:W1:Y:S01]  /*8350*/  S2UR UR7, SR_CTAID.X ;  /* 0x00000000000779c3 */ /* 0x000e620000002500 */
[----:B------:R-:W-:Y:S02]  /*8360*/  ULDC UR8, c[0x0][0x8d0] ;  /* 0x0002340000087ab9 */ /* 0x000fe40000000800 */
[----:B------:R-:W-:-:S11]  /*8370*/  UISETP.NE.AND UP0, UPT, UR8, 0x1, UPT ;  /* 0x000000010800788c */ /* 0x000fd6000bf05270 */
[----:B------:R-:W-:Y:S01]  /*8380*/  @UP0 ULDC UR4, c[0x0][0x8d4] ;  /* 0x0002350000040ab9 */ /* 0x000fe20000000800 */
[----:B------:R-:W-:Y:S01]  /*8390*/  @UP0 ULDC UR9, c[0x0][0x8d8] ;  /* 0x0002360000090ab9 */ /* 0x000fe20000000800 */
[----:B-1----:R-:W-:Y:S02]  /*83a0*/  UIMAD.WIDE.U32 UR4, UR7, UR4, URZ ;  /* 0x00000004070472a5 */ /* 0x002fe4000f8e003f */
[----:B------:R-:W-:Y:S02]  /*83b0*/  UMOV UR6, UR7 ;  /* 0x0000000700067c82 */ /* 0x000fe40008000000 */
[----:B------:R-:W-:-:S03]  /*83c0*/  @UP0 USHF.R.U32.HI UR6, URZ, UR9, UR5 ;  /* 0x000000093f060299 */ /* 0x000fc60008011605 */
[----:B------:R-:W-:Y:S02]  /*83d0*/  ULDC UR4, c[0x0][0x8e8] ;  /* 0x00023a0000047ab9 */ /* 0x000fe40000000800 */
[----:B------:R-:W-:Y:S02]  /*83e0*/  UISETP.GE.AND UP0, UPT, UR6, UR4, UPT ;  /* 0x000000040600728c */ /* 0x000fe4000bf06270 */
[----:B------:R-:W-:-:S04]  /*83f0*/  UIADD3 UR4, -UR6, URZ, URZ ;  /* 0x0000003f06047290 */ /* 0x000fc8000fffe13f */
[----:B------:R-:W-:Y:S01]  /*8400*/  PLOP3.LUT P0, PT, PT, PT, UP0, 0x80, 0x0 ;  /* 0x000000000000781c */ /* 0x000fe20003f0f008 */
[----:B------:R-:W-:-:S12]  /*8410*/  UIMAD UR8, UR8, UR4, UR7 ;  /* 0x00000004080872a4 */ /* 0x000fd8000f8e0207 */
        /* <DEDUP_REMOVED lines=9> */
.L_x_2746:
[----:B------:R-:W-:Y:S01]  /*84b0*/  ULDC UR9, c[0x0][0x8c4] ;  /* 0x0002310000097ab9 */ /* 0x000fe20000000800 */
[----:B------:R-:W-:Y:S01]  /*84c0*/  UMOV UR7, UR8 ;  /* 0x0000000800077c82 */ /* 0x000fe20008000000 */
[----:B------:R-:W-:-:S11]  /*84d0*/  UISETP.NE.AND UP0, UPT, UR9, 0x1, UPT ;  /* 0x000000010900788c */ /* 0x000fd6000bf05270 */
[----:B------:R-:W-:Y:S02]  /*84e0*/  @UP0 ULDC.64 UR10, c[0x0][0x8c8] ;  /* 0x00023200000a0ab9 */ /* 0x000fe40000000a00 */
[----:B------:R-:W-:-:S04]  /*84f0*/  UIMAD.WIDE.U32 UR4, UR8, UR10, URZ ;  /* 0x0000000a080472a5 */ /* 0x000fc8000f8e003f */
[----:B------:R-:W-:-:S04]  /*8500*/  @UP0 USHF.R.U32.HI UR7, URZ, UR11, UR5 ;  /* 0x0000000b3f070299 */ /* 0x000fc80008011605 */
[----:B------:R-:W-:-:S12]  /*8510*/  UIMAD UR4, UR7, UR9, URZ ;  /* 0x00000009070472a4 */ /* 0x000fd8000f8e023f */
.L_x_2747:
        /* <DEDUP_REMOVED lines=23> */
.L_x_2748:
        /* <DEDUP_REMOVED lines=14> */
.L_x_2750:
[----:B------:R-:W-:-:S05]  /*8770*/  ULDC UR4, c[0x0][0x8ec] ;  /* 0x00023b0000047ab9 */ /* 0x000fca0000000800 */
.L_x_2749:
[----:B------:R-:W-:Y:S01]  /*8780*/  UIADD3 UR4, UR4, 0x7f, URZ ;  /* 0x0000007f04047890 */ /* 0x000fe2000fffe03f */
[----:B------:R-:W-:Y:S02]  /*8790*/  IMAD.MOV.U32 R10, RZ, RZ, 0x1 ;  /* 0x00000001ff0a7424 */ /* 0x000fe400078e00ff */
[----:B------:R-:W-:Y:S01]  /*87a0*/  IMAD.MOV.U32 R2, RZ, RZ, RZ ;  /* 0x000000ffff027224 */ /* 0x000fe200078e00ff */
        /* <DEDUP_REMOVED lines=13> */
[----:B------:R-:W1:Y:S02]  /*8880*/  LDC R0, c[0x0][0x280] ;  /* 0x0000a000ff007b82 */ /* 0x000e640000000800 */
[----:B------:R-:W-:Y:S01]  /*8890*/  IMAD.U32 R2, RZ, RZ, UR8 ;  /* 0x00000008ff027e24 */ /* 0x000fe2000f8e00ff */
[----:B------:R-:W-:Y:S01]  /*88a0*/  UISETP.NE.U32.AND UP0, UPT, UR4, URZ, UPT ;  /* 0x0000003f0400728c */ /* 0x000fe2000bf05070 */
[----:B------:R-:W-:Y:S01]  /*88b0*/  PLOP3.LUT P1, PT, PT, PT, UP1, 0x80, 0x0 ;  /* 0x000000000000781c */ /* 0x000fe20003f2f018 */
[----:B------:R-:W-:Y:S01]  /*88c0*/  IMAD.U32 R3, RZ, RZ, UR9 ;  /* 0x00000009ff037e24 */ /* 0x000fe2000f8e00ff */
[----:B------:R-:W-:Y:S01]  /*88d0*/  ULDC.64 UR14, c[0x0][0x778] ;  /* 0x0001de00000e7ab9 */ /* 0x000fe20000000a00 */
[----:B------:R-:W-:Y:S01]  /*88e0*/  UISETP.NE.AND.EX UP0, UPT, UR5, URZ, UPT, UP0 ;  /* 0x0000003f0500728c */ /* 0x000fe2000bf05300 */
[----:B------:R-:W-:-:S02]  /*88f0*/  ULDC.64 UR18, c[0x0][0x788] ;  /* 0x0001e20000127ab9 */ /* 0x000fc40000000a00 */
[----:B------:R-:W-:-:S07]  /*8900*/  ULDC.64 UR4, c[0x0][0x780] ;  /* 0x0001e00000047ab9 */ /* 0x000fce0000000a00 */
[----:B------:R-:W2:Y:S01]  /*8910*/  @P1 LDG.E R6, desc[UR46][R2.64] ;  /* 0x0000002e02061981 */ /* 0x000ea2000c1e1900 */
[----:B------:R-:W-:Y:S01]  /*8920*/  UISETP.NE.U32.AND UP2, UPT, UR4, URZ, UPT ;  /* 0x0000003f0400728c */ /* 0x000fe2000bf45070 */
[----:B------:R-:W-:Y:S01]  /*8930*/  PLOP3.LUT P2, PT, PT, PT, UP0, 0x80, 0x0 ;  /* 0x000000000000781c */ /* 0x000fe20003f4f008 */
[----:B------:R-:W-:Y:S01]  /*8940*/  UIMAD.WIDE UR14, UR13, 0x4, UR14 ;  /* 0x000000040d0e78a5 */ /* 0x000fe2000f8e020e */
[----:B------:R3:W4:Y:S01]  /*8950*/  @P1 LDG.E R4, desc[UR46][R2.64] ;  /* 0x0000002e02041981 */ /* 0x000722000c1e1900 */
[----:B------:R-:W-:-:S06]  /*8960*/  UISETP.NE.AND.EX UP2, UPT, UR5, URZ, UPT, UP2 ;  /* 0x0000003f0500728c */ /* 0x000fcc000bf45320 */
[----:B------:R-:W-:Y:S01]  /*8970*/  PLOP3.LUT P3, PT, PT, PT, UP2, 0x80, 0x0 ;  /* 0x000000000000781c */ /* 0x000fe20003f6f028 */
[----:B---3--:R-:W-:-:S04]  /*8980*/  IMAD.U32 R2, RZ, RZ, UR14 ;  /* 0x0000000eff027e24 */ /* 0x008fc8000f8e00ff */
[----:B------:R-:W-:Y:S01]  /*8990*/  @UP2 ULDC.64 UR4, c[0x0][0x780] ;  /* 0x0001e00000042ab9 */ /* 0x000fe20000000a00 */
[----:B------:R-:W-:Y:S01]  /*89a0*/  IMAD.U32 R3, RZ, RZ, UR15 ;  /* 0x0000000fff037e24 */ /* 0x000fe2000f8e00ff */
[----:B------:R-:W-:-:S04]  /*89b0*/  @UP2 UIMAD.WIDE UR4, UR13, 0x4, UR4 ;  /* 0x000000040d0428a5 */ /* 0x000fc8000f8e0204 */
[----:B------:R3:W4:Y:S02]  /*89c0*/  @P2 LDG.E R5, desc[UR46][R2.64] ;  /* 0x0000002e02052981 */ /* 0x000724000c1e1900 */
[----:B---3--:R-:W-:Y:S02]  /*89d0*/  IMAD.U32 R2, RZ, RZ, UR4 ;  /* 0x00000004ff027e24 */ /* 0x008fe4000f8e00ff */
[----:B------:R-:W-:-:S05]  /*89e0*/  IMAD.U32 R3, RZ, RZ, UR5 ;  /* 0x00000005ff037e24 */ /* 0x000fca000f8e00ff */
[----:B-1----:R1:W5:Y:S01]  /*89f0*/  @P3 LDG.E R0, desc[UR46][R2.64] ;  /* 0x0000002e02003981 */ /* 0x002362000c1e1900 */
        /* <DEDUP_REMOVED lines=10> */
[----:B------:R-:W-:-:S03]  /*8aa0*/  @P2 R2UR UR11, R5 ;  /* 0x00000000050b22ca */ /* 0x000fc600000e0000 */
[----:B------:R-:W-:-:S04]  /*8ab0*/  @UP1 ULOP3.LUT UR10, UR5, 0xffffffc0, URZ, 0xc0, !UPT ;  /* 0xffffffc0050a1892 */ /* 0x000fc8000f8ec03f */
[----:B------:R-:W-:Y:S01]  /*8ac0*/  @UP1 USHF.R.S32.HI UR12, URZ, 0x1f, UR10 ;  /* 0x0000001f3f0c1899 */ /* 0x000fe2000801140a */
[----:B-1----:R-:W-:Y:S11]  /*8ad0*/  @P3 BRA `(.L_x_2752) ;  /* 0x0000000000183947 */ /* 0x002ff60003800000 */
[----:B------:R-:W-:Y:S05]  /*8ae0*/  @!P1 BRA `(.L_x_2752) ;  /* 0x0000000000149947 */ /* 0x000fea0003800000 */
[----:B------:R-:W-:Y:S02]  /*8af0*/  IMAD.U32 R2, RZ, RZ, UR8 ;  /* 0x00000008ff027e24 */ /* 0x000fe4000f8e00ff */
[----:B------:R-:W-:-:S05]  /*8b00*/  IMAD.U32 R3, RZ, RZ, UR9 ;  /* 0x00000009ff037e24 */ /* 0x000fca000f8e00ff */
[----:B------:R-:W2:Y:S04]  /*8b10*/  LDG.E R5, desc[UR46][R2.64] ;  /* 0x0000002e02057981 */ /* 0x000ea8000c1e1900 */
[----:B-----5:R-:W2:Y:S02]  /*8b20*/  LDG.E R0, desc[UR46][R2.64+0x4] ;  /* 0x0000042e02007981 */ /* 0x020ea4000c1e1900 */
[----:B--2---:R-:W-:-:S07]  /*8b30*/  IMAD.IADD R0, R0, 0x1, -R5 ;  /* 0x0000000100007824 */ /* 0x004fce00078e0a05 */
.L_x_2752:
[----:B------:R-:W-:Y:S01]  /*8b40*/  UMOV UR4, URZ ;  /* 0x0000003f00047c82 */ /* 0x000fe20008000000 */
[----:B------:R-:W-:Y:S01]  /*8b50*/  UMOV UR5, URZ ;  /* 0x0000003f00057c82 */ /* 0x000fe20008000000 */
[----:B------:R-:W-:Y:S01]  /*8b60*/  IMAD.U32 R4, RZ, RZ, UR18 ;  /* 0x00000012ff047e24 */ /* 0x000fe2000f8e00ff */
[----:B------:R-:W-:Y:S01]  /*8b70*/  @UP1 UMOV UR4, UR10 ;  /* 0x0000000a00041c82 */ /* 0x000fe20008000000 */
[----:B------:R-:W-:Y:S01]  /*8b80*/  @UP1 UMOV UR5, UR12 ;  /* 0x0000000c00051c82 */ /* 0x000fe20008000000 */
[----:B------:R-:W-:Y:S05]  /*8b90*/  @!P0 BRA `(.L_x_2753) ;  /* 0x0000000000188947 */ /* 0x000fea0003800000 */
[----:B------:R-:W-:Y:S02]  /*8ba0*/  ULDC.64 UR8, c[0x0][0x788] ;  /* 0x0001e20000087ab9 */ /* 0x000fe40000000a00 */
[----:B------:R-:W-:-:S06]  /*8bb0*/  UIMAD.WIDE UR8, UR13, 0x4, UR8 ;  /* 0x000000040d0878a5 */ /* 0x000fcc000f8e0208 */
[----:B------:R-:W-:Y:S02]  /*8bc0*/  IMAD.U32 R2, RZ, RZ, UR8 ;  /* 0x00000008ff027e24 */ /* 0x000fe4000f8e00ff */
[----:B------:R-:W-:-:S05]  /*8bd0*/  IMAD.U32 R3, RZ, RZ, UR9 ;  /* 0x00000009ff037e24 */ /* 0x000fca000f8e00ff */
[----:B------:R1:W5:Y:S01]  /*8be0*/  LDG.E R4, desc[UR46][R2.64] ;  /* 0x0000002e02047981 */ /* 0x000362000c1e1900 */
[----:B------:R-:W-:Y:S05]  /*8bf0*/  BRA `(.L_x_2754) ;  /* 0x0000000000187947 */ /* 0x000fea0003800000 */
.L_x_2753:
[----:B------:R-:W-:Y:S05]  /*8c00*/  @!P2 BRA `(.L_x_2754) ;  /* 0x000000000014a947 */ /* 0x000fea0003800000 */
[----:B------:R-:W-:Y:S02]  /*8c10*/  IMAD.U32 R2, RZ, RZ, UR14 ;  /* 0x0000000eff027e24 */ /* 0x000fe4000f8e00ff */
[----:B------:R-:W-:-:S05]  /*8c20*/  IMAD.U32 R3, RZ, RZ, UR15 ;  /* 0x0000000fff037e24 */ /* 0x000fca000f8e00ff */
[----:B------:R-:W2:Y:S04]  /*8c30*/  LDG.E R5, desc[UR46][R2.64] ;  /* 0x0000002e02057981 */ /* 0x000ea8000c1e1900 */
[----:B------:R-:W2:Y:S02]  /*8c40*/  LDG.E R4, desc[UR46][R2.64+0x4] ;  /* 0x0000042e02047981 */ /* 0x000ea4000c1e1900 */
[----:B--2---:R-:W-:-:S07]  /*8c50*/  IMAD.IADD R4, R4, 0x1, -R5 ;  /* 0x0000000104047824 */ /* 0x004fce00078e0a05 */
.L_x_2754:
[----:B-1----:R-:W-:Y:S01]  /*8c60*/  IMAD.U32 R3, RZ, RZ, UR7 ;  /* 0x00000007ff037e24 */ /* 0x002fe2000f8e00ff */
[----:B------:R-:W-:-:S03]  /*8c70*/  ULDC UR8, c[0x0][0x74c] ;  /* 0x0001d30000087ab9 */ /* 0x000fc60000000800 */
[----:B-----5:R-:W-:Y:S02]  /*8c80*/  IMAD R3, R3, 0x80, R0 ;  /* 0x0000008003037824 */ /* 0x020fe400078e0200 */
[----:B------:R-:W-:-:S03]  /*8c90*/  VIADD R0, R0, 0x3f ;  /* 0x0000003f00007836 */ /* 0x000fc60000000000 */
[----:B------:R-:W-:-:S04]  /*8ca0*/  IADD3 R3, R3, -UR8, -R4 ;  /* 0x8000000803037c10 */ /* 0x000fc8000fffe804 */
[----:B------:R-:W-:-:S04]  /*8cb0*/  SHF.R.S32.HI R2, RZ, 0x1f, R3 ;  /* 0x0000001fff027819 */ /* 0x000fc80000011403 */
[----:B------:R-:W-:Y:S02]  /*8cc0*/  LEA.HI R2, R2, R3, RZ, 0x6 ;  /* 0x0000000302027211 */ /* 0x000fe400078f30ff */
[----:B------:R-:W-:Y:S02]  /*8cd0*/  SHF.R.S32.HI R3, RZ, 0x1f, R0 ;  /* 0x0000001fff037819 */ /* 0x000fe40000011400 */
[----:B------:R-:W-:Y:S02]  /*8ce0*/  SHF.R.S32.HI R2, RZ, 0x6, R2 ;  /* 0x00000006ff027819 */ /* 0x000fe40000011402 */
[----:B------:R-:W-:Y:S02]  /*8cf0*/  LEA.HI R0, R3, R0, RZ, 0x6 ;  /* 0x0000000003007211 */ /* 0x000fe400078f30ff */
[----:B------:R-:W-:Y:S01]  /*8d00*/  VIMNMX R4, RZ, R2, !PT ;  /* 0x00000002ff047248 */ /* 0x000fe20007fe0100 */
[----:B------:R-:W-:Y:S01]  /*8d10*/  IMAD.MOV.U32 R2, RZ, RZ, RZ ;  /* 0x000000ffff027224 */ /* 0x000fe200078e00ff */
[----:B------:R-:W-:-:S04]  /*8d20*/  SHF.R.S32.HI R0, RZ, 0x6, R0 ;  /* 0x00000006ff007819 */ /* 0x000fc80000011400 */
[----:B------:R-:W-:-:S13]  /*8d30*/  ISETP.GT.AND P0, PT, R0, R4, PT ;  /* 0x000000040000720c */ /* 0x000fda0003f04270 */
[----:B------:R-:W-:Y:S05]  /*8d40*/  @!P0 BRA `(.L_x_2751) ;  /* 0x0000002000b48947 */ /* 0x000fea0003800000 */
[----:B------:R-:W-:Y:S01]  /*8d50*/  USHF.R.S32.HI UR10, URZ, 0x1f, UR20 ;  /* 0x0000001f3f0a7899 */ /* 0x000fe20008011414 */
[----:B------:R-:W-:Y:S01]  /*8d60*/  BSSY B0, `(.L_x_2751) ;  /* 0x000022b000007945 */ /* 0x000fe20003800000 */
[----:B------:R-:W-:Y:S01]  /*8d70*/  UISETP.NE.U32.AND UP1, UPT, UR16, URZ, UPT ;  /* 0x0000003f1000728c */ /* 0x000fe2000bf25070 */
[----:B------:R-:W-:Y:S01]  /*8d80*/  IMAD.MOV.U32 R2, RZ, RZ, RZ ;  /* 0x000000ffff027224 */ /* 0x000fe200078e00ff */
[----:B------:R-:W-:Y:S01]  /*8d90*/  ULDC.64 UR14, c[0x0][0x718] ;  /* 0x0001c600000e7ab9 */ /* 0x000fe20000000a00 */
[----:B------:R-:W-:Y:S01]  /*8da0*/  UMOV UR8, UR4 ;  /* 0x0000000400087c82 */ /* 0x000fe20008000000 */
[----:B------:R-:W-:Y:S02]  /*8db0*/  UIMAD UR12, UR10, UR14, URZ ;  /* 0x0000000e0a0c72a4 */ /* 0x000fe4000f8e023f */
[----:B------:R-:W-:Y:S02]  /*8dc0*/  UISETP.NE.AND.EX UP1, UPT, UR17, URZ, UPT, UP1 ;  /* 0x0000003f1100728c */ /* 0x000fe4000bf25310 */
[----:B------:R-:W-:Y:S01]  /*8dd0*/  UIMAD UR12, UR20, UR15, UR12 ;  /* 0x0000000f140c72a4 */ /* 0x000fe2000f8e020c */
[----:B------:R-:W-:-:S02]  /*8de0*/  ULDC.64 UR16, c[0x0][0x730] ;  /* 0x0001cc0000107ab9 */ /* 0x000fc40000000a00 */
[----:B------:R-:W-:Y:S01]  /*8df0*/  ULDC UR15, c[0x0][0x2e8] ;  /* 0x0000ba00000f7ab9 */ /* 0x000fe20000000800 */
[----:B------:R-:W-:Y:S01]  /*8e00*/  UIMAD UR10, UR10, UR16, URZ ;  /* 0x000000100a0a72a4 */ /* 0x000fe2000f8e023f */
[----:B------:R-:W-:Y:S01]  /*8e10*/  UMOV UR9, UR5 ;  /* 0x0000000500097c82 */ /* 0x000fe20008000000 */
[----:B------:R-:W-:Y:S02]  /*8e20*/  UISETP.NE.AND UP2, UPT, UR15, 0x1, UPT ;  /* 0x000000010f00788c */ /* 0x000fe4000bf45270 */
[----:B------:R-:W-:Y:S02]  /*8e30*/  UIMAD.WIDE.U32 UR4, UR20, UR14, UR8 ;  /* 0x0000000e140472a5 */ /* 0x000fe4000f8e0008 */
[----:B------:R-:W-:Y:S02]  /*8e40*/  UIMAD.WIDE.U32 UR8, UR20, UR16, UR8 ;  /* 0x00000010140872a5 */ /* 0x000fe4000f8e0008 */
[----:B------:R-:W-:Y:S02]  /*8e50*/  UIMAD UR14, UR20, UR17, UR10 ;  /* 0x00000011140e72a4 */ /* 0x000fe4000f8e020a */
[----:B------:R-:W-:Y:S01]  /*8e60*/  USHF.R.S32.HI UR10, URZ, 0x1f, UR13 ;  /* 0x0000001f3f0a7899 */ /* 0x000fe2000801140d */
[----:B------:R-:W-:Y:S01]  /*8e70*/  ELECT P0, URZ, PT ;  /* 0x00000000003f782f */ /* 0x000fe20003800000 */
[----:B------:R-:W-:-:S02]  /*8e80*/  USEL UR21, UR13, URZ, !UP1 ;  /* 0x0000003f0d157287 */ /* 0x000fc4000c800000 */
[----:B------:R-:W-:Y:S01]  /*8e90*/  UIADD3 UR9, UR9, UR14, URZ ;  /* 0x0000000e09097290 */ /* 0x000fe2000fffe03f */
[----:B------:R-:W-:Y:S01]  /*8ea0*/  ULDC.64 UR18, c[0x0][0x738] ;  /* 0x0001ce0000127ab9 */ /* 0x000fe20000000a00 */
[----:B------:R-:W-:Y:S01]  /*8eb0*/  USEL UR10, UR10, URZ, !UP1 ;  /* 0x0000003f0a0a7287 */ /* 0x000fe2000c800000 */
[----:B------:R-:W-:Y:S01]  /*8ec0*/  ULDC.64 UR16, c[0x0][0x720] ;  /* 0x0001c80000107ab9 */ /* 0x000fe20000000a00 */
[----:B------:R-:W-:Y:S02]  /*8ed0*/  UIMAD.WIDE.U32 UR14, UR18, UR21, UR8 ;  /* 0x00000015120e72a5 */ /* 0x000fe4000f8e0008 */
[----:B------:R-:W-:Y:S01]  /*8ee0*/  UIADD3 UR23, UR5, UR12, URZ ;  /* 0x0000000c05177290 */ /* 0x000fe2000fffe03f */
[----:B------:R-:W-:Y:S01]  /*8ef0*/  @UP2 ULDC UR8, c[0x0][0x2ec] ;  /* 0x0000bb0000082ab9 */ /* 0x000fe20000000800 */
[----:B------:R-:W-:Y:S02]  /*8f00*/  UIMAD UR5, UR10, UR16, URZ ;  /* 0x000000100a0572a4 */ /* 0x000fe4000f8e023f */
[----:B------:R-:W-:-:S02]  /*8f10*/  UIMAD UR10, UR10, UR18, URZ ;  /* 0x000000120a0a72a4 */ /* 0x000fc4000f8e023f */
[----:B------:R-:W-:Y:S02]  /*8f20*/  UIMAD.WIDE.U32 UR8, UR20, UR8, URZ ;  /* 0x00000008140872a5 */ /* 0x000fe4000f8e003f */
[----:B------:R-:W-:Y:S01]  /*8f30*/  ULEA UR11, UR7, UR11, 0x7 ;  /* 0x0000000b070b7291 */ /* 0x000fe2000f8e383f */
[----:B------:R-:W-:Y:S02]  /*8f40*/  UMOV UR22, UR4 ;  /* 0x0000000400167c82 */ /* 0x000fe40008000000 */
[----:B------:R-:W-:Y:S01]  /*8f50*/  @UP2 ULDC UR7, c[0x0][0x2f0] ;  /* 0x0000bc0000072ab9 */ /* 0x000fe20000000800 */
[----:B------:R-:W-:Y:S01]  /*8f60*/  UMOV UR12, UR20 ;  /* 0x00000014000c7c82 */ /* 0x000fe20008000000 */
[----:B------:R-:W-:Y:S02]  /*8f70*/  UIMAD UR5, UR17, UR21, UR5 ;  /* 0x00000015110572a4 */ /* 0x000fe4000f8e0205 */
[----:B------:R-:W-:Y:S02]  /*8f80*/  UIMAD.WIDE.U32 UR22, UR16, UR21, UR22 ;  /* 0x00000015101672a5 */ /* 0x000fe4000f8e0016 */
[----:B------:R-:W-:-:S02]  /*8f90*/  UIMAD UR4, UR19, UR21, UR10 ;  /* 0x00000015130472a4 */ /* 0x000fc4000f8e020a */
        /* <DEDUP_REMOVED lines=10> */
.L_x_2784:
        /* <DEDUP_REMOVED lines=15> */
.L_x_2757:
[----:B------:R-:W-:Y:S01]  /*9130*/  R2UR UR19, R4 ;  /* 0x00000000041372ca */ /* 0x000fe200000e0000 */
[----:B------:R-:W2:Y:S01]  /*9140*/  LDC.64 R12, c[0x0][0x198] ;  /* 0x00006600ff0c7b82 */ /* 0x000ea20000000a00 */
[----:B------:R-:W-:Y:S01]  /*9150*/  ULDC.64 UR8, c[0x0][0x700] ;  /* 0x0001c00000087ab9 */ /* 0x000fe20000000a00 */
[----:B------:R-:W-:Y:S01]  /*9160*/  UMOV UR50, 0x0 ;  /* 0x0000000000327882 */ /* 0x000fe20000000000 */
[----:B------:R-:W-:Y:S01]  /*9170*/  IMAD.U32 R9, RZ, RZ, UR8 ;  /* 0x00000008ff097e24 */ /* 0x000fe2000f8e00ff */
[----:B------:R-:W-:Y:S01]  /*9180*/  R2UR UR8, R15 ;  /* 0x000000000f0872ca */ /* 0x000fe200000e0000 */
[----:B------:R-:W-:Y:S01]  /*9190*/  IMAD.U32 R8, RZ, RZ, UR9 ;  /* 0x00000009ff087e24 */ /* 0x000fe2000f8e00ff */
[----:B------:R-:W-:Y:S01]  /*91a0*/  UMOV UR51, 0x14f00000 ;  /* 0x14f0000000337882 */ /* 0x000fe20000000000 */
[----:B------:R-:W-:Y:S01]  /*91b0*/  UMOV UR18, URZ ;  /* 0x0000003f00127c82 */ /* 0x000fe20008000000 */
[----:B------:R-:W-:Y:S01]  /*91c0*/  UMOV UR42, 0x20 ;  /* 0x00000020002a7882 */ /* 0x000fe20000000000 */
[----:B------:R-:W-:Y:S01]  /*91d0*/  UMOV UR44, UR20 ;  /* 0x00000014002c7c82 */ /* 0x000fe20008000000 */
[----:B------:R-:W-:Y:S01]  /*91e0*/  UMOV UR45, UR21 ;  /* 0x00000015002d7c82 */ /* 0x000fe20008000000 */
[----:B------:R-:W-:Y:S01]  /*91f0*/  UMOV UR34, 0x40 ;  /* 0x0000004000227882 */ /* 0x000fe20000000000 */
[----:B------:R-:W-:Y:S01]  /*9200*/  USHF.L.U32 UR19, UR19, 0x6, URZ ;  /* 0x0000000613137899 */ /* 0x000fe2000800063f */
[----:B------:R-:W-:Y:S01]  /*9210*/  IMAD.MOV.U32 R16, RZ, RZ, RZ ;  /* 0x000000ffff107224 */ /* 0x000fe200078e00ff */
[----:B------:R-:W-:Y:S01]  /*9220*/  UMOV UR36, UR20 ;  /* 0x0000001400247c82 */ /* 0x000fe20008000000 */
[----:B------:R-:W-:Y:S01]  /*9230*/  UMOV UR37, UR21 ;  /* 0x0000001500257c82 */ /* 0x000fe20008000000 */
[----:B------:R-:W-:-:S02]  /*9240*/  UIADD3 UR7, UP0, UR19, UR22, URZ ;  /* 0x0000001613077290 */ /* 0x000fc4000ff1e03f */
[----:B------:R-:W-:Y:S01]  /*9250*/  IMAD.U32 R3, RZ, RZ, UR19 ;  /* 0x00000013ff037e24 */ /* 0x000fe2000f8e00ff */
[----:B------:R-:W-:Y:S02]  /*9260*/  UIADD3 UR16, UR8, 0x12000, URZ ;  /* 0x0001200008107890 */ /* 0x000fe4000fffe03f */
[----:B------:R-:W-:Y:S01]  /*9270*/  UIADD3 UR17, UR8, 0x26810, URZ ;  /* 0x0002681008117890 */ /* 0x000fe2000fffe03f */
[----:B------:R-:W-:Y:S01]  /*9280*/  PLOP3.LUT P1, PT, PT, PT, UP0, 0x80, 0x0 ;  /* 0x000000000000781c */ /* 0x000fe20003f2f008 */
[----:B-1----:R-:W-:Y:S01]  /*9290*/  IMAD.U32 R2, RZ, RZ, UR7 ;  /* 0x00000007ff027e24 */ /* 0x002fe2000f8e00ff */
[----:B------:R-:W-:Y:S01]  /*92a0*/  UIADD3 UR19, UR19, UR6, URZ ;  /* 0x0000000613137290 */ /* 0x000fe2000fffe03f */
[----:B--2---:R-:W-:Y:S01]  /*92b0*/  IMAD.MOV.U32 R7, RZ, RZ, R12 ;  /* 0x000000ffff077224 */ /* 0x004fe200078e000c */
[----:B------:R-:W-:Y:S01]  /*92c0*/  LEA.HI.X.SX32 R3, R3, R14, 0x1, P1 ;  /* 0x0000000e03037211 */ /* 0x000fe200008f0eff */
[----:B------:R-:W-:Y:S01]  /*92d0*/  IMAD.MOV.U32 R6, RZ, RZ, R13 ;  /* 0x000000ffff067224 */ /* 0x000fe200078e000d */
[C---:B------:R-:W-:Y:S01]  /*92e0*/  LEA R5, P1, R2.reuse, R9, 0x2 ;  /* 0x0000000902057211 */ /* 0x040fe200078210ff */
[----:B------:R-:W-:Y:S01]  /*92f0*/  UIADD3 UR40, UR8, 0x13000, URZ ;  /* 0x0001300008287890 */ /* 0x000fe2000fffe03f */
[----:B------:R-:W-:Y:S01]  /*9300*/  IMAD.MOV.U32 R12, RZ, RZ, 0xc000 ;  /* 0x0000c000ff0c7424 */ /* 0x000fe200078e00ff */
[----:B------:R-:W-:Y:S01]  /*9310*/  UIADD3 UR32, UR8, 0x14000, URZ ;  /* 0x0001400008207890 */ /* 0x000fe2000fffe03f */
[----:B------:R-:W-:Y:S01]  /*9320*/  LEA.HI.X R2, R2, R8, R3, 0x2, P1 ;  /* 0x0000000802027211 */ /* 0x000fe200008f1403 */
[----:B------:R-:W-:Y:S01]  /*9330*/  UIADD3 UR52, UR8, 0x1e000, URZ ;  /* 0x0001e00008347890 */ /* 0x000fe2000fffe03f */
[----:B------:R-:W-:Y:S01]  /*9340*/  R2UR UR24, R5 ;  /* 0x00000000051872ca */ /* 0x000fe200000e0000 */
[----:B------:R-:W-:Y:S01]  /*9350*/  UMOV UR41, UR17 ;  /* 0x0000001100297c82 */ /* 0x000fe20008000000 */
[----:B------:R-:W-:Y:S01]  /*9360*/  R2UR UR25, R2 ;  /* 0x00000000021972ca */ /* 0x000fe200000e0000 */
[----:B------:R-:W-:Y:S01]  /*9370*/  UMOV UR43, UR19 ;  /* 0x00000013002b7c82 */ /* 0x000fe20008000000 */
[C---:B------:R-:W-:Y:S01]  /*9380*/  IADD3 R2, P1, R7.reuse, 0x2f0, RZ ;  /* 0x000002f007027810 */ /* 0x040fe20007f3e0ff */
[----:B------:R-:W-:Y:S01]  /*9390*/  UMOV UR33, UR17 ;  /* 0x0000001100217c82 */ /* 0x000fe20008000000 */
[----:B------:R-:W-:Y:S01]  /*93a0*/  UMOV UR35, UR19 ;  /* 0x0000001300237c82 */ /* 0x000fe20008000000 */
[----:B------:R-:W-:Y:S01]  /*93b0*/  UMOV UR7, 0x10 ;  /* 0x0000001000077882 */ /* 0x000fe20000000000 */
[----:B------:R-:W-:Y:S01]  /*93c0*/  R2UR UR54, R2 ;  /* 0x00000000023672ca */ /* 0x000fe200000e0000 */
[----:B------:R-:W-:Y:S01]  /*93d0*/  UMOV UR53, UR17 ;  /* 0x0000001100357c82 */ /* 0x000fe20008000000 */
[----:B------:R-:W-:Y:S01]  /*93e0*/  IADD3 R2, P2, R7, 0x3f0, RZ ;  /* 0x000003f007027810 */ /* 0x000fe20007f5e0ff */
[----:B------:R-:W-:Y:S01]  /*93f0*/  UIADD3 UR9, UR8, 0x26800, URZ ;  /* 0x0002680008097890 */ /* 0x000fe2000fffe03f */
[----:B------:R-:W-:Y:S01]  /*9400*/  VIADD R5, R0, 0xffffffff ;  /* 0xffffffff00057836 */ /* 0x000fe20000000000 */
[----:B------:R-:W-:Y:S01]  /*9410*/  UMOV UR10, UR18 ;  /* 0x00000012000a7c82 */ /* 0x000fe20008000000 */
[----:B------:R-:W-:Y:S01]  /*9420*/  R2UR UR30, R2 ;  /* 0x00000000021e72ca */ /* 0x000fe200000e0000 */
[--C-:B------:R-:W-:Y:S01]  /*9430*/  IMAD.X R2, RZ, RZ, R6.reuse, P1 ;  /* 0x000000ffff027224 */ /* 0x100fe200008e0606 */
[----:B------:R-:W-:Y:S01]  /*9440*/  UMOV UR26, 0x10 ;  /* 0x00000010001a7882 */ /* 0x000fe20000000000 */
[----:B------:R1:W-:Y:S01]  /*9450*/  STL [R1], R5 ;  /* 0x0000000501007387 */ /* 0x0003e20000100800 */
[----:B------:R-:W-:Y:S01]  /*9460*/  UMOV UR27, UR11 ;  /* 0x0000000b001b7c82 */ /* 0x000fe20008000000 */
[----:B------:R-:W-:Y:S01]  /*9470*/  UMOV UR28, UR12 ;  /* 0x0000000c001c7c82 */ /* 0x000fe20008000000 */
[----:B------:R-:W-:Y:S01]  /*9480*/  R2UR UR55, R2 ;  /* 0x00000000023772ca */ /* 0x000fe200000e0000 */
[----:B------:R-:W-:Y:S01]  /*9490*/  IMAD.X R2, RZ, RZ, R6, P2 ;  /* 0x000000ffff027224 */ /* 0x000fe200010e0606 */
[----:B------:R-:W-:Y:S01]  /*94a0*/  UMOV UR29, UR13 ;  /* 0x0000000d001d7c82 */ /* 0x000fe20008000000 */
[----:B------:R-:W-:Y:S01]  /*94b0*/  UIADD3 UR56, UR8, 0x3000, URZ ;  /* 0x0000300008387890 */ /* 0x000fe2000fffe03f */
[----:B------:R-:W-:-:S02]  /*94c0*/  UMOV UR58, 0x30 ;  /* 0x00000030003a7882 */ /* 0x000fc40000000000 */
        /* <DEDUP_REMOVED lines=8> */
[----:B------:R-:W-:-:S04]  /*9550*/  ISETP.GE.AND P1, PT, R4, R5, PT ;  /* 0x000000050400720c */ /* 0x000fc80003f26270 */
[----:B------:R-:W-:-:S13]  /*9560*/  R2UR UR49, R3 ;  /* 0x00000000033172ca */ /* 0x000fda00000e0000 */
[----:B------:R2:W-:Y:S01]  /*9570*/  UTMALDG.4D [UR16], [UR48], desc[UR50] ;  /* 0x00003210300075b4 */ /* 0x0005e20008019000 */
[----:B------:R3:W-:Y:S01]  /*9580*/  UTMALDG.4D [UR40], [UR48], desc[UR50] ;  /* 0x00003228300075b4 */ /* 0x0007e20008019000 */
[----:B------:R-:W-:Y:S01]  /*9590*/  UTMALDG.4D [UR32], [UR48], desc[UR50] ;  /* 0x00003220300075b4 */ /* 0x000fe20008019000 */
[----:B------:R4:W-:Y:S01]  /*95a0*/  UBLKCP.S.G [UR52], [UR24], UR7 ;  /* 0x00000034180073ba */ /* 0x0009e20008000207 */
[----:B------:R1:W-:Y:S01]  /*95b0*/  SYNCS.ARRIVE.TRANS64 RZ, [R15+URZ+0x26800], R12 ;  /* 0x0268000c0fff79a7 */ /* 0x0003e2000800003f */
[----:B--2---:R-:W-:Y:S01]  /*95c0*/  UMOV UR16, 0x0 ;  /* 0x0000000000107882 */ /* 0x004fe20000000000 */
[----:B------:R-:W-:Y:S02]  /*95d0*/  UMOV UR17, 0x10000000 ;  /* 0x1000000000117882 */ /* 0x000fe40000000000 */
[----:B------:R2:W-:Y:S01]  /*95e0*/  UTMALDG.4D [UR8], [UR54], desc[UR16] ;  /* 0x00001008360075b4 */ /* 0x0005e20008019000 */
[----:B---3--:R-:W-:Y:S01]  /*95f0*/  UIADD3 UR40, UR8, 0x5000, URZ ;  /* 0x0000500008287890 */ /* 0x008fe2000fffe03f */
[----:B------:R-:W-:Y:S01]  /*9600*/  UMOV UR42, 0x50 ;  /* 0x00000050002a7882 */ /* 0x000fe20000000000 */
[----:B------:R-:W-:Y:S01]  /*9610*/  UMOV UR43, UR11 ;  /* 0x0000000b002b7c82 */ /* 0x000fe20008000000 */
[----:B------:R-:W-:Y:S01]  /*9620*/  UMOV UR44, UR12 ;  /* 0x0000000c002c7c82 */ /* 0x000fe20008000000 */
[----:B------:R-:W-:Y:S01]  /*9630*/  UMOV UR45, UR13 ;  /* 0x0000000d002d7c82 */ /* 0x000fe20008000000 */
[----:B----4-:R-:W-:-:S02]  /*9640*/  UIADD3 UR24, UR8, 0x1000, URZ ;  /* 0x0000100008187890 */ /* 0x010fc4000fffe03f */
[----:B------:R-:W-:Y:S01]  /*9650*/  UIADD3 UR32, UR8, 0x2000, URZ ;  /* 0x0000200008207890 */ /* 0x000fe2000fffe03f */
[----:B------:R-:W-:Y:S01]  /*9660*/  UMOV UR25, UR9 ;  /* 0x0000000900197c82 */ /* 0x000fe20008000000 */
[----:B------:R-:W-:Y:S01]  /*9670*/  UMOV UR34, 0x20 ;  /* 0x0000002000227882 */ /* 0x000fe20000000000 */
[----:B------:R-:W-:Y:S01]  /*9680*/  UMOV UR35, UR11 ;  /* 0x0000000b00237c82 */ /* 0x000fe20008000000 */
        /* <DEDUP_REMOVED lines=10> */
[----:B------:R-:W-:Y:S01]  /*9730*/  UMOV UR41, UR9 ;  /* 0x0000000900297c82 */ /* 0x000fe20008000000 */
[----:B--2---:R-:W-:Y:S01]  /*9740*/  UMOV UR10, 0x40 ;  /* 0x00000040000a7882 */ /* 0x004fe20000000000 */
[----:B------:R2:W-:Y:S01]  /*9750*/  UTMALDG.4D [UR32], [UR54], desc[UR16] ;  /* 0x00001020360075b4 */ /* 0x0005e20008019000 */
[----:B------:R1:W-:Y:S01]  /*9760*/  UTMALDG.4D [UR56], [UR54], desc[UR16] ;  /* 0x00001038360075b4 */ /* 0x0003e20008019000 */
[----:B------:R1:W-:Y:S01]  /*9770*/  UTMALDG.4D [UR48], [UR54], desc[UR16] ;  /* 0x00001030360075b4 */ /* 0x0003e20008019000 */
[----:B---3--:R-:W-:Y:S01]  /*9780*/  UIADD3 UR24, UR8, 0x6000, URZ ;  /* 0x0000600008187890 */ /* 0x008fe2000fffe03f */
[----:B------:R-:W-:Y:S01]  /*9790*/  UMOV UR26, UR18 ;  /* 0x00000012001a7c82 */ /* 0x000fe20008000000 */
[----:B------:R1:W-:Y:S01]  /*97a0*/  UTMALDG.4D [UR40], [UR54], desc[UR16] ;  /* 0x00001028360075b4 */ /* 0x0003e20008019000 */
[----:B--2---:R-:W-:-:S02]  /*97b0*/  UIADD3 UR32, UR8, 0x8000, URZ ;  /* 0x0000800008207890 */ /* 0x004fc4000fffe03f */
[----:B------:R-:W-:-:S04]  /*97c0*/  UIADD3 UR8, UR8, 0xa000, URZ ;  /* 0x0000a00008087890 */ /* 0x000fc8000fffe03f */
[----:B------:R1:W-:Y:S03]  /*97d0*/  UTMALDG.4D [UR24], [UR30], desc[UR16] ;  /* 0x000010181e0075b4 */ /* 0x0003e60008019000 */
[----:B------:R1:W-:Y:S02]  /*97e0*/  UTMALDG.4D [UR32], [UR30], desc[UR16] ;  /* 0x000010201e0075b4 */ /* 0x0003e40008019000 */
[----:B------:R1:W-:Y:S02]  /*97f0*/  UTMALDG.4D [UR8], [UR30], desc[UR16] ;  /* 0x000010081e0075b4 */ /* 0x0003e40008019000 */
[----:B-1----:R-:W-:Y:S05]  /*9800*/  @P1 BRA `(.L_x_2758) ;  /* 0x0000001400081947 */ /* 0x002fea0003800000 */
[-C--:B------:R-:W-:Y:S01]  /*9810*/  LOP3.LUT R17, RZ, R4.reuse, RZ, 0x33, !PT ;  /* 0x00000004ff117212 */ /* 0x080fe200078e33ff */
[C---:B------:R-:W-:Y:S02]  /*9820*/  VIADD R5, R0.reuse, 0xfffffffe ;  /* 0xfffffffe00057836 */ /* 0x040fe40000000000 */
[----:B------:R-:W-:Y:S02]  /*9830*/  IMAD.MOV.U32 R10, RZ, RZ, 0x1 ;  /* 0x00000001ff0a7424 */ /* 0x000fe400078e00ff */
[----:B------:R-:W-:Y:S01]  /*9840*/  IMAD.IADD R17, R0, 0x1, R17 ;  /* 0x0000000100117824 */ /* 0x000fe200078e0211 */
[----:B------:R-:W-:Y:S01]  /*9850*/  ISETP.NE.AND P1, PT, R5, R4, PT ;  /* 0x000000040500720c */ /* 0x000fe20003f25270 */
[----:B------:R-:W-:-:S03]  /*9860*/  IMAD.MOV.U32 R0, RZ, RZ, R4 ;  /* 0x000000ffff007224 */ /* 0x000fc600078e0004 */
[----:B------:R-:W-:-:S05]  /*9870*/  LOP3.LUT R5, R17, 0x1, RZ, 0xc0, !PT ;  /* 0x0000000111057812 */ /* 0x000fca00078ec0ff */
[----:B------:R1:W-:Y:S04]  /*9880*/  STL [R1+0x4], R5 ;  /* 0x0000040501007387 */ /* 0x0003e80000100800 */
[----:B------:R-:W-:Y:S05]  /*9890*/  @!P1 BRA `(.L_x_2759) ;  /* 0x0000000c00409947 */ /* 0x000fea0003800000 */
[----:B------:R-:W-:Y:S02]  /*98a0*/  IMAD.IADD R17, R17, 0x1, -R5 ;  /* 0x0000000111117824 */ /* 0x000fe400078e0a05 */
[----:B------:R-:W-:Y:S02]  /*98b0*/  IMAD.MOV.U32 R0, RZ, RZ, R4 ;  /* 0x000000ffff007224 */ /* 0x000fe400078e0004 */
[----:B------:R-:W-:-:S07]  /*98c0*/  IMAD.MOV.U32 R10, RZ, RZ, 0x1 ;  /* 0x00000001ff0a7424 */ /* 0x000fce00078e00ff */
.L_x_2768:
[----:B-123--:R-:W-:-:S04]  /*98d0*/  SHF.L.U32 R18, R10, 0x1f, RZ ;  /* 0x0000001f0a127819 */ /* 0x00efc800000006ff */
[----:B------:R-:W2:Y:S02]  /*98e0*/  SYNCS.PHASECHK.TRANS64.TRYWAIT P1, [R15+URZ+0x26840], R18 ;  /* 0x026840120f0075a7 */ /* 0x000ea4000802017f */
[----:B--2---:R-:W-:Y:S05]  /*98f0*/  @!P1 BRA `(.L_x_2760) ;  /* 0x0000001800dc9947 */ /* 0x004fea0003800000 */
.L_x_2785:
        /* <DEDUP_REMOVED lines=8> */
.L_x_2761:
        /* <DEDUP_REMOVED lines=44> */
.L_x_2786:
        /* <DEDUP_REMOVED lines=8> */
.L_x_2763:
        /* <DEDUP_REMOVED lines=44> */
.L_x_2787:
        /* <DEDUP_REMOVED lines=8> */
.L_x_2765:
        /* <DEDUP_REMOVED lines=38> */
.L_x_2789:
        /* <DEDUP_REMOVED lines=8> */
.L_x_2767:
        /* <DEDUP_REMOVED lines=44> */
.L_x_2759:
[----:B------:R-:W4:Y:S02]  /*a5a0*/  LDL.LU R4, [R1+0x4] ;  /* 0x0000040001047983 */ /* 0x000f240000300800 */
[----:B----4-:R-:W-:Y:S02]  /*a5b0*/  ISETP.NE.AND P1, PT, R4, RZ, PT ;  /* 0x000000ff0400720c */ /* 0x010fe40003f25270 */
[----:B------:R4:W5:Y:S11]  /*a5c0*/  LDL R4, [R1] ;  /* 0x0000000001047983 */ /* 0x0009760000100800 */
[----:B----4-:R-:W-:Y:S05]  /*a5d0*/  @!P1 BRA `(.L_x_2758) ;  /* 0x0000000400949947 */ /* 0x010fea0003800000 */
[----:B------:R-:W-:-:S04]  /*a5e0*/  SHF.L.U32 R12, R10, 0x1f, RZ ;  /* 0x0000001f0a0c7819 */ /* 0x000fc800000006ff */
[----:B------:R-:W4:Y:S02]  /*a5f0*/  SYNCS.PHASECHK.TRANS64.TRYWAIT P1, [R15+URZ+0x26840], R12 ;  /* 0x0268400c0f0075a7 */ /* 0x000f24000802017f */
[----:B----4-:R-:W-:Y:S05]  /*a600*/  @!P1 BRA `(.L_x_2769) ;  /* 0x0000000c00ec9947 */ /* 0x010fea0003800000 */
.L_x_2790:
        /* <DEDUP_REMOVED lines=8> */
.L_x_2770:
        /* <DEDUP_REMOVED lines=41> */
.L_x_2791:
        /* <DEDUP_REMOVED lines=8> */
.L_x_2772:
[----:B------:R2:W5:Y:S01]  /*a9a0*/  LDL.LU R4, [R1] ;  /* 0x0000000001047983 */ /* 0x0005620000300800 */
        /* <DEDUP_REMOVED lines=40> */
.L_x_2758:
[----:B------:R-:W1:Y:S01]  /*ac30*/  S2R R0, SR_TID.X ;  /* 0x0000000000007919 */ /* 0x000e620000002100 */
[----:B------:R-:W-:Y:S01]  /*ac40*/  IMAD R3, R16, 0x8, R15 ;  /* 0x0000000810037824 */ /* 0x000fe200078e020f */
[----:B-1----:R-:W-:Y:S02]  /*ac50*/  LOP3.LUT R2, R0, 0x7f, RZ, 0xc0, !PT ;  /* 0x0000007f00027812 */ /* 0x002fe400078ec0ff */
[----:B------:R-:W-:Y:S02]  /*ac60*/  SHF.L.U32 R0, R10, 0x1f, RZ ;  /* 0x0000001f0a007819 */ /* 0x000fe400000006ff */
[----:B------:R-:W-:Y:S02]  /*ac70*/  ISETP.NE.AND P1, PT, R2, RZ, PT ;  /* 0x000000ff0200720c */ /* 0x000fe40003f25270 */
[----:B------:R-:W1:Y:S02]  /*ac80*/  SYNCS.PHASECHK.TRANS64.TRYWAIT P0, [R3+URZ+0x26840], R0 ;  /* 0x02684000030075a7 */ /* 0x000e64000800017f */
[----:B-1----:R-:W-:Y:S09]  /*ac90*/  @!P0 BRA `(.L_x_2773) ;  /* 0x0000000800708947 */ /* 0x002ff20003800000 */
.L_x_2792:
[----:B------:R-:W-:Y:S05]  /*aca0*/  @P1 BRA `(.L_x_2774) ;  /* 0x0000000000181947 */ /* 0x000fea0003800000 */
[----:B------:R-:W1:Y:S01]  /*acb0*/  S2R R2, SR_TID.X ;  /* 0x0000000000027919 */ /* 0x000e620000002100 */
[----:B------:R-:W-:-:S04]  /*acc0*/  IMAD.MOV.U32 R0, RZ, RZ, 0x3100 ;  /* 0x00003100ff007424 */ /* 0x000fc800078e00ff */
[----:B------:R1:W-:Y:S02]  /*acd0*/  SYNCS.ARRIVE.TRANS64 RZ, [R3+URZ+0x26830], R0 ;  /* 0x0268300003ff79a7 */ /* 0x0003e4000800003f */
[----:B-1----:R-:W-:-:S13]  /*ace0*/  LOP3.LUT P0, RZ, R2, 0x1f, RZ, 0xc0, !PT ;  /* 0x0000001f02ff7812 */ /* 0x002fda000780c0ff */
[----:B------:R-:W-:Y:S05]  /*acf0*/  @!P0 BRA `(.L_x_2774) ;  /* 0x0000000000048947 */ /* 0x000fea0003800000 */
[----:B------:R-:W-:Y:S01]  /*ad00*/  BPT.TRAP 0x1 ;  /* 0x000000040000795c */ /* 0x000fe20000300000 */
.L_x_2774:
        /* <DEDUP_REMOVED lines=48> */
.L_x_2755:
[----:B------:R-:W-:Y:S05]  /*b010*/  BSYNC B0 ;  /* 0x0000000000007941 */ /* 0x000fea0003800000 */
.L_x_2751:
[----:B------:R-:W-:-:S03]  /*b020*/  UMOV UR7, 0xffffffff ;  /* 0xffffffff00077882 */ /* 0x000fc60000000000 */
[----:B------:R-:W-:Y:S05]  /*b030*/  BRA.DIV UR7, `(.L_x_2775) ;  /* 0x00000006079c7947 */ /* 0x000fea000b800000 */
[----:B------:R-:W-:-:S13]  /*b040*/  ELECT P6, URZ, PT ;  /* 0x00000000003f782f */ /* 0x000fda00038c0000 */
.L_x_2795:
[----:B------:R-:W-:Y:S05]  /*b050*/  @!P6 BRA `(.L_x_2676) ;  /* 0x000000000084e947 */ /* 0x000fea0003800000 */
[----:B------:R-:W-:-:S06]  /*b060*/  ULOP3.LUT UR7, UR38, 0x2, URZ, 0xfc, !UPT ;  /* 0x0000000226077892 */ /* 0x000fcc000f8efc3f */
[----:B------:R-:W-:-:S05]  /*b070*/  IMAD.U32 R0, RZ, RZ, UR7 ;  /* 0x00000007ff007e24 */ /* 0x000fca000f8e00ff */
[----:B------:R-:W-:-:S13]  /*b080*/  ISETP.NE.AND P2, PT, R0, 0x3, PT ;  /* 0x000000030000780c */ /* 0x000fda0003f45270 */
[----:B------:R-:W-:Y:S05]  /*b090*/  @!P2 BRA `(.L_x_2776) ;  /* 0x000000000004a947 */ /* 0x000fea0003800000 */
[----:B------:R-:W-:Y:S01]  /*b0a0*/  BPT.TRAP 0x1 ;  /* 0x000000040000795c */ /* 0x000fe20000300000 */
.L_x_2776:
        /* <DEDUP_REMOVED lines=15> */
.L_x_2796:
[----:B------:R-:W2:Y:S02]  /*b1a0*/  SYNCS.PHASECHK.TRANS64.TRYWAIT P0, [R3+URZ], R0 ;  /* 0x00000000030075a7 */ /* 0x000ea4000800017f */
[----:B--2---:R-:W-:Y:S05]  /*b1b0*/  @!P0 BRA `(.L_x_2778) ;  /* 0x0000000400708947 */ /* 0x004fea0003800000 */
.L_x_2797:
[----:B------:R-:W-:Y:S05]  /*b1c0*/  @!P2 BRA `(.L_x_2779) ;  /* 0x000000000004a947 */ /* 0x000fea0003800000 */
[----:B------:R-:W-:Y:S01]  /*b1d0*/  BPT.TRAP 0x1 ;  /* 0x000000040000795c */ /* 0x000fe20000300000 */
.L_x_2779:
[----:B--2---:R-:W-:-:S04]  /*b1e0*/  VIADD R3, R8, 0x26840 ;  /* 0x0002684008037836 */ /* 0x004fc80000000000 */
[----:B------:R-:W-:-:S04]  /*b1f0*/  IMAD R5, R2, 0x8, R3 ;  /* 0x0000000802057824 */ /* 0x000fc800078e0203 */
[----:B------:R-:W2:Y:S02]  /*b200*/  SYNCS.PHASECHK.TRANS64.TRYWAIT P0, [R5+URZ], R4 ;  /* 0x00000004050075a7 */ /* 0x000ea4000800017f */
[----:B--2---:R-:W-:Y:S05]  /*b210*/  @!P0 BRA `(.L_x_2780) ;  /* 0x00000004006c8947 */ /* 0x004fea0003800000 */
.L_x_2798:
[----:B------:R-:W-:-:S07]  /*b220*/  IMAD R3, R6, 0x8, R3 ;  /* 0x0000000806037824 */ /* 0x000fce00078e0203 */
.L_x_2781:
[----:B---3--:R3:W4:Y:S02]  /*b230*/  SYNCS.PHASECHK.TRANS64.TRYWAIT P0, [R3+URZ], R0 ;  /* 0x00000000030075a7 */ /* 0x008724000800017f */
[----:B----4-:R-:W-:Y:S05]  /*b240*/  @!P0 NANOSLEEP.SYNCS 0x989680 ;  /* 0x009896800000895d */ /* 0x010fea0003900000 */
[----:B------:R-:W4:Y:S02]  /*b250*/  @!P0 SYNCS.PHASECHK.TRANS64 P0, [R3+URZ], R0 ;  /* 0x00000000030085a7 */ /* 0x000f24000800007f */
[----:B----4-:R-:W-:Y:S05]  /*b260*/  @!P0 BRA `(.L_x_2781) ;  /* 0xfffffffc00f08947 */ /* 0x010fea000383ffff */
.L_x_2676:
[----:B------:R-:W-:Y:S05]  /*b270*/  BSYNC B6 ;  /* 0x0000000000067941 */ /* 0x000fea0003800000 */
.L_x_2668:
[----:B------:R-:W-:Y:S05]  /*b280*/  EXIT ;  /* 0x000000000000794d */ /* 0x000fea0003800000 */
.L_x_2686:
[----:B------:R-:W-:Y:S02]  /*b290*/  IMAD.MOV.U32 R13, RZ, RZ, R17 ;  /* 0x000000ffff0d7224 */ /* 0x000fe400078e0011 */
[----:B------:R-:W-:Y:S02]  /*b2a0*/  IMAD.MOV.U32 R12, RZ, RZ, RZ ;  /* 0x000000ffff0c7224 */ /* 0x000fe400078e00ff */
[----:B------:R-:W-:Y:S02]  /*b2b0*/  IMAD.MOV.U32 R11, RZ, RZ, 0x1f ;  /* 0x0000001fff0b7424 */ /* 0x000fe400078e00ff */
[----:B------:R-:W-:-:S07]  /*b2c0*/  IMAD.MOV.U32 R15, RZ, RZ, -0x1 ;  /* 0xffffffffff0f7424 */ /* 0x000fce00078e00ff */
[----:B------:R-:W-:Y:S05]  /*b2d0*/  WARPSYNC.COLLECTIVE R15, `(.L_x_2782) ;  /* 0x000000000f087348 */ /* 0x000fea0003c00000 */
[----:B------:R1:W2:Y:S02]  /*b2e0*/  SHFL.IDX P6, R14, R13, R12, R11 ;  /* 0x0000000c0d0e7389 */ /* 0x0002a400000c000b */
[----:B-12---:R-:W-:Y:S01]  /*b2f0*/  ENDCOLLECTIVE ;  /* 0x000000000000791b */ /* 0x006fe20003800000 */
.L_x_2782:
[----:B------:R-:W-:Y:S05]  /*b300*/  BRA `(.L_x_2783) ;  /* 0xffffff6400047947 */ /* 0x000fea000383ffff */
.L_x_2688:
[----:B--2---:R2:W3:Y:S02]  /*b310*/  SYNCS.PHASECHK.TRANS64.TRYWAIT P0, [R235+URZ+0x26800], R4 ;  /* 0x02680004eb0075a7 */ /* 0x0044e4000800017f */
[----:B---3--:R-:W-:Y:S05]  /*b320*/  @!P0 NANOSLEEP.SYNCS 0x989680 ;  /* 0x009896800000895d */ /* 0x008fea0003900000 */
[----:B------:R-:W3:Y:S02]  /*b330*/  @!P0 SYNCS.PHASECHK.TRANS64 P0, [R235+URZ+0x26800], R4 ;  /* 0x02680004eb0085a7 */ /* 0x000ee4000800007f */
[----:B---3--:R-:W-:Y:S05]  /*b340*/  @!P0 BRA `(.L_x_2688) ;  /* 0xfffffffc00f08947 */ /* 0x008fea000383ffff */
[----:B------:R-:W-:Y:S05]  /*b350*/  BRA `(.L_x_2687) ;  /* 0xffffff64002c7947 */ /* 0x000fea000383ffff */
.L_x_2693:
[----:B--2---:R-:W-:-:S04]  /*b360*/  IMAD.U32 R5, RZ, RZ, UR7 ;  /* 0x00000007ff057e24 */ /* 0x004fc8000f8e00ff */
[----:B------:R2:W3:Y:S03]  /*b370*/  SYNCS.PHASECHK.TRANS64.TRYWAIT P1, [R5+URZ+0x26810], R120 ;  /* 0x02681078050075a7 */ /* 0x0004e6000802017f */
[----:B---3--:R-:W-:Y:S05]  /*b380*/  @!P1 NANOSLEEP.SYNCS 0x989680 ;  /* 0x009896800000995d */ /* 0x008fea0003900000 */
[----:B------:R-:W3:Y:S02]  /*b390*/  @!P1 SYNCS.PHASECHK.TRANS64 P1, [R5+URZ+0x26810], R120 ;  /* 0x02681078050095a7 */ /* 0x000ee4000802007f */
[----:B---3--:R-:W-:Y:S05]  /*b3a0*/  @!P1 BRA `(.L_x_2693) ;  /* 0xfffffffc00ec9947 */ /* 0x008fea000383ffff */
[----:B------:R-:W-:Y:S05]  /*b3b0*/  BRA `(.L_x_2692) ;  /* 0xffffff6c00807947 */ /* 0x000fea000383ffff */
.L_x_2697:
[----:B------:R-:W-:-:S04]  /*b3c0*/  IMAD.U32 R121, RZ, RZ, UR7 ;  /* 0x00000007ff797e24 */ /* 0x000fc8000f8e00ff */
[----:B------:R1:W1:Y:S03]  /*b3d0*/  SYNCS.PHASECHK.TRANS64.TRYWAIT P1, [R121+URZ+0x26830], R120 ;  /* 0x02683078790075a7 */ /* 0x000266000802017f */
[----:B-1----:R-:W-:Y:S05]  /*b3e0*/  @!P1 NANOSLEEP.SYNCS 0x989680 ;  /* 0x009896800000995d */ /* 0x002fea0003900000 */
[----:B------:R-:W1:Y:S02]  /*b3f0*/  @!P1 SYNCS.PHASECHK.TRANS64 P1, [R121+URZ+0x26830], R120 ;  /* 0x02683078790095a7 */ /* 0x000e64000802007f */
[----:B-1----:R-:W-:Y:S05]  /*b400*/  @!P1 BRA `(.L_x_2697) ;  /* 0xfffffffc00ec9947 */ /* 0x002fea000383ffff */
[----:B------:R-:W-:Y:S05]  /*b410*/  BRA `(.L_x_2696) ;  /* 0xffffff7400447947 */ /* 0x000fea000383ffff */
.L_x_2756:
[----:B-1----:R1:W2:Y:S02]  /*b420*/  SYNCS.PHASECHK.TRANS64.TRYWAIT P0, [R15+URZ+0x26820], R2 ;  /* 0x026820020f0075a7 */ /* 0x0022a4000800017f */
[----:B--2---:R-:W-:Y:S05]  /*b430*/  @!P0 NANOSLEEP.SYNCS 0x989680 ;  /* 0x009896800000895d */ /* 0x004fea0003900000 */
[----:B------:R-:W2:Y:S02]  /*b440*/  @!P0 SYNCS.PHASECHK.TRANS64 P0, [R15+URZ+0x26820], R2 ;  /* 0x026820020f0085a7 */ /* 0x000ea4000800007f */
[----:B--2---:R-:W-:Y:S05]  /*b450*/  @!P0 BRA `(.L_x_2756) ;  /* 0xfffffffc00f08947 */ /* 0x004fea000383ffff */
[----:B------:R-:W-:Y:S05]  /*b460*/  BRA `(.L_x_2784) ;  /* 0xffffffd800f47947 */ /* 0x000fea000383ffff */
.L_x_2760:
[----:B--2---:R2:W3:Y:S02]  /*b470*/  SYNCS.PHASECHK.TRANS64.TRYWAIT P1, [R15+URZ+0x26840], R18 ;  /* 0x026840120f0075a7 */ /* 0x0044e4000802017f */
[----:B---3--:R-:W-:Y:S05]  /*b480*/  @!P1 NANOSLEEP.SYNCS 0x989680 ;  /* 0x009896800000995d */ /* 0x008fea0003900000 */
[----:B------:R-:W3:Y:S02]  /*b490*/  @!P1 SYNCS.PHASECHK.TRANS64 P1, [R15+URZ+0x26840], R18 ;  /* 0x026840120f0095a7 */ /* 0x000ee4000802007f */
[----:B---3--:R-:W-:Y:S05]  /*b4a0*/  @!P1 BRA `(.L_x_2760) ;  /* 0xfffffffc00f09947 */ /* 0x008fea000383ffff */
[----:B------:R-:W-:Y:S05]  /*b4b0*/  BRA `(.L_x_2785) ;  /* 0xffffffe400107947 */ /* 0x000fea000383ffff */
.L_x_2762:
[----:B-1----:R1:W3:Y:S02]  /*b4c0*/  SYNCS.PHASECHK.TRANS64.TRYWAIT P1, [R15+URZ+0x26828], R18 ;  /* 0x026828120f0075a7 */ /* 0x0022e4000802017f */
[----:B---3--:R-:W-:Y:S05]  /*b4d0*/  @!P1 NANOSLEEP.SYNCS 0x989680 ;  /* 0x009896800000995d */ /* 0x008fea0003900000 */
[----:B------:R-:W3:Y:S02]  /*b4e0*/  @!P1 SYNCS.PHASECHK.TRANS64 P1, [R15+URZ+0x26828], R18 ;  /* 0x026828120f0095a7 */ /* 0x000ee4000802007f */
[----:B---3--:R-:W-:Y:S05]  /*b4f0*/  @!P1 BRA `(.L_x_2762) ;  /* 0xfffffffc00f09947 */ /* 0x008fea000383ffff */
[----:B------:R-:W-:Y:S05]  /*b500*/  BRA `(.L_x_2786) ;  /* 0xffffffe400cc7947 */ /* 0x000fea000383ffff */
.L_x_2764:
[----:B---3--:R3:W4:Y:S02]  /*b510*/  SYNCS.PHASECHK.TRANS64.TRYWAIT P1, [R15+URZ+0x26848], R18 ;  /* 0x026848120f0075a7 */ /* 0x008724000802017f */
[----:B----4-:R-:W-:Y:S05]  /*b520*/  @!P1 NANOSLEEP.SYNCS 0x989680 ;  /* 0x009896800000995d */ /* 0x010fea0003900000 */
[----:B------:R-:W4:Y:S02]  /*b530*/  @!P1 SYNCS.PHASECHK.TRANS64 P1, [R15+URZ+0x26848], R18 ;  /* 0x026848120f0095a7 */ /* 0x000f24000802007f */
[----:B----4-:R-:W-:Y:S05]  /*b540*/  @!P1 BRA `(.L_x_2764) ;  /* 0xfffffffc00f09947 */ /* 0x010fea000383ffff */
[----:B------:R-:W-:Y:S05]  /*b550*/  BRA `(.L_x_2787) ;  /* 0xffffffe800887947 */ /* 0x000fea000383ffff */
.L_x_2766:
[----:B------:R-:W-:-:S07]  /*b560*/  SHF.L.U32 R4, R10, 0x1f, RZ ;  /* 0x0000001f0a047819 */ /* 0x000fce00000006ff */
.L_x_2788:
[----:B----4-:R4:W1:Y:S02]  /*b570*/  SYNCS.PHASECHK.TRANS64.TRYWAIT P1, [R15+URZ+0x26820], R4 ;  /* 0x026820040f0075a7 */ /* 0x010864000802017f */
[----:B-1----:R-:W-:Y:S05]  /*b580*/  @!P1 NANOSLEEP.SYNCS 0x989680 ;  /* 0x009896800000995d */ /* 0x002fea0003900000 */
[----:B------:R-:W1:Y:S02]  /*b590*/  @!P1 SYNCS.PHASECHK.TRANS64 P1, [R15+URZ+0x26820], R4 ;  /* 0x026820040f0095a7 */ /* 0x000e64000802007f */
[----:B-1----:R-:W-:Y:S05]  /*b5a0*/  @!P1 BRA `(.L_x_2788) ;  /* 0xfffffffc00f09947 */ /* 0x002fea000383ffff */
[----:B------:R-:W-:Y:S05]  /*b5b0*/  BRA `(.L_x_2789) ;  /* 0xffffffec00287947 */ /* 0x000fea000383ffff */
.L_x_2769:
[----:B----4-:R4:W1:Y:S02]  /*b5c0*/  SYNCS.PHASECHK.TRANS64.TRYWAIT P1, [R15+URZ+0x26840], R12 ;  /* 0x0268400c0f0075a7 */ /* 0x010864000802017f */
[----:B-1----:R-:W-:Y:S05]  /*b5d0*/  @!P1 NANOSLEEP.SYNCS 0x989680 ;  /* 0x009896800000995d */ /* 0x002fea0003900000 */
[----:B------:R-:W1:Y:S02]  /*b5e0*/  @!P1 SYNCS.PHASECHK.TRANS64 P1, [R15+URZ+0x26840], R12 ;  /* 0x0268400c0f0095a7 */ /* 0x000e64000802007f */
[----:B-1----:R-:W-:Y:S05]  /*b5f0*/  @!P1 BRA `(.L_x_2769) ;  /* 0xfffffffc00f09947 */ /* 0x002fea000383ffff */
[----:B------:R-:W-:Y:S05]  /*b600*/  BRA `(.L_x_2790) ;  /* 0xfffffff000007947 */ /* 0x000fea000383ffff */
.L_x_2771:
[----:B-1----:R1:W2:Y:S02]  /*b610*/  SYNCS.PHASECHK.TRANS64.TRYWAIT P1, [R15+URZ+0x26828], R12 ;  /* 0x0268280c0f0075a7 */ /* 0x0022a4000802017f */
[----:B--2---:R-:W-:Y:S05]  /*b620*/  @!P1 NANOSLEEP.SYNCS 0x989680 ;  /* 0x009896800000995d */ /* 0x004fea0003900000 */
[----:B------:R-:W2:Y:S02]  /*b630*/  @!P1 SYNCS.PHASECHK.TRANS64 P1, [R15+URZ+0x26828], R12 ;  /* 0x0268280c0f0095a7 */ /* 0x000ea4000802007f */
[----:B--2---:R-:W-:Y:S05]  /*b640*/  @!P1 BRA `(.L_x_2771) ;  /* 0xfffffffc00f09947 */ /* 0x004fea000383ffff */
[----:B------:R-:W-:Y:S05]  /*b650*/  BRA `(.L_x_2791) ;  /* 0xfffffff000b07947 */ /* 0x000fea000383ffff */
.L_x_2773:
[----:B------:R1:W1:Y:S02]  /*b660*/  SYNCS.PHASECHK.TRANS64.TRYWAIT P0, [R3+URZ+0x26840], R0 ;  /* 0x02684000030075a7 */ /* 0x000264000800017f */
[----:B-1----:R-:W-:Y:S05]  /*b670*/  @!P0 NANOSLEEP.SYNCS 0x989680 ;  /* 0x009896800000895d */ /* 0x002fea0003900000 */
[----:B------:R-:W1:Y:S02]  /*b680*/  @!P0 SYNCS.PHASECHK.TRANS64 P0, [R3+URZ+0x26840], R0 ;  /* 0x02684000030085a7 */ /* 0x000e64000800007f */
[----:B-1----:R-:W-:Y:S05]  /*b690*/  @!P0 BRA `(.L_x_2773) ;  /* 0xfffffffc00f08947 */ /* 0x002fea000383ffff */
[----:B------:R-:W-:Y:S05]  /*b6a0*/  BRA `(.L_x_2792) ;  /* 0xfffffff4007c7947 */ /* 0x000fea000383ffff */
.L_x_2775:
[----:B------:R-:W-:Y:S01]  /*b6b0*/  BSSY B0, `(.L_x_2793) ;  /* 0x0000006000007945 */ /* 0x000fe20003800000 */
[----:B------:R-:W-:-:S07]  /*b6c0*/  IMAD.MOV.U32 R15, RZ, RZ, -0x1 ;  /* 0xffffffffff0f7424 */ /* 0x000fce00078e00ff */
[----:B------:R-:W-:Y:S05]  /*b6d0*/  WARPSYNC.COLLECTIVE R15, `(.L_x_2794) ;  /* 0x000000000f0c7348 */ /* 0x000fea0003c00000 */
[----:B------:R-:W-:Y:S02]  /*b6e0*/  ELECT P6, UR62, PT ;  /* 0x00000000003e782f */ /* 0x000fe400038c0000 */
[----:B------:R-:W-:Y:S01]  /*b6f0*/  MOV R14, UR62 ;  /* 0x0000003e000e7c02 */ /* 0x000fe20008000f00 */
[----:B------:R-:W-:Y:S10]  /*b700*/  ENDCOLLECTIVE ;  /* 0x000000000000791b */ /* 0x000ff40003800000 */
.L_x_2794:
[----:B------:R-:W-:Y:S05]  /*b710*/  BSYNC B0 ;  /* 0x0000000000007941 */ /* 0x000fea0003800000 */
.L_x_2793:
[----:B------:R-:W-:Y:S05]  /*b720*/  BRA `(.L_x_2795) ;  /* 0xfffffff800487947 */ /* 0x000fea000383ffff */
.L_x_2777:
[----:B-1----:R1:W2:Y:S02]  /*b730*/  SYNCS.PHASECHK.TRANS64.TRYWAIT P0, [R7+URZ], R4 ;  /* 0x00000004070075a7 */ /* 0x0022a4000800017f */
[----:B--2---:R-:W-:Y:S05]  /*b740*/  @!P0 NANOSLEEP.SYNCS 0x989680 ;  /* 0x009896800000895d */ /* 0x004fea0003900000 */
[----:B------:R-:W2:Y:S02]  /*b750*/  @!P0 SYNCS.PHASECHK.TRANS64 P0, [R7+URZ], R4 ;  /* 0x00000004070085a7 */ /* 0x000ea4000800007f */
[----:B--2---:R-:W-:Y:S05]  /*b760*/  @!P0 BRA `(.L_x_2777) ;  /* 0xfffffffc00f08947 */ /* 0x004fea000383ffff */
[----:B------:R-:W-:Y:S05]  /*b770*/  BRA `(.L_x_2796) ;  /* 0xfffffff800887947 */ /* 0x000fea000383ffff */
.L_x_2778:
[----:B--2---:R2:W3:Y:S02]  /*b780*/  SYNCS.PHASECHK.TRANS64.TRYWAIT P0, [R3+URZ], R0 ;  /* 0x00000000030075a7 */ /* 0x0044e4000800017f */
[----:B---3--:R-:W-:Y:S05]  /*b790*/  @!P0 NANOSLEEP.SYNCS 0x989680 ;  /* 0x009896800000895d */ /* 0x008fea0003900000 */
[----:B------:R-:W3:Y:S02]  /*b7a0*/  @!P0 SYNCS.PHASECHK.TRANS64 P0, [R3+URZ], R0 ;  /* 0x00000000030085a7 */ /* 0x000ee4000800007f */
[----:B---3--:R-:W-:Y:S05]  /*b7b0*/  @!P0 BRA `(.L_x_2778) ;  /* 0xfffffffc00f08947 */ /* 0x008fea000383ffff */
[----:B------:R-:W-:Y:S05]  /*b7c0*/  BRA `(.L_x_2797) ;  /* 0xfffffff8007c7947 */ /* 0x000fea000383ffff */
.L_x_2780:
[----:B--2---:R2:W3:Y:S02]  /*b7d0*/  SYNCS.PHASECHK.TRANS64.TRYWAIT P0, [R5+URZ], R4 ;  /* 0x00000004050075a7 */ /* 0x0044e4000800017f */
[----:B---3--:R-:W-:Y:S05]  /*b7e0*/  @!P0 NANOSLEEP.SYNCS 0x989680 ;  /* 0x009896800000895d */ /* 0x008fea0003900000 */
[----:B------:R-:W3:Y:S02]  /*b7f0*/  @!P0 SYNCS.PHASECHK.TRANS64 P0, [R5+URZ], R4 ;  /* 0x00000004050085a7 */ /* 0x000ee4000800007f */
[----:B---3--:R-:W-:Y:S05]  /*b800*/  @!P0 BRA `(.L_x_2780) ;  /* 0xfffffffc00f08947 */ /* 0x008fea000383ffff */
[----:B------:R-:W-:Y:S05]  /*b810*/  BRA `(.L_x_2798) ;  /* 0xfffffff800807947 */ /* 0x000fea000383ffff */
.L_x_2799:
        /* <DEDUP_REMOVED lines=14> */
.L_x_6571:


//--------------------- .text._ZN7cutlass13device_kernelIN5flash11enable_sm90INS1_16FlashAttnBwdSm90INS1_25CollectiveMainloopBwdSm90ILi2ELi2ELi2EN4cute5tupleIJNS5_1CILi1EEES8_S8_EEENS6_IJNS7_ILi64EEENS7_ILi128EEENS7_ILi96EEEEEENS_10bfloat16_tEfNS_4arch4Sm90ELb1ELb0ELb1ELb1ELb1ELb1ELb0ELb0ELi2ELi1ELi2ELi1ELb1EEENS1_21CollectiveEpilogueBwdISD_SE_SG_Li256ELb1ELb0ELi1EEENS1_25SingleTileBwdLPTSchedulerILb1ELi128ELb1EEEEEEEEEvNT_6ParamsE --------------------------
	.section	.text._ZN7cutlass13device_kernelIN5flash11enable_sm90INS1_16FlashAttnBwdSm90INS1_25CollectiveMainloopBwdSm90ILi2ELi2ELi2EN4cute5tupleIJNS5_1CILi1EEES8_S8_EEENS6_IJNS7_ILi64EEENS7_ILi128EEENS7_ILi96EEEEEENS_10bfloat16_tEfNS_4arch4Sm90ELb1ELb0ELb1ELb1ELb1ELb1ELb0ELb0ELi2ELi1ELi2ELi1ELb1EEENS1_21CollectiveEpilogueBwdISD_SE_SG_Li256ELb1ELb0ELi1EEENS1_25SingleTileBwdLPTSchedulerILb1ELi128ELb1EEEEEEEEEvNT_6ParamsE,"ax",@progbits
	.align	128
.text._ZN7cutlass13device_kernelIN5flash11enable_sm90INS1_16FlashAttnBwdSm90INS1_25CollectiveMainloopBwdSm90ILi2ELi2ELi2EN4cute5tupleIJNS5_1CILi1EEES8_S8_EEENS6_IJNS7_ILi64EEENS7_ILi128EEENS7_ILi96EEEEEENS_10bfloat16_tEfNS_4arch4Sm90ELb1ELb0ELb1ELb1ELb1ELb1ELb0ELb0ELi2ELi1ELi2ELi1ELb1EEENS1_21CollectiveEpilogueBwdISD_SE_SG_Li256ELb1ELb0ELi1EEENS1_25SingleTileBwdLPTSchedulerILb1ELi128ELb1EEEEEEEEEvNT_6ParamsE:
        .type           _ZN7cutlass13device_kernelIN5flash11enable_sm90INS1_16FlashAttnBwdSm90INS1_25CollectiveMainloopBwdSm90ILi2ELi2ELi2EN4cute5tupleIJNS5_1CILi1EEES8_S8_EEENS6_IJNS7_ILi64EEENS7_ILi128EEENS7_ILi96EEEEEENS_10bfloat16_tEfNS_4arch4Sm90ELb1ELb0ELb1ELb1ELb1ELb1ELb0ELb0ELi2ELi1ELi2ELi1ELb1EEENS1_21CollectiveEpilogueBwdISD_SE_SG_Li256ELb1ELb0ELi1EEENS1_25SingleTileBwdLPTSchedulerILb1ELi128ELb1EEEEEEEEEvNT_6ParamsE,@function
        .size           _ZN7cutlass13device_kernelIN5flash11enable_sm90INS1_16FlashAttnBwdSm90INS1_25CollectiveMainloopBwdSm90ILi2ELi2ELi2EN4cute5tupleIJNS5_1CILi1EEES8_S8_EEENS6_IJNS7_ILi64EEENS7_ILi128EEENS7_ILi96EEEEEENS_10bfloat16_tEfNS_4arch4Sm90ELb1ELb0ELb1ELb1ELb1ELb1ELb0ELb0ELi2ELi1ELi2ELi1ELb1EEENS1_21CollectiveEpilogueBwdISD_SE_SG_Li256ELb1ELb0ELi1EEENS1_25SingleTileBwdLPTSchedulerILb1ELi128ELb1EEEEEEEEEvNT_6ParamsE,(.L_x_6572 - _ZN7cutlass13device_kernelIN5flash11enable_sm90INS1_16FlashAttnBwdSm90INS1_25CollectiveMainloopBwdSm90ILi2ELi2ELi2EN4cute5tupleIJNS5_1CILi1EEES8_S8_EEENS6_IJNS7_ILi64EEENS7_ILi128EEENS7_ILi96EEEEEENS_10bfloat16_tEfNS_4arch4Sm90ELb1ELb0ELb1ELb1ELb1ELb1ELb0ELb0ELi2ELi1ELi2ELi1ELb1EEENS1_21CollectiveEpilogueBwdISD_SE_SG_Li256ELb1ELb0ELi1EEENS1_25SingleTileBwdLPTSchedulerILb1ELi128ELb1EEEEEEEEEvNT_6ParamsE)
        .other          _ZN7cutlass13device_kernelIN5flash11enable_sm90INS1_16FlashAttnBwdSm90INS1_25CollectiveMainloopBwdSm90ILi2ELi2ELi2EN4cute5tupleIJNS5_1CILi1EEES8_S8_EEENS6_IJNS7_ILi64EEENS7_ILi128EEENS7_ILi96EEEEEENS_10bfloat16_tEfNS_4arch4Sm90ELb1ELb0ELb1ELb1ELb1ELb1ELb0ELb0ELi2ELi1ELi2ELi1ELb1EEENS1_21CollectiveEpilogueBwdISD_SE_SG_Li256ELb1ELb0ELi1EEENS1_25SingleTileBwdLPTSchedulerILb1ELi128ELb1EEEEEEEEEvNT_6ParamsE,@"STO_CUDA_ENTRY STV_DEFAULT"
_ZN7cutlass13device_kernelIN5flash11enable_sm90INS1_16FlashAttnBwdSm90INS1_25CollectiveMainloopBwdSm90ILi2ELi2ELi2EN4cute5tupleIJNS5_1CILi1EEES8_S8_EEENS6_IJNS7_ILi64EEENS7_ILi128EEENS7_ILi96EEEEEENS_10bfloat16_tEfNS_4arch4Sm90ELb1ELb0ELb1ELb1ELb1ELb1ELb0ELb0ELi2ELi1ELi2ELi1ELb1EEENS1_21CollectiveEpilogueBwdISD_SE_SG_Li256ELb1ELb0ELi1EEENS1_25SingleTileBwdLPTSchedulerILb1ELi128ELb1EEEEEEEEEvNT_6ParamsE:
        /* <DEDUP_REMOVED lines=24> */
.L_x_2801:
[----:B------:R-:W-:Y:S05]  /*0180*/  BSYNC B0 ;  /* 0x0000000000007941 */ /* 0x000fea0003800000 */
.L_x_2800:
        /* <DEDUP_REMOVED lines=37> */
.L_x_2802:
        /* <DEDUP_REMOVED lines=22> */
.L_x_2803:
[----:B------:R-:W-:Y:S01]  /*0540*/  PLOP3.LUT P0, PT, PT, PT, UP0, 0x80, 0x0 ;  /* 0x000000000000781c */ /* 0x000fe20003f0f008 */
[----:B------:R-:W-:Y:S01]  /*0550*/  NOP ;  /* 0x0000000000007918 */ /* 0x000fe20000000000 */
[----:B------:R-:W-:Y:S01]  /*0560*/  ULDC.64 UR46, c[0x0][0x208] ;  /* 0x00008200002e7ab9 */ /* 0x000fe20000000a00 */
[----:B------:R-:W-:Y:S01]  /*0570*/  BSSY B6, `(.L_x_2804) ;  /* 0x0000b61000067945 */ /* 0x000fe20003800000 */
[----:B-12-4-:R-:W-:Y:S09]  /*0580*/  BAR.SYNC.DEFER_BLOCKING 0x0 ;  /* 0x0000000000007b1d */ /* 0x016ff20000010000 */
[----:B------:R-:W-:Y:S05]  /*0590*/  @!P0 BRA `(.L_x_2805) ;  /* 0x0000006800488947 */ /* 0x000fea0003800000 */
.L_x_2806:
        /* <DEDUP_REMOVED lines=32> */
.L_x_2807:
[----:B------:R-:W-:Y:S01]  /*07a0*/  ULDC UR8, c[0x0][0x8c4] ;  /* 0x0002310000087ab9 */ /* 0x000fe20000000800 */
[----:B------:R-:W-:Y:S01]  /*07b0*/  UMOV UR7, UR9 ;  /* 0x0000000900077c82 */ /* 0x000fe20008000000 */
[----:B------:R-:W-:-:S11]  /*07c0*/  UISETP.NE.AND UP0, UPT, UR8, 0x1, UPT ;  /* 0x000000010800788c */ /* 0x000fd6000bf05270 */
[----:B------:R-:W-:Y:S02]  /*07d0*/  @UP0 ULDC.64 UR10, c[0x0][0x8c8] ;  /* 0x00023200000a0ab9 */ /* 0x000fe40000000a00 */
[----:B------:R-:W-:-:S04]  /*07e0*/  UIMAD.WIDE.U32 UR4, UR9, UR10, URZ ;  /* 0x0000000a090472a5 */ /* 0x000fc8000f8e003f */
[----:B------:R-:W-:-:S04]  /*07f0*/  @UP0 USHF.R.U32.HI UR7, URZ, UR11, UR5 ;  /* 0x0000000b3f070299 */ /* 0x000fc80008011605 */
[----:B------:R-:W-:-:S12]  /*0800*/  UIMAD UR4, UR7, UR8, URZ ;  /* 0x00000008070472a4 */ /* 0x000fd8000f8e023f */
.L_x_2808:
        /* <DEDUP_REMOVED lines=23> */
.L_x_2809:
        /* <DEDUP_REMOVED lines=14> */
.L_x_2811:
[----:B------:R-:W-:-:S05]  /*0a60*/  ULDC UR4, c[0x0][0x8ec] ;  /* 0x00023b0000047ab9 */ /* 0x000fca0000000800 */
.L_x_2810:
[----:B------:R-:W-:Y:S02]  /*0a70*/  UIADD3 UR4, UR4, 0x7f, URZ ;  /* 0x0000007f04047890 */ /* 0x000fe4000fffe03f */
[----:B------:R-:W-:Y:S02]  /*0a80*/  ULOP3.LUT UR39, URZ, UR7, URZ, 0x33, !UPT ;  /* 0x000000073f277292 */ /* 0x000fe4000f8e333f */
[----:B------:R-:W-:-:S04]  /*0a90*/  USHF.R.S32.HI UR5, URZ, 0x1f, UR4 ;  /* 0x0000001f3f057899 */ /* 0x000fc80008011404 */
[----:B------:R-:W-:-:S04]  /*0aa0*/  ULEA.HI UR5, UR5, UR4, URZ, 0x7 ;  /* 0x0000000405057291 */ /* 0x000fc8000f8f383f */
[----:B------:R-:W-:-:S04]  /*0ab0*/  USHF.R.S32.HI UR5, URZ, 0x7, UR5 ;  /* 0x000000073f057899 */ /* 0x000fc80008011405 */
[----:B------:R-:W-:Y:S02]  /*0ac0*/  UISETP.GT.AND UP0, UPT, UR5, UR7, UPT ;  /* 0x000000070500728c */ /* 0x000fe4000bf04270 */
[----:B------:R-:W-:Y:S02]  /*0ad0*/  UIADD3 UR39, UR5, UR39, URZ ;  /* 0x0000002705277290 */ /* 0x000fe4000fffe03f */
[----:B------:R-:W-:-:S06]  /*0ae0*/  USEL UR37, UR37, 0xffffffff, UP0 ;  /* 0xffffffff25257887 */ /* 0x000fcc0008000000 */
        /* <DEDUP_REMOVED lines=17> */
.L_x_2813:
        /* <DEDUP_REMOVED lines=14> */
.L_x_2814:
        /* <DEDUP_REMOVED lines=11> */
.L_x_2815:
        /* <DEDUP_REMOVED lines=13> */
.L_x_2816:
        /* <DEDUP_REMOVED lines=84> */
.L_x_2819:
        /* <DEDUP_REMOVED lines=15> */
.L_x_2818:
        /* <DEDUP_REMOVED lines=22> */
.L_x_2821:
        /* <DEDUP_REMOVED lines=15> */
.L_x_2820:
[----:B------:R-:W-:Y:S01]  /*16e0*/  SHF.R.S32.HI R19, RZ, 0x1f, R18 ;  /* 0x0000001fff137819 */ /* 0x000fe20000011412 */
[----:B------:R-:W-:-:S03]  /*16f0*/  UMOV UR4, 0xffffffff ;  /* 0xffffffff00047882 */ /* 0x000fc60000000000 */
[----:B------:R-:W-:-:S04]  /*1700*/  LEA.HI R0, R19, R18, RZ, 0x7 ;  /* 0x0000001213007211 */ /* 0x000fc800078f38ff */
[----:B------:R-:W-:Y:S01]  /*1710*/  SHF.R.S32.HI R17, RZ, 0x7, R0 ;  /* 0x00000007ff117819 */ /* 0x000fe20000011400 */
[----:B------:R-:W-:Y:S06]  /*1720*/  BRA.DIV UR4, `(.L_x_2822) ;  /* 0x000000a6041c7947 */ /* 0x000fec000b800000 */
[----:B------:R1:W2:Y:S02]  /*1730*/  SHFL.IDX PT, R14, R17, RZ, 0x1f ;  /* 0x00001fff110e7589 */ /* 0x0002a400000e0000 */
.L_x_2937:
        /* <DEDUP_REMOVED lines=15> */
.L_x_2823:
        /* <DEDUP_REMOVED lines=19> */
.L_x_2825:
        /* <DEDUP_REMOVED lines=122> */
.L_x_2836:
[----:B------:R-:W-:-:S06]  /*2100*/  UISETP.NE.AND UP0, UPT, UR13, 0x3, UPT ;  /* 0x000000030d00788c */ /* 0x000fcc000bf05270 */
[----:B------:R-:W-:-:S13]  /*2110*/  PLOP3.LUT P0, PT, PT, PT, UP0, 0x80, 0x0 ;  /* 0x000000000000781c */ /* 0x000fda0003f0f008 */
[----:B-1----:R-:W-:Y:S05]  /*2120*/  @!P0 BRA `(.L_x_2826) ;  /* 0x0000000000048947 */ /* 0x002fea0003800000 */
[----:B------:R-:W-:Y:S01]  /*2130*/  BPT.TRAP 0x1 ;  /* 0x000000040000795c */ /* 0x000fe20000300000 */
.L_x_2826:
[----:B------:R-:W-:Y:S01]  /*2140*/  R2UR UR7, R235 ;  /* 0x00000000eb0772ca */ /* 0x000fe200000e0000 */
[----:B------:R-:W-:-:S05]  /*2150*/  IMAD.U32 R120, RZ, RZ, UR12 ;  /* 0x0000000cff787e24 */ /* 0x000fca000f8e00ff */
[----:B------:R-:W-:-:S07]  /*2160*/  SHF.L.U32 R120, R120, 0x1f, RZ ;  /* 0x0000001f78787819 */ /* 0x000fce00000006ff */
[----:B------:R-:W-:-:S09]  /*2170*/  ULEA UR7, UR4, UR7, 0x3 ;  /* 0x0000000704077291 */ /* 0x000fd2000f8e183f */
[----:B------:R1:W2:Y:S01]  /*2180*/  SYNCS.PHASECHK.TRANS64.TRYWAIT P1, [UR7+0x26810], R120 ;  /* 0x02681078ff0075a7 */ /* 0x0002a20008020147 */
[----:B------:R-:W-:Y:S05]  /*2190*/  @!P0 BRA `(.L_x_2827) ;  /* 0x0000000000048947 */ /* 0x000fea0003800000 */
[----:B------:R-:W-:Y:S01]  /*21a0*/  BPT.TRAP 0x1 ;  /* 0x000000040000795c */ /* 0x000fe20000300000 */
.L_x_2827:
[----:B--2---:R-:W-:Y:S05]  /*21b0*/  @P1 BRA `(.L_x_2828) ;  /* 0x0000000000081947 */ /* 0x004fea0003800000 */
[----:B------:R-:W2:Y:S02]  /*21c0*/  SYNCS.PHASECHK.TRANS64.TRYWAIT P1, [UR7+0x26810], R120 ;  /* 0x02681078ff0075a7 */ /* 0x000ea40008020147 */
[----:B--2---:R-:W-:Y:S05]  /*21d0*/  @!P1 BRA `(.L_x_2829) ;  /* 0x0000009800a49947 */ /* 0x004fea0003800000 */
.L_x_2828:
        /* <DEDUP_REMOVED lines=66> */
.L_x_2830:
[----:B------:R1:W1:Y:S01]  /*2600*/  SYNCS.PHASECHK.TRANS64.TRYWAIT P1, [UR7+0x26830], R120 ;  /* 0x02683078ff0075a7 */ /* 0x0002620008020147 */
[----:B------:R-:W-:Y:S05]  /*2610*/  @!P0 BRA `(.L_x_2831) ;  /* 0x0000000000048947 */ /* 0x000fea0003800000 */
[----:B------:R-:W-:Y:S01]  /*2620*/  BPT.TRAP 0x1 ;  /* 0x000000040000795c */ /* 0x000fe20000300000 */
.L_x_2831:
        /* <DEDUP_REMOVED lines=50> */
.L_x_2832:
        /* <DEDUP_REMOVED lines=555> */
.L_x_2834:
        /* <DEDUP_REMOVED lines=45> */
.L_x_2835:
        /* <DEDUP_REMOVED lines=62> */
.L_x_2817:
        /* <DEDUP_REMOVED lines=149> */
.L_x_2838:
        /* <DEDUP_REMOVED lines=57> */
.L_x_2840:
[----:B------:R-:W-:Y:S05]  /*5f90*/  BSYNC B0 ;  /* 0x0000000000007941 */ /* 0x000fea0003800000 */
.L_x_2839:
        /* <DEDUP_REMOVED lines=22> */
.L_x_2842:
[----:B------:R-:W-:Y:S05]  /*6100*/  BSYNC B0 ;  /* 0x0000000000007941 */ /* 0x000fea0003800000 */
.L_x_2841:
        /* <DEDUP_REMOVED lines=34> */
.L_x_2844:
[----:B------:R-:W-:Y:S05]  /*6330*/  BSYNC B0 ;  /* 0x0000000000007941 */ /* 0x000fea0003800000 */
.L_x_2843:
        /* <DEDUP_REMOVED lines=23> */
.L_x_2837:
        /* <DEDUP_REMOVED lines=41> */
.L_x_2845:
        /* <DEDUP_REMOVED lines=44> */
.L_x_2847:
[----:B------:R-:W-:Y:S05]  /*6a00*/  BSYNC B0 ;  /* 0x0000000000007941 */ /* 0x000fea0003800000 */
.L_x_2846:
        /* <DEDUP_REMOVED lines=21> */
.L_x_2849:
[----:B------:R-:W-:Y:S05]  /*6b60*/  BSYNC B0 ;  /* 0x0000000000007941 */ /* 0x000fea0003800000 */
.L_x_2848:
        /* <DEDUP_REMOVED lines=30> */
.L_x_2851:
[----:B------:R-:W-:Y:S05]  /*6d50*/  BSYNC B0 ;  /* 0x0000000000007941 */ /* 0x000fea0003800000 */
.L_x_2850:
        /* <DEDUP_REMOVED lines=22> */
.L_x_2805:
        /* <DEDUP_REMOVED lines=29> */
.L_x_2853:
[----:B------:R-:W-:Y:S01]  /*7090*/  ULDC UR9, c[0x0][0x8c4] ;  /* 0x0002310000097ab9 */ /* 0x000fe20000000800 */
[----:B------:R-:W-:Y:S01]  /*70a0*/  UMOV UR7, UR8 ;  /* 0x0000000800077c82 */ /* 0x000fe20008000000 */
[----:B------:R-:W-:-:S11]  /*70b0*/  UISETP.NE.AND UP0, UPT, UR9, 0x1, UPT ;  /* 0x000000010900788c */ /* 0x000fd6000bf05270 */
[----:B------:R-:W-:Y:S02]  /*70c0*/  @UP0 ULDC.64 UR10, c[0x0][0x8c8] ;  /* 0x00023200000a0ab9 */ /* 0x000fe40000000a00 */
[----:B------:R-:W-:-:S04]  /*70d0*/  UIMAD.WIDE.U32 UR4, UR8, UR10, URZ ;  /* 0x0000000a080472a5 */ /* 0x000fc8000f8e003f */
[----:B------:R-:W-:-:S04]  /*70e0*/  @UP0 USHF.R.U32.HI UR7, URZ, UR11, UR5 ;  /* 0x0000000b3f070299 */ /* 0x000fc80008011605 */
[----:B------:R-:W-:-:S12]  /*70f0*/  UIMAD UR4, UR7, UR9, URZ ;  /* 0x00000009070472a4 */ /* 0x000fd8000f8e023f */
.L_x_2854:
        /* <DEDUP_REMOVED lines=23> */
.L_x_2855:
        /* <DEDUP_REMOVED lines=13> */
.L_x_2857:
[----:B------:R-:W-:-:S05]  /*7340*/  ULDC UR4, c[0x0][0x8ec] ;  /* 0x00023b0000047ab9 */ /* 0x000fca0000000800 */
.L_x_2856:
[----:B------:R-:W-:-:S04]  /*7350*/  UIADD3 UR4, UR4, 0x7f, URZ ;  /* 0x0000007f04047890 */ /* 0x000fc8000fffe03f */
[----:B------:R-:W-:-:S04]  /*7360*/  USHF.R.S32.HI UR5, URZ, 0x1f, UR4 ;  /* 0x0000001f3f057899 */ /* 0x000fc80008011404 */
[----:B------:R-:W-:-:S04]  /*7370*/  ULEA.HI UR5, UR5, UR4, URZ, 0x7 ;  /* 0x0000000405057291 */ /* 0x000fc8000f8f383f */
[----:B------:R-:W-:-:S04]  /*7380*/  USHF.R.S32.HI UR5, URZ, 0x7, UR5 ;  /* 0x000000073f057899 */ /* 0x000fc80008011405 */
[----:B------:R-:W-:Y:S02]  /*7390*/  UISETP.GT.AND UP0, UPT, UR5, UR7, UPT ;  /* 0x000000070500728c */ /* 0x000fe4000bf04270 */
[----:B------:R-:W-:Y:S02]  /*73a0*/  ULOP3.LUT UR7, URZ, UR7, URZ, 0x33, !UPT ;  /* 0x000000073f077292 */ /* 0x000fe4000f8e333f */
[----:B------:R-:W-:Y:S02]  /*73b0*/  USEL UR10, UR10, 0xffffffff, UP0 ;  /* 0xffffffff0a0a7887 */ /* 0x000fe40008000000 */
[----:B------:R-:W-:-:S04]  /*73c0*/  UIADD3 UR7, UR5, UR7, URZ ;  /* 0x0000000705077290 */ /* 0x000fc8000fffe03f */
        /* <DEDUP_REMOVED lines=40> */
.L_x_2858:
        /* <DEDUP_REMOVED lines=13> */
.L_x_2859:
        /* <DEDUP_REMOVED lines=12> */
.L_x_2860:
[----:B------:R-:W-:Y:S01]  /*77e0*/  ULEA UR8, UR7, UR14, 0x7 ;  /* 0x0000000e07087291 */ /* 0x000fe2000f8e383f */
[----:B------:R-:W-:-:S03]  /*77f0*/  ULDC UR9, c[0x0][0x74c] ;  /* 0x0001d30000097ab9 */ /* 0x000fc60000000800 */
[----:B------:R-:W-:Y:S02]  /*7800*/  UIADD3 UR9, UR8, -UR9, -UR11 ;  /* 0x8000000908097290 */ /* 0x000fe4000fffe80b */
        /* <DEDUP_REMOVED lines=13> */
[----:B------:R-:W1:Y:S01]  /*78e0*/  S2R R0, SR_TID.X ;  /* 0x0000000000007919 */ /* 0x000e620000002100 */
[----:B------:R-:W-:Y:S01]  /*78f0*/  UIMAD UR16, UR20, UR18, URZ ;  /* 0x00000012141072a4 */ /* 0x000fe2000f8e023f */
[----:B------:R-:W-:Y:S01]  /*7900*/  LOP3.LUT R8, RZ, UR7, RZ, 0x33, !PT ;  /* 0x00000007ff087c12 */ /* 0x000fe2000f8e33ff */
[----:B------:R-:W-:Y:S02]  /*7910*/  USHF.R.S32.HI UR15, URZ, 0x1f, UR10 ;  /* 0x0000001f3f0f7899 */ /* 0x000fe4000801140a */
[----:B------:R-:W-:Y:S02]  /*7920*/  UIMAD UR17, UR6, UR19, UR16 ;  /* 0x00000013061172a4 */ /* 0x000fe4000f8e0210 */
[----:B------:R-:W-:Y:S02]  /*7930*/  UIADD3 UR19, UR11, 0x7f, URZ ;  /* 0x0000007f0b137890 */ /* 0x000fe4000fffe03f */
[----:B------:R-:W-:Y:S01]  /*7940*/  UIMAD.WIDE.U32 UR8, UR6, UR18, URZ ;  /* 0x00000012060872a5 */ /* 0x000fe2000f8e003f */
[----:B------:R-:W-:Y:S01]  /*7950*/  ULDC UR21, c[0x0][0x288] ;  /* 0x0000a20000157ab9 */ /* 0x000fe20000000800 */
[----:B------:R-:W-:-:S02]  /*7960*/  UIADD3 UR16, UR12, -UR13, URZ ;  /* 0x8000000d0c107290 */ /* 0x000fc4000fffe03f */
[----:B------:R-:W-:Y:S01]  /*7970*/  UIADD3 UR14, UR11, 0xbf, -UR14 ;  /* 0x000000bf0b0e7890 */ /* 0x000fe2000fffe80e */
[----:B------:R-:W-:Y:S01]  /*7980*/  ULDC UR22, c[0x0][0x760] ;  /* 0x0001d80000167ab9 */ /* 0x000fe20000000800 */
[----:B------:R-:W-:Y:S02]  /*7990*/  USEL UR29, UR10, URZ, !UP0 ;  /* 0x0000003f0a1d7287 */ /* 0x000fe4000c000000 */
[----:B------:R-:W-:Y:S02]  /*79a0*/  USEL UR23, UR15, URZ, !UP0 ;  /* 0x0000003f0f177287 */ /* 0x000fe4000c000000 */
[----:B------:R-:W-:Y:S02]  /*79b0*/  UIMAD UR18, UR10, UR21, URZ ;  /* 0x000000150a1272a4 */ /* 0x000fe4000f8e023f */
[----:B------:R-:W-:Y:S02]  /*79c0*/  USHF.R.S32.HI UR11, URZ, 0x1f, UR19 ;  /* 0x0000001f3f0b7899 */ /* 0x000fe40008011413 */
[----:B------:R-:W-:-:S02]  /*79d0*/  UIMAD UR15, UR21, UR22, URZ ;  /* 0x00000016150f72a4 */ /* 0x000fc4000f8e023f */
[----:B------:R-:W-:Y:S02]  /*79e0*/  UIADD3 UR10, UP0, UR4, UR8, URZ ;  /* 0x00000008040a7290 */ /* 0x000fe4000ff1e03f */
[----:B------:R-:W-:Y:S02]  /*79f0*/  UIADD3 UR17, UR9, UR17, URZ ;  /* 0x0000001109117290 */ /* 0x000fe4000fffe03f */
[----:B------:R-:W-:Y:S01]  /*7a00*/  ULOP3.LUT UR21, UR16, 0x1, URZ, 0xc0, !UPT ;  /* 0x0000000110157892 */ /* 0x000fe2000f8ec03f */
[----:B-1----:R-:W-:Y:S01]  /*7a10*/  LOP3.LUT R0, R0, 0x1f, RZ, 0xc0, !PT ;  /* 0x0000001f00007812 */ /* 0x002fe200078ec0ff */
[----:B------:R-:W-:Y:S02]  /*7a20*/  ULEA.HI UR22, UR11, UR19, URZ, 0x7 ;  /* 0x000000130b167291 */ /* 0x000fe4000f8f383f */
[----:B------:R-:W-:Y:S02]  /*7a30*/  UIADD3.X UR11, UR5, UR17, URZ, UP0, !UPT ;  /* 0x00000011050b7290 */ /* 0x000fe400087fe43f */
[----:B------:R-:W-:Y:S01]  /*7a40*/  UISETP.NE.U32.AND UP0, UPT, UR21, 0x1, UPT ;  /* 0x000000011500788c */ /* 0x000fe2000bf05070 */
[----:B------:R-:W-:Y:S01]  /*7a50*/  ULDC.64 UR30, c[0x0][0x2e0] ;  /* 0x0000b800001e7ab9 */ /* 0x000fe20000000a00 */
[----:B------:R-:W-:-:S02]  /*7a60*/  UIADD3 UR16, UP1, UR6, UR18, URZ ;  /* 0x0000001206107290 */ /* 0x000fc4000ff3e03f */
[----:B------:R-:W-:Y:S02]  /*7a70*/  UIMAD UR6, UR23, UR30, URZ ;  /* 0x0000001e170672a4 */ /* 0x000fe4000f8e023f */
[----:B------:R-:W-:Y:S01]  /*7a80*/  PLOP3.LUT P1, PT, PT, PT, UP0, 0x80, 0x0 ;  /* 0x000000000000781c */ /* 0x000fe20003f2f008 */
[----:B------:R-:W-:Y:S02]  /*7a90*/  UIMAD.WIDE.U32 UR10, UR29, UR30, UR10 ;  /* 0x0000001e1d0a72a5 */ /* 0x000fe4000f8e000a */
[----:B------:R-:W-:Y:S01]  /*7aa0*/  UIMAD UR21, UR29, UR31, UR6 ;  /* 0x0000001f1d1572a4 */ /* 0x000fe2000f8e0206 */
[----:B------:R-:W-:Y:S01]  /*7ab0*/  ELECT P0, URZ, PT ;  /* 0x00000000003f782f */ /* 0x000fe20003800000 */
[----:B------:R-:W-:Y:S02]  /*7ac0*/  ULEA.HI.X.SX32 UR20, UR18, UR20, 0x1, UP1 ;  /* 0x0000001412147291 */ /* 0x000fe400088f0e3f */
[----:B------:R-:W-:Y:S02]  /*7ad0*/  USHF.R.S32.HI UR22, URZ, 0x7, UR22 ;  /* 0x000000073f167899 */ /* 0x000fe40008011416 */
[----:B------:R-:W-:-:S04]  /*7ae0*/  UIADD3 UR32, UR11, UR21, URZ ;  /* 0x000000150b207290 */ /* 0x000fc8000fffe03f */
[----:B------:R-:W-:Y:S08]  /*7af0*/  @P1 BRA `(.L_x_2861) ;  /* 0x0000000400881947 */ /* 0x000ff00003800000 */
        /* <DEDUP_REMOVED lines=18> */
.L_x_2864:
[----:B------:R-:W2:Y:S04]  /*7c20*/  LDG.E.STRONG.GPU R4, desc[UR46][R2.64] ;  /* 0x0000002e02047981 */ /* 0x000ea8000c1ef900 */
[----:B--2---:R-:W-:Y:S01]  /*7c30*/  CCTL.IVALL ;  /* 0x00000000ff00798f */ /* 0x004fe20002000000 */
[----:B------:R-:W-:Y:S05]  /*7c40*/  YIELD ;  /* 0x0000000000007946 */ /* 0x000fea0003800000 */
[----:B------:R-:W-:-:S13]  /*7c50*/  ISETP.NE.AND P1, PT, R4, R5, PT ;  /* 0x000000050400720c */ /* 0x000fda0003f25270 */
[----:B------:R-:W-:Y:S05]  /*7c60*/  @P1 BRA `(.L_x_2864) ;  /* 0xfffffffc00ec1947 */ /* 0x000fea000383ffff */
.L_x_2863:
[----:B------:R-:W-:Y:S05]  /*7c70*/  BSYNC B0 ;  /* 0x0000000000007941 */ /* 0x000fea0003800000 */
.L_x_2862:
[----:B------:R-:W-:-:S03]  /*7c80*/  UMOV UR6, 0xffffffff ;  /* 0xffffffff00067882 */ /* 0x000fc60000000000 */
[----:B------:R-:W-:Y:S05]  /*7c90*/  BRA.DIV UR6, `(.L_x_2865) ;  /* 0x0000004206247947 */ /* 0x000fea000b800000 */
[----:B------:R-:W-:Y:S01]  /*7ca0*/  NOP ;  /* 0x0000000000007918 */ /* 0x000fe20000000000 */
.L_x_2940:
        /* <DEDUP_REMOVED lines=22> */
.L_x_2867:
[----:B------:R-:W-:Y:S05]  /*7e10*/  BSYNC B0 ;  /* 0x0000000000007941 */ /* 0x000fea0003800000 */
.L_x_2866:
        /* <DEDUP_REMOVED lines=9> */
[----:B------:R-:W-:Y:S02]  /*7eb0*/  UIADD3 UR24, UP0, UR6, UR10, URZ ;  /* 0x0000000a06187290 */ /* 0x000fe4000ff1e03f */
[----:B-1----:R-:W-:Y:S02]  /*7ec0*/  ULEA UR23, UR23, UR7, 0x18 ;  /* 0x0000000717177291 */ /* 0x002fe4000f8ec03f */
[----:B------:R-:W-:Y:S02]  /*7ed0*/  ULEA.HI.X.SX32 UR7, UR6, UR32, 0x1, UP0 ;  /* 0x0000002006077291 */ /* 0x000fe400080f0e3f */
        /* <DEDUP_REMOVED lines=8> */
.L_x_2869:
[----:B------:R-:W-:Y:S05]  /*7f60*/  BSYNC B0 ;  /* 0x0000000000007941 */ /* 0x000fea0003800000 */
.L_x_2868:
[----:B------:R-:W-:Y:S06]  /*7f70*/  BAR.ARV 0xa, 0xa0 ;  /* 0x0282800000007b1d */ /* 0x000fec0000002000 */
[----:B------:R-:W-:Y:S04]  /*7f80*/  BSSY B0, `(.L_x_2870) ;  /* 0x0000003000007945 */ /* 0x000fe80003800000 */
[----:B------:R-:W-:Y:S05]  /*7f90*/  @!P0 BRA `(.L_x_2871) ;  /* 0x0000000000048947 */ /* 0x000fea0003800000 */
[----:B------:R-:W-:-:S04]  /*7fa0*/  DEPBAR.LE SB0, 0x0 ;  /* 0x000080000000791a */ /* 0x000fc80000000000 */
.L_x_2871:
[----:B------:R-:W-:Y:S05]  /*7fb0*/  BSYNC B0 ;  /* 0x0000000000007941 */ /* 0x000fea0003800000 */
.L_x_2870:
        /* <DEDUP_REMOVED lines=19> */
.L_x_2873:
[----:B------:R-:W-:Y:S05]  /*80f0*/  BSYNC B0 ;  /* 0x0000000000007941 */ /* 0x000fea0003800000 */
.L_x_2872:
[----:B------:R-:W-:Y:S01]  /*8100*/  UIADD3 UR7, UR13, 0x1, URZ ;  /* 0x000000010d077890 */ /* 0x000fe2000fffe03f */
[----:B------:R-:W-:Y:S11]  /*8110*/  BRA `(.L_x_2874) ;  /* 0x0000000000047947 */ /* 0x000ff60003800000 */
.L_x_2861:
[----:B------:R-:W-:-:S05]  /*8120*/  UMOV UR7, UR13 ;  /* 0x0000000d00077c82 */ /* 0x000fca0008000000 */
.L_x_2874:
[----:B------:R-:W-:-:S04]  /*8130*/  UIADD3 UR6, UR13, 0x1, URZ ;  /* 0x000000010d067890 */ /* 0x000fc8000fffe03f */
[----:B------:R-:W-:-:S06]  /*8140*/  UISETP.NE.AND UP0, UPT, UR12, UR6, UPT ;  /* 0x000000060c00728c */ /* 0x000fcc000bf05270 */
[----:B------:R-:W-:-:S13]  /*8150*/  PLOP3.LUT P1, PT, PT, PT, UP0, 0x80, 0x0 ;  /* 0x000000000000781c */ /* 0x000fda0003f2f008 */
[----:B------:R-:W-:Y:S05]  /*8160*/  @!P1 BRA `(.L_x_2812) ;  /* 0x0000003800849947 */ /* 0x000fea0003800000 */
[----:B------:R-:W-:Y:S01]  /*8170*/  UMOV UR18, UR8 ;  /* 0x0000000800127c82 */ /* 0x000fe20008000000 */
[----:B------:R-:W-:Y:S01]  /*8180*/  UMOV UR19, UR17 ;  /* 0x0000001100137c82 */ /* 0x000fe20008000000 */
[----:B------:R-:W-:Y:S01]  /*8190*/  ULDC.64 UR24, c[0x0][0x2c0] ;  /* 0x0000b00000187ab9 */ /* 0x000fe20000000a00 */
[----:B------:R-:W-:Y:S01]  /*81a0*/  UIMAD.WIDE.U32 UR18, UR29, UR30, UR18 ;  /* 0x0000001e1d1272a5 */ /* 0x000fe2000f8e0012 */
[----:B------:R-:W-:Y:S01]  /*81b0*/  UMOV UR23, UR7 ;  /* 0x0000000700177c82 */ /* 0x000fe20008000000 */
[----:B------:R-:W-:Y:S02]  /*81c0*/  UMOV UR6, URZ ;  /* 0x0000003f00067c82 */ /* 0x000fe40008000000 */
[----:B------:R-:W-:-:S04]  /*81d0*/  UIADD3 UR27, UP0, UR4, UR18, URZ ;  /* 0x00000012041b7290 */ /* 0x000fc8000ff1e03f */
[----:B------:R-:W-:Y:S02]  /*81e0*/  UIADD3.X UR18, UR5, UR21, UR19, UP0, !UPT ;  /* 0x0000001505127290 */ /* 0x000fe400087fe413 */
[----:B------:R-:W-:-:S04]  /*81f0*/  ULEA UR26, UP0, UR27, UR24, 0x2 ;  /* 0x000000181b1a7291 */ /* 0x000fc8000f80103f */
[----:B------:R-:W-:Y:S02]  /*8200*/  ULEA.HI.X UR27, UR27, UR25, UR18, 0x2, UP0 ;  /* 0x000000191b1b7291 */ /* 0x000fe400080f1412 */
[----:B------:R-:W-:-:S04]  /*8210*/  UIADD3 UR26, UP0, UR26, 0x3000, URZ ;  /* 0x000030001a1a7890 */ /* 0x000fc8000ff1e03f */
[----:B------:R-:W-:-:S12]  /*8220*/  UIADD3.X UR27, URZ, UR27, URZ, UP0, !UPT ;  /* 0x0000001b3f1b7290 */ /* 0x000fd800087fe43f */
.L_x_2899:
        /* <DEDUP_REMOVED lines=18> */
.L_x_2877:
[----:B------:R-:W2:Y:S04]  /*8350*/  LDG.E.STRONG.GPU R4, desc[UR46][R2.64] ;  /* 0x0000002e02047981 */ /* 0x000ea8000c1ef900 */
[----:B--2---:R-:W-:Y:S01]  /*8360*/  CCTL.IVALL ;  /* 0x00000000ff00798f */ /* 0x004fe20002000000 */
[----:B------:R-:W-:Y:S05]  /*8370*/  YIELD ;  /* 0x0000000000007946 */ /* 0x000fea0003800000 */
[----:B------:R-:W-:-:S13]  /*8380*/  ISETP.NE.AND P1, PT, R4, R5, PT ;  /* 0x000000050400720c */ /* 0x000fda0003f25270 */
[----:B------:R-:W-:Y:S05]  /*8390*/  @P1 BRA `(.L_x_2877) ;  /* 0xfffffffc00ec1947 */ /* 0x000fea000383ffff */
.L_x_2876:
[----:B------:R-:W-:Y:S05]  /*83a0*/  BSYNC B0 ;  /* 0x0000000000007941 */ /* 0x000fea0003800000 */
.L_x_2875:
[----:B------:R-:W-:-:S03]  /*83b0*/  UMOV UR24, 0xffffffff ;  /* 0xffffffff00187882 */ /* 0x000fc60000000000 */
[----:B------:R-:W-:Y:S05]  /*83c0*/  BRA.DIV UR24, `(.L_x_2878) ;  /* 0x0000003a18747947 */ /* 0x000fea000b800000 */
[----:B------:R-:W-:Y:S01]  /*83d0*/  NOP ;  /* 0x0000000000007918 */ /* 0x000fe20000000000 */
.L_x_2943:
        /* <DEDUP_REMOVED lines=19> */
.L_x_2880:
[----:B------:R-:W-:Y:S05]  /*8510*/  BSYNC B0 ;  /* 0x0000000000007941 */ /* 0x000fea0003800000 */
.L_x_2879:
        /* <DEDUP_REMOVED lines=15> */
.L_x_2882:
[----:B------:R-:W-:Y:S05]  /*8610*/  BSYNC B0 ;  /* 0x0000000000007941 */ /* 0x000fea0003800000 */
.L_x_2881:
[----:B------:R-:W-:Y:S06]  /*8620*/  BAR.ARV 0xa, 0xa0 ;  /* 0x0282800000007b1d */ /* 0x000fec0000002000 */
[----:B------:R-:W-:Y:S04]  /*8630*/  BSSY B0, `(.L_x_2883) ;  /* 0x0000003000007945 */ /* 0x000fe80003800000 */
[----:B------:R-:W-:Y:S05]  /*8640*/  @!P0 BRA `(.L_x_2884) ;  /* 0x0000000000048947 */ /* 0x000fea0003800000 */
[----:B------:R-:W-:-:S04]  /*8650*/  DEPBAR.LE SB0, 0x0 ;  /* 0x000080000000791a */ /* 0x000fc80000000000 */
.L_x_2884:
[----:B------:R-:W-:Y:S05]  /*8660*/  BSYNC B0 ;  /* 0x0000000000007941 */ /* 0x000fea0003800000 */
.L_x_2883:
        /* <DEDUP_REMOVED lines=19> */
.L_x_2886:
[----:B------:R-:W-:Y:S05]  /*87a0*/  BSYNC B0 ;  /* 0x0000000000007941 */ /* 0x000fea0003800000 */
.L_x_2885:
        /* <DEDUP_REMOVED lines=16> */
.L_x_2889:
[----:B------:R-:W2:Y:S04]  /*88b0*/  LDG.E.STRONG.GPU R4, desc[UR46][R2.64] ;  /* 0x0000002e02047981 */ /* 0x000ea8000c1ef900 */
[----:B--2---:R-:W-:Y:S01]  /*88c0*/  CCTL.IVALL ;  /* 0x00000000ff00798f */ /* 0x004fe20002000000 */
[----:B------:R-:W-:Y:S05]  /*88d0*/  YIELD ;  /* 0x0000000000007946 */ /* 0x000fea0003800000 */
[----:B------:R-:W-:-:S13]  /*88e0*/  ISETP.NE.AND P1, PT, R4, R5, PT ;  /* 0x000000050400720c */ /* 0x000fda0003f25270 */
[----:B------:R-:W-:Y:S05]  /*88f0*/  @P1 BRA `(.L_x_2889) ;  /* 0xfffffffc00ec1947 */ /* 0x000fea000383ffff */
.L_x_2888:
[----:B------:R-:W-:Y:S05]  /*8900*/  BSYNC B0 ;  /* 0x0000000000007941 */ /* 0x000fea0003800000 */
.L_x_2887:
[----:B------:R-:W-:-:S03]  /*8910*/  UMOV UR18, 0xffffffff ;  /* 0xffffffff00127882 */ /* 0x000fc60000000000 */
[----:B------:R-:W-:Y:S05]  /*8920*/  BRA.DIV UR18, `(.L_x_2890) ;  /* 0x0000003612387947 */ /* 0x000fea000b800000 */
[----:B------:R-:W-:Y:S01]  /*8930*/  NOP ;  /* 0x0000000000007918 */ /* 0x000fe20000000000 */
.L_x_2946:
        /* <DEDUP_REMOVED lines=15> */
.L_x_2892:
[----:B------:R-:W-:Y:S05]  /*8a30*/  BSYNC B0 ;  /* 0x0000000000007941 */ /* 0x000fea0003800000 */
.L_x_2891:
        /* <DEDUP_REMOVED lines=15> */
.L_x_2894:
[----:B------:R-:W-:Y:S05]  /*8b30*/  BSYNC B0 ;  /* 0x0000000000007941 */ /* 0x000fea0003800000 */
.L_x_2893:
[----:B------:R-:W-:Y:S06]  /*8b40*/  BAR.ARV 0xa, 0xa0 ;  /* 0x0282800000007b1d */ /* 0x000fec0000002000 */
[----:B------:R-:W-:Y:S04]  /*8b50*/  BSSY B0, `(.L_x_2895) ;  /* 0x0000003000007945 */ /* 0x000fe80003800000 */
[----:B------:R-:W-:Y:S05]  /*8b60*/  @!P0 BRA `(.L_x_2896) ;  /* 0x0000000000048947 */ /* 0x000fea0003800000 */
[----:B------:R-:W-:-:S04]  /*8b70*/  DEPBAR.LE SB0, 0x0 ;  /* 0x000080000000791a */ /* 0x000fc80000000000 */
.L_x_2896:
[----:B------:R-:W-:Y:S05]  /*8b80*/  BSYNC B0 ;  /* 0x0000000000007941 */ /* 0x000fea0003800000 */
.L_x_2895:
        /* <DEDUP_REMOVED lines=19> */
.L_x_2898:
[----:B------:R-:W-:Y:S05]  /*8cc0*/  BSYNC B0 ;  /* 0x0000000000007941 */ /* 0x000fea0003800000 */
.L_x_2897:
[----:B------:R-:W-:Y:S02]  /*8cd0*/  UIADD3 UR7, UR7, 0x2, URZ ;  /* 0x0000000207077890 */ /* 0x000fe4000fffe03f */
[----:B------:R-:W-:Y:S02]  /*8ce0*/  UIADD3 UR6, UR6, 0x3000, URZ ;  /* 0x0000300006067890 */ /* 0x000fe4000fffe03f */
[----:B------:R-:W-:-:S06]  /*8cf0*/  UISETP.GE.AND UP0, UPT, UR7, UR12, UPT ;  /* 0x0000000c0700728c */ /* 0x000fcc000bf06270 */
[----:B------:R-:W-:-:S13]  /*8d00*/  PLOP3.LUT P1, PT, PT, PT, UP0, 0x80, 0x0 ;  /* 0x000000000000781c */ /* 0x000fda0003f2f008 */
[----:B------:R-:W-:Y:S05]  /*8d10*/  @!P1 BRA `(.L_x_2899) ;  /* 0xfffffff400449947 */ /* 0x000fea000383ffff */
[----:B------:R-:W-:Y:S05]  /*8d20*/  BRA `(.L_x_2812) ;  /* 0x0000002c00947947 */ /* 0x000fea0003800000 */
.L_x_2852:
[----:B------:R-:W1:Y:S01]  /*8d30*/  LDC R5, c[0x0][0x8d0] ;  /* 0x00023400ff057b82 */ /* 0x000e620000000800 */
[----:B------:R-:W2:Y:S01]  /*8d40*/  S2R R3, SR_CTAID.X ;  /* 0x0000000000037919 */ /* 0x000ea20000002500 */
[----:B------:R-:W-:Y:S01]  /*8d50*/  ULDC UR4, c[0x0][0x8e8] ;  /* 0x00023a0000047ab9 */ /* 0x000fe20000000800 */
[----:B-1----:R-:W-:Y:S01]  /*8d60*/  ISETP.NE.AND P0, PT, R5, 0x1, PT ;  /* 0x000000010500780c */ /* 0x002fe20003f05270 */
[----:B--2---:R-:W-:-:S12]  /*8d70*/  IMAD.MOV.U32 R2, RZ, RZ, R3 ;  /* 0x000000ffff027224 */ /* 0x004fd800078e0003 */
[----:B------:R-:W1:Y:S08]  /*8d80*/  @P0 LDC R0, c[0x0][0x8d4] ;  /* 0x00023500ff000b82 */ /* 0x000e700000000800 */
[----:B------:R-:W2:Y:S01]  /*8d90*/  @P0 LDC R7, c[0x0][0x8d8] ;  /* 0x00023600ff070b82 */ /* 0x000ea20000000800 */
[----:B-1----:R-:W-:-:S05]  /*8da0*/  @P0 IMAD.HI.U32 R0, R3, R0, RZ ;  /* 0x0000000003000227 */ /* 0x002fca00078e00ff */
[----:B--2---:R-:W-:-:S04]  /*8db0*/  @P0 SHF.R.U32.HI R2, RZ, R7, R0 ;  /* 0x00000007ff020219 */ /* 0x004fc80000011600 */
[----:B------:R-:W-:Y:S01]  /*8dc0*/  ISETP.GE.AND P0, PT, R2, UR4, PT ;  /* 0x0000000402007c0c */ /* 0x000fe2000bf06270 */
[----:B------:R-:W-:-:S04]  /*8dd0*/  IMAD.MOV R0, RZ, RZ, -R2 ;  /* 0x000000ffff007224 */ /* 0x000fc800078e0a02 */
[----:B------:R-:W-:-:S08]  /*8de0*/  IMAD R5, R5, R0, R3 ;  /* 0x0000000005057224 */ /* 0x000fd000078e0203 */
[----:B------:R-:W-:Y:S05]  /*8df0*/  @!P0 BRA `(.L_x_2900) ;  /* 0x0000000000208947 */ /* 0x000fea0003800000 */
[----:B------:R-:W1:Y:S01]  /*8e00*/  LDC R3, c[0x0][0x8dc] ;  /* 0x00023700ff037b82 */ /* 0x000e620000000800 */
[----:B------:R-:W-:Y:S01]  /*8e10*/  IMAD.MOV.U32 R0, RZ, RZ, R5 ;  /* 0x000000ffff007224 */ /* 0x000fe200078e0005 */
[----:B-1----:R-:W-:-:S13]  /*8e20*/  ISETP.NE.AND P0, PT, R3, 0x1, PT ;  /* 0x000000010300780c */ /* 0x002fda0003f05270 */
[----:B------:R-:W1:Y:S02]  /*8e30*/  @P0 LDC.64 R6, c[0x0][0x8e0] ;  /* 0x00023800ff060b82 */ /* 0x000e640000000a00 */
[----:B-1----:R-:W-:-:S05]  /*8e40*/  @P0 IMAD.HI.U32 R4, R5, R6, RZ ;  /* 0x0000000605040227 */ /* 0x002fca00078e00ff */
[----:B------:R-:W-:-:S05]  /*8e50*/  @P0 SHF.R.U32.HI R0, RZ, R7, R4 ;  /* 0x00000007ff000219 */ /* 0x000fca0000011604 */
[----:B------:R-:W-:Y:S01]  /*8e60*/  IMAD R3, R0, R3, RZ ;  /* 0x0000000300037224 */ /* 0x000fe200078e02ff */
[----:B------:R-:W-:Y:S06]  /*8e70*/  BRA `(.L_x_2901) ;  /* 0x00000000001c7947 */ /* 0x000fec0003800000 */
.L_x_2900:
[----:B------:R-:W1:Y:S01]  /*8e80*/  LDC R3, c[0x0][0x8c4] ;  /* 0x00023100ff037b82 */ /* 0x000e620000000800 */
[----:B------:R-:W-:Y:S01]  /*8e90*/  IMAD.MOV.U32 R0, RZ, RZ, R5 ;  /* 0x000000ffff007224 */ /* 0x000fe200078e0005 */
[----:B-1----:R-:W-:-:S13]  /*8ea0*/  ISETP.NE.AND P0, PT, R3, 0x1, PT ;  /* 0x000000010300780c */ /* 0x002fda0003f05270 */
[----:B------:R-:W1:Y:S02]  /*8eb0*/  @P0 LDC.64 R6, c[0x0][0x8c8] ;  /* 0x00023200ff060b82 */ /* 0x000e640000000a00 */
[----:B-1----:R-:W-:-:S05]  /*8ec0*/  @P0 IMAD.HI.U32 R4, R5, R6, RZ ;  /* 0x0000000605040227 */ /* 0x002fca00078e00ff */
[----:B------:R-:W-:-:S05]  /*8ed0*/  @P0 SHF.R.U32.HI R0, RZ, R7, R4 ;  /* 0x00000007ff000219 */ /* 0x000fca0000011604 */
[----:B------:R-:W-:-:S07]  /*8ee0*/  IMAD R3, R0, R3, RZ ;  /* 0x0000000300037224 */ /* 0x000fce00078e02ff */
.L_x_2901:
[----:B------:R-:W1:Y:S01]  /*8ef0*/  LDC R8, c[0x0][0x8b8] ;  /* 0x00022e00ff087b82 */ /* 0x000e620000000800 */
[----:B------:R-:W-:Y:S01]  /*8f00*/  IMAD.IADD R3, R5, 0x1, -R3 ;  /* 0x0000000105037824 */ /* 0x000fe200078e0a03 */
[----:B------:R-:W-:-:S06]  /*8f10*/  ULDC.64 UR6, c[0x0][0x8f8] ;  /* 0x00023e0000067ab9 */ /* 0x000fcc0000000a00 */
[----:B------:R-:W2:Y:S01]  /*8f20*/  LDC R4, c[0x0][0x8c4] ;  /* 0x00023100ff047b82 */ /* 0x000ea20000000800 */
[C---:B-1----:R-:W-:Y:S02]  /*8f30*/  ISETP.NE.AND P0, PT, R8.reuse, 0x1, PT ;  /* 0x000000010800780c */ /* 0x042fe40003f05270 */
[----:B------:R-:W-:Y:S01]  /*8f40*/  R2UR UR20, R8 ;  /* 0x00000000081472ca */ /* 0x000fe200000e0000 */
[----:B--2---:R-:W-:-:S04]  /*8f50*/  IMAD R3, R2, R4, R3 ;  /* 0x0000000402037224 */ /* 0x004fc800078e0203 */
[----:B------:R-:W-:-:S06]  /*8f60*/  IMAD.MOV.U32 R11, RZ, RZ, R3 ;  /* 0x000000ffff0b7224 */ /* 0x000fcc00078e0003 */
[----:B------:R-:W1:Y:S01]  /*8f70*/  @P0 LDC R6, c[0x0][0x8bc] ;  /* 0x00022f00ff060b82 */ /* 0x000e620000000800 */
[----:B------:R-:W-:-:S07]  /*8f80*/  R2UR UR5, R3 ;  /* 0x00000000030572ca */ /* 0x000fce00000e0000 */
[----:B------:R-:W2:Y:S01]  /*8f90*/  @P0 LDC R7, c[0x0][0x8c0] ;  /* 0x00023000ff070b82 */ /* 0x000ea20000000800 */
[----:B-1----:R-:W-:-:S05]  /*8fa0*/  @P0 IMAD.HI.U32 R2, R3, R6, RZ ;  /* 0x0000000603020227 */ /* 0x002fca00078e00ff */
[----:B--2---:R-:W-:Y:S02]  /*8fb0*/  @P0 SHF.R.U32.HI R11, RZ, R7, R2 ;  /* 0x00000007ff0b0219 */ /* 0x004fe40000011602 */
[----:B------:R-:W-:-:S03]  /*8fc0*/  ISETP.NE.U32.AND P0, PT, RZ, UR6, PT ;  /* 0x00000006ff007c0c */ /* 0x000fc6000bf05070 */
[----:B------:R-:W-:Y:S01]  /*8fd0*/  IMAD.MOV R2, RZ, RZ, -R11 ;  /* 0x000000ffff027224 */ /* 0x000fe200078e0a0b */
[----:B------:R-:W-:-:S04]  /*8fe0*/  ISETP.NE.AND.EX P0, PT, RZ, UR7, PT, P0 ;  /* 0x00000007ff007c0c */ /* 0x000fc8000bf05300 */
[----:B------:R-:W-:-:S13]  /*8ff0*/  R2UR UR4, R2 ;  /* 0x00000000020472ca */ /* 0x000fda00000e0000 */
[----:B------:R-:W-:Y:S01]  /*9000*/  UIMAD UR20, UR20, UR4, UR5 ;  /* 0x00000004141472a4 */ /* 0x000fe2000f8e0205 */
[----:B------:R-:W-:Y:S11]  /*9010*/  @!P0 BRA `(.L_x_2902) ;  /* 0x0000000000108947 */ /* 0x000ff60003800000 */
[----:B------:R-:W1:Y:S02]  /*9020*/  LDC.64 R2, c[0x0][0x8f8] ;  /* 0x00023e00ff027b82 */ /* 0x000e640000000a00 */
[----:B-1----:R-:W-:-:S05]  /*9030*/  IMAD.WIDE R2, R11, 0x4, R2 ;  /* 0x000000040b027825 */ /* 0x002fca00078e0202 */
[----:B------:R2:W5:Y:S01]  /*9040*/  LDG.E R4, desc[UR46][R2.64] ;  /* 0x0000002e02047981 */ /* 0x000562000c1e1900 */
[----:B------:R-:W-:Y:S05]  /*9050*/  BRA `(.L_x_2903) ;  /* 0x00000000002c7947 */ /* 0x000fea0003800000 */
.L_x_2902:
[----:B------:R-:W-:Y:S02]  /*9060*/  ULDC.64 UR4, c[0x0][0x8f0] ;  /* 0x00023c0000047ab9 */ /* 0x000fe40000000a00 */
[----:B------:R-:W-:-:S04]  /*9070*/  ISETP.NE.U32.AND P0, PT, RZ, UR4, PT ;  /* 0x00000004ff007c0c */ /* 0x000fc8000bf05070 */
[----:B------:R-:W-:-:S13]  /*9080*/  ISETP.NE.AND.EX P0, PT, RZ, UR5, PT, P0 ;  /* 0x00000005ff007c0c */ /* 0x000fda000bf05300 */
[----:B------:R-:W-:Y:S05]  /*9090*/  @!P0 BRA `(.L_x_2904) ;  /* 0x0000000000188947 */ /* 0x000fea0003800000 */
[----:B------:R-:W1:Y:S02]  /*90a0*/  LDC.64 R2, c[0x0][0x8f0] ;  /* 0x00023c00ff027b82 */ /* 0x000e640000000a00 */
[----:B-1----:R-:W-:-:S05]  /*90b0*/  IMAD.WIDE R2, R11, 0x4, R2 ;  /* 0x000000040b027825 */ /* 0x002fca00078e0202 */
[----:B------:R-:W2:Y:S04]  /*90c0*/  LDG.E R4, desc[UR46][R2.64] ;  /* 0x0000002e02047981 */ /* 0x000ea8000c1e1900 */
[----:B------:R-:W2:Y:S02]  /*90d0*/  LDG.E R5, desc[UR46][R2.64+0x4] ;  /* 0x0000042e02057981 */ /* 0x000ea4000c1e1900 */
[----:B--2---:R-:W-:Y:S01]  /*90e0*/  IMAD.IADD R4, R5, 0x1, -R4 ;  /* 0x0000000105047824 */ /* 0x004fe200078e0a04 */
[----:B------:R-:W-:Y:S06]  /*90f0*/  BRA `(.L_x_2903) ;  /* 0x0000000000047947 */ /* 0x000fec0003800000 */
.L_x_2904:
[----:B------:R-:W1:Y:S02]  /*9100*/  LDC R4, c[0x0][0x8ec] ;  /* 0x00023b00ff047b82 */ /* 0x000e640000000800 */
.L_x_2903:
[----:B-1---5:R-:W-:Y:S01]  /*9110*/  VIADD R4, R4, 0x7f ;  /* 0x0000007f04047836 */ /* 0x022fe20000000000 */
[----:B------:R-:W-:Y:S01]  /*9120*/  LOP3.LUT R12, R0, 0x1ffffff, RZ, 0x3c, !PT ;  /* 0x01ffffff000c7812 */ /* 0x000fe200078e3cff */
[----:B------:R-:W-:Y:S02]  /*9130*/  IMAD.MOV.U32 R10, RZ, RZ, 0x1 ;  /* 0x00000001ff0a7424 */ /* 0x000fe400078e00ff */
[----:B--2---:R-:W-:Y:S01]  /*9140*/  IMAD.MOV.U32 R2, RZ, RZ, RZ ;  /* 0x000000ffff027224 */ /* 0x004fe200078e00ff */
[----:B------:R-:W-:-:S04]  /*9150*/  SHF.R.S32.HI R3, RZ, 0x1f, R4 ;  /* 0x0000001fff037819 */ /* 0x000fc80000011404 */
[----:B------:R-:W-:-:S04]  /*9160*/  LEA.HI R3, R3, R4, RZ, 0x7 ;  /* 0x0000000403037211 */ /* 0x000fc800078f38ff */
[----:B------:R-:W-:-:S04]  /*9170*/  SHF.R.S32.HI R3, RZ, 0x7, R3 ;  /* 0x00000007ff037819 */ /* 0x000fc80000011403 */
[C---:B------:R-:W-:Y:S01]  /*9180*/  ISETP.GT.AND P0, PT, R3.reuse, R0, PT ;  /* 0x000000000300720c */ /* 0x040fe20003f04270 */
[----:B------:R-:W-:-:S03]  /*9190*/  IMAD.IADD R12, R3, 0x1, R12 ;  /* 0x00000001030c7824 */ /* 0x000fc600078e020c */
[----:B------:R-:W-:-:S04]  /*91a0*/  SEL R11, R11, 0xffffffff, P0 ;  /* 0xffffffff0b0b7807 */ /* 0x000fc80000000000 */
[----:B------:R-:W-:-:S13]  /*91b0*/  ISETP.GE.AND P0, PT, R11, RZ, PT ;  /* 0x000000ff0b00720c */ /* 0x000fda0003f06270 */
[----:B------:R-:W-:Y:S05]  /*91c0*/  @!P0 BRA `(.L_x_2905) ;  /* 0x0000002400d88947 */ /* 0x000fea0003800000 */
[----:B------:R-:W1:Y:S08]  /*91d0*/  LDC.64 R8, c[0x0][0x770] ;  /* 0x0001dc00ff087b82 */ /* 0x000e700000000a00 */
[----:B------:R-:W2:Y:S08]  /*91e0*/  LDC.64 R2, c[0x0][0x780] ;  /* 0x0001e000ff027b82 */ /* 0x000eb00000000a00 */
[----:B------:R-:W3:Y:S01]  /*91f0*/  LDC.64 R6, c[0x0][0x778] ;  /* 0x0001de00ff067b82 */ /* 0x000ee20000000a00 */
[----:B-1----:R-:W-:-:S07]  /*9200*/  ISETP.NE.U32.AND P0, PT, R8, RZ, PT ;  /* 0x000000ff0800720c */ /* 0x002fce0003f05070 */
[----:B------:R-:W1:Y:S01]  /*9210*/  LDC.64 R14, c[0x0][0x778] ;  /* 0x0001de00ff0e7b82 */ /* 0x000e620000000a00 */
[----:B------:R-:W-:Y:S02]  /*9220*/  ISETP.NE.AND.EX P0, PT, R9, RZ, PT, P0 ;  /* 0x000000ff0900720c */ /* 0x000fe40003f05300 */
[----:B--2---:R-:W-:-:S05]  /*9230*/  ISETP.NE.U32.AND P1, PT, R2, RZ, PT ;  /* 0x000000ff0200720c */ /* 0x004fca0003f25070 */
[----:B------:R-:W2:Y:S01]  /*9240*/  LDC.64 R4, c[0x0][0x770] ;  /* 0x0001dc00ff047b82 */ /* 0x000ea20000000a00 */
[----:B------:R-:W-:-:S05]  /*9250*/  ISETP.NE.AND.EX P1, PT, R3, RZ, PT, P1 ;  /* 0x000000ff0300720c */ /* 0x000fca0003f25310 */
[----:B------:R-:W-:Y:S01]  /*9260*/  VOTEU.ANY UP0, P0 ;  /* 0x00000000003f7886 */ /* 0x000fe20000000100 */
[----:B---3--:R-:W-:Y:S02]  /*9270*/  ISETP.NE.U32.AND P0, PT, R6, RZ, PT ;  /* 0x000000ff0600720c */ /* 0x008fe40003f05070 */
[----:B------:R-:W-:Y:S02]  /*9280*/  PLOP3.LUT P2, PT, PT, PT, UP0, 0x80, 0x0 ;  /* 0x000000000000781c */ /* 0x000fe40003f4f008 */
[----:B------:R-:W-:-:S03]  /*9290*/  ISETP.NE.AND.EX P0, PT, R7, RZ, PT, P0 ;  /* 0x000000ff0700720c */ /* 0x000fc60003f05300 */
[----:B------:R-:W3:Y:S01]  /*92a0*/  @P1 LDC.64 R6, c[0x0][0x780] ;  /* 0x0001e000ff061b82 */ /* 0x000ee20000000a00 */
[----:B-1----:R-:W-:-:S07]  /*92b0*/  IMAD.WIDE R2, R11, 0x4, R14 ;  /* 0x000000040b027825 */ /* 0x002fce00078e020e */
[----:B------:R-:W1:Y:S01]  /*92c0*/  LDC R15, c[0x0][0x280] ;  /* 0x0000a000ff0f7b82 */ /* 0x000e620000000800 */
[----:B--2---:R-:W-:-:S05]  /*92d0*/  IMAD.WIDE R4, R11, 0x4, R4 ;  /* 0x000000040b047825 */ /* 0x004fca00078e0204 */
[----:B------:R-:W2:Y:S01]  /*92e0*/  @P2 LDG.E R16, desc[UR46][R4.64] ;  /* 0x0000002e04102981 */ /* 0x000ea2000c1e1900 */
[----:B------:R-:W-:-:S03]  /*92f0*/  IMAD.MOV.U32 R13, RZ, RZ, RZ ;  /* 0x000000ffff0d7224 */ /* 0x000fc600078e00ff */
[----:B------:R4:W5:Y:S04]  /*9300*/  @P2 LDG.E R0, desc[UR46][R4.64] ;  /* 0x0000002e04002981 */ /* 0x000968000c1e1900 */
[----:B------:R4:W5:Y:S01]  /*9310*/  @P0 LDG.E R13, desc[UR46][R2.64] ;  /* 0x0000002e020d0981 */ /* 0x000962000c1e1900 */
[----:B---3--:R-:W-:-:S05]  /*9320*/  @P1 IMAD.WIDE R6, R11, 0x4, R6 ;  /* 0x000000040b061825 */ /* 0x008fca00078e0206 */
[----:B-1----:R4:W5:Y:S01]  /*9330*/  @P1 LDG.E R15, desc[UR46][R6.64] ;  /* 0x0000002e060f1981 */ /* 0x002962000c1e1900 */
[----:B--2---:R-:W-:-:S05]  /*9340*/  @P2 IMAD R16, R11, 0x40, R16 ;  /* 0x000000400b102824 */ /* 0x004fca00078e0210 */
[----:B------:R-:W-:Y:S01]  /*9350*/  @P2 R2UR UR4, R16 ;  /* 0x00000000100422ca */ /* 0x000fe200000e0000 */
[----:B----4-:R-:W-:-:S14]  /*9360*/  @P1 BRA `(.L_x_2906) ;  /* 0x0000000000101947 */ /* 0x010fdc0003800000 */
[----:B------:R-:W-:Y:S05]  /*9370*/  @!P2 BRA `(.L_x_2906) ;  /* 0x00000000000ca947 */ /* 0x000fea0003800000 */
[----:B------:R-:W2:Y:S04]  /*9380*/  LDG.E R6, desc[UR46][R4.64] ;  /* 0x0000002e04067981 */ /* 0x000ea8000c1e1900 */
[----:B-----5:R-:W2:Y:S02]  /*9390*/  LDG.E R15, desc[UR46][R4.64+0x4] ;  /* 0x0000042e040f7981 */ /* 0x020ea4000c1e1900 */
[----:B--2---:R-:W-:-:S07]  /*93a0*/  IMAD.IADD R15, R15, 0x1, -R6 ;  /* 0x000000010f0f7824 */ /* 0x004fce00078e0a06 */
.L_x_2906:
[----:B------:R-:W-:Y:S01]  /*93b0*/  @UP0 USHF.R.S32.HI UR5, URZ, 0x1f, UR4 ;  /* 0x0000001f3f050899 */ /* 0x000fe20008011404 */
[----:B------:R-:W-:Y:S01]  /*93c0*/  ULDC.64 UR8, c[0x0][0x788] ;  /* 0x0001e20000087ab9 */ /* 0x000fe20000000a00 */
[----:B------:R-:W-:Y:S01]  /*93d0*/  UMOV UR6, URZ ;  /* 0x0000003f00067c82 */ /* 0x000fe20008000000 */
[----:B------:R-:W-:Y:S01]  /*93e0*/  ISETP.NE.U32.AND P1, PT, RZ, UR8, PT ;  /* 0x00000008ff007c0c */ /* 0x000fe2000bf25070 */
[----:B------:R-:W-:Y:S01]  /*93f0*/  @UP0 ULEA.HI UR5, UR5, UR4, URZ, 0x6 ;  /* 0x0000000405050291 */ /* 0x000fe2000f8f303f */
[----:B-----5:R-:W-:Y:S02]  /*9400*/  @P2 R2UR UR6, R0 ;  /* 0x00000000000622ca */ /* 0x020fe400000e0000 */
[----:B------:R-:W-:Y:S01]  /*9410*/  ISETP.NE.AND.EX P1, PT, RZ, UR9, PT, P1 ;  /* 0x00000009ff007c0c */ /* 0x000fe2000bf25310 */
[----:B------:R-:W-:Y:S01]  /*9420*/  @UP0 ULOP3.LUT UR7, UR5, 0xffffffc0, URZ, 0xc0, !UPT ;  /* 0xffffffc005070892 */ /* 0x000fe2000f8ec03f */
[----:B------:R-:W-:Y:S01]  /*9430*/  ULDC UR9, c[0x0][0x290] ;  /* 0x0000a40000097ab9 */ /* 0x000fe20000000800 */
[----:B------:R-:W-:-:S02]  /*9440*/  UMOV UR4, URZ ;  /* 0x0000003f00047c82 */ /* 0x000fc40008000000 */
[----:B------:R-:W-:Y:S01]  /*9450*/  @UP0 USHF.R.S32.HI UR8, URZ, 0x1f, UR7 ;  /* 0x0000001f3f080899 */ /* 0x000fe20008011407 */
[----:B------:R-:W-:Y:S01]  /*9460*/  IMAD.U32 R0, RZ, RZ, UR9 ;  /* 0x00000009ff007e24 */ /* 0x000fe2000f8e00ff */
[----:B------:R-:W-:Y:S01]  /*9470*/  UMOV UR5, URZ ;  /* 0x0000003f00057c82 */ /* 0x000fe20008000000 */
[----:B------:R-:W-:-:S04]  /*9480*/  @UP0 UMOV UR4, UR7 ;  /* 0x0000000700040c82 */ /* 0x000fc80008000000 */
[----:B------:R-:W-:Y:S01]  /*9490*/  @UP0 UMOV UR5, UR8 ;  /* 0x0000000800050c82 */ /* 0x000fe20008000000 */
[----:B------:R-:W-:Y:S05]  /*94a0*/  @!P1 BRA `(.L_x_2907) ;  /* 0x0000000000109947 */ /* 0x000fea0003800000 */
[----:B------:R-:W1:Y:S02]  /*94b0*/  LDC.64 R2, c[0x0][0x788] ;  /* 0x0001e200ff027b82 */ /* 0x000e640000000a00 */
[----:B-1----:R-:W-:-:S05]  /*94c0*/  IMAD.WIDE R2, R11, 0x4, R2 ;  /* 0x000000040b027825 */ /* 0x002fca00078e0202 */
[----:B------:R1:W5:Y:S01]  /*94d0*/  LDG.E R0, desc[UR46][R2.64] ;  /* 0x0000002e02007981 */ /* 0x000362000c1e1900 */
[----:B------:R-:W-:Y:S05]  /*94e0*/  BRA `(.L_x_2908) ;  /* 0x0000000000107947 */ /* 0x000fea0003800000 */
.L_x_2907:
[----:B------:R-:W-:Y:S05]  /*94f0*/  @!P0 BRA `(.L_x_2908) ;  /* 0x00000000000c8947 */ /* 0x000fea0003800000 */
[----:B------:R-:W2:Y:S04]  /*9500*/  LDG.E R5, desc[UR46][R2.64] ;  /* 0x0000002e02057981 */ /* 0x000ea8000c1e1900 */
[----:B------:R-:W2:Y:S02]  /*9510*/  LDG.E R0, desc[UR46][R2.64+0x4] ;  /* 0x0000042e02007981 */ /* 0x000ea4000c1e1900 */
[----:B--2---:R-:W-:-:S07]  /*9520*/  IMAD.IADD R0, R0, 0x1, -R5 ;  /* 0x0000000100007824 */ /* 0x004fce00078e0a05 */
.L_x_2908:
[----:B-1----:R-:W-:Y:S01]  /*9530*/  IMAD R3, R12, 0x80, R15 ;  /* 0x000000800c037824 */ /* 0x002fe200078e020f */
[----:B------:R-:W-:Y:S01]  /*9540*/  ULDC UR7, c[0x0][0x74c] ;  /* 0x0001d30000077ab9 */ /* 0x000fe20000000800 */
[----:B------:R-:W-:Y:S02]  /*9550*/  VIADD R15, R15, 0x3f ;  /* 0x0000003f0f0f7836 */ /* 0x000fe40000000000 */
[----:B------:R-:W-:Y:S01]  /*9560*/  IMAD.MOV.U32 R2, RZ, RZ, RZ ;  /* 0x000000ffff027224 */ /* 0x000fe200078e00ff */
[----:B-----5:R-:W-:-:S04]  /*9570*/  IADD3 R0, R3, -UR7, -R0 ;  /* 0x8000000703007c10 */ /* 0x020fc8000fffe800 */
[----:B------:R-:W-:-:S04]  /*9580*/  SHF.R.S32.HI R3, RZ, 0x1f, R0 ;  /* 0x0000001fff037819 */ /* 0x000fc80000011400 */
[----:B------:R-:W-:Y:S02]  /*9590*/  LEA.HI R3, R3, R0, RZ, 0x6 ;  /* 0x0000000003037211 */ /* 0x000fe400078f30ff */
[----:B------:R-:W-:Y:S02]  /*95a0*/  SHF.R.S32.HI R0, RZ, 0x1f, R15 ;  /* 0x0000001fff007819 */ /* 0x000fe4000001140f */
[----:B------:R-:W-:Y:S02]  /*95b0*/  SHF.R.S32.HI R3, RZ, 0x6, R3 ;  /* 0x00000006ff037819 */ /* 0x000fe40000011403 */
[----:B------:R-:W-:Y:S02]  /*95c0*/  LEA.HI R0, R0, R15, RZ, 0x6 ;  /* 0x0000000f00007211 */ /* 0x000fe400078f30ff */
[----:B------:R-:W-:Y:S02]  /*95d0*/  VIMNMX R4, RZ, R3, !PT ;  /* 0x00000003ff047248 */ /* 0x000fe40007fe0100 */
[----:B------:R-:W-:-:S04]  /*95e0*/  SHF.R.S32.HI R0, RZ, 0x6, R0 ;  /* 0x00000006ff007819 */ /* 0x000fc80000011400 */
[----:B------:R-:W-:-:S13]  /*95f0*/  ISETP.GT.AND P1, PT, R0, R4, PT ;  /* 0x000000040000720c */ /* 0x000fda0003f24270 */
[----:B------:R-:W-:Y:S05]  /*9600*/  @!P1 BRA `(.L_x_2905) ;  /* 0x0000002000c89947 */ /* 0x000fea0003800000 */
[----:B------:R-:W-:Y:S01]  /*9610*/  ISETP.NE.U32.AND P1, PT, R8, RZ, PT ;  /* 0x000000ff0800720c */ /* 0x000fe20003f25070 */
[----:B------:R-:W-:Y:S01]  /*9620*/  USHF.R.S32.HI UR7, URZ, 0x1f, UR20 ;  /* 0x0000001f3f077899 */ /* 0x000fe20008011414 */
[----:B------:R-:W-:Y:S01]  /*9630*/  SHF.R.S32.HI R2, RZ, 0x1f, R11 ;  /* 0x0000001fff027819 */ /* 0x000fe2000001140b */
[----:B------:R-:W-:Y:S01]  /*9640*/  ULDC.64 UR10, c[0x0][0x718] ;  /* 0x0001c600000a7ab9 */ /* 0x000fe20000000a00 */
[----:B------:R-:W-:Y:S01]  /*9650*/  ISETP.NE.AND.EX P1, PT, R9, RZ, PT, P1 ;  /* 0x000000ff0900720c */ /* 0x000fe20003f25310 */
[----:B------:R-:W-:Y:S01]  /*9660*/  UMOV UR8, UR4 ;  /* 0x0000000400087c82 */ /* 0x000fe20008000000 */
[----:B------:R-:W-:Y:S01]  /*9670*/  UMOV UR9, UR5 ;  /* 0x0000000500097c82 */ /* 0x000fe20008000000 */
[----:B------:R-:W-:Y:S01]  /*9680*/  R2UR UR21, R11 ;  /* 0x000000000b1572ca */ /* 0x000fe200000e0000 */
[----:B------:R-:W-:Y:S01]  /*9690*/  UIMAD.WIDE.U32 UR4, UR20, UR10, UR8 ;  /* 0x0000000a140472a5 */ /* 0x000fe2000f8e0008 */
[----:B------:R-:W-:Y:S01]  /*96a0*/  SEL R2, R2, RZ, !P1 ;  /* 0x000000ff02027207 */ /* 0x000fe20004800000 */
[----:B------:R-:W-:Y:S01]  /*96b0*/  UIMAD UR10, UR7, UR10, URZ ;  /* 0x0000000a070a72a4 */ /* 0x000fe2000f8e023f */
[----:B------:R-:W-:Y:S01]  /*96c0*/  R2UR UR18, R12 ;  /* 0x000000000c1272ca */ /* 0x000fe200000e0000 */
[----:B------:R-:W-:Y:S01]  /*96d0*/  ULDC.64 UR14, c[0x0][0x730] ;  /* 0x0001cc00000e7ab9 */ /* 0x000fe20000000a00 */
[----:B------:R-:W-:Y:S01]  /*96e0*/  R2UR UR12, R2 ;  /* 0x00000000020c72ca */ /* 0x000fe200000e0000 */
[----:B------:R-:W-:Y:S01]  /*96f0*/  UIMAD UR7, UR7, UR14, URZ ;  /* 0x0000000e070772a4 */ /* 0x000fe2000f8e023f */
[----:B------:R-:W-:Y:S01]  /*9700*/  R2UR UR19, R13 ;  /* 0x000000000d1372ca */ /* 0x000fe200000e0000 */
[----:B------:R-:W-:Y:S01]  /*9710*/  UIMAD UR10, UR20, UR11, UR10 ;  /* 0x0000000b140a72a4 */ /* 0x000fe2000f8e020a */
[----:B------:R-:W-:Y:S01]  /*9720*/  SEL R11, R11, RZ, !P0 ;  /* 0x000000ff0b0b7207 */ /* 0x000fe20004000000 */
[----:B------:R-:W-:Y:S01]  /*9730*/  UIMAD.WIDE.U32 UR8, UR20, UR14, UR8 ;  /* 0x0000000e140872a5 */ /* 0x000fe2000f8e0008 */
[----:B------:R-:W-:Y:S01]  /*9740*/  BSSY B0, `(.L_x_2905) ;  /* 0x000021e000007945 */ /* 0x000fe20003800000 */
[----:B------:R-:W-:Y:S01]  /*9750*/  ULDC UR11, c[0x0][0x2e8] ;  /* 0x0000ba00000b7ab9 */ /* 0x000fe20000000800 */
[----:B------:R-:W-:Y:S01]  /*9760*/  UIMAD UR7, UR20, UR15, UR7 ;  /* 0x0000000f140772a4 */ /* 0x000fe2000f8e0207 */
[----:B------:R-:W-:Y:S01]  /*9770*/  R2UR UR13, R11 ;  /* 0x000000000b0d72ca */ /* 0x000fe200000e0000 */
[----:B------:R-:W-:Y:S01]  /*9780*/  UISETP.NE.AND UP0, UPT, UR11, 0x1, UPT ;  /* 0x000000010b00788c */ /* 0x000fe2000bf05270 */
[----:B------:R-:W-:Y:S01]  /*9790*/  IMAD.MOV.U32 R2, RZ, RZ, RZ ;  /* 0x000000ffff027224 */ /* 0x000fe200078e00ff */
[----:B------:R-:W-:Y:S01]  /*97a0*/  ULDC.64 UR14, c[0x0][0x720] ;  /* 0x0001c800000e7ab9 */ /* 0x000fe20000000a00 */
[----:B------:R-:W-:Y:S01]  /*97b0*/  VOTEU.ANY UP1, P1 ;  /* 0x00000000003f7886 */ /* 0x000fe20000820100 */
[----:B------:R-:W-:-:S02]  /*97c0*/  UIADD3 UR5, UR5, UR10, URZ ;  /* 0x0000000a05057290 */ /* 0x000fc4000fffe03f */
[----:B------:R-:W-:Y:S02]  /*97d0*/  UIADD3 UR9, UR9, UR7, URZ ;  /* 0x0000000709097290 */ /* 0x000fe4000fffe03f */
[----:B------:R-:W-:Y:S02]  /*97e0*/  USEL UR21, UR21, URZ, !UP1 ;  /* 0x0000003f15157287 */ /* 0x000fe4000c800000 */
[----:B------:R-:W-:Y:S01]  /*97f0*/  UIMAD UR7, UR12, UR14, URZ ;  /* 0x0000000e0c0772a4 */ /* 0x000fe2000f8e023f */
[----:B------:R-:W-:Y:S01]  /*9800*/  ELECT P0, URZ, PT ;  /* 0x00000000003f782f */ /* 0x000fe20003800000 */
[----:B------:R-:W-:Y:S01]  /*9810*/  ULDC.64 UR16, c[0x0][0x738] ;  /* 0x0001ce0000107ab9 */ /* 0x000fe20000000a00 */
[----:B------:R-:W-:Y:S02]  /*9820*/  UIMAD.WIDE.U32 UR22, UR14, UR21, UR4 ;  /* 0x000000150e1672a5 */ /* 0x000fe4000f8e0004 */
[----:B------:R-:W-:Y:S02]  /*9830*/  UIMAD UR5, UR15, UR21, UR7 ;  /* 0x000000150f0572a4 */ /* 0x000fe4000f8e0207 */
[----:B------:R-:W-:-:S02]  /*9840*/  UIMAD.WIDE.U32 UR14, UR16, UR21, UR8 ;  /* 0x00000015100e72a5 */ /* 0x000fc4000f8e0008 */
[----:B------:R-:W-:Y:S01]  /*9850*/  UIMAD UR10, UR12, UR16, URZ ;  /* 0x000000100c0a72a4 */ /* 0x000fe2000f8e023f */
[----:B------:R-:W-:Y:S01]  /*9860*/  @UP0 ULDC UR8, c[0x0][0x2ec] ;  /* 0x0000bb0000080ab9 */ /* 0x000fe20000000800 */
[----:B------:R-:W-:Y:S01]  /*9870*/  @UP0 ULDC UR7, c[0x0][0x2f0] ;  /* 0x0000bc0000070ab9 */ /* 0x000fe20000000800 */
[----:B------:R-:W-:Y:S02]  /*9880*/  UIMAD.WIDE.U32 UR8, UR20, UR8, URZ ;  /* 0x00000008140872a5 */ /* 0x000fe4000f8e003f */
[----:B------:R-:W-:Y:S01]  /*9890*/  UMOV UR12, UR20 ;  /* 0x00000014000c7c82 */ /* 0x000fe20008000000 */
[----:B------:R-:W-:Y:S02]  /*98a0*/  UIMAD UR4, UR17, UR21, UR10 ;  /* 0x00000015110472a4 */ /* 0x000fe4000f8e020a */
[----:B------:R-:W-:Y:S02]  /*98b0*/  ULEA UR11, UR18, UR19, 0x7 ;  /* 0x00000013120b7291 */ /* 0x000fe4000f8e383f */
        /* <DEDUP_REMOVED lines=9> */
.L_x_2947:
        /* <DEDUP_REMOVED lines=15> */
.L_x_2911:
        /* <DEDUP_REMOVED lines=122> */
.L_x_2922:
[----:B-123--:R-:W-:-:S04]  /*a1e0*/  SHF.L.U32 R18, R10, 0x1f, RZ ;  /* 0x0000001f0a127819 */ /* 0x00efc800000006ff */
[----:B------:R-:W2:Y:S02]  /*a1f0*/  SYNCS.PHASECHK.TRANS64.TRYWAIT P1, [R15+URZ+0x26840], R18 ;  /* 0x026840120f0075a7 */ /* 0x000ea4000802017f */
[----:B--2---:R-:W-:Y:S05]  /*a200*/  @!P1 BRA `(.L_x_2914) ;  /* 0x0000001c00309947 */ /* 0x004fea0003800000 */
.L_x_2948:
        /* <DEDUP_REMOVED lines=8> */
.L_x_2915:
        /* <DEDUP_REMOVED lines=44> */
.L_x_2949:
        /* <DEDUP_REMOVED lines=8> */
.L_x_2917:
        /* <DEDUP_REMOVED lines=44> */
.L_x_2950:
        /* <DEDUP_REMOVED lines=8> */
.L_x_2919:
        /* <DEDUP_REMOVED lines=38> */
.L_x_2952:
        /* <DEDUP_REMOVED lines=8> */
.L_x_2921:
        /* <DEDUP_REMOVED lines=44> */
.L_x_2913:
[----:B------:R-:W4:Y:S02]  /*aeb0*/  LDL.LU R4, [R1+0x4] ;  /* 0x0000040001047983 */ /* 0x000f240000300800 */
[----:B----4-:R-:W-:Y:S02]  /*aec0*/  ISETP.NE.AND P1, PT, R4, RZ, PT ;  /* 0x000000ff0400720c */ /* 0x010fe40003f25270 */
[----:B------:R4:W5:Y:S11]  /*aed0*/  LDL R4, [R1] ;  /* 0x0000000001047983 */ /* 0x0009760000100800 */
[----:B----4-:R-:W-:Y:S05]  /*aee0*/  @!P1 BRA `(.L_x_2912) ;  /* 0x0000000400949947 */ /* 0x010fea0003800000 */
[----:B------:R-:W-:-:S04]  /*aef0*/  SHF.L.U32 R12, R10, 0x1f, RZ ;  /* 0x0000001f0a0c7819 */ /* 0x000fc800000006ff */
[----:B------:R-:W4:Y:S02]  /*af00*/  SYNCS.PHASECHK.TRANS64.TRYWAIT P1, [R15+URZ+0x26840], R12 ;  /* 0x0268400c0f0075a7 */ /* 0x000f24000802017f */
[----:B----4-:R-:W-:Y:S05]  /*af10*/  @!P1 BRA `(.L_x_2923) ;  /* 0x0000001000409947 */ /* 0x010fea0003800000 */
.L_x_2953:
        /* <DEDUP_REMOVED lines=8> */
.L_x_2924:
        /* <DEDUP_REMOVED lines=41> */
.L_x_2954:
        /* <DEDUP_REMOVED lines=8> */
.L_x_2926:
        /* <DEDUP_REMOVED lines=41> */
.L_x_2912:
[----:B------:R-:W1:Y:S01]  /*b540*/  S2R R0, SR_TID.X ;  /* 0x0000000000007919 */ /* 0x000e620000002100 */
[----:B------:R-:W-:Y:S01]  /*b550*/  IMAD R3, R16, 0x8, R15 ;  /* 0x0000000810037824 */ /* 0x000fe200078e020f */
[----:B-1----:R-:W-:Y:S02]  /*b560*/  LOP3.LUT R2, R0, 0x7f, RZ, 0xc0, !PT ;  /* 0x0000007f00027812 */ /* 0x002fe400078ec0ff */
[----:B------:R-:W-:Y:S02]  /*b570*/  SHF.L.U32 R0, R10, 0x1f, RZ ;  /* 0x0000001f0a007819 */ /* 0x000fe400000006ff */
[----:B------:R-:W-:Y:S02]  /*b580*/  ISETP.NE.AND P1, PT, R2, RZ, PT ;  /* 0x000000ff0200720c */ /* 0x000fe40003f25270 */
[----:B------:R-:W1:Y:S02]  /*b590*/  SYNCS.PHASECHK.TRANS64.TRYWAIT P0, [R3+URZ+0x26840], R0 ;  /* 0x02684000030075a7 */ /* 0x000e64000800017f */
[----:B-1----:R-:W-:Y:S09]  /*b5a0*/  @!P0 BRA `(.L_x_2927) ;  /* 0x0000000800c48947 */ /* 0x002ff20003800000 */
.L_x_2955:
[----:B------:R-:W-:Y:S05]  /*b5b0*/  @P1 BRA `(.L_x_2928) ;  /* 0x0000000000181947 */ /* 0x000fea0003800000 */
[----:B------:R-:W1:Y:S01]  /*b5c0*/  S2R R2, SR_TID.X ;  /* 0x0000000000027919 */ /* 0x000e620000002100 */
[----:B------:R-:W-:-:S04]  /*b5d0*/  IMAD.MOV.U32 R0, RZ, RZ, 0x3100 ;  /* 0x00003100ff007424 */ /* 0x000fc800078e00ff */
[----:B------:R1:W-:Y:S02]  /*b5e0*/  SYNCS.ARRIVE.TRANS64 RZ, [R3+URZ+0x26830], R0 ;  /* 0x0268300003ff79a7 */ /* 0x0003e4000800003f */
[----:B-1----:R-:W-:-:S13]  /*b5f0*/  LOP3.LUT P0, RZ, R2, 0x1f, RZ, 0xc0, !PT ;  /* 0x0000001f02ff7812 */ /* 0x002fda000780c0ff */
[----:B------:R-:W-:Y:S05]  /*b600*/  @!P0 BRA `(.L_x_2928) ;  /* 0x0000000000048947 */ /* 0x000fea0003800000 */
[----:B------:R-:W-:Y:S01]  /*b610*/  BPT.TRAP 0x1 ;  /* 0x000000040000795c */ /* 0x000fe20000300000 */
.L_x_2928:
        /* <DEDUP_REMOVED lines=48> */
.L_x_2909:
[----:B------:R-:W-:Y:S05]  /*b920*/  BSYNC B0 ;  /* 0x0000000000007941 */ /* 0x000fea0003800000 */
.L_x_2905:
[----:B------:R-:W-:-:S03]  /*b930*/  UMOV UR7, 0xffffffff ;  /* 0xffffffff00077882 */ /* 0x000fc60000000000 */
[----:B------:R-:W-:Y:S05]  /*b940*/  BRA.DIV UR7, `(.L_x_2929) ;  /* 0x0000000607f07947 */ /* 0x000fea000b800000 */
[----:B------:R-:W-:-:S13]  /*b950*/  ELECT P6, URZ, PT ;  /* 0x00000000003f782f */ /* 0x000fda00038c0000 */
.L_x_2958:
[----:B------:R-:W-:Y:S05]  /*b960*/  @!P6 BRA `(.L_x_2812) ;  /* 0x000000000084e947 */ /* 0x000fea0003800000 */
[----:B------:R-:W-:-:S06]  /*b970*/  ULOP3.LUT UR7, UR38, 0x2, URZ, 0xfc, !UPT ;  /* 0x0000000226077892 */ /* 0x000fcc000f8efc3f */
[----:B------:R-:W-:-:S05]  /*b980*/  IMAD.U32 R0, RZ, RZ, UR7 ;  /* 0x00000007ff007e24 */ /* 0x000fca000f8e00ff */
[----:B------:R-:W-:-:S13]  /*b990*/  ISETP.NE.AND P2, PT, R0, 0x3, PT ;  /* 0x000000030000780c */ /* 0x000fda0003f45270 */
[----:B------:R-:W-:Y:S05]  /*b9a0*/  @!P2 BRA `(.L_x_2930) ;  /* 0x000000000004a947 */ /* 0x000fea0003800000 */
[----:B------:R-:W-:Y:S01]  /*b9b0*/  BPT.TRAP 0x1 ;  /* 0x000000040000795c */ /* 0x000fe20000300000 */
.L_x_2930:
        /* <DEDUP_REMOVED lines=15> */
.L_x_2959:
[----:B------:R-:W2:Y:S02]  /*bab0*/  SYNCS.PHASECHK.TRANS64.TRYWAIT P0, [R3+URZ], R0 ;  /* 0x00000000030075a7 */ /* 0x000ea4000800017f */
[----:B--2---:R-:W-:Y:S05]  /*bac0*/  @!P0 BRA `(.L_x_2932) ;  /* 0x0000000400c48947 */ /* 0x004fea0003800000 */
.L_x_2960:
[----:B------:R-:W-:Y:S05]  /*bad0*/  @!P2 BRA `(.L_x_2933) ;  /* 0x000000000004a947 */ /* 0x000fea0003800000 */
[----:B------:R-:W-:Y:S01]  /*bae0*/  BPT.TRAP 0x1 ;  /* 0x000000040000795c */ /* 0x000fe20000300000 */
.L_x_2933:
[----:B--2---:R-:W-:-:S04]  /*baf0*/  VIADD R3, R8, 0x26840 ;  /* 0x0002684008037836 */ /* 0x004fc80000000000 */
[----:B------:R-:W-:-:S04]  /*bb00*/  IMAD R5, R2, 0x8, R3 ;  /* 0x0000000802057824 */ /* 0x000fc800078e0203 */
[----:B------:R-:W2:Y:S02]  /*bb10*/  SYNCS.PHASECHK.TRANS64.TRYWAIT P0, [R5+URZ], R4 ;  /* 0x00000004050075a7 */ /* 0x000ea4000800017f */
[----:B--2---:R-:W-:Y:S05]  /*bb20*/  @!P0 BRA `(.L_x_2934) ;  /* 0x0000000400c08947 */ /* 0x004fea0003800000 */
.L_x_2961:
[----:B------:R-:W-:-:S07]  /*bb30*/  IMAD R3, R6, 0x8, R3 ;  /* 0x0000000806037824 */ /* 0x000fce00078e0203 */
.L_x_2935:
[----:B---3--:R3:W4:Y:S02]  /*bb40*/  SYNCS.PHASECHK.TRANS64.TRYWAIT P0, [R3+URZ], R0 ;  /* 0x00000000030075a7 */ /* 0x008724000800017f */
[----:B----4-:R-:W-:Y:S05]  /*bb50*/  @!P0 NANOSLEEP.SYNCS 0x989680 ;  /* 0x009896800000895d */ /* 0x010fea0003900000 */
[----:B------:R-:W4:Y:S02]  /*bb60*/  @!P0 SYNCS.PHASECHK.TRANS64 P0, [R3+URZ], R0 ;  /* 0x00000000030085a7 */ /* 0x000f24000800007f */
[----:B----4-:R-:W-:Y:S05]  /*bb70*/  @!P0 BRA `(.L_x_2935) ;  /* 0xfffffffc00f08947 */ /* 0x010fea000383ffff */
.L_x_2812:
[----:B------:R-:W-:Y:S05]  /*bb80*/  BSYNC B6 ;  /* 0x0000000000067941 */ /* 0x000fea0003800000 */
.L_x_2804:
[----:B------:R-:W-:Y:S05]  /*bb90*/  EXIT ;  /* 0x000000000000794d */ /* 0x000fea0003800000 */
.L_x_2822:
[----:B------:R-:W-:Y:S02]  /*bba0*/  IMAD.MOV.U32 R13, RZ, RZ, R17 ;  /* 0x000000ffff0d7224 */ /* 0x000fe400078e0011 */
[----:B------:R-:W-:Y:S02]  /*bbb0*/  IMAD.MOV.U32 R12, RZ, RZ, RZ ;  /* 0x000000ffff0c7224 */ /* 0x000fe400078e00ff */
[----:B------:R-:W-:Y:S02]  /*bbc0*/  IMAD.MOV.U32 R11, RZ, RZ, 0x1f ;  /* 0x0000001fff0b7424 */ /* 0x000fe400078e00ff */
[----:B------:R-:W-:-:S07]  /*bbd0*/  IMAD.MOV.U32 R15, RZ, RZ, -0x1 ;  /* 0xffffffffff0f7424 */ /* 0x000fce00078e00ff */
[----:B------:R-:W-:Y:S05]  /*bbe0*/  WARPSYNC.COLLECTIVE R15, `(.L_x_2936) ;  /* 0x000000000f087348 */ /* 0x000fea0003c00000 */
[----:B------:R1:W2:Y:S02]  /*bbf0*/  SHFL.IDX P6, R14, R13, R12, R11 ;  /* 0x0000000c0d0e7389 */ /* 0x0002a400000c000b */
[----:B-12---:R-:W-:Y:S01]  /*bc00*/  ENDCOLLECTIVE ;  /* 0x000000000000791b */ /* 0x006fe20003800000 */
.L_x_2936:
[----:B------:R-:W-:Y:S05]  /*bc10*/  BRA `(.L_x_2937) ;  /* 0xffffff5800c87947 */ /* 0x000fea000383ffff */
.L_x_2824:
[----:B--2---:R2:W3:Y:S02]  /*bc20*/  SYNCS.PHASECHK.TRANS64.TRYWAIT P0, [R235+URZ+0x26800], R4 ;  /* 0x02680004eb0075a7 */ /* 0x0044e4000800017f */
[----:B---3--:R-:W-:Y:S05]  /*bc30*/  @!P0 NANOSLEEP.SYNCS 0x989680 ;  /* 0x009896800000895d */ /* 0x008fea0003900000 */
[----:B------:R-:W3:Y:S02]  /*bc40*/  @!P0 SYNCS.PHASECHK.TRANS64 P0, [R235+URZ+0x26800], R4 ;  /* 0x02680004eb0085a7 */ /* 0x000ee4000800007f */
[----:B---3--:R-:W-:Y:S05]  /*bc50*/  @!P0 BRA `(.L_x_2824) ;  /* 0xfffffffc00f08947 */ /* 0x008fea000383ffff */
[----:B------:R-:W-:Y:S05]  /*bc60*/  BRA `(.L_x_2823) ;  /* 0xffffff5800f07947 */ /* 0x000fea000383ffff */
.L_x_2829:
[----:B--2---:R-:W-:-:S04]  /*bc70*/  IMAD.U32 R5, RZ, RZ, UR7 ;  /* 0x00000007ff057e24 */ /* 0x004fc8000f8e00ff */
[----:B------:R2:W3:Y:S03]  /*bc80*/  SYNCS.PHASECHK.TRANS64.TRYWAIT P1, [R5+URZ+0x26810], R120 ;  /* 0x02681078050075a7 */ /* 0x0004e6000802017f */
[----:B---3--:R-:W-:Y:S05]  /*bc90*/  @!P1 NANOSLEEP.SYNCS 0x989680 ;  /* 0x009896800000995d */ /* 0x008fea0003900000 */
[----:B------:R-:W3:Y:S02]  /*bca0*/  @!P1 SYNCS.PHASECHK.TRANS64 P1, [R5+URZ+0x26810], R120 ;  /* 0x02681078050095a7 */ /* 0x000ee4000802007f */
[----:B---3--:R-:W-:Y:S05]  /*bcb0*/  @!P1 BRA `(.L_x_2829) ;  /* 0xfffffffc00ec9947 */ /* 0x008fea000383ffff */
[----:B------:R-:W-:Y:S05]  /*bcc0*/  BRA `(.L_x_2828) ;  /* 0xffffff6400447947 */ /* 0x000fea000383ffff */
.L_x_2833:
[----:B------:R-:W-:-:S04]  /*bcd0*/  IMAD.U32 R121, RZ, RZ, UR7 ;  /* 0x00000007ff797e24 */ /* 0x000fc8000f8e00ff */
[----:B------:R1:W1:Y:S03]  /*bce0*/  SYNCS.PHASECHK.TRANS64.TRYWAIT P1, [R121+URZ+0x26830], R120 ;  /* 0x02683078790075a7 */ /* 0x000266000802017f */
[----:B-1----:R-:W-:Y:S05]  /*bcf0*/  @!P1 NANOSLEEP.SYNCS 0x989680 ;  /* 0x009896800000995d */ /* 0x002fea0003900000 */
[----:B------:R-:W1:Y:S02]  /*bd00*/  @!P1 SYNCS.PHASECHK.TRANS64 P1, [R121+URZ+0x26830], R120 ;  /* 0x02683078790095a7 */ /* 0x000e64000802007f */
[----:B-1----:R-:W-:Y:S05]  /*bd10*/  @!P1 BRA `(.L_x_2833) ;  /* 0xfffffffc00ec9947 */ /* 0x002fea000383ffff */
[----:B------:R-:W-:Y:S05]  /*bd20*/  BRA `(.L_x_2832) ;  /* 0xffffff6c00087947 */ /* 0x000fea000383ffff */
.L_x_2865:
[----:B------:R-:W-:Y:S01]  /*bd30*/  BSSY B0, `(.L_x_2938) ;  /* 0x0000005000007945 */ /* 0x000fe20003800000 */
[----:B------:R-:W-:-:S07]  /*bd40*/  IMAD.MOV.U32 R15, RZ, RZ, -0x1 ;  /* 0xffffffffff0f7424 */ /* 0x000fce00078e00ff */
[----:B------:R-:W-:Y:S05]  /*bd50*/  WARPSYNC.COLLECTIVE R15, `(.L_x_2939) ;  /* 0x000000000f087348 */ /* 0x000fea0003c00000 */
[----:B------:R-:W-:Y:S01]  /*bd60*/  NOP ;  /* 0x0000000000007918 */ /* 0x000fe20000000000 */
[----:B------:R-:W-:Y:S01]  /*bd70*/  ENDCOLLECTIVE ;  /* 0x000000000000791b */ /* 0x000fe20003800000 */
.L_x_2939:
[----:B------:R-:W-:Y:S05]  /*bd80*/  BSYNC B0 ;  /* 0x0000000000007941 */ /* 0x000fea0003800000 */
.L_x_2938:
[----:B------:R-:W-:Y:S05]  /*bd90*/  BRA `(.L_x_2940) ;  /* 0xffffffbc00c47947 */ /* 0x000fea000383ffff */
.L_x_2878:
[----:B------:R-:W-:Y:S01]  /*bda0*/  BSSY B0, `(.L_x_2941) ;  /* 0x0000005000007945 */ /* 0x000fe20003800000 */
[----:B------:R-:W-:-:S07]  /*bdb0*/  IMAD.MOV.U32 R15, RZ, RZ, -0x1 ;  /* 0xffffffffff0f7424 */ /* 0x000fce00078e00ff */
[----:B------:R-:W-:Y:S05]  /*bdc0*/  WARPSYNC.COLLECTIVE R15, `(.L_x_2942) ;  /* 0x000000000f087348 */ /* 0x000fea0003c00000 */
[----:B------:R-:W-:Y:S01]  /*bdd0*/  NOP ;  /* 0x0000000000007918 */ /* 0x000fe20000000000 */
[----:B------:R-:W-:Y:S01]  /*bde0*/  ENDCOLLECTIVE ;  /* 0x000000000000791b */ /* 0x000fe20003800000 */
.L_x_2942:
[----:B------:R-:W-:Y:S05]  /*bdf0*/  BSYNC B0 ;  /* 0x0000000000007941 */ /* 0x000fea0003800000 */
.L_x_2941:
[----:B------:R-:W-:Y:S05]  /*be00*/  BRA `(.L_x_2943) ;  /* 0xffffffc400747947 */ /* 0x000fea000383ffff */
.L_x_2890:
[----:B------:R-:W-:Y:S01]  /*be10*/  BSSY B0, `(.L_x_2944) ;  /* 0x0000005000007945 */ /* 0x000fe20003800000 */
[----:B------:R-:W-:-:S07]  /*be20*/  IMAD.MOV.U32 R15, RZ, RZ, -0x1 ;  /* 0xffffffffff0f7424 */ /* 0x000fce00078e00ff */
[----:B------:R-:W-:Y:S05]  /*be30*/  WARPSYNC.COLLECTIVE R15, `(.L_x_2945) ;  /* 0x000000000f087348 */ /* 0x000fea0003c00000 */
[----:B------:R-:W-:Y:S01]  /*be40*/  NOP ;  /* 0x0000000000007918 */ /* 0x000fe20000000000 */
[----:B------:R-:W-:Y:S01]  /*be50*/  ENDCOLLECTIVE ;  /* 0x000000000000791b */ /* 0x000fe20003800000 */
.L_x_2945:
[----:B------:R-:W-:Y:S05]  /*be60*/  BSYNC B0 ;  /* 0x0000000000007941 */ /* 0x000fea0003800000 */
.L_x_2944:
[----:B------:R-:W-:Y:S05]  /*be70*/  BRA `(.L_x_2946) ;  /* 0xffffffc800b07947 */ /* 0x000fea000383ffff */
.L_x_2910:
[----:B-1----:R1:W2:Y:S02]  /*be80*/  SYNCS.PHASECHK.TRANS64.TRYWAIT P0, [R15+URZ+0x26820], R2 ;  /* 0x026820020f0075a7 */ /* 0x0022a4000800017f */
[----:B--2---:R-:W-:Y:S05]  /*be90*/  @!P0 NANOSLEEP.SYNCS 0x989680 ;  /* 0x009896800000895d */ /* 0x004fea0003900000 */
[----:B------:R-:W2:Y:S02]  /*bea0*/  @!P0 SYNCS.PHASECHK.TRANS64 P0, [R15+URZ+0x26820], R2 ;  /* 0x026820020f0085a7 */ /* 0x000ea4000800007f */
[----:B--2---:R-:W-:Y:S05]  /*beb0*/  @!P0 BRA `(.L_x_2910) ;  /* 0xfffffffc00f08947 */ /* 0x004fea000383ffff */
[----:B------:R-:W-:Y:S05]  /*bec0*/  BRA `(.L_x_2947) ;  /* 0xffffffd800a07947 */ /* 0x000fea000383ffff */
.L_x_2914:
[----:B--2---:R2:W3:Y:S02]  /*bed0*/  SYNCS.PHASECHK.TRANS64.TRYWAIT P1, [R15+URZ+0x26840], R18 ;  /* 0x026840120f0075a7 */ /* 0x0044e4000802017f */
[----:B---3--:R-:W-:Y:S05]  /*bee0*/  @!P1 NANOSLEEP.SYNCS 0x989680 ;  /* 0x009896800000995d */ /* 0x008fea0003900000 */
[----:B------:R-:W3:Y:S02]  /*bef0*/  @!P1 SYNCS.PHASECHK.TRANS64 P1, [R15+URZ+0x26840], R18 ;  /* 0x026840120f0095a7 */ /* 0x000ee4000802007f */
[----:B---3--:R-:W-:Y:S05]  /*bf00*/  @!P1 BRA `(.L_x_2914) ;  /* 0xfffffffc00f09947 */ /* 0x008fea000383ffff */
[----:B------:R-:W-:Y:S05]  /*bf10*/  BRA `(.L_x_2948) ;  /* 0xffffffe000bc7947 */ /* 0x000fea000383ffff */
.L_x_2916:
[----:B-1----:R1:W3:Y:S02]  /*bf20*/  SYNCS.PHASECHK.TRANS64.TRYWAIT P1, [R15+URZ+0x26828], R18 ;  /* 0x026828120f0075a7 */ /* 0x0022e4000802017f */
[----:B---3--:R-:W-:Y:S05]  /*bf30*/  @!P1 NANOSLEEP.SYNCS 0x989680 ;  /* 0x009896800000995d */ /* 0x008fea0003900000 */
[----:B------:R-:W3:Y:S02]  /*bf40*/  @!P1 SYNCS.PHASECHK.TRANS64 P1, [R15+URZ+0x26828], R18 ;  /* 0x026828120f0095a7 */ /* 0x000ee4000802007f */
[----:B---3--:R-:W-:Y:S05]  /*bf50*/  @!P1 BRA `(.L_x_2916) ;  /* 0xfffffffc00f09947 */ /* 0x008fea000383ffff */
[----:B------:R-:W-:Y:S05]  /*bf60*/  BRA `(.L_x_2949) ;  /* 0xffffffe400787947 */ /* 0x000fea000383ffff */
.L_x_2918:
[----:B---3--:R3:W4:Y:S02]  /*bf70*/  SYNCS.PHASECHK.TRANS64.TRYWAIT P1, [R15+URZ+0x26848], R18 ;  /* 0x026848120f0075a7 */ /* 0x008724000802017f */
[----:B----4-:R-:W-:Y:S05]  /*bf80*/  @!P1 NANOSLEEP.SYNCS 0x989680 ;  /* 0x009896800000995d */ /* 0x010fea0003900000 */
[----:B------:R-:W4:Y:S02]  /*bf90*/  @!P1 SYNCS.PHASECHK.TRANS64 P1, [R15+URZ+0x26848], R18 ;  /* 0x026848120f0095a7 */ /* 0x000f24000802007f */
[----:B----4-:R-:W-:Y:S05]  /*bfa0*/  @!P1 BRA `(.L_x_2918) ;  /* 0xfffffffc00f09947 */ /* 0x010fea000383ffff */
[----:B------:R-:W-:Y:S05]  /*bfb0*/  BRA `(.L_x_2950) ;  /* 0xffffffe800347947 */ /* 0x000fea000383ffff */
.L_x_2920:
[----:B------:R-:W-:-:S07]  /*bfc0*/  SHF.L.U32 R4, R10, 0x1f, RZ ;  /* 0x0000001f0a047819 */ /* 0x000fce00000006ff */
.L_x_2951:
[----:B----4-:R4:W1:Y:S02]  /*bfd0*/  SYNCS.PHASECHK.TRANS64.TRYWAIT P1, [R15+URZ+0x26820], R4 ;  /* 0x026820040f0075a7 */ /* 0x010864000802017f */
[----:B-1----:R-:W-:Y:S05]  /*bfe0*/  @!P1 NANOSLEEP.SYNCS 0x989680 ;  /* 0x009896800000995d */ /* 0x002fea0003900000 */
[----:B------:R-:W1:Y:S02]  /*bff0*/  @!P1 SYNCS.PHASECHK.TRANS64 P1, [R15+URZ+0x26820], R4 ;  /* 0x026820040f0095a7 */ /* 0x000e64000802007f */
[----:B-1----:R-:W-:Y:S05]  /*c000*/  @!P1 BRA `(.L_x_2951) ;  /* 0xfffffffc00f09947 */ /* 0x002fea000383ffff */
[----:B------:R-:W-:Y:S05]  /*c010*/  BRA `(.L_x_2952) ;  /* 0xffffffe800d47947 */ /* 0x000fea000383ffff */
.L_x_2923:
[----:B----4-:R4:W1:Y:S02]  /*c020*/  SYNCS.PHASECHK.TRANS64.TRYWAIT P1, [R15+URZ+0x26840], R12 ;  /* 0x0268400c0f0075a7 */ /* 0x010864000802017f */
[----:B-1----:R-:W-:Y:S05]  /*c030*/  @!P1 NANOSLEEP.SYNCS 0x989680 ;  /* 0x009896800000995d */ /* 0x002fea0003900000 */
[----:B------:R-:W1:Y:S02]  /*c040*/  @!P1 SYNCS.PHASECHK.TRANS64 P1, [R15+URZ+0x26840], R12 ;  /* 0x0268400c0f0095a7 */ /* 0x000e64000802007f */
[----:B-1----:R-:W-:Y:S05]  /*c050*/  @!P1 BRA `(.L_x_2923) ;  /* 0xfffffffc00f09947 */ /* 0x002fea000383ffff */
[----:B------:R-:W-:Y:S05]  /*c060*/  BRA `(.L_x_2953) ;  /* 0xffffffec00ac7947 */ /* 0x000fea000383ffff */
.L_x_2925:
[----:B-1----:R1:W2:Y:S02]  /*c070*/  SYNCS.PHASECHK.TRANS64.TRYWAIT P1, [R15+URZ+0x26828], R12 ;  /* 0x0268280c0f0075a7 */ /* 0x0022a4000802017f */
[----:B--2---:R-:W-:Y:S05]  /*c080*/  @!P1 NANOSLEEP.SYNCS 0x989680 ;  /* 0x009896800000995d */ /* 0x004fea0003900000 */
[----:B------:R-:W2:Y:S02]  /*c090*/  @!P1 SYNCS.PHASECHK.TRANS64 P1, [R15+URZ+0x26828], R12 ;  /* 0x0268280c0f0095a7 */ /* 0x000ea4000802007f */
[----:B--2---:R-:W-:Y:S05]  /*c0a0*/  @!P1 BRA `(.L_x_2925) ;  /* 0xfffffffc00f09947 */ /* 0x004fea000383ffff */
[----:B------:R-:W-:Y:S05]  /*c0b0*/  BRA `(.L_x_2954) ;  /* 0xfffffff0005c7947 */ /* 0x000fea000383ffff */
.L_x_2927:
[----:B------:R1:W1:Y:S02]  /*c0c0*/  SYNCS.PHASECHK.TRANS64.TRYWAIT P0, [R3+URZ+0x26840], R0 ;  /* 0x02684000030075a7 */ /* 0x000264000800017f */
[----:B-1----:R-:W-:Y:S05]  /*c0d0*/  @!P0 NANOSLEEP.SYNCS 0x989680 ;  /* 0x009896800000895d */ /* 0x002fea0003900000 */
[----:B------:R-:W1:Y:S02]  /*c0e0*/  @!P0 SYNCS.PHASECHK.TRANS64 P0, [R3+URZ+0x26840], R0 ;  /* 0x02684000030085a7 */ /* 0x000e64000800007f */
[----:B-1----:R-:W-:Y:S05]  /*c0f0*/  @!P0 BRA `(.L_x_2927) ;  /* 0xfffffffc00f08947 */ /* 0x002fea000383ffff */
[----:B------:R-:W-:Y:S05]  /*c100*/  BRA `(.L_x_2955) ;  /* 0xfffffff400287947 */ /* 0x000fea000383ffff */
.L_x_2929:
[----:B------:R-:W-:Y:S01]  /*c110*/  BSSY B0, `(.L_x_2956) ;  /* 0x0000006000007945 */ /* 0x000fe20003800000 */
[----:B------:R-:W-:-:S07]  /*c120*/  IMAD.MOV.U32 R15, RZ, RZ, -0x1 ;  /* 0xffffffffff0f7424 */ /* 0x000fce00078e00ff */
[----:B------:R-:W-:Y:S05]  /*c130*/  WARPSYNC.COLLECTIVE R15, `(.L_x_2957) ;  /* 0x000000000f0c7348 */ /* 0x000fea0003c00000 */
[----:B------:R-:W-:Y:S02]  /*c140*/  ELECT P6, UR62, PT ;  /* 0x00000000003e782f */ /* 0x000fe400038c0000 */
[----:B------:R-:W-:Y:S01]  /*c150*/  MOV R14, UR62 ;  /* 0x0000003e000e7c02 */ /* 0x000fe20008000f00 */
[----:B------:R-:W-:Y:S10]  /*c160*/  ENDCOLLECTIVE ;  /* 0x000000000000791b */ /* 0x000ff40003800000 */
.L_x_2957:
[----:B------:R-:W-:Y:S05]  /*c170*/  BSYNC B0 ;  /* 0x0000000000007941 */ /* 0x000fea0003800000 */
.L_x_2956:
[----:B------:R-:W-:Y:S05]  /*c180*/  BRA `(.L_x_2958) ;  /* 0xfffffff400f47947 */ /* 0x000fea000383ffff */
.L_x_2931:
[----:B-1----:R1:W2:Y:S02]  /*c190*/  SYNCS.PHASECHK.TRANS64.TRYWAIT P0, [R7+URZ], R4 ;  /* 0x00000004070075a7 */ /* 0x0022a4000800017f */
[----:B--2---:R-:W-:Y:S05]  /*c1a0*/  @!P0 NANOSLEEP.SYNCS 0x989680 ;  /* 0x009896800000895d */ /* 0x004fea0003900000 */
[----:B------:R-:W2:Y:S02]  /*c1b0*/  @!P0 SYNCS.PHASECHK.TRANS64 P0, [R7+URZ], R4 ;  /* 0x00000004070085a7 */ /* 0x000ea4000800007f */
[----:B--2---:R-:W-:Y:S05]  /*c1c0*/  @!P0 BRA `(.L_x_2931) ;  /* 0xfffffffc00f08947 */ /* 0x004fea000383ffff */
[----:B------:R-:W-:Y:S05]  /*c1d0*/  BRA `(.L_x_2959) ;  /* 0xfffffff800347947 */ /* 0x000fea000383ffff */
.L_x_2932:
[----:B--2---:R2:W3:Y:S02]  /*c1e0*/  SYNCS.PHASECHK.TRANS64.TRYWAIT P0, [R3+URZ], R0 ;  /* 0x00000000030075a7 */ /* 0x0044e4000800017f */
[----:B---3--:R-:W-:Y:S05]  /*c1f0*/  @!P0 NANOSLEEP.SYNCS 0x989680 ;  /* 0x009896800000895d */ /* 0x008fea0003900000 */
[----:B------:R-:W3:Y:S02]  /*c200*/  @!P0 SYNCS.PHASECHK.TRANS64 P0, [R3+URZ], R0 ;  /* 0x00000000030085a7 */ /* 0x000ee4000800007f */
[----:B---3--:R-:W-:Y:S05]  /*c210*/  @!P0 BRA `(.L_x_2932) ;  /* 0xfffffffc00f08947 */ /* 0x008fea000383ffff */
[----:B------:R-:W-:Y:S05]  /*c220*/  BRA `(.L_x_2960) ;  /* 0xfffffff800287947 */ /* 0x000fea000383ffff */
.L_x_2934:
[----:B--2---:R2:W3:Y:S02]  /*c230*/  SYNCS.PHASECHK.TRANS64.TRYWAIT P0, [R5+URZ], R4 ;  /* 0x00000004050075a7 */ /* 0x0044e4000800017f */
[----:B---3--:R-:W-:Y:S05]  /*c240*/  @!P0 NANOSLEEP.SYNCS 0x989680 ;  /* 0x009896800000895d */ /* 0x008fea0003900000 */
[----:B------:R-:W3:Y:S02]  /*c250*/  @!P0 SYNCS.PHASECHK.TRANS64 P0, [R5+URZ], R4 ;  /* 0x00000004050085a7 */ /* 0x000ee4000800007f */
[----:B---3--:R-:W-:Y:S05]  /*c260*/  @!P0 BRA `(.L_x_2934) ;  /* 0xfffffffc00f08947 */ /* 0x008fea000383ffff */
[----:B------:R-:W-:Y:S05]  /*c270*/  BRA `(.L_x_2961) ;  /* 0xfffffff8002c7947 */ /* 0x000fea000383ffff */
.L_x_2962:
        /* <DEDUP_REMOVED lines=16> */
.L_x_6572:


//--------------------- .text._ZN7cutlass13device_kernelIN5flash11enable_sm90INS1_16FlashAttnBwdSm90INS1_25CollectiveMainloopBwdSm90ILi2ELi2ELi2EN4cute5tupleIJNS5_1CILi1EEES8_S8_EEENS6_IJNS7_ILi64EEENS7_ILi128EEENS7_ILi96EEEEEENS_10bfloat16_tEfNS_4arch4Sm90ELb1ELb0ELb1ELb1ELb0ELb1ELb0ELb0ELi2ELi1ELi2ELi1ELb1EEENS1_24CollectiveEpilogueBwdGQAISD_fSG_Li256ELb1ELb0EEENS1_25SingleTileBwdLPTSchedulerILb1ELi128ELb0EEEEEEEEEvNT_6ParamsE --------------------------
	.section	.text._ZN7cutlass13device_kernelIN5flash11enable_sm90INS1_16FlashAttnBwdSm90INS1_25CollectiveMainloopBwdSm90ILi2ELi2ELi2EN4cute5tupleIJNS5_1CILi1EEES8_S8_EEENS6_IJNS7_ILi64EEENS7_ILi128EEENS7_ILi96EEEEEENS_10bfloat16_tEfNS_4arch4Sm90ELb1ELb0ELb1ELb1ELb0ELb1ELb0ELb0ELi2ELi1ELi2ELi1ELb1EEENS1_24CollectiveEpilogueBwdGQAISD_fSG_Li256ELb1ELb0EEENS1_25SingleTileBwdLPTSchedulerILb1ELi128ELb0EEEEEEEEEvNT_6ParamsE,"ax",@progbits
	.align	128
.text._ZN7cutlass13device_kernelIN5flash11enable_sm90INS1_16FlashAttnBwdSm90INS1_25CollectiveMainloopBwdSm90ILi2ELi2ELi2EN4cute5tupleIJNS5_1CILi1EEES8_S8_EEENS6_IJNS7_ILi64EEENS7_ILi128EEENS7_ILi96EEEEEENS_10bfloat16_tEfNS_4arch4Sm90ELb1ELb0ELb1ELb1ELb0ELb1ELb0ELb0ELi2ELi1ELi2ELi1ELb1EEENS1_24CollectiveEpilogueBwdGQAISD_fSG_Li256ELb1ELb0EEENS1_25SingleTileBwdLPTSchedulerILb1ELi128ELb0EEEEEEEEEvNT_6ParamsE:
        .type           _ZN7cutlass13device_kernelIN5flash11enable_sm90INS1_16FlashAttnBwdSm90INS1_25CollectiveMainloopBwdSm90ILi2ELi2ELi2EN4cute5tupleIJNS5_1CILi1EEES8_S8_EEENS6_IJNS7_ILi64EEENS7_ILi128EEENS7_ILi96EEEEEENS_10bfloat16_tEfNS_4arch4Sm90ELb1ELb0ELb1ELb1ELb0ELb1ELb0ELb0ELi2ELi1ELi2ELi1ELb1EEENS1_24CollectiveEpilogueBwdGQAISD_fSG_Li256ELb1ELb0EEENS1_25SingleTileBwdLPTSchedulerILb1ELi128ELb0EEEEEEEEEvNT_6ParamsE,@function
        .size           _ZN7cutlass13device_kernelIN5flash11enable_sm90INS1_16FlashAttnBwdSm90INS1_25CollectiveMainloopBwdSm90ILi2ELi2ELi2EN4cute5tupleIJNS5_1CILi1EEES8_S8_EEENS6_IJNS7_ILi64EEENS7_ILi128EEENS7_ILi96EEEEEENS_10bfloat16_tEfNS_4arch4Sm90ELb1ELb0ELb1ELb1ELb0ELb1ELb0ELb0ELi2ELi1ELi2ELi1ELb1EEENS1_24CollectiveEpilogueBwdGQAISD_fSG_Li256ELb1ELb0EEENS1_25SingleTileBwdLPTSchedulerILb1ELi128ELb0EEEEEEEEEvNT_6ParamsE,(.L_x_6573 - _ZN7cutlass13device_kernelIN5flash11enable_sm90INS1_16FlashAttnBwdSm90INS1_25CollectiveMainloopBwdSm90ILi2ELi2ELi2EN4cute5tupleIJNS5_1CILi1EEES8_S8_EEENS6_IJNS7_ILi64EEENS7_ILi128EEENS7_ILi96EEEEEENS_10bfloat16_tEfNS_4arch4Sm90ELb1ELb0ELb1ELb1ELb0ELb1ELb0ELb0ELi2ELi1ELi2ELi1ELb1EEENS1_24CollectiveEpilogueBwdGQAISD_fSG_Li256ELb1ELb0EEENS1_25SingleTileBwdLPTSchedulerILb1ELi128ELb0EEEEEEEEEvNT_6ParamsE)
        .other          _ZN7cutlass13device_kernelIN5flash11enable_sm90INS1_16FlashAttnBwdSm90INS1_25CollectiveMainloopBwdSm90ILi2ELi2ELi2EN4cute5tupleIJNS5_1CILi1EEES8_S8_EEENS6_IJNS7_ILi64EEENS7_ILi128EEENS7_ILi96EEEEEENS_10bfloat16_tEfNS_4arch4Sm90ELb1ELb0ELb1ELb1ELb0ELb1ELb0ELb0ELi2ELi1ELi2ELi1ELb1EEENS1_24CollectiveEpilogueBwdGQAISD_fSG_Li256ELb1ELb0EEENS1_25SingleTileBwdLPTSchedulerILb1ELi128ELb0EEEEEEEEEvNT_6ParamsE,@"STO_CUDA_ENTRY STV_DEFAULT"
_ZN7cutlass13device_kernelIN5flash11enable_sm90INS1_16FlashAttnBwdSm90INS1_25CollectiveMainloopBwdSm90ILi2ELi2ELi2EN4cute5tupleIJNS5_1CILi1EEES8_S8_EEENS6_IJNS7_ILi64EEENS7_ILi128EEENS7_ILi96EEEEEENS_10bfloat16_tEfNS_4arch4Sm90ELb1ELb0ELb1ELb1ELb0ELb1ELb0ELb0ELi2ELi1ELi2ELi1ELb1EEENS1_24CollectiveEpilogueBwdGQAISD_fSG_Li256ELb1ELb0EEENS1_25SingleTileBwdLPTSchedulerILb1ELi128ELb0EEEEEEEEEvNT_6ParamsE:
        /* <DEDUP_REMOVED lines=24> */
.L_x_2964:
[----:B------:R-:W-:Y:S05]  /*0180*/  BSYNC B0 ;  /* 0x0000000000007941 */ /* 0x000fea0003800000 */
.L_x_2963:
        /* <DEDUP_REMOVED lines=37> */
.L_x_2965:
        /* <DEDUP_REMOVED lines=22> */
.L_x_2966:
[----:B------:R-:W-:Y:S01]  /*0540*/  PLOP3.LUT P0, PT, PT, PT, UP0, 0x80, 0x0 ;  /* 0x000000000000781c */ /* 0x000fe20003f0f008 */
[----:B------:R-:W-:Y:S01]  /*0550*/  NOP ;  /* 0x0000000000007918 */ /* 0x000fe20000000000 */
[----:B------:R-:W-:Y:S01]  /*0560*/  ULDC.64 UR46, c[0x0][0x208] ;  /* 0x00008200002e7ab9 */ /* 0x000fe20000000a00 */
[----:B------:R-:W-:Y:S01]  /*0570*/  BSSY B6, `(.L_x_2967) ;  /* 0x000099d000067945 */ /* 0x000fe20003800000 */
[----:B-12-4-:R-:W-:Y:S09]  /*0580*/  BAR.SYNC.DEFER_BLOCKING 0x0 ;  /* 0x0000000000007b1d */ /* 0x016ff20000010000 */
[----:B------:R-:W-:Y:S05]  /*0590*/  @!P0 BRA `(.L_x_2968) ;  /* 0x0000005400748947 */ /* 0x000fea0003800000 */
.L_x_2969:
        /* <DEDUP_REMOVED lines=32> */
.L_x_2970:
[----:B------:R-:W-:Y:S01]  /*07a0*/  ULDC UR7, c[0x0][0x8cc] ;  /* 0x0002330000077ab9 */ /* 0x000fe20000000800 */
[----:B------:R-:W-:Y:S01]  /*07b0*/  UMOV UR36, UR10 ;  /* 0x0000000a00247c82 */ /* 0x000fe20008000000 */
[----:B------:R-:W-:-:S11]  /*07c0*/  UISETP.NE.AND UP0, UPT, UR7, 0x1, UPT ;  /* 0x000000010700788c */ /* 0x000fd6000bf05270 */
[----:B------:R-:W-:Y:S02]  /*07d0*/  @UP0 ULDC.64 UR8, c[0x0][0x8d0] ;  /* 0x0002340000080ab9 */ /* 0x000fe40000000a00 */
[----:B------:R-:W-:-:S04]  /*07e0*/  UIMAD.WIDE.U32 UR4, UR10, UR8, URZ ;  /* 0x000000080a0472a5 */ /* 0x000fc8000f8e003f */
[----:B------:R-:W-:-:S04]  /*07f0*/  @UP0 USHF.R.U32.HI UR36, URZ, UR9, UR5 ;  /* 0x000000093f240299 */ /* 0x000fc80008011605 */
[----:B------:R-:W-:-:S12]  /*0800*/  UIMAD UR4, UR36, UR7, URZ ;  /* 0x00000007240472a4 */ /* 0x000fd8000f8e023f */
.L_x_2971:
        /* <DEDUP_REMOVED lines=23> */
.L_x_2972:
        /* <DEDUP_REMOVED lines=14> */
.L_x_2974:
[----:B------:R-:W-:-:S05]  /*0a60*/  ULDC UR4, c[0x0][0x8f4] ;  /* 0x00023d0000047ab9 */ /* 0x000fca0000000800 */
.L_x_2973:
        /* <DEDUP_REMOVED lines=22> */
.L_x_2976:
        /* <DEDUP_REMOVED lines=14> */
.L_x_2977:
        /* <DEDUP_REMOVED lines=11> */
.L_x_2978:
        /* <DEDUP_REMOVED lines=13> */
.L_x_2979:
        /* <DEDUP_REMOVED lines=84> */
.L_x_2982:
        /* <DEDUP_REMOVED lines=15> */
.L_x_2981:
        /* <DEDUP_REMOVED lines=22> */
.L_x_2984:
        /* <DEDUP_REMOVED lines=15> */
.L_x_2983:
[----:B------:R-:W-:Y:S01]  /*16b0*/  SHF.R.S32.HI R19, RZ, 0x1f, R18 ;  /* 0x0000001fff137819 */ /* 0x000fe20000011412 */
[----:B------:R-:W-:-:S03]  /*16c0*/  UMOV UR4, 0xffffffff ;  /* 0xffffffff00047882 */ /* 0x000fc60000000000 */
[----:B------:R-:W-:-:S04]  /*16d0*/  LEA.HI R0, R19, R18, RZ, 0x7 ;  /* 0x0000001213007211 */ /* 0x000fc800078f38ff */
[----:B------:R-:W-:Y:S01]  /*16e0*/  SHF.R.S32.HI R17, RZ, 0x7, R0 ;  /* 0x00000007ff117819 */ /* 0x000fe20000011400 */
[----:B------:R-:W-:Y:S06]  /*16f0*/  BRA.DIV UR4, `(.L_x_2985) ;  /* 0x0000008a04187947 */ /* 0x000fec000b800000 */
[----:B------:R1:W2:Y:S02]  /*1700*/  SHFL.IDX PT, R14, R17, RZ, 0x1f ;  /* 0x00001fff110e7589 */ /* 0x0002a400000e0000 */
.L_x_3071:
        /* <DEDUP_REMOVED lines=15> */
.L_x_2986:
        /* <DEDUP_REMOVED lines=19> */
.L_x_2988:
        /* <DEDUP_REMOVED lines=122> */
.L_x_2999:
[----:B------:R-:W-:-:S06]  /*20d0*/  UISETP.NE.AND UP0, UPT, UR9, 0x3, UPT ;  /* 0x000000030900788c */ /* 0x000fcc000bf05270 */
[----:B------:R-:W-:-:S13]  /*20e0*/  PLOP3.LUT P0, PT, PT, PT, UP0, 0x80, 0x0 ;  /* 0x000000000000781c */ /* 0x000fda0003f0f008 */
[----:B-1----:R-:W-:Y:S05]  /*20f0*/  @!P0 BRA `(.L_x_2989) ;  /* 0x0000000000048947 */ /* 0x002fea0003800000 */
[----:B------:R-:W-:Y:S01]  /*2100*/  BPT.TRAP 0x1 ;  /* 0x000000040000795c */ /* 0x000fe20000300000 */
.L_x_2989:
[----:B------:R-:W-:Y:S01]  /*2110*/  R2UR UR8, R235 ;  /* 0x00000000eb0872ca */ /* 0x000fe200000e0000 */
[----:B------:R-:W-:-:S05]  /*2120*/  IMAD.U32 R120, RZ, RZ, UR4 ;  /* 0x00000004ff787e24 */ /* 0x000fca000f8e00ff */
[----:B------:R-:W-:-:S07]  /*2130*/  SHF.L.U32 R120, R120, 0x1f, RZ ;  /* 0x0000001f78787819 */ /* 0x000fce00000006ff */
[----:B------:R-:W-:-:S09]  /*2140*/  ULEA UR8, UR5, UR8, 0x3 ;  /* 0x0000000805087291 */ /* 0x000fd2000f8e183f */
[----:B------:R1:W2:Y:S01]  /*2150*/  SYNCS.PHASECHK.TRANS64.TRYWAIT P1, [UR8+0x26810], R120 ;  /* 0x02681078ff0075a7 */ /* 0x0002a20008020148 */
[----:B------:R-:W-:Y:S05]  /*2160*/  @!P0 BRA `(.L_x_2990) ;  /* 0x0000000000048947 */ /* 0x000fea0003800000 */
[----:B------:R-:W-:Y:S01]  /*2170*/  BPT.TRAP 0x1 ;  /* 0x000000040000795c */ /* 0x000fe20000300000 */
.L_x_2990:
[----:B--2---:R-:W-:Y:S05]  /*2180*/  @P1 BRA `(.L_x_2991) ;  /* 0x0000000000081947 */ /* 0x004fea0003800000 */
[----:B------:R-:W2:Y:S02]  /*2190*/  SYNCS.PHASECHK.TRANS64.TRYWAIT P1, [UR8+0x26810], R120 ;  /* 0x02681078ff0075a7 */ /* 0x000ea40008020148 */
[----:B--2---:R-:W-:Y:S05]  /*21a0*/  @!P1 BRA `(.L_x_2992) ;  /* 0x0000007c00a09947 */ /* 0x004fea0003800000 */
.L_x_2991:
        /* <DEDUP_REMOVED lines=66> */
.L_x_2993:
[----:B------:R1:W1:Y:S01]  /*25d0*/  SYNCS.PHASECHK.TRANS64.TRYWAIT P1, [UR8+0x26830], R120 ;  /* 0x02683078ff0075a7 */ /* 0x0002620008020148 */
[----:B------:R-:W-:Y:S05]  /*25e0*/  @!P0 BRA `(.L_x_2994) ;  /* 0x0000000000048947 */ /* 0x000fea0003800000 */
[----:B------:R-:W-:Y:S01]  /*25f0*/  BPT.TRAP 0x1 ;  /* 0x000000040000795c */ /* 0x000fe20000300000 */
.L_x_2994:
        /* <DEDUP_REMOVED lines=50> */
.L_x_2995:
        /* <DEDUP_REMOVED lines=555> */
.L_x_2997:
        /* <DEDUP_REMOVED lines=45> */
.L_x_2998:
        /* <DEDUP_REMOVED lines=62> */
.L_x_2980:
[----:B------:R-:W-:Y:S05]  /*5280*/  @P0 BRA `(.L_x_2975) ;  /* 0x0000004c002c0947 */ /* 0x000fea0003800000 */
[----:B------:R-:W-:Y:S01]  /*5290*/  ULDC.64 UR4, c[0x0][0x878] ;  /* 0x00021e0000047ab9 */ /* 0x000fe20000000a00 */
[----:B-1----:R-:W1:Y:S01]  /*52a0*/  S2R R4, SR_TID.X ;  /* 0x0000000000047919 */ /* 0x002e620000002100 */
[----:B------:R-:W-:Y:S01]  /*52b0*/  UISETP.NE.U32.AND UP0, UPT, UR4, URZ, UPT ;  /* 0x0000003f0400728c */ /* 0x000fe2000bf05070 */
[----:B------:R-:W2:Y:S01]  /*52c0*/  S2UR UR9, SR_CgaCtaId ;  /* 0x00000000000979c3 */ /* 0x000ea20000008800 */
[----:B------:R-:W-:Y:S01]  /*52d0*/  UMOV UR8, 0x400 ;  /* 0x0000040000087882 */ /* 0x000fe20000000000 */
[----:B------:R-:W-:Y:S02]  /*52e0*/  UIMAD UR36, UR36, 0x3000, URZ ;  /* 0x00003000242478a4 */ /* 0x000fe4000f8e023f */
[----:B------:R-:W-:Y:S01]  /*52f0*/  UISETP.NE.AND.EX UP0, UPT, UR5, URZ, UPT, UP0 ;  /* 0x0000003f0500728c */ /* 0x000fe2000bf05300 */
[----:B------:R-:W-:Y:S01]  /*5300*/  ULDC.64 UR12, c[0x0][0x818] ;  /* 0x00020600000c7ab9 */ /* 0x000fe20000000a00 */
[----:B------:R-:W-:Y:S01]  /*5310*/  ULDC.64 UR14, c[0x0][0x840] ;  /* 0x00021000000e7ab9 */ /* 0x000fe20000000a00 */
[----:B------:R-:W-:-:S03]  /*5320*/  ULDC.64 UR16, c[0x0][0x848] ;  /* 0x0002120000107ab9 */ /* 0x000fc60000000a00 */
[----:B------:R-:W-:-:S05]  /*5330*/  PLOP3.LUT P0, PT, PT, PT, UP0, 0x80, 0x0 ;  /* 0x000000000000781c */ /* 0x000fca0003f0f008 */
[----:B------:R-:W-:Y:S02]  /*5340*/  @UP0 ULDC.64 UR4, c[0x0][0x878] ;  /* 0x00021e0000040ab9 */ /* 0x000fe40000000a00 */
[----:B------:R-:W-:-:S06]  /*5350*/  @UP0 UIMAD.WIDE UR4, UR39, 0x4, UR4 ;  /* 0x00000004270408a5 */ /* 0x000fcc000f8e0204 */
[----:B------:R-:W-:Y:S02]  /*5360*/  IMAD.U32 R2, RZ, RZ, UR4 ;  /* 0x00000004ff027e24 */ /* 0x000fe4000f8e00ff */
[----:B------:R-:W-:Y:S01]  /*5370*/  IMAD.U32 R3, RZ, RZ, UR5 ;  /* 0x00000005ff037e24 */ /* 0x000fe2000f8e00ff */
[----:B------:R-:W-:-:S04]  /*5380*/  ULDC UR5, c[0x0][0x850] ;  /* 0x0002140000057ab9 */ /* 0x000fc80000000800 */
[----:B------:R-:W3:Y:S01]  /*5390*/  @P0 LDG.E R2, desc[UR46][R2.64] ;  /* 0x0000002e02020981 */ /* 0x000ee2000c1e1900 */
[----:B-1----:R-:W-:Y:S01]  /*53a0*/  VIADD R5, R4, 0xffffff80 ;  /* 0xffffff8004057836 */ /* 0x002fe20000000000 */
[----:B------:R-:W-:Y:S01]  /*53b0*/  UISETP.NE.AND UP1, UPT, UR5, 0x1, UPT ;  /* 0x000000010500788c */ /* 0x000fe2000bf25270 */
[----:B------:R-:W-:Y:S03]  /*53c0*/  BSSY B0, `(.L_x_3000) ;  /* 0x0000056000007945 */ /* 0x000fe60003800000 */
[----:B------:R-:W-:-:S07]  /*53d0*/  SHF.R.S32.HI R0, RZ, 0x1f, R5 ;  /* 0x0000001fff007819 */ /* 0x000fce0000011405 */
[----:B------:R-:W-:Y:S01]  /*53e0*/  @UP1 ULDC UR10, c[0x0][0x858] ;  /* 0x00021600000a1ab9 */ /* 0x000fe20000000800 */
[----:B------:R-:W-:Y:S01]  /*53f0*/  BAR.SYNC.DEFER_BLOCKING 0x1, 0x100 ;  /* 0x0044000000007b1d */ /* 0x000fe20000010000 */
[----:B---3--:R-:W-:Y:S02]  /*5400*/  @P0 R2UR UR4, R2 ;  /* 0x00000000020402ca */ /* 0x008fe400000e0000 */
        /* <DEDUP_REMOVED lines=9> */
[----:B------:R-:W-:-:S03]  /*54a0*/  @UP0 ULEA.HI UR5, UR5, UR4, URZ, 0x7 ;  /* 0x0000000405050291 */ /* 0x000fc6000f8f383f */
[----:B------:R-:W-:Y:S01]  /*54b0*/  @UP1 ULDC UR4, c[0x0][0x854] ;  /* 0x0002150000041ab9 */ /* 0x000fe20000000800 */
[----:B------:R-:W-:Y:S02]  /*54c0*/  @UP0 USHF.R.S32.HI UR6, URZ, 0x7, UR5 ;  /* 0x000000073f060899 */ /* 0x000fe40008011405 */
[----:B------:R-:W-:Y:S02]  /*54d0*/  UIMAD.WIDE.U32 UR4, UR37, UR4, URZ ;  /* 0x00000004250472a5 */ /* 0x000fe4000f8e003f */
[----:B------:R-:W-:Y:S02]  /*54e0*/  @UP0 UIMAD UR6, UR6, 0x3000, URZ ;  /* 0x00003000060608a4 */ /* 0x000fe4000f8e023f */
[----:B------:R-:W-:Y:S02]  /*54f0*/  @UP1 USHF.R.U32.HI UR37, URZ, UR10, UR5 ;  /* 0x0000000a3f251299 */ /* 0x000fe40008011605 */
[----:B------:R-:W-:Y:S02]  /*5500*/  @UP0 USHF.R.S32.HI UR7, URZ, 0x1f, UR6 ;  /* 0x0000001f3f070899 */ /* 0x000fe40008011406 */
[----:B--2---:R-:W-:Y:S01]  /*5510*/  ULEA UR4, UR9, UR8, 0x18 ;  /* 0x0000000809047291 */ /* 0x004fe2000f8ec03f */
[----:B------:R-:W-:Y:S01]  /*5520*/  @!UP0 UMOV UR6, URZ ;  /* 0x0000003f00068c82 */ /* 0x000fe20008000000 */
[----:B------:R-:W-:-:S02]  /*5530*/  USHF.R.S32.HI UR5, URZ, 0x1f, UR37 ;  /* 0x0000001f3f057899 */ /* 0x000fc40008011425 */
[----:B------:R-:W-:Y:S02]  /*5540*/  UIADD3 UR8, UP1, UR36, UR6, URZ ;  /* 0x0000000624087290 */ /* 0x000fe4000ff3e03f */
[----:B------:R-:W-:Y:S01]  /*5550*/  LEA R0, R0, UR4, 0x2 ;  /* 0x0000000400007c11 */ /* 0x000fe2000f8e10ff */
[----:B------:R-:W-:Y:S01]  /*5560*/  @!UP0 UMOV UR7, URZ ;  /* 0x0000003f00078c82 */ /* 0x000fe20008000000 */
[----:B------:R-:W-:Y:S02]  /*5570*/  UIMAD UR6, UR5, UR12, URZ ;  /* 0x0000000c050672a4 */ /* 0x000fe4000f8e023f */
[----:B------:R-:W-:Y:S01]  /*5580*/  ULEA.HI.X.SX32 UR9, UR36, UR7, 0x1, UP1 ;  /* 0x0000000724097291 */ /* 0x000fe200088f0e3f */
[----:B------:R1:W-:Y:S01]  /*5590*/  STS.128 [R0], R24 ;  /* 0x0000001800007388 */ /* 0x0003e20000000c00 */
[----:B------:R-:W-:Y:S02]  /*55a0*/  UIMAD UR5, UR5, UR14, URZ ;  /* 0x0000000e050572a4 */ /* 0x000fe4000f8e023f */
[----:B------:R-:W-:Y:S01]  /*55b0*/  UIMAD UR10, UR37, UR13, UR6 ;  /* 0x0000000d250a72a4 */ /* 0x000fe2000f8e0206 */
[----:B------:R1:W-:Y:S01]  /*55c0*/  STS.128 [R0+0x800], R28 ;  /* 0x0008001c00007388 */ /* 0x0003e20000000c00 */
[----:B------:R-:W-:-:S02]  /*55d0*/  UIMAD.WIDE.U32 UR6, UR37, UR12, UR8 ;  /* 0x0000000c250672a5 */ /* 0x000fc4000f8e0008 */
[----:B------:R-:W-:Y:S01]  /*55e0*/  UIMAD UR12, UR37, UR15, UR5 ;  /* 0x0000000f250c72a4 */ /* 0x000fe2000f8e0205 */
[----:B------:R1:W-:Y:S01]  /*55f0*/  STS.128 [R0+0x1000], R32 ;  /* 0x0010002000007388 */ /* 0x0003e20000000c00 */
[----:B------:R-:W-:Y:S02]  /*5600*/  USHF.R.S32.HI UR5, URZ, 0x1f, UR39 ;  /* 0x0000001f3f057899 */ /* 0x000fe40008011427 */
[----:B------:R-:W-:Y:S01]  /*5610*/  UIMAD.WIDE.U32 UR8, UR37, UR14, UR8 ;  /* 0x0000000e250872a5 */ /* 0x000fe2000f8e0008 */
[----:B------:R1:W-:Y:S01]  /*5620*/  STS.128 [R0+0x1800], R36 ;  /* 0x0018002400007388 */ /* 0x0003e20000000c00 */
[----:B------:R-:W-:Y:S01]  /*5630*/  USEL UR5, UR5, URZ, !UP0 ;  /* 0x0000003f05057287 */ /* 0x000fe2000c000000 */
[----:B------:R-:W-:Y:S02]  /*5640*/  ULDC.64 UR14, c[0x0][0x820] ;  /* 0x00020800000e7ab9 */ /* 0x000fe40000000a00 */
[----:B------:R1:W-:Y:S01]  /*5650*/  STS.128 [R0+0x2000], R40 ;  /* 0x0020002800007388 */ /* 0x0003e20000000c00 */
[----:B------:R-:W-:-:S02]  /*5660*/  USEL UR39, UR39, URZ, !UP0 ;  /* 0x0000003f27277287 */ /* 0x000fc4000c000000 */
[----:B------:R-:W-:Y:S01]  /*5670*/  UIMAD UR11, UR5, UR14, URZ ;  /* 0x0000000e050b72a4 */ /* 0x000fe2000f8e023f */
[----:B------:R1:W-:Y:S01]  /*5680*/  STS.128 [R0+0x2800], R44 ;  /* 0x0028002c00007388 */ /* 0x0003e20000000c00 */
[----:B------:R-:W-:Y:S02]  /*5690*/  UIADD3 UR7, UR7, UR10, URZ ;  /* 0x0000000a07077290 */ /* 0x000fe4000fffe03f */
[----:B------:R-:W-:Y:S01]  /*56a0*/  UIMAD UR5, UR5, UR16, URZ ;  /* 0x00000010050572a4 */ /* 0x000fe2000f8e023f */
[----:B------:R1:W-:Y:S01]  /*56b0*/  STS.128 [R0+0x3000], R48 ;  /* 0x0030003000007388 */ /* 0x0003e20000000c00 */
[----:B------:R-:W-:Y:S02]  /*56c0*/  UIADD3 UR9, UR9, UR12, URZ ;  /* 0x0000000c09097290 */ /* 0x000fe4000fffe03f */
        /* <DEDUP_REMOVED lines=16> */
[----:B------:R-:W-:Y:S01]  /*57d0*/  @!PT LDS RZ, [RZ] ;  /* 0x00000000fffff984 */ /* 0x000fe20000000800 */
[----:B------:R-:W-:Y:S01]  /*57e0*/  @!PT LDS RZ, [RZ] ;  /* 0x00000000fffff984 */ /* 0x000fe20000000800 */
[----:B------:R-:W-:Y:S01]  /*57f0*/  @!PT LDS RZ, [RZ] ;  /* 0x00000000fffff984 */ /* 0x000fe20000000800 */
[----:B------:R-:W-:Y:S01]  /*5800*/  @!PT LDS RZ, [RZ] ;  /* 0x00000000fffff984 */ /* 0x000fe20000000800 */
[----:B------:R2:W-:Y:S06]  /*5810*/  MEMBAR.ALL.CTA ;  /* 0x0000000000007992 */ /* 0x0005ec0000008000 */
[----:B--2---:R-:W2:Y:S01]  /*5820*/  FENCE.VIEW.ASYNC.S ;  /* 0x00000000000073c6 */ /* 0x004ea20000000000 */
        /* <DEDUP_REMOVED lines=8> */
.L_x_3002:
[----:B------:R-:W-:Y:S01]  /*58b0*/  @P0 ELECT P1, URZ, PT ;  /* 0x00000000003f082f */ /* 0x000fe20003820000 */
[----:B------:R2:W-:-:S12]  /*58c0*/  UBLKRED.G.S.ADD.F32.RN [UR6], [UR4], UR5, desc[UR8] ;  /* 0x00000806040073bb */ /* 0x0005d800080a1405 */
[----:B------:R-:W-:Y:S02]  /*58d0*/  @P1 PLOP3.LUT P0, PT, P1, PT, PT, 0x8, 0x0 ;  /* 0x000000000000181c */ /* 0x000fe40000f0e170 */
[----:B------:R-:W-:-:S11]  /*58e0*/  PLOP3.LUT P1, PT, PT, PT, PT, 0x8, 0x0 ;  /* 0x000000000000781c */ /* 0x000fd60003f2e170 */
[----:B--2---:R-:W-:Y:S05]  /*58f0*/  @P0 BRA.U.ANY `(.L_x_3002) ;  /* 0xfffffffd00ec0947 */ /* 0x004fea000393ffff */
[----:B------:R0:W-:Y:S01]  /*5900*/  UTMACMDFLUSH ;  /* 0x00000000000079b7 */ /* 0x0001e20000000000 */
[----:B------:R-:W-:-:S04]  /*5910*/  DEPBAR.LE SB0, 0x0 ;  /* 0x000080000000791a */ /* 0x000fc80000000000 */
.L_x_3001:
[----:B------:R-:W-:Y:S05]  /*5920*/  BSYNC B0 ;  /* 0x0000000000007941 */ /* 0x000fea0003800000 */
.L_x_3000:
        /* <DEDUP_REMOVED lines=28> */
.L_x_3003:
        /* <DEDUP_REMOVED lines=8> */
.L_x_2968:
        /* <DEDUP_REMOVED lines=29> */
.L_x_3005:
[----:B------:R-:W-:Y:S01]  /*5d40*/  ULDC UR9, c[0x0][0x8cc] ;  /* 0x0002330000097ab9 */ /* 0x000fe20000000800 */
[----:B------:R-:W-:Y:S01]  /*5d50*/  UMOV UR7, UR8 ;  /* 0x0000000800077c82 */ /* 0x000fe20008000000 */
[----:B------:R-:W-:-:S11]  /*5d60*/  UISETP.NE.AND UP0, UPT, UR9, 0x1, UPT ;  /* 0x000000010900788c */ /* 0x000fd6000bf05270 */
[----:B------:R-:W-:Y:S02]  /*5d70*/  @UP0 ULDC.64 UR10, c[0x0][0x8d0] ;  /* 0x00023400000a0ab9 */ /* 0x000fe40000000a00 */
[----:B------:R-:W-:-:S04]  /*5d80*/  UIMAD.WIDE.U32 UR4, UR8, UR10, URZ ;  /* 0x0000000a080472a5 */ /* 0x000fc8000f8e003f */
[----:B------:R-:W-:-:S04]  /*5d90*/  @UP0 USHF.R.U32.HI UR7, URZ, UR11, UR5 ;  /* 0x0000000b3f070299 */ /* 0x000fc80008011605 */
[----:B------:R-:W-:-:S12]  /*5da0*/  UIMAD UR4, UR7, UR9, URZ ;  /* 0x00000009070472a4 */ /* 0x000fd8000f8e023f */
.L_x_3006:
        /* <DEDUP_REMOVED lines=23> */
.L_x_3007:
        /* <DEDUP_REMOVED lines=13> */
.L_x_3009:
[----:B------:R-:W-:-:S05]  /*5ff0*/  ULDC UR4, c[0x0][0x8f4] ;  /* 0x00023d0000047ab9 */ /* 0x000fca0000000800 */
.L_x_3008:
        /* <DEDUP_REMOVED lines=46> */
.L_x_3010:
        /* <DEDUP_REMOVED lines=13> */
.L_x_3011:
        /* <DEDUP_REMOVED lines=12> */
.L_x_3012:
        /* <DEDUP_REMOVED lines=54> */
.L_x_3015:
[----:B------:R-:W-:Y:S05]  /*67d0*/  BSYNC B0 ;  /* 0x0000000000007941 */ /* 0x000fea0003800000 */
.L_x_3014:
        /* <DEDUP_REMOVED lines=19> */
.L_x_3017:
[----:B------:R-:W-:Y:S05]  /*6910*/  BSYNC B0 ;  /* 0x0000000000007941 */ /* 0x000fea0003800000 */
.L_x_3016:
[----:B------:R-:W-:Y:S06]  /*6920*/  BAR.ARV 0xa, 0xa0 ;  /* 0x0282800000007b1d */ /* 0x000fec0000002000 */
[----:B------:R-:W-:Y:S04]  /*6930*/  BSSY B0, `(.L_x_3018) ;  /* 0x0000003000007945 */ /* 0x000fe80003800000 */
[----:B------:R-:W-:Y:S05]  /*6940*/  @!P0 BRA `(.L_x_3019) ;  /* 0x0000000000048947 */ /* 0x000fea0003800000 */
[----:B------:R-:W-:-:S04]  /*6950*/  DEPBAR.LE SB0, 0x0 ;  /* 0x000080000000791a */ /* 0x000fc80000000000 */
.L_x_3019:
[----:B------:R-:W-:Y:S05]  /*6960*/  BSYNC B0 ;  /* 0x0000000000007941 */ /* 0x000fea0003800000 */
.L_x_3018:
[----:B------:R-:W-:Y:S06]  /*6970*/  BAR.ARV 0xb, 0xa0 ;  /* 0x02c2800000007b1d */ /* 0x000fec0000002000 */
[----:B------:R-:W-:Y:S01]  /*6980*/  UIADD3 UR18, UR12, 0x1, URZ ;  /* 0x000000010c127890 */ /* 0x000fe2000fffe03f */
[----:B------:R-:W-:Y:S11]  /*6990*/  BRA `(.L_x_3020) ;  /* 0x0000000000047947 */ /* 0x000ff60003800000 */
.L_x_3013:
[----:B------:R-:W-:-:S05]  /*69a0*/  UMOV UR18, UR12 ;  /* 0x0000000c00127c82 */ /* 0x000fca0008000000 */
.L_x_3020:
        /* <DEDUP_REMOVED lines=22> */
.L_x_3033:
        /* <DEDUP_REMOVED lines=20> */
.L_x_3022:
[----:B------:R-:W-:Y:S05]  /*6c50*/  BSYNC B0 ;  /* 0x0000000000007941 */ /* 0x000fea0003800000 */
.L_x_3021:
        /* <DEDUP_REMOVED lines=13> */
.L_x_3024:
[----:B------:R-:W-:Y:S05]  /*6d30*/  BSYNC B0 ;  /* 0x0000000000007941 */ /* 0x000fea0003800000 */
.L_x_3023:
[----:B------:R-:W-:Y:S06]  /*6d40*/  BAR.ARV 0xa, 0xa0 ;  /* 0x0282800000007b1d */ /* 0x000fec0000002000 */
[----:B------:R-:W-:Y:S04]  /*6d50*/  BSSY B0, `(.L_x_3025) ;  /* 0x0000003000007945 */ /* 0x000fe80003800000 */
[----:B------:R-:W-:Y:S05]  /*6d60*/  @!P0 BRA `(.L_x_3026) ;  /* 0x0000000000048947 */ /* 0x000fea0003800000 */
[----:B------:R-:W-:-:S04]  /*6d70*/  DEPBAR.LE SB0, 0x0 ;  /* 0x000080000000791a */ /* 0x000fc80000000000 */
.L_x_3026:
[----:B------:R-:W-:Y:S05]  /*6d80*/  BSYNC B0 ;  /* 0x0000000000007941 */ /* 0x000fea0003800000 */
.L_x_3025:
        /* <DEDUP_REMOVED lines=13> */
.L_x_3028:
[----:B------:R-:W-:Y:S05]  /*6e60*/  BSYNC B0 ;  /* 0x0000000000007941 */ /* 0x000fea0003800000 */
.L_x_3027:
        /* <DEDUP_REMOVED lines=13> */
.L_x_3030:
[----:B------:R-:W-:Y:S05]  /*6f40*/  BSYNC B0 ;  /* 0x0000000000007941 */ /* 0x000fea0003800000 */
.L_x_3029:
[----:B------:R-:W-:Y:S01]  /*6f50*/  UIADD3 UR18, UR18, 0x2, URZ ;  /* 0x0000000212127890 */ /* 0x000fe2000fffe03f */
[----:B------:R-:W-:Y:S06]  /*6f60*/  BAR.ARV 0xa, 0xa0 ;  /* 0x0282800000007b1d */ /* 0x000fec0000002000 */
[----:B------:R-:W-:Y:S01]  /*6f70*/  UISETP.GE.AND UP0, UPT, UR18, UR7, UPT ;  /* 0x000000071200728c */ /* 0x000fe2000bf06270 */
[----:B------:R-:W-:Y:S04]  /*6f80*/  BSSY B0, `(.L_x_3031) ;  /* 0x0000003000007945 */ /* 0x000fe80003800000 */
[----:B------:R-:W-:Y:S06]  /*6f90*/  @!P0 BRA `(.L_x_3032) ;  /* 0x0000000000048947 */ /* 0x000fec0003800000 */
[----:B------:R-:W-:-:S04]  /*6fa0*/  DEPBAR.LE SB0, 0x0 ;  /* 0x000080000000791a */ /* 0x000fc80000000000 */
.L_x_3032:
[----:B------:R-:W-:Y:S05]  /*6fb0*/  BSYNC B0 ;  /* 0x0000000000007941 */ /* 0x000fea0003800000 */
.L_x_3031:
[----:B------:R-:W-:Y:S06]  /*6fc0*/  BAR.ARV 0xb, 0xa0 ;  /* 0x02c2800000007b1d */ /* 0x000fec0000002000 */
[----:B------:R-:W-:Y:S01]  /*6fd0*/  PLOP3.LUT P1, PT, PT, PT, UP0, 0x80, 0x0 ;  /* 0x000000000000781c */ /* 0x000fe20003f2f008 */
[----:B------:R-:W-:Y:S02]  /*6fe0*/  UIADD3 UR26, UR26, 0x3000, URZ ;  /* 0x000030001a1a7890 */ /* 0x000fe4000fffe03f */
[----:B------:R-:W-:-:S10]  /*6ff0*/  UIADD3 UR6, UR6, 0x3000, URZ ;  /* 0x0000300006067890 */ /* 0x000fd4000fffe03f */
[----:B------:R-:W-:Y:S05]  /*7000*/  @!P1 BRA `(.L_x_3033) ;  /* 0xfffffff800c09947 */ /* 0x000fea000383ffff */
[----:B------:R-:W-:Y:S05]  /*7010*/  BRA `(.L_x_2975) ;  /* 0x0000002c00c87947 */ /* 0x000fea0003800000 */
.L_x_3004:
        /* <DEDUP_REMOVED lines=22> */
.L_x_3034:
[----:B------:R-:W-:Y:S01]  /*7180*/  ULDC UR9, c[0x0][0x8cc] ;  /* 0x0002330000097ab9 */ /* 0x000fe20000000800 */
[----:B------:R-:W-:Y:S01]  /*7190*/  UMOV UR7, UR8 ;  /* 0x0000000800077c82 */ /* 0x000fe20008000000 */
[----:B------:R-:W-:-:S11]  /*71a0*/  UISETP.NE.AND UP0, UPT, UR9, 0x1, UPT ;  /* 0x000000010900788c */ /* 0x000fd6000bf05270 */
[----:B------:R-:W-:Y:S02]  /*71b0*/  @UP0 ULDC.64 UR10, c[0x0][0x8d0] ;  /* 0x00023400000a0ab9 */ /* 0x000fe40000000a00 */
[----:B------:R-:W-:-:S04]  /*71c0*/  UIMAD.WIDE.U32 UR4, UR8, UR10, URZ ;  /* 0x0000000a080472a5 */ /* 0x000fc8000f8e003f */
[----:B------:R-:W-:-:S04]  /*71d0*/  @UP0 USHF.R.U32.HI UR7, URZ, UR11, UR5 ;  /* 0x0000000b3f070299 */ /* 0x000fc80008011605 */
[----:B------:R-:W-:-:S12]  /*71e0*/  UIMAD UR4, UR7, UR9, URZ ;  /* 0x00000009070472a4 */ /* 0x000fd8000f8e023f */
.L_x_3035:
        /* <DEDUP_REMOVED lines=23> */
.L_x_3036:
        /* <DEDUP_REMOVED lines=14> */
.L_x_3038:
[----:B------:R-:W-:-:S05]  /*7440*/  ULDC UR4, c[0x0][0x8f4] ;  /* 0x00023d0000047ab9 */ /* 0x000fca0000000800 */
.L_x_3037:
        /* <DEDUP_REMOVED lines=60> */
.L_x_3040:
        /* <DEDUP_REMOVED lines=12> */
.L_x_3041:
[----:B------:R-:W-:Y:S05]  /*78d0*/  @!P2 BRA `(.L_x_3042) ;  /* 0x000000000014a947 */ /* 0x000fea0003800000 */
[----:B------:R-:W-:Y:S02]  /*78e0*/  IMAD.U32 R2, RZ, RZ, UR14 ;  /* 0x0000000eff027e24 */ /* 0x000fe4000f8e00ff */
[----:B------:R-:W-:-:S05]  /*78f0*/  IMAD.U32 R3, RZ, RZ, UR15 ;  /* 0x0000000fff037e24 */ /* 0x000fca000f8e00ff */
[----:B------:R-:W2:Y:S04]  /*7900*/  LDG.E R5, desc[UR46][R2.64] ;  /* 0x0000002e02057981 */ /* 0x000ea8000c1e1900 */
[----:B------:R-:W2:Y:S02]  /*7910*/  LDG.E R4, desc[UR46][R2.64+0x4] ;  /* 0x0000042e02047981 */ /* 0x000ea4000c1e1900 */
[----:B--2---:R-:W-:-:S07]  /*7920*/  IMAD.IADD R4, R4, 0x1, -R5 ;  /* 0x0000000104047824 */ /* 0x004fce00078e0a05 */
.L_x_3042:
        /* <DEDUP_REMOVED lines=62> */
.L_x_3072:
        /* <DEDUP_REMOVED lines=15> */
.L_x_3045:
        /* <DEDUP_REMOVED lines=122> */
.L_x_3056:
[----:B-123--:R-:W-:-:S04]  /*85a0*/  SHF.L.U32 R18, R10, 0x1f, RZ ;  /* 0x0000001f0a127819 */ /* 0x00efc800000006ff */
[----:B------:R-:W2:Y:S02]  /*85b0*/  SYNCS.PHASECHK.TRANS64.TRYWAIT P1, [R15+URZ+0x26840], R18 ;  /* 0x026840120f0075a7 */ /* 0x000ea4000802017f */
[----:B--2---:R-:W-:Y:S05]  /*85c0*/  @!P1 BRA `(.L_x_3048) ;  /* 0x0000001800dc9947 */ /* 0x004fea0003800000 */
.L_x_3073:
        /* <DEDUP_REMOVED lines=8> */
.L_x_3049:
        /* <DEDUP_REMOVED lines=44> */
.L_x_3074:
        /* <DEDUP_REMOVED lines=8> */
.L_x_3051:
        /* <DEDUP_REMOVED lines=44> */
.L_x_3075:
        /* <DEDUP_REMOVED lines=8> */
.L_x_3053:
        /* <DEDUP_REMOVED lines=38> */
.L_x_3077:
        /* <DEDUP_REMOVED lines=8> */
.L_x_3055:
        /* <DEDUP_REMOVED lines=44> */
.L_x_3047:
[----:B------:R-:W4:Y:S02]  /*9270*/  LDL.LU R4, [R1+0x4] ;  /* 0x0000040001047983 */ /* 0x000f240000300800 */
[----:B----4-:R-:W-:Y:S02]  /*9280*/  ISETP.NE.AND P1, PT, R4, RZ, PT ;  /* 0x000000ff0400720c */ /* 0x010fe40003f25270 */
[----:B------:R4:W5:Y:S11]  /*9290*/  LDL R4, [R1] ;  /* 0x0000000001047983 */ /* 0x0009760000100800 */
[----:B----4-:R-:W-:Y:S05]  /*92a0*/  @!P1 BRA `(.L_x_3046) ;  /* 0x0000000400949947 */ /* 0x010fea0003800000 */
[----:B------:R-:W-:-:S04]  /*92b0*/  SHF.L.U32 R12, R10, 0x1f, RZ ;  /* 0x0000001f0a0c7819 */ /* 0x000fc800000006ff */
[----:B------:R-:W4:Y:S02]  /*92c0*/  SYNCS.PHASECHK.TRANS64.TRYWAIT P1, [R15+URZ+0x26840], R12 ;  /* 0x0268400c0f0075a7 */ /* 0x000f24000802017f */
[----:B----4-:R-:W-:Y:S05]  /*92d0*/  @!P1 BRA `(.L_x_3057) ;  /* 0x0000000c00ec9947 */ /* 0x010fea0003800000 */
.L_x_3078:
        /* <DEDUP_REMOVED lines=8> */
.L_x_3058:
        /* <DEDUP_REMOVED lines=41> */
.L_x_3079:
        /* <DEDUP_REMOVED lines=8> */
.L_x_3060:
        /* <DEDUP_REMOVED lines=41> */
.L_x_3046:
[----:B------:R-:W1:Y:S01]  /*9900*/  S2R R0, SR_TID.X ;  /* 0x0000000000007919 */ /* 0x000e620000002100 */
[----:B------:R-:W-:Y:S01]  /*9910*/  IMAD R3, R16, 0x8, R15 ;  /* 0x0000000810037824 */ /* 0x000fe200078e020f */
[----:B-1----:R-:W-:Y:S02]  /*9920*/  LOP3.LUT R2, R0, 0x7f, RZ, 0xc0, !PT ;  /* 0x0000007f00027812 */ /* 0x002fe400078ec0ff */
[----:B------:R-:W-:Y:S02]  /*9930*/  SHF.L.U32 R0, R10, 0x1f, RZ ;  /* 0x0000001f0a007819 */ /* 0x000fe400000006ff */
[----:B------:R-:W-:Y:S02]  /*9940*/  ISETP.NE.AND P1, PT, R2, RZ, PT ;  /* 0x000000ff0200720c */ /* 0x000fe40003f25270 */
[----:B------:R-:W1:Y:S02]  /*9950*/  SYNCS.PHASECHK.TRANS64.TRYWAIT P0, [R3+URZ+0x26840], R0 ;  /* 0x02684000030075a7 */ /* 0x000e64000800017f */
[----:B-1----:R-:W-:Y:S09]  /*9960*/  @!P0 BRA `(.L_x_3061) ;  /* 0x0000000800708947 */ /* 0x002ff20003800000 */
.L_x_3080:
[----:B------:R-:W-:Y:S05]  /*9970*/  @P1 BRA `(.L_x_3062) ;  /* 0x0000000000181947 */ /* 0x000fea0003800000 */
[----:B------:R-:W1:Y:S01]  /*9980*/  S2R R2, SR_TID.X ;  /* 0x0000000000027919 */ /* 0x000e620000002100 */
[----:B------:R-:W-:-:S04]  /*9990*/  IMAD.MOV.U32 R0, RZ, RZ, 0x3100 ;  /* 0x00003100ff007424 */ /* 0x000fc800078e00ff */
[----:B------:R1:W-:Y:S02]  /*99a0*/  SYNCS.ARRIVE.TRANS64 RZ, [R3+URZ+0x26830], R0 ;  /* 0x0268300003ff79a7 */ /* 0x0003e4000800003f */
[----:B-1----:R-:W-:-:S13]  /*99b0*/  LOP3.LUT P0, RZ, R2, 0x1f, RZ, 0xc0, !PT ;  /* 0x0000001f02ff7812 */ /* 0x002fda000780c0ff */
[----:B------:R-:W-:Y:S05]  /*99c0*/  @!P0 BRA `(.L_x_3062) ;  /* 0x0000000000048947 */ /* 0x000fea0003800000 */
[----:B------:R-:W-:Y:S01]  /*99d0*/  BPT.TRAP 0x1 ;  /* 0x000000040000795c */ /* 0x000fe20000300000 */
.L_x_3062:
        /* <DEDUP_REMOVED lines=48> */
.L_x_3043:
[----:B------:R-:W-:Y:S05]  /*9ce0*/  BSYNC B0 ;  /* 0x0000000000007941 */ /* 0x000fea0003800000 */
.L_x_3039:
[----:B------:R-:W-:-:S03]  /*9cf0*/  UMOV UR7, 0xffffffff ;  /* 0xffffffff00077882 */ /* 0x000fc60000000000 */
[----:B------:R-:W-:Y:S05]  /*9d00*/  BRA.DIV UR7, `(.L_x_3063) ;  /* 0x00000006079c7947 */ /* 0x000fea000b800000 */
[----:B------:R-:W-:-:S13]  /*9d10*/  ELECT P6, URZ, PT ;  /* 0x00000000003f782f */ /* 0x000fda00038c0000 */
.L_x_3083:
[----:B------:R-:W-:Y:S05]  /*9d20*/  @!P6 BRA `(.L_x_2975) ;  /* 0x000000000084e947 */ /* 0x000fea0003800000 */
[----:B------:R-:W-:-:S06]  /*9d30*/  ULOP3.LUT UR7, UR38, 0x2, URZ, 0xfc, !UPT ;  /* 0x0000000226077892 */ /* 0x000fcc000f8efc3f */
[----:B------:R-:W-:-:S05]  /*9d40*/  IMAD.U32 R0, RZ, RZ, UR7 ;  /* 0x00000007ff007e24 */ /* 0x000fca000f8e00ff */
[----:B------:R-:W-:-:S13]  /*9d50*/  ISETP.NE.AND P2, PT, R0, 0x3, PT ;  /* 0x000000030000780c */ /* 0x000fda0003f45270 */
[----:B------:R-:W-:Y:S05]  /*9d60*/  @!P2 BRA `(.L_x_3064) ;  /* 0x000000000004a947 */ /* 0x000fea0003800000 */
[----:B------:R-:W-:Y:S01]  /*9d70*/  BPT.TRAP 0x1 ;  /* 0x000000040000795c */ /* 0x000fe20000300000 */
.L_x_3064:
        /* <DEDUP_REMOVED lines=15> */
.L_x_3084:
[----:B------:R-:W2:Y:S02]  /*9e70*/  SYNCS.PHASECHK.TRANS64.TRYWAIT P0, [R3+URZ], R0 ;  /* 0x00000000030075a7 */ /* 0x000ea4000800017f */
[----:B--2---:R-:W-:Y:S05]  /*9e80*/  @!P0 BRA `(.L_x_3066) ;  /* 0x0000000400708947 */ /* 0x004fea0003800000 */
.L_x_3085:
[----:B------:R-:W-:Y:S05]  /*9e90*/  @!P2 BRA `(.L_x_3067) ;  /* 0x000000000004a947 */ /* 0x000fea0003800000 */
[----:B------:R-:W-:Y:S01]  /*9ea0*/  BPT.TRAP 0x1 ;  /* 0x000000040000795c */ /* 0x000fe20000300000 */
.L_x_3067:
[----:B--2---:R-:W-:-:S04]  /*9eb0*/  VIADD R3, R8, 0x26840 ;  /* 0x0002684008037836 */ /* 0x004fc80000000000 */
[----:B------:R-:W-:-:S04]  /*9ec0*/  IMAD R5, R2, 0x8, R3 ;  /* 0x0000000802057824 */ /* 0x000fc800078e0203 */
[----:B------:R-:W2:Y:S02]  /*9ed0*/  SYNCS.PHASECHK.TRANS64.TRYWAIT P0, [R5+URZ], R4 ;  /* 0x00000004050075a7 */ /* 0x000ea4000800017f */
[----:B--2---:R-:W-:Y:S05]  /*9ee0*/  @!P0 BRA `(.L_x_3068) ;  /* 0x00000004006c8947 */ /* 0x004fea0003800000 */
.L_x_3086:
[----:B------:R-:W-:-:S07]  /*9ef0*/  IMAD R3, R6, 0x8, R3 ;  /* 0x0000000806037824 */ /* 0x000fce00078e0203 */
.L_x_3069:
[----:B---3--:R3:W4:Y:S02]  /*9f00*/  SYNCS.PHASECHK.TRANS64.TRYWAIT P0, [R3+URZ], R0 ;  /* 0x00000000030075a7 */ /* 0x008724000800017f */
[----:B----4-:R-:W-:Y:S05]  /*9f10*/  @!P0 NANOSLEEP.SYNCS 0x989680 ;  /* 0x009896800000895d */ /* 0x010fea0003900000 */
[----:B------:R-:W4:Y:S02]  /*9f20*/  @!P0 SYNCS.PHASECHK.TRANS64 P0, [R3+URZ], R0 ;  /* 0x00000000030085a7 */ /* 0x000f24000800007f */
[----:B----4-:R-:W-:Y:S05]  /*9f30*/  @!P0 BRA `(.L_x_3069) ;  /* 0xfffffffc00f08947 */ /* 0x010fea000383ffff */
.L_x_2975:
[----:B------:R-:W-:Y:S05]  /*9f40*/  BSYNC B6 ;  /* 0x0000000000067941 */ /* 0x000fea0003800000 */
.L_x_2967:
[----:B------:R-:W-:Y:S05]  /*9f50*/  EXIT ;  /* 0x000000000000794d */ /* 0x000fea0003800000 */
.L_x_2985:
[----:B------:R-:W-:Y:S02]  /*9f60*/  IMAD.MOV.U32 R13, RZ, RZ, R17 ;  /* 0x000000ffff0d7224 */ /* 0x000fe400078e0011 */
[----:B------:R-:W-:Y:S02]  /*9f70*/  IMAD.MOV.U32 R12, RZ, RZ, RZ ;  /* 0x000000ffff0c7224 */ /* 0x000fe400078e00ff */
[----:B------:R-:W-:Y:S02]  /*9f80*/  IMAD.MOV.U32 R11, RZ, RZ, 0x1f ;  /* 0x0000001fff0b7424 */ /* 0x000fe400078e00ff */
[----:B------:R-:W-:-:S07]  /*9f90*/  IMAD.MOV.U32 R15, RZ, RZ, -0x1 ;  /* 0xffffffffff0f7424 */ /* 0x000fce00078e00ff */
[----:B------:R-:W-:Y:S05]  /*9fa0*/  WARPSYNC.COLLECTIVE R15, `(.L_x_3070) ;  /* 0x000000000f087348 */ /* 0x000fea0003c00000 */
[----:B------:R1:W2:Y:S02]  /*9fb0*/  SHFL.IDX P6, R14, R13, R12, R11 ;  /* 0x0000000c0d0e7389 */ /* 0x0002a400000c000b */
[----:B-12---:R-:W-:Y:S01]  /*9fc0*/  ENDCOLLECTIVE ;  /* 0x000000000000791b */ /* 0x006fe20003800000 */
.L_x_3070:
[----:B------:R-:W-:Y:S05]  /*9fd0*/  BRA `(.L_x_3071) ;  /* 0xffffff7400cc7947 */ /* 0x000fea000383ffff */
.L_x_2987:
[----:B--2---:R2:W3:Y:S02]  /*9fe0*/  SYNCS.PHASECHK.TRANS64.TRYWAIT P0, [R235+URZ+0x26800], R4 ;  /* 0x02680004eb0075a7 */ /* 0x0044e4000800017f */
[----:B---3--:R-:W-:Y:S05]  /*9ff0*/  @!P0 NANOSLEEP.SYNCS 0x989680 ;  /* 0x009896800000895d */ /* 0x008fea0003900000 */
[----:B------:R-:W3:Y:S02]  /*a000*/  @!P0 SYNCS.PHASECHK.TRANS64 P0, [R235+URZ+0x26800], R4 ;  /* 0x02680004eb0085a7 */ /* 0x000ee4000800007f */
[----:B---3--:R-:W-:Y:S05]  /*a010*/  @!P0 BRA `(.L_x_2987) ;  /* 0xfffffffc00f08947 */ /* 0x008fea000383ffff */
[----:B------:R-:W-:Y:S05]  /*a020*/  BRA `(.L_x_2986) ;  /* 0xffffff7400f47947 */ /* 0x000fea000383ffff */
.L_x_2992:
[----:B--2---:R-:W-:-:S04]  /*a030*/  IMAD.U32 R5, RZ, RZ, UR8 ;  /* 0x00000008ff057e24 */ /* 0x004fc8000f8e00ff */
[----:B------:R2:W3:Y:S03]  /*a040*/  SYNCS.PHASECHK.TRANS64.TRYWAIT P1, [R5+URZ+0x26810], R120 ;  /* 0x02681078050075a7 */ /* 0x0004e6000802017f */
[----:B---3--:R-:W-:Y:S05]  /*a050*/  @!P1 NANOSLEEP.SYNCS 0x989680 ;  /* 0x009896800000995d */ /* 0x008fea0003900000 */
[----:B------:R-:W3:Y:S02]  /*a060*/  @!P1 SYNCS.PHASECHK.TRANS64 P1, [R5+URZ+0x26810], R120 ;  /* 0x02681078050095a7 */ /* 0x000ee4000802007f */
[----:B---3--:R-:W-:Y:S05]  /*a070*/  @!P1 BRA `(.L_x_2992) ;  /* 0xfffffffc00ec9947 */ /* 0x008fea000383ffff */
[----:B------:R-:W-:Y:S05]  /*a080*/  BRA `(.L_x_2991) ;  /* 0xffffff8000487947 */ /* 0x000fea000383ffff */
.L_x_2996:
[----:B------:R-:W-:-:S04]  /*a090*/  IMAD.U32 R121, RZ, RZ, UR8 ;  /* 0x00000008ff797e24 */ /* 0x000fc8000f8e00ff */
[----:B------:R1:W1:Y:S03]  /*a0a0*/  SYNCS.PHASECHK.TRANS64.TRYWAIT P1, [R121+URZ+0x26830], R120 ;  /* 0x02683078790075a7 */ /* 0x000266000802017f */
[----:B-1----:R-:W-:Y:S05]  /*a0b0*/  @!P1 NANOSLEEP.SYNCS 0x989680 ;  /* 0x009896800000995d */ /* 0x002fea0003900000 */
[----:B------:R-:W1:Y:S02]  /*a0c0*/  @!P1 SYNCS.PHASECHK.TRANS64 P1, [R121+URZ+0x26830], R120 ;  /* 0x02683078790095a7 */ /* 0x000e64000802007f */
[----:B-1----:R-:W-:Y:S05]  /*a0d0*/  @!P1 BRA `(.L_x_2996) ;  /* 0xfffffffc00ec9947 */ /* 0x002fea000383ffff */
[----:B------:R-:W-:Y:S05]  /*a0e0*/  BRA `(.L_x_2995) ;  /* 0xffffff88000c7947 */ /* 0x000fea000383ffff */
.L_x_3044:
[----:B-1----:R1:W2:Y:S02]  /*a0f0*/  SYNCS.PHASECHK.TRANS64.TRYWAIT P0, [R15+URZ+0x26820], R2 ;  /* 0x026820020f0075a7 */ /* 0x0022a4000800017f */
[----:B--2---:R-:W-:Y:S05]  /*a100*/  @!P0 NANOSLEEP.SYNCS 0x989680 ;  /* 0x009896800000895d */ /* 0x004fea0003900000 */
[----:B------:R-:W2:Y:S02]  /*a110*/  @!P0 SYNCS.PHASECHK.TRANS64 P0, [R15+URZ+0x26820], R2 ;  /* 0x026820020f0085a7 */ /* 0x000ea4000800007f */
[----:B--2---:R-:W-:Y:S05]  /*a120*/  @!P0 BRA `(.L_x_3044) ;  /* 0xfffffffc00f08947 */ /* 0x004fea000383ffff */
[----:B------:R-:W-:Y:S05]  /*a130*/  BRA `(.L_x_3072) ;  /* 0xffffffd800f47947 */ /* 0x000fea000383ffff */
.L_x_3048:
[----:B--2---:R2:W3:Y:S02]  /*a140*/  SYNCS.PHASECHK.TRANS64.TRYWAIT P1, [R15+URZ+0x26840], R18 ;  /* 0x026840120f0075a7 */ /* 0x0044e4000802017f */
[----:B---3--:R-:W-:Y:S05]  /*a150*/  @!P1 NANOSLEEP.SYNCS 0x989680 ;  /* 0x009896800000995d */ /* 0x008fea0003900000 */
[----:B------:R-:W3:Y:S02]  /*a160*/  @!P1 SYNCS.PHASECHK.TRANS64 P1, [R15+URZ+0x26840], R18 ;  /* 0x026840120f0095a7 */ /* 0x000ee4000802007f */
[----:B---3--:R-:W-:Y:S05]  /*a170*/  @!P1 BRA `(.L_x_3048) ;  /* 0xfffffffc00f09947 */ /* 0x008fea000383ffff */
[----:B------:R-:W-:Y:S05]  /*a180*/  BRA `(.L_x_3073) ;  /* 0xffffffe400107947 */ /* 0x000fea000383ffff */
.L_x_3050:
[----:B-1----:R1:W3:Y:S02]  /*a190*/  SYNCS.PHASECHK.TRANS64.TRYWAIT P1, [R15+URZ+0x26828], R18 ;  /* 0x026828120f0075a7 */ /* 0x0022e4000802017f */
[----:B---3--:R-:W-:Y:S05]  /*a1a0*/  @!P1 NANOSLEEP.SYNCS 0x989680 ;  /* 0x009896800000995d */ /* 0x008fea0003900000 */
[----:B------:R-:W3:Y:S02]  /*a1b0*/  @!P1 SYNCS.PHASECHK.TRANS64 P1, [R15+URZ+0x26828], R18 ;  /* 0x026828120f0095a7 */ /* 0x000ee4000802007f */
[----:B---3--:R-:W-:Y:S05]  /*a1c0*/  @!P1 BRA `(.L_x_3050) ;  /* 0xfffffffc00f09947 */ /* 0x008fea000383ffff */
[----:B------:R-:W-:Y:S05]  /*a1d0*/  BRA `(.L_x_3074) ;  /* 0xffffffe400cc7947 */ /* 0x000fea000383ffff */
.L_x_3052:
[----:B---3--:R3:W4:Y:S02]  /*a1e0*/  SYNCS.PHASECHK.TRANS64.TRYWAIT P1, [R15+URZ+0x26848], R18 ;  /* 0x026848120f0075a7 */ /* 0x008724000802017f */
[----:B----4-:R-:W-:Y:S05]  /*a1f0*/  @!P1 NANOSLEEP.SYNCS 0x989680 ;  /* 0x009896800000995d */ /* 0x010fea0003900000 */
[----:B------:R-:W4:Y:S02]  /*a200*/  @!P1 SYNCS.PHASECHK.TRANS64 P1, [R15+URZ+0x26848], R18 ;  /* 0x026848120f0095a7 */ /* 0x000f24000802007f */
[----:B----4-:R-:W-:Y:S05]  /*a210*/  @!P1 BRA `(.L_x_3052) ;  /* 0xfffffffc00f09947 */ /* 0x010fea000383ffff */
[----:B------:R-:W-:Y:S05]  /*a220*/  BRA `(.L_x_3075) ;  /* 0xffffffe800887947 */ /* 0x000fea000383ffff */
.L_x_3054:
[----:B------:R-:W-:-:S07]  /*a230*/  SHF.L.U32 R4, R10, 0x1f, RZ ;  /* 0x0000001f0a047819 */ /* 0x000fce00000006ff */
.L_x_3076:
[----:B----4-:R4:W1:Y:S02]  /*a240*/  SYNCS.PHASECHK.TRANS64.TRYWAIT P1, [R15+URZ+0x26820], R4 ;  /* 0x026820040f0075a7 */ /* 0x010864000802017f */
[----:B-1----:R-:W-:Y:S05]  /*a250*/  @!P1 NANOSLEEP.SYNCS 0x989680 ;  /* 0x009896800000995d */ /* 0x002fea0003900000 */
[----:B------:R-:W1:Y:S02]  /*a260*/  @!P1 SYNCS.PHASECHK.TRANS64 P1, [R15+URZ+0x26820], R4 ;  /* 0x026820040f0095a7 */ /* 0x000e64000802007f */
[----:B-1----:R-:W-:Y:S05]  /*a270*/  @!P1 BRA `(.L_x_3076) ;  /* 0xfffffffc00f09947 */ /* 0x002fea000383ffff */
[----:B------:R-:W-:Y:S05]  /*a280*/  BRA `(.L_x_3077) ;  /* 0xffffffec00287947 */ /* 0x000fea000383ffff */
.L_x_3057:
[----:B----4-:R4:W1:Y:S02]  /*a290*/  SYNCS.PHASECHK.TRANS64.TRYWAIT P1, [R15+URZ+0x26840], R12 ;  /* 0x0268400c0f0075a7 */ /* 0x010864000802017f */
[----:B-1----:R-:W-:Y:S05]  /*a2a0*/  @!P1 NANOSLEEP.SYNCS 0x989680 ;  /* 0x009896800000995d */ /* 0x002fea0003900000 */
[----:B------:R-:W1:Y:S02]  /*a2b0*/  @!P1 SYNCS.PHASECHK.TRANS64 P1, [R15+URZ+0x26840], R12 ;  /* 0x0268400c0f0095a7 */ /* 0x000e64000802007f */
[----:B-1----:R-:W-:Y:S05]  /*a2c0*/  @!P1 BRA `(.L_x_3057) ;  /* 0xfffffffc00f09947 */ /* 0x002fea000383ffff */
[----:B------:R-:W-:Y:S05]  /*a2d0*/  BRA `(.L_x_3078) ;  /* 0xfffffff000007947 */ /* 0x000fea000383ffff */
.L_x_3059:
[----:B-1----:R1:W2:Y:S02]  /*a2e0*/  SYNCS.PHASECHK.TRANS64.TRYWAIT P1, [R15+URZ+0x26828], R12 ;  /* 0x0268280c0f0075a7 */ /* 0x0022a4000802017f */
[----:B--2---:R-:W-:Y:S05]  /*a2f0*/  @!P1 NANOSLEEP.SYNCS 0x989680 ;  /* 0x009896800000995d */ /* 0x004fea0003900000 */
[----:B------:R-:W2:Y:S02]  /*a300*/  @!P1 SYNCS.PHASECHK.TRANS64 P1, [R15+URZ+0x26828], R12 ;  /* 0x0268280c0f0095a7 */ /* 0x000ea4000802007f */
[----:B--2---:R-:W-:Y:S05]  /*a310*/  @!P1 BRA `(.L_x_3059) ;  /* 0xfffffffc00f09947 */ /* 0x004fea000383ffff */
[----:B------:R-:W-:Y:S05]  /*a320*/  BRA `(.L_x_3079) ;  /* 0xfffffff000b07947 */ /* 0x000fea000383ffff */
.L_x_3061:
[----:B------:R1:W1:Y:S02]  /*a330*/  SYNCS.PHASECHK.TRANS64.TRYWAIT P0, [R3+URZ+0x26840], R0 ;  /* 0x02684000030075a7 */ /* 0x000264000800017f */
[----:B-1----:R-:W-:Y:S05]  /*a340*/  @!P0 NANOSLEEP.SYNCS 0x989680 ;  /* 0x009896800000895d */ /* 0x002fea0003900000 */
[----:B------:R-:W1:Y:S02]  /*a350*/  @!P0 SYNCS.PHASECHK.TRANS64 P0, [R3+URZ+0x26840], R0 ;  /* 0x02684000030085a7 */ /* 0x000e64000800007f */
[----:B-1----:R-:W-:Y:S05]  /*a360*/  @!P0 BRA `(.L_x_3061) ;  /* 0xfffffffc00f08947 */ /* 0x002fea000383ffff */
[----:B------:R-:W-:Y:S05]  /*a370*/  BRA `(.L_x_3080) ;  /* 0xfffffff4007c7947 */ /* 0x000fea000383ffff */
.L_x_3063:
[----:B------:R-:W-:Y:S01]  /*a380*/  BSSY B0, `(.L_x_3081) ;  /* 0x0000006000007945 */ /* 0x000fe20003800000 */
[----:B------:R-:W-:-:S07]  /*a390*/  IMAD.MOV.U32 R15, RZ, RZ, -0x1 ;  /* 0xffffffffff0f7424 */ /* 0x000fce00078e00ff */
[----:B------:R-:W-:Y:S05]  /*a3a0*/  WARPSYNC.COLLECTIVE R15, `(.L_x_3082) ;  /* 0x000000000f0c7348 */ /* 0x000fea0003c00000 */
[----:B------:R-:W-:Y:S02]  /*a3b0*/  ELECT P6, UR62, PT ;  /* 0x00000000003e782f */ /* 0x000fe400038c0000 */
[----:B------:R-:W-:Y:S01]  /*a3c0*/  MOV R14, UR62 ;  /* 0x0000003e000e7c02 */ /* 0x000fe20008000f00 */
[----:B------:R-:W-:Y:S10]  /*a3d0*/  ENDCOLLECTIVE ;  /* 0x000000000000791b */ /* 0x000ff40003800000 */
.L_x_3082:
[----:B------:R-:W-:Y:S05]  /*a3e0*/  BSYNC B0 ;  /* 0x0000000000007941 */ /* 0x000fea0003800000 */
.L_x_3081:
[----:B------:R-:W-:Y:S05]  /*a3f0*/  BRA `(.L_x_3083) ;  /* 0xfffffff800487947 */ /* 0x000fea000383ffff */
.L_x_3065:
[----:B-1----:R1:W2:Y:S02]  /*a400*/  SYNCS.PHASECHK.TRANS64.TRYWAIT P0, [R7+URZ], R4 ;  /* 0x00000004070075a7 */ /* 0x0022a4000800017f */
[----:B--2---:R-:W-:Y:S05]  /*a410*/  @!P0 NANOSLEEP.SYNCS 0x989680 ;  /* 0x009896800000895d */ /* 0x004fea0003900000 */
[----:B------:R-:W2:Y:S02]  /*a420*/  @!P0 SYNCS.PHASECHK.TRANS64 P0, [R7+URZ], R4 ;  /* 0x00000004070085a7 */ /* 0x000ea4000800007f */
[----:B--2---:R-:W-:Y:S05]  /*a430*/  @!P0 BRA `(.L_x_3065) ;  /* 0xfffffffc00f08947 */ /* 0x004fea000383ffff */
[----:B------:R-:W-:Y:S05]  /*a440*/  BRA `(.L_x_3084) ;  /* 0xfffffff800887947 */ /* 0x000fea000383ffff */
.L_x_3066:
[----:B--2---:R2:W3:Y:S02]  /*a450*/  SYNCS.PHASECHK.TRANS64.TRYWAIT P0, [R3+URZ], R0 ;  /* 0x00000000030075a7 */ /* 0x0044e4000800017f */
[----:B---3--:R-:W-:Y:S05]  /*a460*/  @!P0 NANOSLEEP.SYNCS 0x989680 ;  /* 0x009896800000895d */ /* 0x008fea0003900000 */
[----:B------:R-:W3:Y:S02]  /*a470*/  @!P0 SYNCS.PHASECHK.TRANS64 P0, [R3+URZ], R0 ;  /* 0x00000000030085a7 */ /* 0x000ee4000800007f */
[----:B---3--:R-:W-:Y:S05]  /*a480*/  @!P0 BRA `(.L_x_3066) ;  /* 0xfffffffc00f08947 */ /* 0x008fea000383ffff */
[----:B------:R-:W-:Y:S05]  /*a490*/  BRA `(.L_x_3085) ;  /* 0xfffffff8007c7947 */ /* 0x000fea000383ffff */
.L_x_3068:
[----:B--2---:R2:W3:Y:S02]  /*a4a0*/  SYNCS.PHASECHK.TRANS64.TRYWAIT P0, [R5+URZ], R4 ;  /* 0x00000004050075a7 */ /* 0x0044e4000800017f */
[----:B---3--:R-:W-:Y:S05]  /*a4b0*/  @!P0 NANOSLEEP.SYNCS 0x989680 ;  /* 0x009896800000895d */ /* 0x008fea0003900000 */
[----:B------:R-:W3:Y:S02]  /*a4c0*/  @!P0 SYNCS.PHASECHK.TRANS64 P0, [R5+URZ], R4 ;  /* 0x00000004050085a7 */ /* 0x000ee4000800007f */
[----:B---3--:R-:W-:Y:S05]  /*a4d0*/  @!P0 BRA `(.L_x_3068) ;  /* 0xfffffffc00f08947 */ /* 0x008fea000383ffff */
[----:B------:R-:W-:Y:S05]  /*a4e0*/  BRA `(.L_x_3086) ;  /* 0xfffffff800807947 */ /* 0x000fea000383ffff */
.L_x_3087:
        /* <DEDUP_REMOVED lines=9> */
.L_x_6573:


//--------------------- .text._ZN7cutlass13device_kernelIN5flash11enable_sm90INS1_16FlashAttnBwdSm90INS1_25CollectiveMainloopBwdSm90ILi2ELi2ELi2EN4cute5tupleIJNS5_1CILi1EEES8_S8_EEENS6_IJNS7_ILi64EEENS7_ILi128EEENS7_ILi96EEEEEENS_10bfloat16_tEfNS_4arch4Sm90ELb1ELb0ELb1ELb1ELb1ELb1ELb0ELb0ELi2ELi1ELi2ELi1ELb1EEENS1_24CollectiveEpilogueBwdGQAISD_fSG_Li256ELb1ELb1EEENS1_25SingleTileBwdLPTSchedulerILb1ELi128ELb1EEEEEEEEEvNT_6ParamsE --------------------------
	.section	.text._ZN7cutlass13device_kernelIN5flash11enable_sm90INS1_16FlashAttnBwdSm90INS1_25CollectiveMainloopBwdSm90ILi2ELi2ELi2EN4cute5tupleIJNS5_1CILi1EEES8_S8_EEENS6_IJNS7_ILi64EEENS7_ILi128EEENS7_ILi96EEEEEENS_10bfloat16_tEfNS_4arch4Sm90ELb1ELb0ELb1ELb1ELb1ELb1ELb0ELb0ELi2ELi1ELi2ELi1ELb1EEENS1_24CollectiveEpilogueBwdGQAISD_fSG_Li256ELb1ELb1EEENS1_25SingleTileBwdLPTSchedulerILb1ELi128ELb1EEEEEEEEEvNT_6ParamsE,"ax",@progbits
	.align	128
.text._ZN7cutlass13device_kernelIN5flash11enable_sm90INS1_16FlashAttnBwdSm90INS1_25CollectiveMainloopBwdSm90ILi2ELi2ELi2EN4cute5tupleIJNS5_1CILi1EEES8_S8_EEENS6_IJNS7_ILi64EEENS7_ILi128EEENS7_ILi96EEEEEENS_10bfloat16_tEfNS_4arch4Sm90ELb1ELb0ELb1ELb1ELb1ELb1ELb0ELb0ELi2ELi1ELi2ELi1ELb1EEENS1_24CollectiveEpilogueBwdGQAISD_fSG_Li256ELb1ELb1EEENS1_25SingleTileBwdLPTSchedulerILb1ELi128ELb1EEEEEEEEEvNT_6ParamsE:
        .type           _ZN7cutlass13device_kernelIN5flash11enable_sm90INS1_16FlashAttnBwdSm90INS1_25CollectiveMainloopBwdSm90ILi2ELi2ELi2EN4cute5tupleIJNS5_1CILi1EEES8_S8_EEENS6_IJNS7_ILi64EEENS7_ILi128EEENS7_ILi96EEEEEENS_10bfloat16_tEfNS_4arch4Sm90ELb1ELb0ELb1ELb1ELb1ELb1ELb0ELb0ELi2ELi1ELi2ELi1ELb1EEENS1_24CollectiveEpilogueBwdGQAISD_fSG_Li256ELb1ELb1EEENS1_25SingleTileBwdLPTSchedulerILb1ELi128ELb1EEEEEEEEEvNT_6ParamsE,@function
        .size           _ZN7cutlass13device_kernelIN5flash11enable_sm90INS1_16FlashAttnBwdSm90INS1_25CollectiveMainloopBwdSm90ILi2ELi2ELi2EN4cute5tupleIJNS5_1CILi1EEES8_S8_EEENS6_IJNS7_ILi64EEENS7_ILi128EEENS7_ILi96EEEEEENS_10bfloat16_tEfNS_4arch4Sm90ELb1ELb0ELb1ELb1ELb1ELb1ELb0ELb0ELi2ELi1ELi2ELi1ELb1EEENS1_24CollectiveEpilogueBwdGQAISD_fSG_Li256ELb1ELb1EEENS1_25SingleTileBwdLPTSchedulerILb1ELi128ELb1EEEEEEEEEvNT_6ParamsE,(.L_x_6574 - _ZN7cutlass13device_kernelIN5flash11enable_sm90INS1_16FlashAttnBwdSm90INS1_25CollectiveMainloopBwdSm90ILi2ELi2ELi2EN4cute5tupleIJNS5_1CILi1EEES8_S8_EEENS6_IJNS7_ILi64EEENS7_ILi128EEENS7_ILi96EEEEEENS_10bfloat16_tEfNS_4arch4Sm90ELb1ELb0ELb1ELb1ELb1ELb1ELb0ELb0ELi2ELi1ELi2ELi1ELb1EEENS1_24CollectiveEpilogueBwdGQAISD_fSG_Li256ELb1ELb1EEENS1_25SingleTileBwdLPTSchedulerILb1ELi128ELb1EEEEEEEEEvNT_6ParamsE)
        .other          _ZN7cutlass13device_kernelIN5flash11enable_sm90INS1_16FlashAttnBwdSm90INS1_25CollectiveMainloopBwdSm90ILi2ELi2ELi2EN4cute5tupleIJNS5_1CILi1EEES8_S8_EEENS6_IJNS7_ILi64EEENS7_ILi128EEENS7_ILi96EEEEEENS_10bfloat16_tEfNS_4arch4Sm90ELb1ELb0ELb1ELb1ELb1ELb1ELb0ELb0ELi2ELi1ELi2ELi1ELb1EEENS1_24CollectiveEpilogueBwdGQAISD_fSG_Li256ELb1ELb1EEENS1_25SingleTileBwdLPTSchedulerILb1ELi128ELb1EEEEEEEEEvNT_6ParamsE,@"STO_CUDA_ENTRY STV_DEFAULT"
_ZN7cutlass13device_kernelIN5flash11enable_sm90INS1_16FlashAttnBwdSm90INS1_25CollectiveMainloopBwdSm90ILi2ELi2ELi2EN4cute5tupleIJNS5_1CILi1EEES8_S8_EEENS6_IJNS7_ILi64EEENS7_ILi128EEENS7_ILi96EEEEEENS_10bfloat16_tEfNS_4arch4Sm90ELb1ELb0ELb1ELb1ELb1ELb1ELb0ELb0ELi2ELi1ELi2ELi1ELb1EEENS1_24CollectiveEpilogueBwdGQAISD_fSG_Li256ELb1ELb1EEENS1_25SingleTileBwdLPTSchedulerILb1ELi128ELb1EEEEEEEEEvNT_6ParamsE:
        /* <DEDUP_REMOVED lines=24> */
.L_x_3089:
[----:B------:R-:W-:Y:S05]  /*0180*/  BSYNC B0 ;  /* 0x0000000000007941 */ /* 0x000fea0003800000 */
.L_x_3088:
        /* <DEDUP_REMOVED lines=37> */
.L_x_3090:
        /* <DEDUP_REMOVED lines=22> */
.L_x_3091:
[----:B------:R-:W-:Y:S01]  /*0540*/  PLOP3.LUT P0, PT, PT, PT, UP0, 0x80, 0x0 ;  /* 0x000000000000781c */ /* 0x000fe20003f0f008 */
[----:B------:R-:W-:Y:S01]  /*0550*/  NOP ;  /* 0x0000000000007918 */ /* 0x000fe20000000000 */
[----:B------:R-:W-:Y:S01]  /*0560*/  ULDC.64 UR46, c[0x0][0x208] ;  /* 0x00008200002e7ab9 */ /* 0x000fe20000000a00 */
[----:B------:R-:W-:Y:S01]  /*0570*/  BSSY B6, `(.L_x_3092) ;  /* 0x0000a7c000067945 */ /* 0x000fe20003800000 */
[----:B-12-4-:R-:W-:Y:S09]  /*0580*/  BAR.SYNC.DEFER_BLOCKING 0x0 ;  /* 0x0000000000007b1d */ /* 0x016ff20000010000 */
[----:B------:R-:W-:Y:S05]  /*0590*/  @!P0 BRA `(.L_x_3093) ;  /* 0x0000005800b48947 */ /* 0x000fea0003800000 */
.L_x_3094:
        /* <DEDUP_REMOVED lines=32> */
.L_x_3095:
[----:B------:R-:W-:Y:S01]  /*07a0*/  ULDC UR8, c[0x0][0x8cc] ;  /* 0x0002330000087ab9 */ /* 0x000fe20000000800 */
[----:B------:R-:W-:Y:S01]  /*07b0*/  UMOV UR7, UR9 ;  /* 0x0000000900077c82 */ /* 0x000fe20008000000 */
[----:B------:R-:W-:-:S11]  /*07c0*/  UISETP.NE.AND UP0, UPT, UR8, 0x1, UPT ;  /* 0x000000010800788c */ /* 0x000fd6000bf05270 */
[----:B------:R-:W-:Y:S02]  /*07d0*/  @UP0 ULDC.64 UR10, c[0x0][0x8d0] ;  /* 0x00023400000a0ab9 */ /* 0x000fe40000000a00 */
[----:B------:R-:W-:-:S04]  /*07e0*/  UIMAD.WIDE.U32 UR4, UR9, UR10, URZ ;  /* 0x0000000a090472a5 */ /* 0x000fc8000f8e003f */
[----:B------:R-:W-:-:S04]  /*07f0*/  @UP0 USHF.R.U32.HI UR7, URZ, UR11, UR5 ;  /* 0x0000000b3f070299 */ /* 0x000fc80008011605 */
[----:B------:R-:W-:-:S12]  /*0800*/  UIMAD UR4, UR7, UR8, URZ ;  /* 0x00000008070472a4 */ /* 0x000fd8000f8e023f */
.L_x_3096:
        /* <DEDUP_REMOVED lines=23> */
.L_x_3097:
        /* <DEDUP_REMOVED lines=14> */
.L_x_3099:
[----:B------:R-:W-:-:S05]  /*0a60*/  ULDC UR4, c[0x0][0x8f4] ;  /* 0x00023d0000047ab9 */ /* 0x000fca0000000800 */
.L_x_3098:
        /* <DEDUP_REMOVED lines=24> */
.L_x_3101:
        /* <DEDUP_REMOVED lines=14> */
.L_x_3102:
        /* <DEDUP_REMOVED lines=11> */
.L_x_3103:
        /* <DEDUP_REMOVED lines=13> */
.L_x_3104:
        /* <DEDUP_REMOVED lines=84> */
.L_x_3107:
        /* <DEDUP_REMOVED lines=15> */
.L_x_3106:
        /* <DEDUP_REMOVED lines=22> */
.L_x_3109:
        /* <DEDUP_REMOVED lines=15> */
.L_x_3108:
[----:B------:R-:W-:Y:S01]  /*16d0*/  SHF.R.S32.HI R19, RZ, 0x1f, R18 ;  /* 0x0000001fff137819 */ /* 0x000fe20000011412 */
[----:B------:R-:W-:-:S03]  /*16e0*/  UMOV UR4, 0xffffffff ;  /* 0xffffffff00047882 */ /* 0x000fc60000000000 */
[----:B------:R-:W-:-:S04]  /*16f0*/  LEA.HI R0, R19, R18, RZ, 0x7 ;  /* 0x0000001213007211 */ /* 0x000fc800078f38ff */
[----:B------:R-:W-:Y:S01]  /*1700*/  SHF.R.S32.HI R17, RZ, 0x7, R0 ;  /* 0x00000007ff117819 */ /* 0x000fe20000011400 */
[----:B------:R-:W-:Y:S06]  /*1710*/  BRA.DIV UR4, `(.L_x_3110) ;  /* 0x00000096048c7947 */ /* 0x000fec000b800000 */
[----:B------:R1:W2:Y:S02]  /*1720*/  SHFL.IDX PT, R14, R17, RZ, 0x1f ;  /* 0x00001fff110e7589 */ /* 0x0002a400000e0000 */
.L_x_3226:
        /* <DEDUP_REMOVED lines=15> */
.L_x_3111:
        /* <DEDUP_REMOVED lines=19> */
.L_x_3113:
        /* <DEDUP_REMOVED lines=122> */
.L_x_3124:
[----:B------:R-:W-:-:S06]  /*20f0*/  UISETP.NE.AND UP0, UPT, UR9, 0x3, UPT ;  /* 0x000000030900788c */ /* 0x000fcc000bf05270 */
[----:B------:R-:W-:-:S13]  /*2100*/  PLOP3.LUT P0, PT, PT, PT, UP0, 0x80, 0x0 ;  /* 0x000000000000781c */ /* 0x000fda0003f0f008 */
[----:B-1----:R-:W-:Y:S05]  /*2110*/  @!P0 BRA `(.L_x_3114) ;  /* 0x0000000000048947 */ /* 0x002fea0003800000 */
[----:B------:R-:W-:Y:S01]  /*2120*/  BPT.TRAP 0x1 ;  /* 0x000000040000795c */ /* 0x000fe20000300000 */
.L_x_3114:
[----:B------:R-:W-:Y:S01]  /*2130*/  R2UR UR8, R235 ;  /* 0x00000000eb0872ca */ /* 0x000fe200000e0000 */
[----:B------:R-:W-:-:S05]  /*2140*/  IMAD.U32 R120, RZ, RZ, UR4 ;  /* 0x00000004ff787e24 */ /* 0x000fca000f8e00ff */
[----:B------:R-:W-:-:S07]  /*2150*/  SHF.L.U32 R120, R120, 0x1f, RZ ;  /* 0x0000001f78787819 */ /* 0x000fce00000006ff */
[----:B------:R-:W-:-:S09]  /*2160*/  ULEA UR8, UR5, UR8, 0x3 ;  /* 0x0000000805087291 */ /* 0x000fd2000f8e183f */
[----:B------:R1:W2:Y:S01]  /*2170*/  SYNCS.PHASECHK.TRANS64.TRYWAIT P1, [UR8+0x26810], R120 ;  /* 0x02681078ff0075a7 */ /* 0x0002a20008020148 */
[----:B------:R-:W-:Y:S05]  /*2180*/  @!P0 BRA `(.L_x_3115) ;  /* 0x0000000000048947 */ /* 0x000fea0003800000 */
[----:B------:R-:W-:Y:S01]  /*2190*/  BPT.TRAP 0x1 ;  /* 0x000000040000795c */ /* 0x000fe20000300000 */
.L_x_3115:
[----:B--2---:R-:W-:Y:S05]  /*21a0*/  @P1 BRA `(.L_x_3116) ;  /* 0x0000000000081947 */ /* 0x004fea0003800000 */
[----:B------:R-:W2:Y:S02]  /*21b0*/  SYNCS.PHASECHK.TRANS64.TRYWAIT P1, [UR8+0x26810], R120 ;  /* 0x02681078ff0075a7 */ /* 0x000ea40008020148 */
[----:B--2---:R-:W-:Y:S05]  /*21c0*/  @!P1 BRA `(.L_x_3117) ;  /* 0x0000008c00149947 */ /* 0x004fea0003800000 */
.L_x_3116:
        /* <DEDUP_REMOVED lines=66> */
.L_x_3118:
[----:B------:R1:W1:Y:S01]  /*25f0*/  SYNCS.PHASECHK.TRANS64.TRYWAIT P1, [UR8+0x26830], R120 ;  /* 0x02683078ff0075a7 */ /* 0x0002620008020148 */
[----:B------:R-:W-:Y:S05]  /*2600*/  @!P0 BRA `(.L_x_3119) ;  /* 0x0000000000048947 */ /* 0x000fea0003800000 */
[----:B------:R-:W-:Y:S01]  /*2610*/  BPT.TRAP 0x1 ;  /* 0x000000040000795c */ /* 0x000fe20000300000 */
.L_x_3119:
        /* <DEDUP_REMOVED lines=50> */
.L_x_3120:
        /* <DEDUP_REMOVED lines=555> */
.L_x_3122:
        /* <DEDUP_REMOVED lines=45> */
.L_x_3123:
        /* <DEDUP_REMOVED lines=62> */
.L_x_3105:
[----:B------:R-:W-:Y:S05]  /*52a0*/  @P0 BRA `(.L_x_3100) ;  /* 0x0000005800a00947 */ /* 0x000fea0003800000 */
[----:B------:R-:W-:Y:S01]  /*52b0*/  ULDC.64 UR4, c[0x0][0x878] ;  /* 0x00021e0000047ab9 */ /* 0x000fe20000000a00 */
[----:B-1----:R-:W1:Y:S01]  /*52c0*/  S2R R4, SR_TID.X ;  /* 0x0000000000047919 */ /* 0x002e620000002100 */
[----:B------:R-:W-:Y:S01]  /*52d0*/  UISETP.NE.U32.AND UP0, UPT, UR4, URZ, UPT ;  /* 0x0000003f0400728c */ /* 0x000fe2000bf05070 */
[----:B------:R-:W2:Y:S01]  /*52e0*/  S2UR UR15, SR_CgaCtaId ;  /* 0x00000000000f79c3 */ /* 0x000ea20000008800 */
[----:B------:R-:W-:Y:S01]  /*52f0*/  ULDC UR12, c[0x0][0x870] ;  /* 0x00021c00000c7ab9 */ /* 0x000fe20000000800 */
[----:B------:R-:W-:Y:S01]  /*5300*/  ULDC UR13, c[0x0][0x80c] ;  /* 0x00020300000d7ab9 */ /* 0x000fe20000000800 */
[----:B------:R-:W-:Y:S01]  /*5310*/  UISETP.NE.AND.EX UP0, UPT, UR5, URZ, UPT, UP0 ;  /* 0x0000003f0500728c */ /* 0x000fe2000bf05300 */
[----:B------:R-:W-:Y:S01]  /*5320*/  ULDC.64 UR10, c[0x0][0x868] ;  /* 0x00021a00000a7ab9 */ /* 0x000fe20000000a00 */
[----:B------:R-:W-:Y:S01]  /*5330*/  ULDC.64 UR18, c[0x0][0x818] ;  /* 0x0002060000127ab9 */ /* 0x000fe20000000a00 */
[----:B------:R-:W-:Y:S01]  /*5340*/  ULDC.64 UR20, c[0x0][0x840] ;  /* 0x0002100000147ab9 */ /* 0x000fe20000000a00 */
[----:B------:R-:W-:-:S02]  /*5350*/  ULDC.64 UR22, c[0x0][0x848] ;  /* 0x0002120000167ab9 */ /* 0x000fc40000000a00 */
[----:B------:R-:W-:-:S05]  /*5360*/  PLOP3.LUT P0, PT, PT, PT, UP0, 0x80, 0x0 ;  /* 0x000000000000781c */ /* 0x000fca0003f0f008 */
[----:B------:R-:W-:Y:S02]  /*5370*/  @UP0 ULDC.64 UR4, c[0x0][0x878] ;  /* 0x00021e0000040ab9 */ /* 0x000fe40000000a00 */
[----:B------:R-:W-:-:S06]  /*5380*/  @UP0 UIMAD.WIDE UR4, UR37, 0x4, UR4 ;  /* 0x00000004250408a5 */ /* 0x000fcc000f8e0204 */
[----:B------:R-:W-:Y:S01]  /*5390*/  IMAD.U32 R2, RZ, RZ, UR4 ;  /* 0x00000004ff027e24 */ /* 0x000fe2000f8e00ff */
[----:B------:R-:W-:Y:S01]  /*53a0*/  ULDC UR4, c[0x0][0x850] ;  /* 0x0002140000047ab9 */ /* 0x000fe20000000800 */
[----:B------:R-:W-:-:S05]  /*53b0*/  IMAD.U32 R3, RZ, RZ, UR5 ;  /* 0x00000005ff037e24 */ /* 0x000fca000f8e00ff */
[----:B------:R3:W4:Y:S01]  /*53c0*/  @P0 LDG.E R2, desc[UR46][R2.64] ;  /* 0x0000002e02020981 */ /* 0x000722000c1e1900 */
[----:B------:R-:W-:Y:S01]  /*53d0*/  UISETP.NE.AND UP1, UPT, UR4, 0x1, UPT ;  /* 0x000000010400788c */ /* 0x000fe2000bf25270 */
[----:B------:R-:W-:Y:S01]  /*53e0*/  BSSY B0, `(.L_x_3125) ;  /* 0x000005c000007945 */ /* 0x000fe20003800000 */
[----:B------:R-:W-:Y:S01]  /*53f0*/  UIMAD UR12, UR39, UR12, URZ ;  /* 0x0000000c270c72a4 */ /* 0x000fe2000f8e023f */
[C---:B-1----:R-:W-:Y:S01]  /*5400*/  ISETP.NE.AND P1, PT, R4.reuse, 0x80, PT ;  /* 0x000000800400780c */ /* 0x042fe20003f25270 */
[----:B------:R-:W-:Y:S01]  /*5410*/  UMOV UR5, UR36 ;  /* 0x0000002400057c82 */ /* 0x000fe20008000000 */
[----:B------:R-:W-:Y:S02]  /*5420*/  UIMAD UR9, UR37, UR13, URZ ;  /* 0x0000000d250972a4 */ /* 0x000fe4000f8e023f */
[----:B------:R-:W-:Y:S01]  /*5430*/  UIMAD UR12, UR12, UR13, URZ ;  /* 0x0000000d0c0c72a4 */ /* 0x000fe2000f8e023f */
[----:B---3--:R-:W-:Y:S01]  /*5440*/  VIADD R3, R4, 0xffffff80 ;  /* 0xffffff8004037836 */ /* 0x008fe20000000000 */
[----:B------:R-:W-:-:S02]  /*5450*/  UIMAD UR39, UR39, 0x3000, URZ ;  /* 0x00003000272778a4 */ /* 0x000fc4000f8e023f */
[----:B------:R-:W-:Y:S01]  /*5460*/  @UP1 ULDC UR6, c[0x0][0x854] ;  /* 0x0002150000061ab9 */ /* 0x000fe20000000800 */
[----:B------:R-:W-:Y:S01]  /*5470*/  @UP1 ULDC UR14, c[0x0][0x858] ;  /* 0x00021600000e1ab9 */ /* 0x000fe20000000800 */
[----:B------:R-:W-:Y:S01]  /*5480*/  SHF.R.S32.HI R0, RZ, 0x1f, R3 ;  /* 0x0000001fff007819 */ /* 0x000fe20000011403 */
[----:B------:R-:W-:Y:S02]  /*5490*/  UIMAD.WIDE.U32 UR6, UR36, UR6, URZ ;  /* 0x00000006240672a5 */ /* 0x000fe4000f8e003f */
[----:B------:R-:W-:Y:S02]  /*54a0*/  USHF.R.S32.HI UR13, URZ, 0x1f, UR12 ;  /* 0x0000001f3f0d7899 */ /* 0x000fe4000801140c */
[----:B------:R-:W-:Y:S02]  /*54b0*/  @UP1 USHF.R.U32.HI UR5, URZ, UR14, UR7 ;  /* 0x0000000e3f051299 */ /* 0x000fe40008011607 */
[----:B------:R-:W-:Y:S02]  /*54c0*/  USHF.R.S32.HI UR7, URZ, 0x1f, UR9 ;  /* 0x0000001f3f077899 */ /* 0x000fe40008011409 */
[----:B------:R-:W-:-:S02]  /*54d0*/  USHF.R.S32.HI UR16, URZ, 0x1f, UR5 ;  /* 0x0000001f3f107899 */ /* 0x000fc40008011405 */
[----:B------:R-:W-:Y:S02]  /*54e0*/  UIADD3 UR9, UP1, UP2, UR12, UR9, UR5 ;  /* 0x000000090c097290 */ /* 0x000fe4000fa3e005 */
[----:B------:R-:W-:Y:S02]  /*54f0*/  UIMAD UR17, UR16, UR20, URZ ;  /* 0x00000014101172a4 */ /* 0x000fe4000f8e023f */
[----:B------:R-:W-:-:S04]  /*5500*/  UIADD3.X UR7, UR13, UR7, UR16, UP1, UP2 ;  /* 0x000000070d077290 */ /* 0x000fc80008fe4410 */
[----:B------:R-:W-:Y:S01]  /*5510*/  USHF.L.U64.HI UR7, UR9, 0x2, UR7 ;  /* 0x0000000209077899 */ /* 0x000fe20008010207 */
        /* <DEDUP_REMOVED lines=14> */
[----:B------:R-:W-:Y:S02]  /*5600*/  UIADD3 UR9, UP1, UR6, UR10, URZ ;  /* 0x0000000a06097290 */ /* 0x000fe4000ff3e03f */
[----:B------:R-:W-:Y:S02]  /*5610*/  @UP0 UIMAD UR12, UR8, 0x3000, URZ ;  /* 0x00003000080c08a4 */ /* 0x000fe4000f8e023f */
[----:B------:R-:W-:Y:S01]  /*5620*/  UIADD3.X UR11, UR7, UR11, URZ, UP1, !UPT ;  /* 0x0000000b070b7290 */ /* 0x000fe20008ffe43f */
[----:B------:R-:W-:Y:S01]  /*5630*/  UMOV UR8, 0x400 ;  /* 0x0000040000087882 */ /* 0x000fe20000000000 */
[----:B------:R-:W-:Y:S01]  /*5640*/  @UP0 USHF.R.S32.HI UR13, URZ, 0x1f, UR12 ;  /* 0x0000001f3f0d0899 */ /* 0x000fe2000801140c */
[----:B------:R-:W-:Y:S01]  /*5650*/  IMAD.U32 R2, RZ, RZ, UR9 ;  /* 0x00000009ff027e24 */ /* 0x000fe2000f8e00ff */
[----:B--2---:R-:W-:-:S02]  /*5660*/  ULEA UR8, UR15, UR8, 0x18 ;  /* 0x000000080f087291 */ /* 0x004fc4000f8ec03f */
[----:B------:R-:W-:Y:S01]  /*5670*/  IMAD.U32 R3, RZ, RZ, UR11 ;  /* 0x0000000bff037e24 */ /* 0x000fe2000f8e00ff */
[----:B------:R-:W-:Y:S01]  /*5680*/  @!UP0 UMOV UR12, URZ ;  /* 0x0000003f000c8c82 */ /* 0x000fe20008000000 */
[----:B------:R-:W-:Y:S02]  /*5690*/  UIMAD UR10, UR16, UR18, URZ ;  /* 0x00000012100a72a4 */ /* 0x000fe4000f8e023f */
[----:B------:R-:W-:Y:S01]  /*56a0*/  UIADD3 UR14, UP1, UR39, UR12, URZ ;  /* 0x0000000c270e7290 */ /* 0x000fe2000ff3e03f */
[----:B------:R-:W-:Y:S01]  /*56b0*/  LEA R0, R0, UR8, 0x2 ;  /* 0x0000000800007c11 */ /* 0x000fe2000f8e10ff */
[----:B------:R-:W-:Y:S01]  /*56c0*/  @!UP0 UMOV UR13, URZ ;  /* 0x0000003f000d8c82 */ /* 0x000fe20008000000 */
[----:B------:R-:W-:Y:S02]  /*56d0*/  UIMAD UR16, UR5, UR19, UR10 ;  /* 0x00000013051072a4 */ /* 0x000fe4000f8e020a */
[----:B------:R-:W-:Y:S01]  /*56e0*/  ULEA.HI.X.SX32 UR15, UR39, UR13, 0x1, UP1 ;  /* 0x0000000d270f7291 */ /* 0x000fe200088f0e3f */
[----:B------:R1:W-:Y:S01]  /*56f0*/  STS.128 [R0], R24 ;  /* 0x0000001800007388 */ /* 0x0003e20000000c00 */
[----:B------:R-:W-:-:S02]  /*5700*/  USHF.R.S32.HI UR10, URZ, 0x1f, UR37 ;  /* 0x0000001f3f0a7899 */ /* 0x000fc40008011425 */
[----:B------:R-:W-:Y:S01]  /*5710*/  UIMAD.WIDE.U32 UR12, UR5, UR18, UR14 ;  /* 0x00000012050c72a5 */ /* 0x000fe2000f8e000e */
[----:B------:R1:W-:Y:S01]  /*5720*/  STS.128 [R0+0x800], R28 ;  /* 0x0008001c00007388 */ /* 0x0003e20000000c00 */
[----:B------:R-:W-:Y:S02]  /*5730*/  UIMAD UR18, UR5, UR21, UR17 ;  /* 0x00000015051272a4 */ /* 0x000fe4000f8e0211 */
[----:B------:R-:W-:Y:S01]  /*5740*/  UIMAD.WIDE.U32 UR14, UR5, UR20, UR14 ;  /* 0x00000014050e72a5 */ /* 0x000fe2000f8e000e */
[----:B------:R1:W-:Y:S01]  /*5750*/  STS.128 [R0+0x1000], R32 ;  /* 0x0010002000007388 */ /* 0x0003e20000000c00 */
[----:B------:R-:W-:Y:S01]  /*5760*/  USEL UR10, UR10, URZ, !UP0 ;  /* 0x0000003f0a0a7287 */ /* 0x000fe2000c000000 */
[----:B------:R-:W-:Y:S02]  /*5770*/  ULDC.64 UR20, c[0x0][0x820] ;  /* 0x0002080000147ab9 */ /* 0x000fe40000000a00 */
[----:B------:R1:W-:Y:S01]  /*5780*/  STS.128 [R0+0x1800], R36 ;  /* 0x0018002400007388 */ /* 0x0003e20000000c00 */
[----:B------:R-:W-:-:S02]  /*5790*/  UIADD3 UR13, UR13, UR16, URZ ;  /* 0x000000100d0d7290 */ /* 0x000fc4000fffe03f */
[----:B------:R-:W-:Y:S01]  /*57a0*/  USEL UR37, UR37, URZ, !UP0 ;  /* 0x0000003f25257287 */ /* 0x000fe2000c000000 */
[----:B------:R1:W-:Y:S01]  /*57b0*/  STS.128 [R0+0x2000], R40 ;  /* 0x0020002800007388 */ /* 0x0003e20000000c00 */
[----:B------:R-:W-:Y:S02]  /*57c0*/  UIMAD UR17, UR10, UR20, URZ ;  /* 0x000000140a1172a4 */ /* 0x000fe4000f8e023f */
        /* <DEDUP_REMOVED lines=15> */
[----:B------:R-:W-:Y:S01]  /*58c0*/  UIADD3 UR5, UR15, UR16, URZ ;  /* 0x000000100f057290 */ /* 0x000fe2000fffe03f */
[----:B------:R1:W-:Y:S01]  /*58d0*/  STS.128 [R0+0x5000], R64 ;  /* 0x0050004000007388 */ /* 0x0003e20000000c00 */
[----:B------:R-:W-:Y:S02]  /*58e0*/  ULEA UR18, UP0, UR12, UR18, 0x2 ;  /* 0x000000120c127291 */ /* 0x000fe4000f80103f */
[----:B------:R-:W-:Y:S01]  /*58f0*/  ULEA UR20, UP1, UR14, UR20, 0x2 ;  /* 0x000000140e147291 */ /* 0x000fe2000f82103f */
[----:B------:R1:W-:Y:S01]  /*5900*/  STS.128 [R0+0x5800], R68 ;  /* 0x0058004400007388 */ /* 0x0003e20000000c00 */
[----:B------:R-:W-:Y:S02]  /*5910*/  ULEA.HI.X UR19, UR12, UR19, UR10, 0x2, UP0 ;  /* 0x000000130c137291 */ /* 0x000fe400080f140a */
[----:B------:R-:W-:Y:S02]  /*5920*/  ULEA.HI.X UR5, UR14, UR21, UR5, 0x2, UP1 ;  /* 0x000000150e057291 */ /* 0x000fe400088f1405 */
[----:B------:R-:W-:Y:S01]  /*5930*/  UIMAD UR17, UR4, UR17, UR36 ;  /* 0x00000011041172a4 */ /* 0x000fe2000f8e0224 */
[----:B------:R-:W-:Y:S11]  /*5940*/  @P0 BRA `(.L_x_3126) ;  /* 0x0000000000140947 */ /* 0x000ff60003800000 */
.L_x_3127:
[----:B------:R-:W2:Y:S04]  /*5950*/  LDG.E.STRONG.GPU R4, desc[UR46][R2.64] ;  /* 0x0000002e02047981 */ /* 0x000ea8000c1ef900 */
[----:B--2---:R-:W-:Y:S01]  /*5960*/  CCTL.IVALL ;  /* 0x00000000ff00798f */ /* 0x004fe20002000000 */
[----:B------:R-:W-:Y:S05]  /*5970*/  YIELD ;  /* 0x0000000000007946 */ /* 0x000fea0003800000 */
[----:B------:R-:W-:-:S13]  /*5980*/  ISETP.NE.AND P0, PT, R4, UR17, PT ;  /* 0x0000001104007c0c */ /* 0x000fda000bf05270 */
[----:B------:R-:W-:Y:S05]  /*5990*/  @P0 BRA `(.L_x_3127) ;  /* 0xfffffffc00ec0947 */ /* 0x000fea000383ffff */
.L_x_3126:
[----:B------:R-:W-:Y:S05]  /*59a0*/  BSYNC B0 ;  /* 0x0000000000007941 */ /* 0x000fea0003800000 */
.L_x_3125:
[----:B------:R-:W-:-:S03]  /*59b0*/  UMOV UR4, 0xffffffff ;  /* 0xffffffff00047882 */ /* 0x000fc60000000000 */
[----:B------:R-:W-:Y:S05]  /*59c0*/  BRA.DIV UR4, `(.L_x_3128) ;  /* 0x0000005604447947 */ /* 0x000fea000b800000 */
[----:B------:R-:W-:Y:S01]  /*59d0*/  NOP ;  /* 0x0000000000007918 */ /* 0x000fe20000000000 */
.L_x_3229:
        /* <DEDUP_REMOVED lines=15> */
.L_x_3131:
[----:B------:R-:W-:Y:S01]  /*5ad0*/  @P0 ELECT P2, URZ, PT ;  /* 0x00000000003f082f */ /* 0x000fe20003840000 */
[----:B------:R2:W-:-:S12]  /*5ae0*/  UBLKRED.G.S.ADD.F32.RN [UR4], [UR8], UR9, desc[UR10] ;  /* 0x00000a04080073bb */ /* 0x0005d800080a1409 */
[----:B------:R-:W-:Y:S02]  /*5af0*/  @P2 PLOP3.LUT P0, PT, P2, PT, PT, 0x8, 0x0 ;  /* 0x000000000000281c */ /* 0x000fe4000170e170 */
[----:B------:R-:W-:-:S11]  /*5b00*/  PLOP3.LUT P2, PT, PT, PT, PT, 0x8, 0x0 ;  /* 0x000000000000781c */ /* 0x000fd60003f4e170 */
[----:B--2---:R-:W-:Y:S05]  /*5b10*/  @P0 BRA.U.ANY `(.L_x_3131) ;  /* 0xfffffffd00ec0947 */ /* 0x004fea000393ffff */
[----:B------:R0:W-:Y:S01]  /*5b20*/  UTMACMDFLUSH ;  /* 0x00000000000079b7 */ /* 0x0001e20000000000 */
[----:B------:R-:W-:-:S04]  /*5b30*/  DEPBAR.LE SB0, 0x0 ;  /* 0x000080000000791a */ /* 0x000fc80000000000 */
.L_x_3130:
[----:B------:R-:W-:Y:S05]  /*5b40*/  BSYNC B0 ;  /* 0x0000000000007941 */ /* 0x000fea0003800000 */
.L_x_3129:
        /* <DEDUP_REMOVED lines=14> */
.L_x_3133:
[----:B------:R-:W-:Y:S05]  /*5c30*/  BSYNC B0 ;  /* 0x0000000000007941 */ /* 0x000fea0003800000 */
.L_x_3132:
        /* <DEDUP_REMOVED lines=20> */
.L_x_3136:
[----:B-12---:R-:W2:Y:S04]  /*5d80*/  LDG.E.STRONG.GPU R0, desc[UR46][R2.64] ;  /* 0x0000002e02007981 */ /* 0x006ea8000c1ef900 */
[----:B--2---:R-:W-:Y:S01]  /*5d90*/  CCTL.IVALL ;  /* 0x00000000ff00798f */ /* 0x004fe20002000000 */
[----:B------:R-:W-:Y:S05]  /*5da0*/  YIELD ;  /* 0x0000000000007946 */ /* 0x000fea0003800000 */
[----:B------:R-:W-:-:S13]  /*5db0*/  ISETP.NE.AND P0, PT, R0, UR17, PT ;  /* 0x0000001100007c0c */ /* 0x000fda000bf05270 */
[----:B------:R-:W-:Y:S05]  /*5dc0*/  @P0 BRA `(.L_x_3136) ;  /* 0xfffffffc00ec0947 */ /* 0x000fea000383ffff */
.L_x_3135:
[----:B------:R-:W-:Y:S05]  /*5dd0*/  BSYNC B0 ;  /* 0x0000000000007941 */ /* 0x000fea0003800000 */
.L_x_3134:
[----:B------:R-:W-:-:S03]  /*5de0*/  UMOV UR4, 0xffffffff ;  /* 0xffffffff00047882 */ /* 0x000fc60000000000 */
[----:B------:R-:W-:Y:S05]  /*5df0*/  BRA.DIV UR4, `(.L_x_3137) ;  /* 0x0000005204547947 */ /* 0x000fea000b800000 */
[----:B------:R-:W-:Y:S01]  /*5e00*/  NOP ;  /* 0x0000000000007918 */ /* 0x000fe20000000000 */
.L_x_3232:
        /* <DEDUP_REMOVED lines=16> */
.L_x_3140:
[----:B------:R-:W-:Y:S01]  /*5f10*/  @P0 ELECT P2, URZ, PT ;  /* 0x00000000003f082f */ /* 0x000fe20003840000 */
[----:B------:R3:W-:-:S12]  /*5f20*/  UBLKRED.G.S.ADD.F32.RN [UR4], [UR8], UR6, desc[UR10] ;  /* 0x00000a04080073bb */ /* 0x0007d800080a1406 */
[----:B------:R-:W-:Y:S02]  /*5f30*/  @P2 PLOP3.LUT P0, PT, P2, PT, PT, 0x8, 0x0 ;  /* 0x000000000000281c */ /* 0x000fe4000170e170 */
[----:B------:R-:W-:-:S11]  /*5f40*/  PLOP3.LUT P2, PT, PT, PT, PT, 0x8, 0x0 ;  /* 0x000000000000781c */ /* 0x000fd60003f4e170 */
[----:B---3--:R-:W-:Y:S05]  /*5f50*/  @P0 BRA.U.ANY `(.L_x_3140) ;  /* 0xfffffffd00ec0947 */ /* 0x008fea000393ffff */
[----:B------:R0:W-:Y:S01]  /*5f60*/  UTMACMDFLUSH ;  /* 0x00000000000079b7 */ /* 0x0001e20000000000 */
[----:B------:R-:W-:-:S04]  /*5f70*/  DEPBAR.LE SB0, 0x0 ;  /* 0x000080000000791a */ /* 0x000fc80000000000 */
.L_x_3139:
[----:B------:R-:W-:Y:S05]  /*5f80*/  BSYNC B0 ;  /* 0x0000000000007941 */ /* 0x000fea0003800000 */
.L_x_3138:
        /* <DEDUP_REMOVED lines=14> */
.L_x_3093:
        /* <DEDUP_REMOVED lines=29> */
.L_x_3142:
[----:B------:R-:W-:Y:S01]  /*6240*/  ULDC UR9, c[0x0][0x8cc] ;  /* 0x0002330000097ab9 */ /* 0x000fe20000000800 */
[----:B------:R-:W-:Y:S01]  /*6250*/  UMOV UR7, UR8 ;  /* 0x0000000800077c82 */ /* 0x000fe20008000000 */
[----:B------:R-:W-:-:S11]  /*6260*/  UISETP.NE.AND UP0, UPT, UR9, 0x1, UPT ;  /* 0x000000010900788c */ /* 0x000fd6000bf05270 */
[----:B------:R-:W-:Y:S02]  /*6270*/  @UP0 ULDC.64 UR10, c[0x0][0x8d0] ;  /* 0x00023400000a0ab9 */ /* 0x000fe40000000a00 */
[----:B------:R-:W-:-:S04]  /*6280*/  UIMAD.WIDE.U32 UR4, UR8, UR10, URZ ;  /* 0x0000000a080472a5 */ /* 0x000fc8000f8e003f */
[----:B------:R-:W-:-:S04]  /*6290*/  @UP0 USHF.R.U32.HI UR7, URZ, UR11, UR5 ;  /* 0x0000000b3f070299 */ /* 0x000fc80008011605 */
[----:B------:R-:W-:-:S12]  /*62a0*/  UIMAD UR4, UR7, UR9, URZ ;  /* 0x00000009070472a4 */ /* 0x000fd8000f8e023f */
.L_x_3143:
        /* <DEDUP_REMOVED lines=23> */
.L_x_3144:
        /* <DEDUP_REMOVED lines=13> */
.L_x_3146:
[----:B------:R-:W-:-:S05]  /*64f0*/  ULDC UR4, c[0x0][0x8f4] ;  /* 0x00023d0000047ab9 */ /* 0x000fca0000000800 */
.L_x_3145:
        /* <DEDUP_REMOVED lines=48> */
.L_x_3147:
        /* <DEDUP_REMOVED lines=13> */
.L_x_3148:
        /* <DEDUP_REMOVED lines=12> */
.L_x_3149:
        /* <DEDUP_REMOVED lines=68> */
.L_x_3153:
[----:B------:R-:W2:Y:S04]  /*6dd0*/  LDG.E.STRONG.GPU R4, desc[UR46][R2.64] ;  /* 0x0000002e02047981 */ /* 0x000ea8000c1ef900 */
[----:B--2---:R-:W-:Y:S01]  /*6de0*/  CCTL.IVALL ;  /* 0x00000000ff00798f */ /* 0x004fe20002000000 */
[----:B------:R-:W-:Y:S05]  /*6df0*/  YIELD ;  /* 0x0000000000007946 */ /* 0x000fea0003800000 */
[----:B------:R-:W-:-:S13]  /*6e00*/  ISETP.NE.AND P1, PT, R4, R5, PT ;  /* 0x000000050400720c */ /* 0x000fda0003f25270 */
[----:B------:R-:W-:Y:S05]  /*6e10*/  @P1 BRA `(.L_x_3153) ;  /* 0xfffffffc00ec1947 */ /* 0x000fea000383ffff */
.L_x_3152:
[----:B------:R-:W-:Y:S05]  /*6e20*/  BSYNC B0 ;  /* 0x0000000000007941 */ /* 0x000fea0003800000 */
.L_x_3151:
[----:B------:R-:W-:-:S03]  /*6e30*/  UMOV UR6, 0xffffffff ;  /* 0xffffffff00067882 */ /* 0x000fc60000000000 */
[----:B------:R-:W-:Y:S05]  /*6e40*/  BRA.DIV UR6, `(.L_x_3154) ;  /* 0x00000042065c7947 */ /* 0x000fea000b800000 */
[----:B------:R-:W-:Y:S01]  /*6e50*/  NOP ;  /* 0x0000000000007918 */ /* 0x000fe20000000000 */
.L_x_3235:
        /* <DEDUP_REMOVED lines=22> */
.L_x_3156:
[----:B------:R-:W-:Y:S05]  /*6fc0*/  BSYNC B0 ;  /* 0x0000000000007941 */ /* 0x000fea0003800000 */
.L_x_3155:
        /* <DEDUP_REMOVED lines=20> */
.L_x_3158:
[----:B------:R-:W-:Y:S05]  /*7110*/  BSYNC B0 ;  /* 0x0000000000007941 */ /* 0x000fea0003800000 */
.L_x_3157:
[----:B------:R-:W-:Y:S06]  /*7120*/  BAR.ARV 0xa, 0xa0 ;  /* 0x0282800000007b1d */ /* 0x000fec0000002000 */
[----:B------:R-:W-:Y:S04]  /*7130*/  BSSY B0, `(.L_x_3159) ;  /* 0x0000003000007945 */ /* 0x000fe80003800000 */
[----:B------:R-:W-:Y:S05]  /*7140*/  @!P0 BRA `(.L_x_3160) ;  /* 0x0000000000048947 */ /* 0x000fea0003800000 */
[----:B------:R-:W-:-:S04]  /*7150*/  DEPBAR.LE SB0, 0x0 ;  /* 0x000080000000791a */ /* 0x000fc80000000000 */
.L_x_3160:
[----:B------:R-:W-:Y:S05]  /*7160*/  BSYNC B0 ;  /* 0x0000000000007941 */ /* 0x000fea0003800000 */
.L_x_3159:
        /* <DEDUP_REMOVED lines=19> */
.L_x_3162:
[----:B------:R-:W-:Y:S05]  /*72a0*/  BSYNC B0 ;  /* 0x0000000000007941 */ /* 0x000fea0003800000 */
.L_x_3161:
[----:B------:R-:W-:Y:S01]  /*72b0*/  UIADD3 UR7, UR13, 0x1, URZ ;  /* 0x000000010d077890 */ /* 0x000fe2000fffe03f */
[----:B------:R-:W-:Y:S11]  /*72c0*/  BRA `(.L_x_3163) ;  /* 0x0000000000047947 */ /* 0x000ff60003800000 */
.L_x_3150:
[----:B------:R-:W-:-:S05]  /*72d0*/  UMOV UR7, UR13 ;  /* 0x0000000d00077c82 */ /* 0x000fca0008000000 */
.L_x_3163:
        /* <DEDUP_REMOVED lines=16> */
.L_x_3188:
        /* <DEDUP_REMOVED lines=18> */
.L_x_3166:
[----:B------:R-:W2:Y:S04]  /*7500*/  LDG.E.STRONG.GPU R4, desc[UR46][R2.64] ;  /* 0x0000002e02047981 */ /* 0x000ea8000c1ef900 */
[----:B--2---:R-:W-:Y:S01]  /*7510*/  CCTL.IVALL ;  /* 0x00000000ff00798f */ /* 0x004fe20002000000 */
[----:B------:R-:W-:Y:S05]  /*7520*/  YIELD ;  /* 0x0000000000007946 */ /* 0x000fea0003800000 */
[----:B------:R-:W-:-:S13]  /*7530*/  ISETP.NE.AND P1, PT, R4, R5, PT ;  /* 0x000000050400720c */ /* 0x000fda0003f25270 */
[----:B------:R-:W-:Y:S05]  /*7540*/  @P1 BRA `(.L_x_3166) ;  /* 0xfffffffc00ec1947 */ /* 0x000fea000383ffff */
.L_x_3165:
[----:B------:R-:W-:Y:S05]  /*7550*/  BSYNC B0 ;  /* 0x0000000000007941 */ /* 0x000fea0003800000 */
.L_x_3164:
[----:B------:R-:W-:-:S03]  /*7560*/  UMOV UR24, 0xffffffff ;  /* 0xffffffff00187882 */ /* 0x000fc60000000000 */
[----:B------:R-:W-:Y:S05]  /*7570*/  BRA.DIV UR24, `(.L_x_3167) ;  /* 0x0000003a18ac7947 */ /* 0x000fea000b800000 */
[----:B------:R-:W-:Y:S01]  /*7580*/  NOP ;  /* 0x0000000000007918 */ /* 0x000fe20000000000 */
.L_x_3238:
        /* <DEDUP_REMOVED lines=19> */
.L_x_3169:
[----:B------:R-:W-:Y:S05]  /*76c0*/  BSYNC B0 ;  /* 0x0000000000007941 */ /* 0x000fea0003800000 */
.L_x_3168:
        /* <DEDUP_REMOVED lines=15> */
.L_x_3171:
[----:B------:R-:W-:Y:S05]  /*77c0*/  BSYNC B0 ;  /* 0x0000000000007941 */ /* 0x000fea0003800000 */
.L_x_3170:
[----:B------:R-:W-:Y:S06]  /*77d0*/  BAR.ARV 0xa, 0xa0 ;  /* 0x0282800000007b1d */ /* 0x000fec0000002000 */
[----:B------:R-:W-:Y:S04]  /*77e0*/  BSSY B0, `(.L_x_3172) ;  /* 0x0000003000007945 */ /* 0x000fe80003800000 */
[----:B------:R-:W-:Y:S05]  /*77f0*/  @!P0 BRA `(.L_x_3173) ;  /* 0x0000000000048947 */ /* 0x000fea0003800000 */
[----:B------:R-:W-:-:S04]  /*7800*/  DEPBAR.LE SB0, 0x0 ;  /* 0x000080000000791a */ /* 0x000fc80000000000 */
.L_x_3173:
[----:B------:R-:W-:Y:S05]  /*7810*/  BSYNC B0 ;  /* 0x0000000000007941 */ /* 0x000fea0003800000 */
.L_x_3172:
        /* <DEDUP_REMOVED lines=19> */
.L_x_3175:
[----:B------:R-:W-:Y:S05]  /*7950*/  BSYNC B0 ;  /* 0x0000000000007941 */ /* 0x000fea0003800000 */
.L_x_3174:
        /* <DEDUP_REMOVED lines=16> */
.L_x_3178:
[----:B------:R-:W2:Y:S04]  /*7a60*/  LDG.E.STRONG.GPU R4, desc[UR46][R2.64] ;  /* 0x0000002e02047981 */ /* 0x000ea8000c1ef900 */
[----:B--2---:R-:W-:Y:S01]  /*7a70*/  CCTL.IVALL ;  /* 0x00000000ff00798f */ /* 0x004fe20002000000 */
[----:B------:R-:W-:Y:S05]  /*7a80*/  YIELD ;  /* 0x0000000000007946 */ /* 0x000fea0003800000 */
[----:B------:R-:W-:-:S13]  /*7a90*/  ISETP.NE.AND P1, PT, R4, R5, PT ;  /* 0x000000050400720c */ /* 0x000fda0003f25270 */
[----:B------:R-:W-:Y:S05]  /*7aa0*/  @P1 BRA `(.L_x_3178) ;  /* 0xfffffffc00ec1947 */ /* 0x000fea000383ffff */
.L_x_3177:
[----:B------:R-:W-:Y:S05]  /*7ab0*/  BSYNC B0 ;  /* 0x0000000000007941 */ /* 0x000fea0003800000 */
.L_x_3176:
[----:B------:R-:W-:-:S03]  /*7ac0*/  UMOV UR18, 0xffffffff ;  /* 0xffffffff00127882 */ /* 0x000fc60000000000 */
[----:B------:R-:W-:Y:S05]  /*7ad0*/  BRA.DIV UR18, `(.L_x_3179) ;  /* 0x0000003612707947 */ /* 0x000fea000b800000 */
[----:B------:R-:W-:Y:S01]  /*7ae0*/  NOP ;  /* 0x0000000000007918 */ /* 0x000fe20000000000 */
.L_x_3241:
        /* <DEDUP_REMOVED lines=15> */
.L_x_3181:
[----:B------:R-:W-:Y:S05]  /*7be0*/  BSYNC B0 ;  /* 0x0000000000007941 */ /* 0x000fea0003800000 */
.L_x_3180:
        /* <DEDUP_REMOVED lines=15> */
.L_x_3183:
[----:B------:R-:W-:Y:S05]  /*7ce0*/  BSYNC B0 ;  /* 0x0000000000007941 */ /* 0x000fea0003800000 */
.L_x_3182:
[----:B------:R-:W-:Y:S06]  /*7cf0*/  BAR.ARV 0xa, 0xa0 ;  /* 0x0282800000007b1d */ /* 0x000fec0000002000 */
[----:B------:R-:W-:Y:S04]  /*7d00*/  BSSY B0, `(.L_x_3184) ;  /* 0x0000003000007945 */ /* 0x000fe80003800000 */
[----:B------:R-:W-:Y:S05]  /*7d10*/  @!P0 BRA `(.L_x_3185) ;  /* 0x0000000000048947 */ /* 0x000fea0003800000 */
[----:B------:R-:W-:-:S04]  /*7d20*/  DEPBAR.LE SB0, 0x0 ;  /* 0x000080000000791a */ /* 0x000fc80000000000 */
.L_x_3185:
[----:B------:R-:W-:Y:S05]  /*7d30*/  BSYNC B0 ;  /* 0x0000000000007941 */ /* 0x000fea0003800000 */
.L_x_3184:
        /* <DEDUP_REMOVED lines=19> */
.L_x_3187:
[----:B------:R-:W-:Y:S05]  /*7e70*/  BSYNC B0 ;  /* 0x0000000000007941 */ /* 0x000fea0003800000 */
.L_x_3186:
[----:B------:R-:W-:Y:S02]  /*7e80*/  UIADD3 UR7, UR7, 0x2, URZ ;  /* 0x0000000207077890 */ /* 0x000fe4000fffe03f */
[----:B------:R-:W-:Y:S02]  /*7e90*/  UIADD3 UR6, UR6, 0x3000, URZ ;  /* 0x0000300006067890 */ /* 0x000fe4000fffe03f */
[----:B------:R-:W-:-:S06]  /*7ea0*/  UISETP.GE.AND UP0, UPT, UR7, UR12, UPT ;  /* 0x0000000c0700728c */ /* 0x000fcc000bf06270 */
[----:B------:R-:W-:-:S13]  /*7eb0*/  PLOP3.LUT P1, PT, PT, PT, UP0, 0x80, 0x0 ;  /* 0x000000000000781c */ /* 0x000fda0003f2f008 */
[----:B------:R-:W-:Y:S05]  /*7ec0*/  @!P1 BRA `(.L_x_3188) ;  /* 0xfffffff400449947 */ /* 0x000fea000383ffff */
[----:B------:R-:W-:Y:S05]  /*7ed0*/  BRA `(.L_x_3100) ;  /* 0x0000002c00947947 */ /* 0x000fea0003800000 */
.L_x_3141:
        /* <DEDUP_REMOVED lines=21> */
.L_x_3189:
[----:B------:R-:W1:Y:S01]  /*8030*/  LDC R3, c[0x0][0x8cc] ;  /* 0x00023300ff037b82 */ /* 0x000e620000000800 */
[----:B------:R-:W-:Y:S01]  /*8040*/  IMAD.MOV.U32 R0, RZ, RZ, R5 ;  /* 0x000000ffff007224 */ /* 0x000fe200078e0005 */
[----:B-1----:R-:W-:-:S13]  /*8050*/  ISETP.NE.AND P0, PT, R3, 0x1, PT ;  /* 0x000000010300780c */ /* 0x002fda0003f05270 */
[----:B------:R-:W1:Y:S02]  /*8060*/  @P0 LDC.64 R6, c[0x0][0x8d0] ;  /* 0x00023400ff060b82 */ /* 0x000e640000000a00 */
[----:B-1----:R-:W-:-:S05]  /*8070*/  @P0 IMAD.HI.U32 R4, R5, R6, RZ ;  /* 0x0000000605040227 */ /* 0x002fca00078e00ff */
[----:B------:R-:W-:-:S05]  /*8080*/  @P0 SHF.R.U32.HI R0, RZ, R7, R4 ;  /* 0x00000007ff000219 */ /* 0x000fca0000011604 */
[----:B------:R-:W-:-:S07]  /*8090*/  IMAD R3, R0, R3, RZ ;  /* 0x0000000300037224 */ /* 0x000fce00078e02ff */
.L_x_3190:
        /* <DEDUP_REMOVED lines=23> */
.L_x_3191:
        /* <DEDUP_REMOVED lines=10> */
.L_x_3193:
[----:B------:R-:W2:Y:S02]  /*82b0*/  LDC R4, c[0x0][0x8f4] ;  /* 0x00023d00ff047b82 */ /* 0x000ea40000000800 */
.L_x_3192:
[----:B--2--5:R-:W-:Y:S01]  /*82c0*/  VIADD R4, R4, 0x7f ;  /* 0x0000007f04047836 */ /* 0x024fe20000000000 */
[----:B------:R-:W-:Y:S01]  /*82d0*/  LOP3.LUT R12, R0, 0x1ffffff, RZ, 0x3c, !PT ;  /* 0x01ffffff000c7812 */ /* 0x000fe200078e3cff */
[----:B------:R-:W-:Y:S02]  /*82e0*/  IMAD.MOV.U32 R10, RZ, RZ, 0x1 ;  /* 0x00000001ff0a7424 */ /* 0x000fe400078e00ff */
[----:B-1----:R-:W-:Y:S01]  /*82f0*/  IMAD.MOV.U32 R2, RZ, RZ, RZ ;  /* 0x000000ffff027224 */ /* 0x002fe200078e00ff */
        /* <DEDUP_REMOVED lines=38> */
.L_x_3195:
        /* <DEDUP_REMOVED lines=20> */
.L_x_3196:
[----:B------:R-:W-:Y:S05]  /*86a0*/  @!P0 BRA `(.L_x_3197) ;  /* 0x00000000000c8947 */ /* 0x000fea0003800000 */
[----:B------:R-:W2:Y:S04]  /*86b0*/  LDG.E R5, desc[UR46][R2.64] ;  /* 0x0000002e02057981 */ /* 0x000ea8000c1e1900 */
[----:B------:R-:W2:Y:S02]  /*86c0*/  LDG.E R0, desc[UR46][R2.64+0x4] ;  /* 0x0000042e02007981 */ /* 0x000ea4000c1e1900 */
[----:B--2---:R-:W-:-:S07]  /*86d0*/  IMAD.IADD R0, R0, 0x1, -R5 ;  /* 0x0000000100007824 */ /* 0x004fce00078e0a05 */
.L_x_3197:
        /* <DEDUP_REMOVED lines=66> */
.L_x_3242:
        /* <DEDUP_REMOVED lines=15> */
.L_x_3200:
        /* <DEDUP_REMOVED lines=122> */
.L_x_3211:
[----:B-123--:R-:W-:-:S04]  /*9390*/  SHF.L.U32 R18, R10, 0x1f, RZ ;  /* 0x0000001f0a127819 */ /* 0x00efc800000006ff */
[----:B------:R-:W2:Y:S02]  /*93a0*/  SYNCS.PHASECHK.TRANS64.TRYWAIT P1, [R15+URZ+0x26840], R18 ;  /* 0x026840120f0075a7 */ /* 0x000ea4000802017f */
[----:B--2---:R-:W-:Y:S05]  /*93b0*/  @!P1 BRA `(.L_x_3203) ;  /* 0x0000001c00689947 */ /* 0x004fea0003800000 */
.L_x_3243:
        /* <DEDUP_REMOVED lines=8> */
.L_x_3204:
        /* <DEDUP_REMOVED lines=44> */
.L_x_3244:
        /* <DEDUP_REMOVED lines=8> */
.L_x_3206:
        /* <DEDUP_REMOVED lines=44> */
.L_x_3245:
        /* <DEDUP_REMOVED lines=8> */
.L_x_3208:
        /* <DEDUP_REMOVED lines=38> */
.L_x_3247:
        /* <DEDUP_REMOVED lines=8> */
.L_x_3210:
        /* <DEDUP_REMOVED lines=44> */
.L_x_3202:
[----:B------:R-:W4:Y:S02]  /*a060*/  LDL.LU R4, [R1+0x4] ;  /* 0x0000040001047983 */ /* 0x000f240000300800 */
[----:B----4-:R-:W-:Y:S02]  /*a070*/  ISETP.NE.AND P1, PT, R4, RZ, PT ;  /* 0x000000ff0400720c */ /* 0x010fe40003f25270 */
[----:B------:R4:W5:Y:S11]  /*a080*/  LDL R4, [R1] ;  /* 0x0000000001047983 */ /* 0x0009760000100800 */
[----:B----4-:R-:W-:Y:S05]  /*a090*/  @!P1 BRA `(.L_x_3201) ;  /* 0x0000000400949947 */ /* 0x010fea0003800000 */
[----:B------:R-:W-:-:S04]  /*a0a0*/  SHF.L.U32 R12, R10, 0x1f, RZ ;  /* 0x0000001f0a0c7819 */ /* 0x000fc800000006ff */
[----:B------:R-:W4:Y:S02]  /*a0b0*/  SYNCS.PHASECHK.TRANS64.TRYWAIT P1, [R15+URZ+0x26840], R12 ;  /* 0x0268400c0f0075a7 */ /* 0x000f24000802017f */
[----:B----4-:R-:W-:Y:S05]  /*a0c0*/  @!P1 BRA `(.L_x_3212) ;  /* 0x0000001000789947 */ /* 0x010fea0003800000 */
.L_x_3248:
        /* <DEDUP_REMOVED lines=8> */
.L_x_3213:
        /* <DEDUP_REMOVED lines=41> */
.L_x_3249:
        /* <DEDUP_REMOVED lines=8> */
.L_x_3215:
        /* <DEDUP_REMOVED lines=41> */
.L_x_3201:
[----:B------:R-:W1:Y:S01]  /*a6f0*/  S2R R0, SR_TID.X ;  /* 0x0000000000007919 */ /* 0x000e620000002100 */
[----:B------:R-:W-:Y:S01]  /*a700*/  IMAD R3, R16, 0x8, R15 ;  /* 0x0000000810037824 */ /* 0x000fe200078e020f */
[----:B-1----:R-:W-:Y:S02]  /*a710*/  LOP3.LUT R2, R0, 0x7f, RZ, 0xc0, !PT ;  /* 0x0000007f00027812 */ /* 0x002fe400078ec0ff */
[----:B------:R-:W-:Y:S02]  /*a720*/  SHF.L.U32 R0, R10, 0x1f, RZ ;  /* 0x0000001f0a007819 */ /* 0x000fe400000006ff */
[----:B------:R-:W-:Y:S02]  /*a730*/  ISETP.NE.AND P1, PT, R2, RZ, PT ;  /* 0x000000ff0200720c */ /* 0x000fe40003f25270 */
[----:B------:R-:W1:Y:S02]  /*a740*/  SYNCS.PHASECHK.TRANS64.TRYWAIT P0, [R3+URZ+0x26840], R0 ;  /* 0x02684000030075a7 */ /* 0x000e64000800017f */
[----:B-1----:R-:W-:Y:S09]  /*a750*/  @!P0 BRA `(.L_x_3216) ;  /* 0x0000000800fc8947 */ /* 0x002ff20003800000 */
.L_x_3250:
[----:B------:R-:W-:Y:S05]  /*a760*/  @P1 BRA `(.L_x_3217) ;  /* 0x0000000000181947 */ /* 0x000fea0003800000 */
[----:B------:R-:W1:Y:S01]  /*a770*/  S2R R2, SR_TID.X ;  /* 0x0000000000027919 */ /* 0x000e620000002100 */
[----:B------:R-:W-:-:S04]  /*a780*/  IMAD.MOV.U32 R0, RZ, RZ, 0x3100 ;  /* 0x00003100ff007424 */ /* 0x000fc800078e00ff */
[----:B------:R1:W-:Y:S02]  /*a790*/  SYNCS.ARRIVE.TRANS64 RZ, [R3+URZ+0x26830], R0 ;  /* 0x0268300003ff79a7 */ /* 0x0003e4000800003f */
[----:B-1----:R-:W-:-:S13]  /*a7a0*/  LOP3.LUT P0, RZ, R2, 0x1f, RZ, 0xc0, !PT ;  /* 0x0000001f02ff7812 */ /* 0x002fda000780c0ff */
[----:B------:R-:W-:Y:S05]  /*a7b0*/  @!P0 BRA `(.L_x_3217) ;  /* 0x0000000000048947 */ /* 0x000fea0003800000 */
[----:B------:R-:W-:Y:S01]  /*a7c0*/  BPT.TRAP 0x1 ;  /* 0x000000040000795c */ /* 0x000fe20000300000 */
.L_x_3217:
        /* <DEDUP_REMOVED lines=48> */
.L_x_3198:
[----:B------:R-:W-:Y:S05]  /*aad0*/  BSYNC B0 ;  /* 0x0000000000007941 */ /* 0x000fea0003800000 */
.L_x_3194:
[----:B------:R-:W-:-:S03]  /*aae0*/  UMOV UR7, 0xffffffff ;  /* 0xffffffff00077882 */ /* 0x000fc60000000000 */
[----:B------:R-:W-:Y:S05]  /*aaf0*/  BRA.DIV UR7, `(.L_x_3218) ;  /* 0x0000000a07287947 */ /* 0x000fea000b800000 */
[----:B------:R-:W-:-:S13]  /*ab00*/  ELECT P6, URZ, PT ;  /* 0x00000000003f782f */ /* 0x000fda00038c0000 */
.L_x_3253:
[----:B------:R-:W-:Y:S05]  /*ab10*/  @!P6 BRA `(.L_x_3100) ;  /* 0x000000000084e947 */ /* 0x000fea0003800000 */
[----:B------:R-:W-:-:S06]  /*ab20*/  ULOP3.LUT UR7, UR38, 0x2, URZ, 0xfc, !UPT ;  /* 0x0000000226077892 */ /* 0x000fcc000f8efc3f */
[----:B------:R-:W-:-:S05]  /*ab30*/  IMAD.U32 R0, RZ, RZ, UR7 ;  /* 0x00000007ff007e24 */ /* 0x000fca000f8e00ff */
[----:B------:R-:W-:-:S13]  /*ab40*/  ISETP.NE.AND P2, PT, R0, 0x3, PT ;  /* 0x000000030000780c */ /* 0x000fda0003f45270 */
[----:B------:R-:W-:Y:S05]  /*ab50*/  @!P2 BRA `(.L_x_3219) ;  /* 0x000000000004a947 */ /* 0x000fea0003800000 */
[----:B------:R-:W-:Y:S01]  /*ab60*/  BPT.TRAP 0x1 ;  /* 0x000000040000795c */ /* 0x000fe20000300000 */
.L_x_3219:
        /* <DEDUP_REMOVED lines=15> */
.L_x_3254:
[----:B------:R-:W2:Y:S02]  /*ac60*/  SYNCS.PHASECHK.TRANS64.TRYWAIT P0, [R3+URZ], R0 ;  /* 0x00000000030075a7 */ /* 0x000ea4000800017f */
[----:B--2---:R-:W-:Y:S05]  /*ac70*/  @!P0 BRA `(.L_x_3221) ;  /* 0x0000000400fc8947 */ /* 0x004fea0003800000 */
.L_x_3255:
[----:B------:R-:W-:Y:S05]  /*ac80*/  @!P2 BRA `(.L_x_3222) ;  /* 0x000000000004a947 */ /* 0x000fea0003800000 */
[----:B------:R-:W-:Y:S01]  /*ac90*/  BPT.TRAP 0x1 ;  /* 0x000000040000795c */ /* 0x000fe20000300000 */
.L_x_3222:
[----:B--2---:R-:W-:-:S04]  /*aca0*/  VIADD R3, R8, 0x26840 ;  /* 0x0002684008037836 */ /* 0x004fc80000000000 */
[----:B------:R-:W-:-:S04]  /*acb0*/  IMAD R5, R2, 0x8, R3 ;  /* 0x0000000802057824 */ /* 0x000fc800078e0203 */
[----:B------:R-:W2:Y:S02]  /*acc0*/  SYNCS.PHASECHK.TRANS64.TRYWAIT P0, [R5+URZ], R4 ;  /* 0x00000004050075a7 */ /* 0x000ea4000800017f */
[----:B--2---:R-:W-:Y:S05]  /*acd0*/  @!P0 BRA `(.L_x_3223) ;  /* 0x0000000400f88947 */ /* 0x004fea0003800000 */
.L_x_3256:
[----:B------:R-:W-:-:S07]  /*ace0*/  IMAD R3, R6, 0x8, R3 ;  /* 0x0000000806037824 */ /* 0x000fce00078e0203 */
.L_x_3224:
[----:B---3--:R3:W4:Y:S02]  /*acf0*/  SYNCS.PHASECHK.TRANS64.TRYWAIT P0, [R3+URZ], R0 ;  /* 0x00000000030075a7 */ /* 0x008724000800017f */
[----:B----4-:R-:W-:Y:S05]  /*ad00*/  @!P0 NANOSLEEP.SYNCS 0x989680 ;  /* 0x009896800000895d */ /* 0x010fea0003900000 */
[----:B------:R-:W4:Y:S02]  /*ad10*/  @!P0 SYNCS.PHASECHK.TRANS64 P0, [R3+URZ], R0 ;  /* 0x00000000030085a7 */ /* 0x000f24000800007f */
[----:B----4-:R-:W-:Y:S05]  /*ad20*/  @!P0 BRA `(.L_x_3224) ;  /* 0xfffffffc00f08947 */ /* 0x010fea000383ffff */
.L_x_3100:
[----:B------:R-:W-:Y:S05]  /*ad30*/  BSYNC B6 ;  /* 0x0000000000067941 */ /* 0x000fea0003800000 */
.L_x_3092:
[----:B------:R-:W-:Y:S05]  /*ad40*/  EXIT ;  /* 0x000000000000794d */ /* 0x000fea0003800000 */
.L_x_3110:
[----:B------:R-:W-:Y:S02]  /*ad50*/  IMAD.MOV.U32 R13, RZ, RZ, R17 ;  /* 0x000000ffff0d7224 */ /* 0x000fe400078e0011 */
[----:B------:R-:W-:Y:S02]  /*ad60*/  IMAD.MOV.U32 R12, RZ, RZ, RZ ;  /* 0x000000ffff0c7224 */ /* 0x000fe400078e00ff */
[----:B------:R-:W-:Y:S02]  /*ad70*/  IMAD.MOV.U32 R11, RZ, RZ, 0x1f ;  /* 0x0000001fff0b7424 */ /* 0x000fe400078e00ff */
[----:B------:R-:W-:-:S07]  /*ad80*/  IMAD.MOV.U32 R15, RZ, RZ, -0x1 ;  /* 0xffffffffff0f7424 */ /* 0x000fce00078e00ff */
[----:B------:R-:W-:Y:S05]  /*ad90*/  WARPSYNC.COLLECTIVE R15, `(.L_x_3225) ;  /* 0x000000000f087348 */ /* 0x000fea0003c00000 */
[----:B------:R1:W2:Y:S02]  /*ada0*/  SHFL.IDX P6, R14, R13, R12, R11 ;  /* 0x0000000c0d0e7389 */ /* 0x0002a400000c000b */
[----:B-12---:R-:W-:Y:S01]  /*adb0*/  ENDCOLLECTIVE ;  /* 0x000000000000791b */ /* 0x006fe20003800000 */
.L_x_3225:
[----:B------:R-:W-:Y:S05]  /*adc0*/  BRA `(.L_x_3226) ;  /* 0xffffff6800587947 */ /* 0x000fea000383ffff */
.L_x_3112:
[----:B--2---:R2:W3:Y:S02]  /*add0*/  SYNCS.PHASECHK.TRANS64.TRYWAIT P0, [R235+URZ+0x26800], R4 ;  /* 0x02680004eb0075a7 */ /* 0x0044e4000800017f */
[----:B---3--:R-:W-:Y:S05]  /*ade0*/  @!P0 NANOSLEEP.SYNCS 0x989680 ;  /* 0x009896800000895d */ /* 0x008fea0003900000 */
[----:B------:R-:W3:Y:S02]  /*adf0*/  @!P0 SYNCS.PHASECHK.TRANS64 P0, [R235+URZ+0x26800], R4 ;  /* 0x02680004eb0085a7 */ /* 0x000ee4000800007f */
[----:B---3--:R-:W-:Y:S05]  /*ae00*/  @!P0 BRA `(.L_x_3112) ;  /* 0xfffffffc00f08947 */ /* 0x008fea000383ffff */
[----:B------:R-:W-:Y:S05]  /*ae10*/  BRA `(.L_x_3111) ;  /* 0xffffff6800807947 */ /* 0x000fea000383ffff */
.L_x_3117:
[----:B--2---:R-:W-:-:S04]  /*ae20*/  IMAD.U32 R5, RZ, RZ, UR8 ;  /* 0x00000008ff057e24 */ /* 0x004fc8000f8e00ff */
[----:B------:R2:W3:Y:S03]  /*ae30*/  SYNCS.PHASECHK.TRANS64.TRYWAIT P1, [R5+URZ+0x26810], R120 ;  /* 0x02681078050075a7 */ /* 0x0004e6000802017f */
[----:B---3--:R-:W-:Y:S05]  /*ae40*/  @!P1 NANOSLEEP.SYNCS 0x989680 ;  /* 0x009896800000995d */ /* 0x008fea0003900000 */
[----:B------:R-:W3:Y:S02]  /*ae50*/  @!P1 SYNCS.PHASECHK.TRANS64 P1, [R5+URZ+0x26810], R120 ;  /* 0x02681078050095a7 */ /* 0x000ee4000802007f */
[----:B---3--:R-:W-:Y:S05]  /*ae60*/  @!P1 BRA `(.L_x_3117) ;  /* 0xfffffffc00ec9947 */ /* 0x008fea000383ffff */
[----:B------:R-:W-:Y:S05]  /*ae70*/  BRA `(.L_x_3116) ;  /* 0xffffff7000d47947 */ /* 0x000fea000383ffff */
.L_x_3121:
[----:B------:R-:W-:-:S04]  /*ae80*/  IMAD.U32 R121, RZ, RZ, UR8 ;  /* 0x00000008ff797e24 */ /* 0x000fc8000f8e00ff */
[----:B------:R1:W1:Y:S03]  /*ae90*/  SYNCS.PHASECHK.TRANS64.TRYWAIT P1, [R121+URZ+0x26830], R120 ;  /* 0x02683078790075a7 */ /* 0x000266000802017f */
[----:B-1----:R-:W-:Y:S05]  /*aea0*/  @!P1 NANOSLEEP.SYNCS 0x989680 ;  /* 0x009896800000995d */ /* 0x002fea0003900000 */
[----:B------:R-:W1:Y:S02]  /*aeb0*/  @!P1 SYNCS.PHASECHK.TRANS64 P1, [R121+URZ+0x26830], R120 ;  /* 0x02683078790095a7 */ /* 0x000e64000802007f */
[----:B-1----:R-:W-:Y:S05]  /*aec0*/  @!P1 BRA `(.L_x_3121) ;  /* 0xfffffffc00ec9947 */ /* 0x002fea000383ffff */
[----:B------:R-:W-:Y:S05]  /*aed0*/  BRA `(.L_x_3120) ;  /* 0xffffff7800987947 */ /* 0x000fea000383ffff */
.L_x_3128:
[----:B------:R-:W-:Y:S01]  /*aee0*/  BSSY B0, `(.L_x_3227) ;  /* 0x0000005000007945 */ /* 0x000fe20003800000 */
[----:B------:R-:W-:-:S07]  /*aef0*/  IMAD.MOV.U32 R15, RZ, RZ, -0x1 ;  /* 0xffffffffff0f7424 */ /* 0x000fce00078e00ff */
[----:B-1----:R-:W-:Y:S05]  /*af00*/  WARPSYNC.COLLECTIVE R15, `(.L_x_3228) ;  /* 0x000000000f087348 */ /* 0x002fea0003c00000 */
[----:B------:R-:W-:Y:S01]  /*af10*/  NOP ;  /* 0x0000000000007918 */ /* 0x000fe20000000000 */
[----:B-1----:R-:W-:Y:S01]  /*af20*/  ENDCOLLECTIVE ;  /* 0x000000000000791b */ /* 0x002fe20003800000 */
.L_x_3228:
[----:B------:R-:W-:Y:S05]  /*af30*/  BSYNC B0 ;  /* 0x0000000000007941 */ /* 0x000fea0003800000 */
.L_x_3227:
[----:B------:R-:W-:Y:S05]  /*af40*/  BRA `(.L_x_3229) ;  /* 0xffffffa800a47947 */ /* 0x000fea000383ffff */
.L_x_3137:
[----:B------:R-:W-:Y:S01]  /*af50*/  BSSY B0, `(.L_x_3230) ;  /* 0x0000005000007945 */ /* 0x000fe20003800000 */
[----:B------:R-:W-:-:S07]  /*af60*/  IMAD.MOV.U32 R15, RZ, RZ, -0x1 ;  /* 0xffffffffff0f7424 */ /* 0x000fce00078e00ff */
[----:B-12---:R-:W-:Y:S05]  /*af70*/  WARPSYNC.COLLECTIVE R15, `(.L_x_3231) ;  /* 0x000000000f087348 */ /* 0x006fea0003c00000 */
[----:B------:R-:W-:Y:S01]  /*af80*/  NOP ;  /* 0x0000000000007918 */ /* 0x000fe20000000000 */
[----:B-12---:R-:W-:Y:S01]  /*af90*/  ENDCOLLECTIVE ;  /* 0x000000000000791b */ /* 0x006fe20003800000 */
.L_x_3231:
[----:B------:R-:W-:Y:S05]  /*afa0*/  BSYNC B0 ;  /* 0x0000000000007941 */ /* 0x000fea0003800000 */
.L_x_3230:
[----:B------:R-:W-:Y:S05]  /*afb0*/  BRA `(.L_x_3232) ;  /* 0xffffffac00947947 */ /* 0x000fea000383ffff */
.L_x_3154:
[----:B------:R-:W-:Y:S01]  /*afc0*/  BSSY B0, `(.L_x_3233) ;  /* 0x0000005000007945 */ /* 0x000fe20003800000 */
[----:B------:R-:W-:-:S07]  /*afd0*/  IMAD.MOV.U32 R15, RZ, RZ, -0x1 ;  /* 0xffffffffff0f7424 */ /* 0x000fce00078e00ff */
[----:B------:R-:W-:Y:S05]  /*afe0*/  WARPSYNC.COLLECTIVE R15, `(.L_x_3234) ;  /* 0x000000000f087348 */ /* 0x000fea0003c00000 */
[----:B------:R-:W-:Y:S01]  /*aff0*/  NOP ;  /* 0x0000000000007918 */ /* 0x000fe20000000000 */
[----:B------:R-:W-:Y:S01]  /*b000*/  ENDCOLLECTIVE ;  /* 0x000000000000791b */ /* 0x000fe20003800000 */
.L_x_3234:
[----:B------:R-:W-:Y:S05]  /*b010*/  BSYNC B0 ;  /* 0x0000000000007941 */ /* 0x000fea0003800000 */
.L_x_3233:
[----:B------:R-:W-:Y:S05]  /*b020*/  BRA `(.L_x_3235) ;  /* 0xffffffbc008c7947 */ /* 0x000fea000383ffff */
.L_x_3167:
[----:B------:R-:W-:Y:S01]  /*b030*/  BSSY B0, `(.L_x_3236) ;  /* 0x0000005000007945 */ /* 0x000fe20003800000 */
[----:B------:R-:W-:-:S07]  /*b040*/  IMAD.MOV.U32 R15, RZ, RZ, -0x1 ;  /* 0xffffffffff0f7424 */ /* 0x000fce00078e00ff */
[----:B------:R-:W-:Y:S05]  /*b050*/  WARPSYNC.COLLECTIVE R15, `(.L_x_3237) ;  /* 0x000000000f087348 */ /* 0x000fea0003c00000 */
[----:B------:R-:W-:Y:S01]  /*b060*/  NOP ;  /* 0x0000000000007918 */ /* 0x000fe20000000000 */
[----:B------:R-:W-:Y:S01]  /*b070*/  ENDCOLLECTIVE ;  /* 0x000000000000791b */ /* 0x000fe20003800000 */
.L_x_3237:
[----:B------:R-:W-:Y:S05]  /*b080*/  BSYNC B0 ;  /* 0x0000000000007941 */ /* 0x000fea0003800000 */
.L_x_3236:
[----:B------:R-:W-:Y:S05]  /*b090*/  BRA `(.L_x_3238) ;  /* 0xffffffc4003c7947 */ /* 0x000fea000383ffff */
.L_x_3179:
[----:B------:R-:W-:Y:S01]  /*b0a0*/  BSSY B0, `(.L_x_3239) ;  /* 0x0000005000007945 */ /* 0x000fe20003800000 */
[----:B------:R-:W-:-:S07]  /*b0b0*/  IMAD.MOV.U32 R15, RZ, RZ, -0x1 ;  /* 0xffffffffff0f7424 */ /* 0x000fce00078e00ff */
[----:B------:R-:W-:Y:S05]  /*b0c0*/  WARPSYNC.COLLECTIVE R15, `(.L_x_3240) ;  /* 0x000000000f087348 */ /* 0x000fea0003c00000 */
[----:B------:R-:W-:Y:S01]  /*b0d0*/  NOP ;  /* 0x0000000000007918 */ /* 0x000fe20000000000 */
[----:B------:R-:W-:Y:S01]  /*b0e0*/  ENDCOLLECTIVE ;  /* 0x000000000000791b */ /* 0x000fe20003800000 */
.L_x_3240:
[----:B------:R-:W-:Y:S05]  /*b0f0*/  BSYNC B0 ;  /* 0x0000000000007941 */ /* 0x000fea0003800000 */
.L_x_3239:
[----:B------:R-:W-:Y:S05]  /*b100*/  BRA `(.L_x_3241) ;  /* 0xffffffc800787947 */ /* 0x000fea000383ffff */
.L_x_3199:
[----:B-1----:R1:W2:Y:S02]  /*b110*/  SYNCS.PHASECHK.TRANS64.TRYWAIT P0, [R15+URZ+0x26820], R2 ;  /* 0x026820020f0075a7 */ /* 0x0022a4000800017f */
[----:B--2---:R-:W-:Y:S05]  /*b120*/  @!P0 NANOSLEEP.SYNCS 0x989680 ;  /* 0x009896800000895d */ /* 0x004fea0003900000 */
[----:B------:R-:W2:Y:S02]  /*b130*/  @!P0 SYNCS.PHASECHK.TRANS64 P0, [R15+URZ+0x26820], R2 ;  /* 0x026820020f0085a7 */ /* 0x000ea4000800007f */
[----:B--2---:R-:W-:Y:S05]  /*b140*/  @!P0 BRA `(.L_x_3199) ;  /* 0xfffffffc00f08947 */ /* 0x004fea000383ffff */
[----:B------:R-:W-:Y:S05]  /*b150*/  BRA `(.L_x_3242) ;  /* 0xffffffd800687947 */ /* 0x000fea000383ffff */
.L_x_3203:
[----:B--2---:R2:W3:Y:S02]  /*b160*/  SYNCS.PHASECHK.TRANS64.TRYWAIT P1, [R15+URZ+0x26840], R18 ;  /* 0x026840120f0075a7 */ /* 0x0044e4000802017f */
[----:B---3--:R-:W-:Y:S05]  /*b170*/  @!P1 NANOSLEEP.SYNCS 0x989680 ;  /* 0x009896800000995d */ /* 0x008fea0003900000 */
[----:B------:R-:W3:Y:S02]  /*b180*/  @!P1 SYNCS.PHASECHK.TRANS64 P1, [R15+URZ+0x26840], R18 ;  /* 0x026840120f0095a7 */ /* 0x000ee4000802007f */
[----:B---3--:R-:W-:Y:S05]  /*b190*/  @!P1 BRA `(.L_x_3203) ;  /* 0xfffffffc00f09947 */ /* 0x008fea000383ffff */
[----:B------:R-:W-:Y:S05]  /*b1a0*/  BRA `(.L_x_3243) ;  /* 0xffffffe000847947 */ /* 0x000fea000383ffff */
.L_x_3205:
[----:B-1----:R1:W3:Y:S02]  /*b1b0*/  SYNCS.PHASECHK.TRANS64.TRYWAIT P1, [R15+URZ+0x26828], R18 ;  /* 0x026828120f0075a7 */ /* 0x0022e4000802017f */
[----:B---3--:R-:W-:Y:S05]  /*b1c0*/  @!P1 NANOSLEEP.SYNCS 0x989680 ;  /* 0x009896800000995d */ /* 0x008fea0003900000 */
[----:B------:R-:W3:Y:S02]  /*b1d0*/  @!P1 SYNCS.PHASECHK.TRANS64 P1, [R15+URZ+0x26828], R18 ;  /* 0x026828120f0095a7 */ /* 0x000ee4000802007f */
[----:B---3--:R-:W-:Y:S05]  /*b1e0*/  @!P1 BRA `(.L_x_3205) ;  /* 0xfffffffc00f09947 */ /* 0x008fea000383ffff */
[----:B------:R-:W-:Y:S05]  /*b1f0*/  BRA `(.L_x_3244) ;  /* 0xffffffe400407947 */ /* 0x000fea000383ffff */
.L_x_3207:
[----:B---3--:R3:W4:Y:S02]  /*b200*/  SYNCS.PHASECHK.TRANS64.TRYWAIT P1, [R15+URZ+0x26848], R18 ;  /* 0x026848120f0075a7 */ /* 0x008724000802017f */
[----:B----4-:R-:W-:Y:S05]  /*b210*/  @!P1 NANOSLEEP.SYNCS 0x989680 ;  /* 0x009896800000995d */ /* 0x010fea0003900000 */
[----:B------:R-:W4:Y:S02]  /*b220*/  @!P1 SYNCS.PHASECHK.TRANS64 P1, [R15+URZ+0x26848], R18 ;  /* 0x026848120f0095a7 */ /* 0x000f24000802007f */
[----:B----4-:R-:W-:Y:S05]  /*b230*/  @!P1 BRA `(.L_x_3207) ;  /* 0xfffffffc00f09947 */ /* 0x010fea000383ffff */
[----:B------:R-:W-:Y:S05]  /*b240*/  BRA `(.L_x_3245) ;  /* 0xffffffe400fc7947 */ /* 0x000fea000383ffff */
.L_x_3209:
[----:B------:R-:W-:-:S07]  /*b250*/  SHF.L.U32 R4, R10, 0x1f, RZ ;  /* 0x0000001f0a047819 */ /* 0x000fce00000006ff */
.L_x_3246:
[----:B----4-:R4:W1:Y:S02]  /*b260*/  SYNCS.PHASECHK.TRANS64.TRYWAIT P1, [R15+URZ+0x26820], R4 ;  /* 0x026820040f0075a7 */ /* 0x010864000802017f */
[----:B-1----:R-:W-:Y:S05]  /*b270*/  @!P1 NANOSLEEP.SYNCS 0x989680 ;  /* 0x009896800000995d */ /* 0x002fea0003900000 */
[----:B------:R-:W1:Y:S02]  /*b280*/  @!P1 SYNCS.PHASECHK.TRANS64 P1, [R15+URZ+0x26820], R4 ;  /* 0x026820040f0095a7 */ /* 0x000e64000802007f */
[----:B-1----:R-:W-:Y:S05]  /*b290*/  @!P1 BRA `(.L_x_3246) ;  /* 0xfffffffc00f09947 */ /* 0x002fea000383ffff */
[----:B------:R-:W-:Y:S05]  /*b2a0*/  BRA `(.L_x_3247) ;  /* 0xffffffe8009c7947 */ /* 0x000fea000383ffff */
.L_x_3212:
[----:B----4-:R4:W1:Y:S02]  /*b2b0*/  SYNCS.PHASECHK.TRANS64.TRYWAIT P1, [R15+URZ+0x26840], R12 ;  /* 0x0268400c0f0075a7 */ /* 0x010864000802017f */
[----:B-1----:R-:W-:Y:S05]  /*b2c0*/  @!P1 NANOSLEEP.SYNCS 0x989680 ;  /* 0x009896800000995d */ /* 0x002fea0003900000 */
[----:B------:R-:W1:Y:S02]  /*b2d0*/  @!P1 SYNCS.PHASECHK.TRANS64 P1, [R15+URZ+0x26840], R12 ;  /* 0x0268400c0f0095a7 */ /* 0x000e64000802007f */
[----:B-1----:R-:W-:Y:S05]  /*b2e0*/  @!P1 BRA `(.L_x_3212) ;  /* 0xfffffffc00f09947 */ /* 0x002fea000383ffff */
[----:B------:R-:W-:Y:S05]  /*b2f0*/  BRA `(.L_x_3248) ;  /* 0xffffffec00747947 */ /* 0x000fea000383ffff */
.L_x_3214:
[----:B-1----:R1:W2:Y:S02]  /*b300*/  SYNCS.PHASECHK.TRANS64.TRYWAIT P1, [R15+URZ+0x26828], R12 ;  /* 0x0268280c0f0075a7 */ /* 0x0022a4000802017f */
[----:B--2---:R-:W-:Y:S05]  /*b310*/  @!P1 NANOSLEEP.SYNCS 0x989680 ;  /* 0x009896800000995d */ /* 0x004fea0003900000 */
[----:B------:R-:W2:Y:S02]  /*b320*/  @!P1 SYNCS.PHASECHK.TRANS64 P1, [R15+URZ+0x26828], R12 ;  /* 0x0268280c0f0095a7 */ /* 0x000ea4000802007f */
[----:B--2---:R-:W-:Y:S05]  /*b330*/  @!P1 BRA `(.L_x_3214) ;  /* 0xfffffffc00f09947 */ /* 0x004fea000383ffff */
[----:B------:R-:W-:Y:S05]  /*b340*/  BRA `(.L_x_3249) ;  /* 0xfffffff000247947 */ /* 0x000fea000383ffff */
.L_x_3216:
[----:B------:R1:W1:Y:S02]  /*b350*/  SYNCS.PHASECHK.TRANS64.TRYWAIT P0, [R3+URZ+0x26840], R0 ;  /* 0x02684000030075a7 */ /* 0x000264000800017f */
[----:B-1----:R-:W-:Y:S05]  /*b360*/  @!P0 NANOSLEEP.SYNCS 0x989680 ;  /* 0x009896800000895d */ /* 0x002fea0003900000 */
[----:B------:R-:W1:Y:S02]  /*b370*/  @!P0 SYNCS.PHASECHK.TRANS64 P0, [R3+URZ+0x26840], R0 ;  /* 0x02684000030085a7 */ /* 0x000e64000800007f */
[----:B-1----:R-:W-:Y:S05]  /*b380*/  @!P0 BRA `(.L_x_3216) ;  /* 0xfffffffc00f08947 */ /* 0x002fea000383ffff */
[----:B------:R-:W-:Y:S05]  /*b390*/  BRA `(.L_x_3250) ;  /* 0xfffffff000f07947 */ /* 0x000fea000383ffff */
.L_x_3218:
[----:B------:R-:W-:Y:S01]  /*b3a0*/  BSSY B0, `(.L_x_3251) ;  /* 0x0000006000007945 */ /* 0x000fe20003800000 */
[----:B------:R-:W-:-:S07]  /*b3b0*/  IMAD.MOV.U32 R15, RZ, RZ, -0x1 ;  /* 0xffffffffff0f7424 */ /* 0x000fce00078e00ff */
[----:B------:R-:W-:Y:S05]  /*b3c0*/  WARPSYNC.COLLECTIVE R15, `(.L_x_3252) ;  /* 0x000000000f0c7348 */ /* 0x000fea0003c00000 */
[----:B------:R-:W-:Y:S02]  /*b3d0*/  ELECT P6, UR62, PT ;  /* 0x00000000003e782f */ /* 0x000fe400038c0000 */
[----:B------:R-:W-:Y:S01]  /*b3e0*/  MOV R14, UR62 ;  /* 0x0000003e000e7c02 */ /* 0x000fe20008000f00 */
[----:B------:R-:W-:Y:S10]  /*b3f0*/  ENDCOLLECTIVE ;  /* 0x000000000000791b */ /* 0x000ff40003800000 */
.L_x_3252:
[----:B------:R-:W-:Y:S05]  /*b400*/  BSYNC B0 ;  /* 0x0000000000007941 */ /* 0x000fea0003800000 */
.L_x_3251:
[----:B------:R-:W-:Y:S05]  /*b410*/  BRA `(.L_x_3253) ;  /* 0xfffffff400bc7947 */ /* 0x000fea000383ffff */
.L_x_3220:
[----:B-1----:R1:W2:Y:S02]  /*b420*/  SYNCS.PHASECHK.TRANS64.TRYWAIT P0, [R7+URZ], R4 ;  /* 0x00000004070075a7 */ /* 0x0022a4000800017f */
[----:B--2---:R-:W-:Y:S05]  /*b430*/  @!P0 NANOSLEEP.SYNCS 0x989680 ;  /* 0x009896800000895d */ /* 0x004fea0003900000 */
[----:B------:R-:W2:Y:S02]  /*b440*/  @!P0 SYNCS.PHASECHK.TRANS64 P0, [R7+URZ], R4 ;  /* 0x00000004070085a7 */ /* 0x000ea4000800007f */
[----:B--2---:R-:W-:Y:S05]  /*b450*/  @!P0 BRA `(.L_x_3220) ;  /* 0xfffffffc00f08947 */ /* 0x004fea000383ffff */
[----:B------:R-:W-:Y:S05]  /*b460*/  BRA `(.L_x_3254) ;  /* 0xfffffff400fc7947 */ /* 0x000fea000383ffff */
.L_x_3221:
[----:B--2---:R2:W3:Y:S02]  /*b470*/  SYNCS.PHASECHK.TRANS64.TRYWAIT P0, [R3+URZ], R0 ;  /* 0x00000000030075a7 */ /* 0x0044e4000800017f */
[----:B---3--:R-:W-:Y:S05]  /*b480*/  @!P0 NANOSLEEP.SYNCS 0x989680 ;  /* 0x009896800000895d */ /* 0x008fea0003900000 */
[----:B------:R-:W3:Y:S02]  /*b490*/  @!P0 SYNCS.PHASECHK.TRANS64 P0, [R3+URZ], R0 ;  /* 0x00000000030085a7 */ /* 0x000ee4000800007f */
[----:B---3--:R-:W-:Y:S05]  /*b4a0*/  @!P0 BRA `(.L_x_3221) ;  /* 0xfffffffc00f08947 */ /* 0x008fea000383ffff */
[----:B------:R-:W-:Y:S05]  /*b4b0*/  BRA `(.L_x_3255) ;  /* 0xfffffff400f07947 */ /* 0x000fea000383ffff */
.L_x_3223:
[----:B--2---:R2:W3:Y:S02]  /*b4c0*/  SYNCS.PHASECHK.TRANS64.TRYWAIT P0, [R5+URZ], R4 ;  /* 0x00000004050075a7 */ /* 0x0044e4000800017f */
[----:B---3--:R-:W-:Y:S05]  /*b4d0*/  @!P0 NANOSLEEP.SYNCS 0x989680 ;  /* 0x009896800000895d */ /* 0x008fea0003900000 */
[----:B------:R-:W3:Y:S02]  /*b4e0*/  @!P0 SYNCS.PHASECHK.TRANS64 P0, [R5+URZ], R4 ;  /* 0x00000004050085a7 */ /* 0x000ee4000800007f */
[----:B---3--:R-:W-:Y:S05]  /*b4f0*/  @!P0 BRA `(.L_x_3223) ;  /* 0xfffffffc00f08947 */ /* 0x008fea000383ffff */
[----:B------:R-:W-:Y:S05]  /*b500*/  BRA `(.L_x_3256) ;  /* 0xfffffff400f47947 */ /* 0x000fea000383ffff */
.L_x_3257:
        /* <DEDUP_REMOVED lines=15> */
.L_x_6574:


//--------------------- .text._ZN7cutlass13device_kernelIN5flash11enable_sm90INS1_16FlashAttnBwdSm90INS1_25CollectiveMainloopBwdSm90ILi2ELi2ELi2EN4cute5tupleIJNS5_1CILi1EEES8_S8_EEENS6_IJNS7_ILi64EEENS7_ILi128EEENS7_ILi96EEEEEENS_10bfloat16_tEfNS_4arch4Sm90ELb0ELb0ELb0ELb0ELb0ELb1ELb0ELb0ELi2ELi1ELi2ELi1ELb1EEENS1_21CollectiveEpilogueBwdISD_SE_SG_Li256ELb0ELb0ELi1EEENS1_19SingleTileSchedulerILb0ELb0ELb0ELi128EEEEEEEEEvNT_6ParamsE --------------------------
	.section	.text._ZN7cutlass13device_kernelIN5flash11enable_sm90INS1_16FlashAttnBwdSm90INS1_25CollectiveMainloopBwdSm90ILi2ELi2ELi2EN4cute5tupleIJNS5_1CILi1EEES8_S8_EEENS6_IJNS7_ILi64EEENS7_ILi128EEENS7_ILi96EEEEEENS_10bfloat16_tEfNS_4arch4Sm90ELb0ELb0ELb0ELb0ELb0ELb1ELb0ELb0ELi2ELi1ELi2ELi1ELb1EEENS1_21CollectiveEpilogueBwdISD_SE_SG_Li256ELb0ELb0ELi1EEENS1_19SingleTileSchedulerILb0ELb0ELb0ELi128EEEEEEEEEvNT_6ParamsE,"ax",@progbits
	.align	128
.text._ZN7cutlass13device_kernelIN5flash11enable_sm90INS1_16FlashAttnBwdSm90INS1_25CollectiveMainloopBwdSm90ILi2ELi2ELi2EN4cute5tupleIJNS5_1CILi1EEES8_S8_EEENS6_IJNS7_ILi64EEENS7_ILi128EEENS7_ILi96EEEEEENS_10bfloat16_tEfNS_4arch4Sm90ELb0ELb0ELb0ELb0ELb0ELb1ELb0ELb0ELi2ELi1ELi2ELi1ELb1EEENS1_21CollectiveEpilogueBwdISD_SE_SG_Li256ELb0ELb0ELi1EEENS1_19SingleTileSchedulerILb0ELb0ELb0ELi128EEEEEEEEEvNT_6ParamsE:
        .type           _ZN7cutlass13device_kernelIN5flash11enable_sm90INS1_16FlashAttnBwdSm90INS1_25CollectiveMainloopBwdSm90ILi2ELi2ELi2EN4cute5tupleIJNS5_1CILi1EEES8_S8_EEENS6_IJNS7_ILi64EEENS7_ILi128EEENS7_ILi96EEEEEENS_10bfloat16_tEfNS_4arch4Sm90ELb0ELb0ELb0ELb0ELb0ELb1ELb0ELb0ELi2ELi1ELi2ELi1ELb1EEENS1_21CollectiveEpilogueBwdISD_SE_SG_Li256ELb0ELb0ELi1EEENS1_19SingleTileSchedulerILb0ELb0ELb0ELi128EEEEEEEEEvNT_6ParamsE,@function
        .size           _ZN7cutlass13device_kernelIN5flash11enable_sm90INS1_16FlashAttnBwdSm90INS1_25CollectiveMainloopBwdSm90ILi2ELi2ELi2EN4cute5tupleIJNS5_1CILi1EEES8_S8_EEENS6_IJNS7_ILi64EEENS7_ILi128EEENS7_ILi96EEEEEENS_10bfloat16_tEfNS_4arch4Sm90ELb0ELb0ELb0ELb0ELb0ELb1ELb0ELb0ELi2ELi1ELi2ELi1ELb1EEENS1_21CollectiveEpilogueBwdISD_SE_SG_Li256ELb0ELb0ELi1EEENS1_19SingleTileSchedulerILb0ELb0ELb0ELi128EEEEEEEEEvNT_6ParamsE,(.L_x_6575 - _ZN7cutlass13device_kernelIN5flash11enable_sm90INS1_16FlashAttnBwdSm90INS1_25CollectiveMainloopBwdSm90ILi2ELi2ELi2EN4cute5tupleIJNS5_1CILi1EEES8_S8_EEENS6_IJNS7_ILi64EEENS7_ILi128EEENS7_ILi96EEEEEENS_10bfloat16_tEfNS_4arch4Sm90ELb0ELb0ELb0ELb0ELb0ELb1ELb0ELb0ELi2ELi1ELi2ELi1ELb1EEENS1_21CollectiveEpilogueBwdISD_SE_SG_Li256ELb0ELb0ELi1EEENS1_19SingleTileSchedulerILb0ELb0ELb0ELi128EEEEEEEEEvNT_6ParamsE)
        .other          _ZN7cutlass13device_kernelIN5flash11enable_sm90INS1_16FlashAttnBwdSm90INS1_25CollectiveMainloopBwdSm90ILi2ELi2ELi2EN4cute5tupleIJNS5_1CILi1EEES8_S8_EEENS6_IJNS7_ILi64EEENS7_ILi128EEENS7_ILi96EEEEEENS_10bfloat16_tEfNS_4arch4Sm90ELb0ELb0ELb0ELb0ELb0ELb1ELb0ELb0ELi2ELi1ELi2ELi1ELb1EEENS1_21CollectiveEpilogueBwdISD_SE_SG_Li256ELb0ELb0ELi1EEENS1_19SingleTileSchedulerILb0ELb0ELb0ELi128EEEEEEEEEvNT_6ParamsE,@"STO_CUDA_ENTRY STV_DEFAULT"
_ZN7cutlass13device_kernelIN5flash11enable_sm90INS1_16FlashAttnBwdSm90INS1_25CollectiveMainloopBwdSm90ILi2ELi2ELi2EN4cute5tupleIJNS5_1CILi1EEES8_S8_EEENS6_IJNS7_ILi64EEENS7_ILi128EEENS7_ILi96EEEEEENS_10bfloat16_tEfNS_4arch4Sm90ELb0ELb0ELb0ELb0ELb0ELb1ELb0ELb0ELi2ELi1ELi2ELi1ELb1EEENS1_21CollectiveEpilogueBwdISD_SE_SG_Li256ELb0ELb0ELi1EEENS1_19SingleTileSchedulerILb0ELb0ELb0ELi128EEEEEEEEEvNT_6ParamsE:
[----:B------:R-:W1:Y:S01]  /*0000*/  LDC R1, c[0x0][0x28] ;  /* 0x00000a00ff017b82 */ /* 0x000e620000000800 */
[----:B------:R-:W2:Y:S01]  /*0010*/  S2R R3, SR_TID.X ;  /* 0x0000000000037919 */ /* 0x000ea20000002100 */
[----:B------:R-:W-:Y:S01]  /*0020*/  ELECT P0, URZ, PT ;  /* 0x00000000003f782f */ /* 0x000fe20003800000 */
[----:B------:R-:W-:Y:S01]  /*0030*/  BSSY B0, `(.L_x_3258) ;  /* 0x000001a000007945 */ /* 0x000fe20003800000 */
[--C-:B--2---:R-:W-:Y:S02]  /*0040*/  SHF.R.U32.HI R0, RZ, 0x5, R3.reuse ;  /* 0x00000005ff007819 */ /* 0x104fe40000011603 */
[----:B------:R-:W-:-:S03]  /*0050*/  SHF.R.U32.HI R3, RZ, 0x7, R3 ;  /* 0x00000007ff037819 */ /* 0x000fc60000011603 */
[----:B------:R-:W2:Y:S02]  /*0060*/  SHFL.IDX PT, R2, R0, RZ, 0x1f ;  /* 0x00001fff00027589 */ /* 0x000ea400000e0000 */
[----:B--2---:R-:W-:-:S13]  /*0070*/  ISETP.EQ.AND P0, PT, R2, RZ, P0 ;  /* 0x000000ff0200720c */ /* 0x004fda0000702270 */
        /* <DEDUP_REMOVED lines=21> */
.L_x_3259:
[----:B------:R-:W-:Y:S05]  /*01d0*/  BSYNC B0 ;  /* 0x0000000000007941 */ /* 0x000fea0003800000 */
.L_x_3258:
        /* <DEDUP_REMOVED lines=37> */
.L_x_3260:
        /* <DEDUP_REMOVED lines=22> */
.L_x_3261:
[----:B------:R-:W-:Y:S01]  /*0590*/  PLOP3.LUT P0, PT, PT, PT, UP0, 0x80, 0x0 ;  /* 0x000000000000781c */ /* 0x000fe20003f0f008 */
[----:B------:R-:W-:Y:S01]  /*05a0*/  NOP ;  /* 0x0000000000007918 */ /* 0x000fe20000000000 */
[----:B-12-45:R-:W-:Y:S11]  /*05b0*/  BAR.SYNC.DEFER_BLOCKING 0x0 ;  /* 0x0000000000007b1d */ /* 0x036ff60000010000 */
[----:B------:R-:W-:Y:S05]  /*05c0*/  @!P0 BRA `(.L_x_3262) ;  /* 0x00000044000c8947 */ /* 0x000fea0003800000 */
.L_x_3263:
        /* <DEDUP_REMOVED lines=35> */
.L_x_3265:
        /* <DEDUP_REMOVED lines=15> */
.L_x_3264:
        /* <DEDUP_REMOVED lines=22> */
.L_x_3267:
[----:B------:R1:W2:Y:S01]  /*0a50*/  LDC.64 R14, c[0x4][R17] ;  /* 0x01000000110e7b82 */ /* 0x0002a20000000a00 */
        /* <DEDUP_REMOVED lines=14> */
.L_x_3266:
[----:B------:R-:W-:Y:S01]  /*0b40*/  SHF.R.S32.HI R121, RZ, 0x1f, R120 ;  /* 0x0000001fff797819 */ /* 0x000fe20000011478 */
[----:B------:R-:W-:-:S03]  /*0b50*/  UMOV UR4, 0xffffffff ;  /* 0xffffffff00047882 */ /* 0x000fc60000000000 */
[----:B------:R-:W-:-:S04]  /*0b60*/  LEA.HI R0, R121, R120, RZ, 0x7 ;  /* 0x0000007879007211 */ /* 0x000fc800078f38ff */
[----:B------:R-:W-:Y:S01]  /*0b70*/  SHF.R.S32.HI R23, RZ, 0x7, R0 ;  /* 0x00000007ff177819 */ /* 0x000fe20000011400 */
[----:B------:R-:W-:Y:S06]  /*0b80*/  BRA.DIV UR4, `(.L_x_3268) ;  /* 0x0000006e04307947 */ /* 0x000fec000b800000 */
[----:B------:R1:W2:Y:S02]  /*0b90*/  SHFL.IDX PT, R14, R23, RZ, 0x1f ;  /* 0x00001fff170e7589 */ /* 0x0002a400000e0000 */
.L_x_3342:
[----:B------:R-:W-:Y:S01]  /*0ba0*/  SHF.L.U32 R5, RZ, 0x1f, RZ ;  /* 0x0000001fff057819 */ /* 0x000fe200000006ff */
[----:B------:R-:W-:Y:S01]  /*0bb0*/  VIADD R222, R2, 0x6000 ;  /* 0x0000600002de7836 */ /* 0x000fe20000000000 */
[----:B------:R-:W-:Y:S02]  /*0bc0*/  LEA.HI R19, R121, R120, RZ, 0x4 ;  /* 0x0000007879137211 */ /* 0x000fe400078f20ff */
[----:B------:R-:W3:Y:S01]  /*0bd0*/  SYNCS.PHASECHK.TRANS64.TRYWAIT P0, [R2+URZ+0x26800], R5 ;  /* 0x02680005020075a7 */ /* 0x000ee2000800017f */
[----:B------:R-:W-:Y:S02]  /*0be0*/  LOP3.LUT R3, R0, 0xffffff80, RZ, 0xc0, !PT ;  /* 0xffffff8000037812 */ /* 0x000fe400078ec0ff */
[----:B------:R-:W-:Y:S02]  /*0bf0*/  SHF.R.S32.HI R4, RZ, 0x4, R19 ;  /* 0x00000004ff047819 */ /* 0x000fe40000011413 */
[----:B--2---:R-:W-:Y:S01]  /*0c00*/  LEA.HI R0, R14, R14, RZ, 0x1 ;  /* 0x0000000e0e007211 */ /* 0x004fe200078f08ff */
[----:B------:R-:W-:Y:S01]  /*0c10*/  IMAD.IADD R122, R120, 0x1, -R3 ;  /* 0x00000001787a7824 */ /* 0x000fe200078e0a03 */
[----:B------:R-:W-:-:S02]  /*0c20*/  LEA.HI R3, R19, R4, RZ, 0x1 ;  /* 0x0000000413037211 */ /* 0x000fc400078f08ff */
[----:B------:R-:W-:Y:S02]  /*0c30*/  LOP3.LUT R17, R0, 0xfffffffe, RZ, 0xc0, !PT ;  /* 0xfffffffe00117812 */ /* 0x000fe400078ec0ff */
[----:B------:R-:W-:Y:S02]  /*0c40*/  SHF.R.S32.HI R125, RZ, 0x1f, R122 ;  /* 0x0000001fff7d7819 */ /* 0x000fe4000001147a */
[----:B------:R-:W-:Y:S01]  /*0c50*/  LOP3.LUT R3, R3, 0xfffffffe, RZ, 0xc0, !PT ;  /* 0xfffffffe03037812 */ /* 0x000fe200078ec0ff */
[----:B------:R-:W-:Y:S01]  /*0c60*/  IMAD.IADD R17, R14, 0x1, -R17 ;  /* 0x000000010e117824 */ /* 0x000fe200078e0a11 */
[----:B------:R-:W-:Y:S02]  /*0c70*/  LEA.HI R126, R125, R122, RZ, 0x2 ;  /* 0x0000007a7d7e7211 */ /* 0x000fe400078f10ff */
[----:B------:R-:W-:Y:S01]  /*0c80*/  LOP3.LUT P1, RZ, R222, 0x1bf, RZ, 0xc0, !PT ;  /* 0x000001bfdeff7812 */ /* 0x000fe2000782c0ff */
[----:B------:R-:W-:Y:S01]  /*0c90*/  IMAD.IADD R124, R4, 0x1, -R3 ;  /* 0x00000001047c7824 */ /* 0x000fe200078e0a03 */
[----:B------:R-:W-:-:S02]  /*0ca0*/  LEA.HI R0, R121, R120, RZ, 0x5 ;  /* 0x0000007879007211 */ /* 0x000fc400078f28ff */
[----:B------:R-:W-:Y:S01]  /*0cb0*/  LOP3.LUT R3, R126, 0x7ffffffc, RZ, 0xc0, !PT ;  /* 0x7ffffffc7e037812 */ /* 0x000fe200078ec0ff */
[----:B---3--:R-:W-:Y:S08]  /*0cc0*/  @P0 BRA `(.L_x_3269) ;  /* 0x0000000000080947 */ /* 0x008ff00003800000 */
[----:B------:R-:W2:Y:S02]  /*0cd0*/  SYNCS.PHASECHK.TRANS64.TRYWAIT P0, [R2+URZ+0x26800], R5 ;  /* 0x02680005020075a7 */ /* 0x000ea4000800017f */
[----:B--2---:R-:W-:Y:S05]  /*0ce0*/  @!P0 BRA `(.L_x_3270) ;  /* 0x0000006800f88947 */ /* 0x004fea0003800000 */
.L_x_3269:
        /* <DEDUP_REMOVED lines=20> */
.L_x_3271:
[----:B------:R-:W-:Y:S01]  /*0e30*/  LOP3.LUT R19, R19, 0xfffffff0, RZ, 0xc0, !PT ;  /* 0xfffffff013137812 */ /* 0x000fe200078ec0ff */
        /* <DEDUP_REMOVED lines=18> */
[----:B------:R-:W-:Y:S01]  /*0f60*/  LOP3.LUT R0, R0, 0x7fffffe, RZ, 0xc0, !PT ;  /* 0x07fffffe00007812 */ /* 0x000fe200078ec0ff */
[----:B--2---:R-:W-:Y:S01]  /*0f70*/  IMAD.SHL.U32 R5, R6, 0x20, RZ ;  /* 0x0000002006057824 */ /* 0x004fe200078e00ff */
[----:B------:R-:W-:Y:S01]  /*0f80*/  LOP3.LUT R4, R4, 0xfffffffc, RZ, 0xc0, !PT ;  /* 0xfffffffc04047812 */ /* 0x000fe200078ec0ff */
[----:B------:R-:W-:Y:S01]  /*0f90*/  IMAD.SHL.U32 R6, R124, 0x8, RZ ;  /* 0x000000087c067824 */ /* 0x000fe200078e00ff */
[----:B------:R-:W-:Y:S01]  /*0fa0*/  CS2R R104, SRZ ;  /* 0x0000000000687805 */ /* 0x000fe2000001ff00 */
[----:B------:R-:W-:Y:S01]  /*0fb0*/  IMAD.IADD R0, R19, 0x1, -R0 ;  /* 0x0000000113007824 */ /* 0x000fe200078e0a00 */
[----:B------:R-:W-:Y:S01]  /*0fc0*/  LOP3.LUT R8, R5, 0xffffff00, RZ, 0xc0, !PT ;  /* 0xffffff0005087812 */ /* 0x000fe200078ec0ff */
[----:B------:R-:W-:Y:S01]  /*0fd0*/  IMAD.IADD R4, R3, 0x1, -R4 ;  /* 0x0000000103047824 */ /* 0x000fe200078e0a04 */
[----:B------:R-:W-:Y:S02]  /*0fe0*/  CS2R R102, SRZ ;  /* 0x0000000000667805 */ /* 0x000fe4000001ff00 */
[----:B------:R-:W-:-:S02]  /*0ff0*/  CS2R R100, SRZ ;  /* 0x0000000000647805 */ /* 0x000fc4000001ff00 */
[----:B------:R-:W-:Y:S01]  /*1000*/  CS2R R98, SRZ ;  /* 0x0000000000627805 */ /* 0x000fe2000001ff00 */
[C---:B------:R-:W-:Y:S01]  /*1010*/  IMAD.SHL.U32 R3, R4.reuse, 0x40, RZ ;  /* 0x0000004004037824 */ /* 0x040fe200078e00ff */
[----:B------:R-:W-:Y:S01]  /*1020*/  LOP3.LUT P0, RZ, R4, 0x2, RZ, 0xc0, !PT ;  /* 0x0000000204ff7812 */ /* 0x000fe2000780c0ff */
[----:B------:R-:W-:Y:S01]  /*1030*/  IMAD R5, R123, 0x200, R8 ;  /* 0x000002007b057824 */ /* 0x000fe200078e0208 */
[----:B------:R-:W-:Y:S02]  /*1040*/  CS2R R96, SRZ ;  /* 0x0000000000607805 */ /* 0x000fe4000001ff00 */
[----:B------:R-:W-:Y:S02]  /*1050*/  CS2R R94, SRZ ;  /* 0x00000000005e7805 */ /* 0x000fe4000001ff00 */
[----:B------:R-:W-:Y:S01]  /*1060*/  LOP3.LUT R3, R3, 0xc0, RZ, 0xc0, !PT ;  /* 0x000000c003037812 */ /* 0x000fe200078ec0ff */
[----:B------:R-:W-:Y:S01]  /*1070*/  IMAD R0, R0, 0x20, R5 ;  /* 0x0000002000007824 */ /* 0x000fe200078e0205 */
[----:B------:R-:W-:-:S02]  /*1080*/  SEL R22, R22, 0xffffffe0, !P0 ;  /* 0xffffffe016167807 */ /* 0x000fc40004000000 */
[----:B------:R-:W-:Y:S02]  /*1090*/  CS2R R92, SRZ ;  /* 0x00000000005c7805 */ /* 0x000fe4000001ff00 */
[----:B------:R-:W-:Y:S02]  /*10a0*/  LOP3.LUT R6, R3, 0x8, R6, 0xf8, !PT ;  /* 0x0000000803067812 */ /* 0x000fe400078ef806 */
[----:B------:R-:W-:Y:S02]  /*10b0*/  CS2R R90, SRZ ;  /* 0x00000000005a7805 */ /* 0x000fe4000001ff00 */
[----:B------:R-:W-:Y:S02]  /*10c0*/  SHF.R.U32.HI R3, RZ, 0x3, R3 ;  /* 0x00000003ff037819 */ /* 0x000fe40000011603 */
[----:B------:R-:W-:Y:S02]  /*10d0*/  CS2R R88, SRZ ;  /* 0x0000000000587805 */ /* 0x000fe4000001ff00 */
[----:B------:R-:W-:-:S02]  /*10e0*/  PLOP3.LUT P0, PT, PT, PT, UP0, 0x80, 0x0 ;  /* 0x000000000000781c */ /* 0x000fc40003f0f008 */
[----:B------:R-:W-:Y:S02]  /*10f0*/  CS2R R86, SRZ ;  /* 0x0000000000567805 */ /* 0x000fe4000001ff00 */
[----:B------:R-:W-:Y:S02]  /*1100*/  LOP3.LUT R3, R6, R3, RZ, 0x3c, !PT ;  /* 0x0000000306037212 */ /* 0x000fe400078e3cff */
[----:B------:R-:W-:Y:S02]  /*1110*/  CS2R R84, SRZ ;  /* 0x0000000000547805 */ /* 0x000fe4000001ff00 */
[----:B------:R-:W-:Y:S02]  /*1120*/  CS2R R82, SRZ ;  /* 0x0000000000527805 */ /* 0x000fe4000001ff00 */
[----:B------:R-:W-:Y:S02]  /*1130*/  CS2R R80, SRZ ;  /* 0x0000000000507805 */ /* 0x000fe4000001ff00 */
[----:B------:R-:W-:Y:S01]  /*1140*/  CS2R R78, SRZ ;  /* 0x00000000004e7805 */ /* 0x000fe2000001ff00 */
[----:B------:R-:W-:Y:S01]  /*1150*/  IMAD.IADD R3, R3, 0x1, R0 ;  /* 0x0000000103037824 */ /* 0x000fe200078e0200 */
[----:B------:R-:W-:-:S02]  /*1160*/  CS2R R76, SRZ ;  /* 0x00000000004c7805 */ /* 0x000fc4000001ff00 */
[----:B------:R-:W-:Y:S02]  /*1170*/  CS2R R74, SRZ ;  /* 0x00000000004a7805 */ /* 0x000fe4000001ff00 */
[----:B------:R-:W-:Y:S01]  /*1180*/  CS2R R72, SRZ ;  /* 0x0000000000487805 */ /* 0x000fe2000001ff00 */
[----:B------:R-:W-:Y:S01]  /*1190*/  IMAD R19, R3, 0x2, R2 ;  /* 0x0000000203137824 */ /* 0x000fe200078e0202 */
[----:B------:R-:W-:Y:S02]  /*11a0*/  CS2R R70, SRZ ;  /* 0x0000000000467805 */ /* 0x000fe4000001ff00 */
[----:B------:R-:W-:Y:S02]  /*11b0*/  CS2R R68, SRZ ;  /* 0x0000000000447805 */ /* 0x000fe4000001ff00 */
[----:B------:R-:W-:Y:S01]  /*11c0*/  CS2R R66, SRZ ;  /* 0x0000000000427805 */ /* 0x000fe2000001ff00 */
[----:B------:R-:W-:Y:S01]  /*11d0*/  IMAD.IADD R22, R19, 0x1, R22 ;  /* 0x0000000113167824 */ /* 0x000fe200078e0216 */
[----:B------:R2:W3:Y:S01]  /*11e0*/  LDSM.16.M88.4 R184, [R19+0x6000] ;  /* 0x0060000013b8783b */ /* 0x0004e20000000200 */
[----:B------:R-:W-:-:S02]  /*11f0*/  CS2R R64, SRZ ;  /* 0x0000000000407805 */ /* 0x000fc4000001ff00 */
[----:B------:R-:W-:Y:S02]  /*1200*/  CS2R R62, SRZ ;  /* 0x00000000003e7805 */ /* 0x000fe4000001ff00 */
[----:B------:R-:W-:Y:S01]  /*1210*/  CS2R R60, SRZ ;  /* 0x00000000003c7805 */ /* 0x000fe2000001ff00 */
[----:B------:R2:W4:Y:S01]  /*1220*/  LDSM.16.M88.4 R188, [R19+0x8000] ;  /* 0x0080000013bc783b */ /* 0x0005220000000200 */
[----:B------:R-:W-:Y:S02]  /*1230*/  CS2R R58, SRZ ;  /* 0x00000000003a7805 */ /* 0x000fe4000001ff00 */
[----:B------:R-:W-:Y:S02]  /*1240*/  CS2R R56, SRZ ;  /* 0x0000000000387805 */ /* 0x000fe4000001ff00 */
[----:B------:R-:W-:Y:S01]  /*1250*/  CS2R R54, SRZ ;  /* 0x0000000000367805 */ /* 0x000fe2000001ff00 */
[----:B------:R2:W5:Y:S01]  /*1260*/  LDSM.16.M88.4 R192, [R19+0xa000] ;  /* 0x00a0000013c0783b */ /* 0x0005620000000200 */
        /* <DEDUP_REMOVED lines=25> */
[----:B------:R-:W-:Y:S01]  /*1400*/  SHF.R.S32.HI R0, RZ, 0x2, R126 ;  /* 0x00000002ff007819 */ /* 0x000fe2000001147e */
[----:B------:R-:W-:Y:S01]  /*1410*/  UIADD3 UR4, UR4, 0x3f, URZ ;  /* 0x0000003f04047890 */ /* 0x000fe2000fffe03f */
[----:B------:R-:W-:Y:S01]  /*1420*/  SHF.R.S32.HI R125, RZ, 0x5, R125 ;  /* 0x00000005ff7d7819 */ /* 0x000fe2000001147d */
[C---:B------:R-:W-:Y:S01]  /*1430*/  IMAD R5, R23.reuse, 0x300, R122 ;  /* 0x0000030017057824 */ /* 0x040fe200078e027a */
[----:B------:R-:W-:Y:S01]  /*1440*/  LOP3.LUT R120, R120, 0x1c0, RZ, 0xc0, !PT ;  /* 0x000001c078787812 */ /* 0x000fe200078ec0ff */
[----:B------:R-:W-:Y:S01]  /*1450*/  USHF.R.S32.HI UR5, URZ, 0x1f, UR4 ;  /* 0x0000001f3f057899 */ /* 0x000fe20008011404 */
[----:B------:R-:W-:Y:S01]  /*1460*/  IMAD R7, R23, 0x8, R124 ;  /* 0x0000000817077824 */ /* 0x000fe200078e027c */
[----:B------:R-:W-:Y:S01]  /*1470*/  ULOP3.LUT UR11, UR38, 0x1, URZ, 0xfc, !UPT ;  /* 0x00000001260b7892 */ /* 0x000fe2000f8efc3f */
[----:B------:R-:W-:Y:S01]  /*1480*/  LOP3.LUT R123, R120, 0x30, R123, 0xf8, !PT ;  /* 0x00000030787b7812 */ /* 0x000fe200078ef87b */
[----:B------:R-:W-:Y:S01]  /*1490*/  ULEA.HI UR5, UR5, UR4, URZ, 0x6 ;  /* 0x0000000405057291 */ /* 0x000fe2000f8f303f */
[----:B------:R-:W-:Y:S01]  /*14a0*/  SHF.R.U32.HI R120, RZ, 0x3, R120 ;  /* 0x00000003ff787819 */ /* 0x000fe20000011678 */
[----:B------:R-:W-:Y:S01]  /*14b0*/  IMAD.SHL.U32 R5, R5, 0x4, RZ ;  /* 0x0000000405057824 */ /* 0x000fe200078e00ff */
[----:B------:R-:W-:Y:S01]  /*14c0*/  LOP3.LUT R123, R123, 0x8, R6, 0xf8, !PT ;  /* 0x000000087b7b7812 */ /* 0x000fe200078ef806 */
[----:B------:R-:W-:Y:S01]  /*14d0*/  IMAD.MOV.U32 R119, RZ, RZ, RZ ;  /* 0x000000ffff777224 */ /* 0x000fe200078e00ff */
[----:B------:R-:W-:-:S02]  /*14e0*/  USHF.R.S32.HI UR7, URZ, 0x6, UR5 ;  /* 0x000000063f077899 */ /* 0x000fc40008011405 */
[----:B------:R-:W-:Y:S01]  /*14f0*/  LOP3.LUT R120, R123, R120, RZ, 0x3c, !PT ;  /* 0x000000787b787212 */ /* 0x000fe200078e3cff */
[----:B------:R-:W-:Y:S01]  /*1500*/  UMOV UR4, URZ ;  /* 0x0000003f00047c82 */ /* 0x000fe20008000000 */
[----:B------:R-:W-:Y:S01]  /*1510*/  UMOV UR5, URZ ;  /* 0x0000003f00057c82 */ /* 0x000fe20008000000 */
[----:B------:R-:W-:Y:S01]  /*1520*/  UMOV UR6, URZ ;  /* 0x0000003f00067c82 */ /* 0x000fe20008000000 */
[----:B------:R-:W-:Y:S01]  /*1530*/  ULDC UR20, c[0x0][0x744] ;  /* 0x0001d10000147ab9 */ /* 0x000fe20000000800 */
[----:B--2---:R-:W-:Y:S01]  /*1540*/  IMAD R4, R4, -0x80, R3 ;  /* 0xffffff8004047824 */ /* 0x004fe200078e0203 */
[----:B------:R-:W-:-:S03]  /*1550*/  SHF.R.S32.HI R3, RZ, 0x1f, R126 ;  /* 0x0000001fff037819 */ /* 0x000fc6000001147e */
[----:B------:R-:W-:Y:S01]  /*1560*/  IMAD R125, R125, -0x10, R4 ;  /* 0xfffffff07d7d7824 */ /* 0x000fe200078e0204 */
[----:B------:R-:W-:Y:S02]  /*1570*/  LEA.HI R3, R3, R0, RZ, 0x3 ;  /* 0x0000000003037211 */ /* 0x000fe400078f18ff */
[----:B------:R-:W-:Y:S02]  /*1580*/  LEA.HI R4, R23, R23, RZ, 0x1 ;  /* 0x0000001717047211 */ /* 0x000fe400078f08ff */
[----:B------:R-:W-:Y:S02]  /*1590*/  LOP3.LUT R3, R3, 0xfffffff8, RZ, 0xc0, !PT ;  /* 0xfffffff803037812 */ /* 0x000fe400078ec0ff */
[----:B------:R-:W-:Y:S02]  /*15a0*/  LOP3.LUT R4, R4, 0xfffffffe, RZ, 0xc0, !PT ;  /* 0xfffffffe04047812 */ /* 0x000fe400078ec0ff */
[----:B------:R-:W-:Y:S01]  /*15b0*/  IADD3 R6, R125, R3, -R0 ;  /* 0x000000037d067210 */ /* 0x000fe20007ffe800 */
[----:B------:R-:W-:-:S02]  /*15c0*/  IMAD.U32 R0, R7, 0x200, R120 ;  /* 0x0000020007007824 */ /* 0x000fc400078e0078 */
[----:B------:R-:W-:Y:S02]  /*15d0*/  IMAD.IADD R3, R23, 0x1, -R4 ;  /* 0x0000000117037824 */ /* 0x000fe400078e0a04 */
[----:B------:R-:W-:Y:S02]  /*15e0*/  IMAD R4, R5, 0x4, R2 ;  /* 0x0000000405047824 */ /* 0x000fe400078e0202 */
[----:B------:R-:W-:-:S07]  /*15f0*/  IMAD R3, R3, -0x40, R6 ;  /* 0xffffffc003037824 */ /* 0x000fce00078e0206 */
.L_x_3283:
[----:B------:R-:W-:-:S06]  /*1600*/  UISETP.NE.AND UP0, UPT, UR11, 0x3, UPT ;  /* 0x000000030b00788c */ /* 0x000fcc000bf05270 */
[----:B------:R-:W-:-:S13]  /*1610*/  PLOP3.LUT P0, PT, PT, PT, UP0, 0x80, 0x0 ;  /* 0x000000000000781c */ /* 0x000fda0003f0f008 */
[----:B-1----:R-:W-:Y:S05]  /*1620*/  @!P0 BRA `(.L_x_3273) ;  /* 0x0000000000048947 */ /* 0x002fea0003800000 */
[----:B------:R-:W-:Y:S01]  /*1630*/  BPT.TRAP 0x1 ;  /* 0x000000040000795c */ /* 0x000fe20000300000 */
.L_x_3273:
[----:B------:R-:W-:Y:S01]  /*1640*/  R2UR UR8, R2 ;  /* 0x00000000020872ca */ /* 0x000fe200000e0000 */
[----:B------:R-:W-:-:S05]  /*1650*/  IMAD.U32 R6, RZ, RZ, UR5 ;  /* 0x00000005ff067e24 */ /* 0x000fca000f8e00ff */
[----:B------:R-:W-:-:S07]  /*1660*/  SHF.L.U32 R6, R6, 0x1f, RZ ;  /* 0x0000001f06067819 */ /* 0x000fce00000006ff */
[----:B------:R-:W-:-:S09]  /*1670*/  ULEA UR8, UR6, UR8, 0x3 ;  /* 0x0000000806087291 */ /* 0x000fd2000f8e183f */
[----:B------:R2:W3:Y:S01]  /*1680*/  SYNCS.PHASECHK.TRANS64.TRYWAIT P1, [UR8+0x26810], R6 ;  /* 0x02681006ff0075a7 */ /* 0x0004e20008020148 */
[----:B------:R-:W-:Y:S05]  /*1690*/  @!P0 BRA `(.L_x_3274) ;  /* 0x0000000000048947 */ /* 0x000fea0003800000 */
[----:B------:R-:W-:Y:S01]  /*16a0*/  BPT.TRAP 0x1 ;  /* 0x000000040000795c */ /* 0x000fe20000300000 */
.L_x_3274:
[----:B---3--:R-:W-:Y:S05]  /*16b0*/  @P1 BRA `(.L_x_3275) ;  /* 0x0000000000081947 */ /* 0x008fea0003800000 */
[----:B------:R-:W3:Y:S02]  /*16c0*/  SYNCS.PHASECHK.TRANS64.TRYWAIT P1, [UR8+0x26810], R6 ;  /* 0x02681006ff0075a7 */ /* 0x000ee40008020148 */
[----:B---3--:R-:W-:Y:S05]  /*16d0*/  @!P1 BRA `(.L_x_3276) ;  /* 0x0000006000909947 */ /* 0x008fea0003800000 */
.L_x_3275:
[----:B------:R-:W-:Y:S01]  /*16e0*/  R2UR UR9, R2 ;  /* 0x00000000020972ca */ /* 0x000fe200000e0000 */
[----:B---3--:R-:W-:Y:S01]  /*16f0*/  IMAD R5, R17, 0x800, R2 ;  /* 0x0000080011057824 */ /* 0x008fe200078e0202 */
[----:B------:R-:W-:Y:S01]  /*1700*/  WARPGROUP.ARRIVE ;  /* 0x00000000000079c5 */ /* 0x000fe20000000000 */
[----:B------:R-:W-:Y:S01]  /*1710*/  UMOV UR13, 0xc0000010 ;  /* 0xc0000010000d7882 */ /* 0x000fe20000000000 */
[----:B------:R-:W-:Y:S02]  /*1720*/  UMOV UR15, 0x80000020 ;  /* 0x80000020000f7882 */ /* 0x000fe40000000000 */
[----:B------:R-:W-:Y:S01]  /*1730*/  R2UR UR10, R5 ;  /* 0x00000000050a72ca */ /* 0x000fe200000e0000 */
[----:B------:R-:W-:-:S04]  /*1740*/  IMAD.U32 R5, RZ, RZ, UR6 ;  /* 0x00000006ff057e24 */ /* 0x000fc8000f8e00ff */
[----:B------:R-:W-:Y:S02]  /*1750*/  IMAD R5, R5, 0x20, R18 ;  /* 0x0000002005057824 */ /* 0x000fe400078e0212 */
        /* <DEDUP_REMOVED lines=59> */
.L_x_3277:
[----:B------:R1:W1:Y:S01]  /*1b10*/  SYNCS.PHASECHK.TRANS64.TRYWAIT P1, [UR8+0x26830], R6 ;  /* 0x02683006ff0075a7 */ /* 0x0002620008020148 */
[----:B------:R-:W-:Y:S05]  /*1b20*/  @!P0 BRA `(.L_x_3278) ;  /* 0x0000000000048947 */ /* 0x000fea0003800000 */
[----:B------:R-:W-:Y:S01]  /*1b30*/  BPT.TRAP 0x1 ;  /* 0x000000040000795c */ /* 0x000fe20000300000 */
.L_x_3278:
[----:B-1----:R-:W-:Y:S05]  /*1b40*/  @P1 BRA `(.L_x_3279) ;  /* 0x0000000000081947 */ /* 0x002fea0003800000 */
[----:B------:R-:W1:Y:S02]  /*1b50*/  SYNCS.PHASECHK.TRANS64.TRYWAIT P1, [UR8+0x26830], R6 ;  /* 0x02683006ff0075a7 */ /* 0x000e640008020148 */
[----:B-1----:R-:W-:Y:S05]  /*1b60*/  @!P1 BRA `(.L_x_3280) ;  /* 0x0000005c00849947 */ /* 0x002fea0003800000 */
.L_x_3279:
[----:B------:R-:W-:Y:S01]  /*1b70*/  R2UR UR10, R2 ;  /* 0x00000000020a72ca */ /* 0x000fe200000e0000 */
[----:B------:R-:W-:Y:S01]  /*1b80*/  WARPGROUP.ARRIVE ;  /* 0x00000000000079c5 */ /* 0x000fe20000000000 */
[----:B------:R-:W-:Y:S01]  /*1b90*/  UMOV UR15, 0x80000020 ;  /* 0x80000020000f7882 */ /* 0x000fe20000000000 */
[C---:B------:R-:W-:Y:S01]  /*1ba0*/  ISETP.GT.AND P2, PT, R3.reuse, RZ, PT ;  /* 0x000000ff0300720c */ /* 0x040fe20003f44270 */
[----:B------:R-:W-:Y:S01]  /*1bb0*/  UMOV UR19, 0xc0000010 ;  /* 0xc000001000137882 */ /* 0x000fe20000000000 */
[----:B------:R-:W-:Y:S01]  /*1bc0*/  ISETP.GT.AND P1, PT, R3, 0x8, PT ;  /* 0x000000080300780c */ /* 0x000fe20003f24270 */
[----:B------:R-:W-:Y:S01]  /*1bd0*/  UMOV UR17, 0x40000040 ;  /* 0x4000004000117882 */ /* 0x000fe20000000000 */
[----:B------:R-:W-:Y:S02]  /*1be0*/  FSEL R5, R152, -INF , P2 ;  /* 0xff80000098057808 */ /* 0x000fe40001000000 */
[----:B------:R-:W-:Y:S02]  /*1bf0*/  FSEL R13, R154, -INF , P1 ;  /* 0xff8000009a0d7808 */ /* 0x000fe40000800000 */
[----:B--2---:R-:W-:Y:S01]  /*1c00*/  FSEL R6, R153, -INF , P2 ;  /* 0xff80000099067808 */ /* 0x004fe20001000000 */
[--C-:B------:R-:W-:Y:S01]  /*1c10*/  FFMA.FTZ R152, R5, UR20, -R218.reuse ;  /* 0x0000001405987c23 */ /* 0x100fe200080108da */
[----:B------:R-:W-:Y:S01]  /*1c20*/  UIADD3 UR10, UR10, 0x18000, URZ ;  /* 0x000180000a0a7890 */ /* 0x000fe2000fffe03f */
[----:B------:R-:W-:Y:S01]  /*1c30*/  FSEL R5, R156, -INF , P2 ;  /* 0xff8000009c057808 */ /* 0x000fe20001000000 */
[----:B------:R-:W-:Y:S01]  /*1c40*/  FFMA.FTZ R13, R13, UR20, -R218 ;  /* 0x000000140d0d7c23 */ /* 0x000fe200080108da */
[----:B------:R-:W-:Y:S01]  /*1c50*/  FSEL R154, R155, -INF , P1 ;  /* 0xff8000009b9a7808 */ /* 0x000fe20000800000 */
[----:B------:R-:W-:Y:S01]  /*1c60*/  USHF.R.U32.HI UR10, URZ, 0x4, UR10 ;  /* 0x000000043f0a7899 */ /* 0x000fe2000801160a */
[----:B------:R-:W-:Y:S01]  /*1c70*/  FSEL R155, R158, -INF , P1 ;  /* 0xff8000009e9b7808 */ /* 0x000fe20000800000 */
[--C-:B------:R-:W-:Y:S01]  /*1c80*/  FFMA.FTZ R153, R6, UR20, -R219.reuse ;  /* 0x0000001406997c23 */ /* 0x100fe200080108db */
[--C-:B------:R-:W-:Y:S01]  /*1c90*/  FFMA.FTZ R5, R5, UR20, -R14.reuse ;  /* 0x0000001405057c23 */ /* 0x100fe2000801080e */
[----:B------:R-:W-:Y:S01]  /*1ca0*/  ULOP3.LUT UR10, UR10, 0x3fff, URZ, 0xc0, !UPT ;  /* 0x00003fff0a0a7892 */ /* 0x000fe2000f8ec03f */
[----:B------:R-:W-:Y:S01]  /*1cb0*/  FSEL R6, R157, -INF , P2 ;  /* 0xff8000009d067808 */ /* 0x000fe20001000000 */
[----:B------:R-:W-:Y:S01]  /*1cc0*/  FFMA.FTZ R23, R154, UR20, -R219 ;  /* 0x000000149a177c23 */ /* 0x000fe200080108db */
[----:B------:R-:W-:Y:S01]  /*1cd0*/  FFMA.FTZ R14, R155, UR20, -R14 ;  /* 0x000000149b0e7c23 */ /* 0x000fe2000801080e */
[----:B------:R-:W-:Y:S01]  /*1ce0*/  ULOP3.LUT UR12, UR10, 0x10000, URZ, 0xfc, !UPT ;  /* 0x000100000a0c7892 */ /* 0x000fe2000f8efc3f */
[----:B------:R-:W-:Y:S01]  /*1cf0*/  FSEL R154, R159, -INF , P1 ;  /* 0xff8000009f9a7808 */ /* 0x000fe20000800000 */
[--C-:B------:R-:W-:Y:S01]  /*1d00*/  FFMA.FTZ R6, R6, UR20, -R15.reuse ;  /* 0x0000001406067c23 */ /* 0x100fe2000801080f */
[----:B------:R-:W-:Y:S01]  /*1d10*/  FSEL R155, R162, -INF , P1 ;  /* 0xff800000a29b7808 */ /* 0x000fe20000800000 */
[----:B------:R-:W-:Y:S01]  /*1d20*/  UIMAD UR12, UR6, 0x300, UR12 ;  /* 0x00000300060c78a4 */ /* 0x000fe2000f8e020c */
[----:B------:R-:W-:Y:S01]  /*1d30*/  FSEL R7, R160, -INF , P2 ;  /* 0xff800000a0077808 */ /* 0x000fe20001000000 */
[----:B------:R-:W-:Y:S01]  /*1d40*/  FFMA.FTZ R15, R154, UR20, -R15 ;  /* 0x000000149a0f7c23 */ /* 0x000fe2000801080f */
[----:B------:R-:W-:Y:S01]  /*1d50*/  FSEL R154, R163, -INF , P1 ;  /* 0xff800000a39a7808 */ /* 0x000fe20000800000 */
[----:B------:R-:W-:Y:S01]  /*1d60*/  FFMA.FTZ R160, R155, UR20, -R216 ;  /* 0x000000149ba07c23 */ /* 0x000fe200080108d8 */
[----:B------:R-:W-:Y:S01]  /*1d70*/  FSEL R155, R166, -INF , P1 ;  /* 0xff800000a69b7808 */ /* 0x000fe20000800000 */
[----:B------:R-:W-:Y:S01]  /*1d80*/  MUFU.EX2 R14, R14 ;  /* 0x0000000e000e7308 */ /* 0x000fe20000000800 */
[----:B------:R-:W-:Y:S01]  /*1d90*/  UMOV UR14, UR12 ;  /* 0x0000000c000e7c82 */ /* 0x000fe20008000000 */
[----:B------:R-:W-:Y:S01]  /*1da0*/  FSEL R8, R161, -INF , P2 ;  /* 0xff800000a1087808 */ /* 0x000fe20001000000 */
[----:B------:R-:W-:Y:S01]  /*1db0*/  HGMMA.64x64x16.F32.BF16 R120, R184, gdesc[UR12], RZ, !UPT, gsb0 ;  /* 0x00e0000cb8787df0 */ /* 0x000fe2000c0018ff */
[----:B------:R-:W-:Y:S01]  /*1dc0*/  UIADD3 UR14, UR12, 0x2, URZ ;  /* 0x000000020c0e7890 */ /* 0x000fe2000fffe03f */
[----:B------:R-:W-:Y:S01]  /*1dd0*/  FFMA.FTZ R161, R154, UR20, -R217 ;  /* 0x000000149aa17c23 */ /* 0x000fe200080108d9 */
[----:B------:R-:W-:Y:S01]  /*1de0*/  UMOV UR15, 0x80000020 ;  /* 0x80000020000f7882 */ /* 0x000fe20000000000 */
[----:B------:R-:W-:Y:S01]  /*1df0*/  FFMA.FTZ R162, R155, UR20, -R212 ;  /* 0x000000149ba27c23 */ /* 0x000fe200080108d4 */
[----:B------:R-:W-:Y:S01]  /*1e00*/  FSEL R154, R167, -INF , P1 ;  /* 0xff800000a79a7808 */ /* 0x000fe20000800000 */
[----:B------:R-:W-:Y:S01]  /*1e10*/  MUFU.EX2 R15, R15 ;  /* 0x0000000f000f7308 */ /* 0x000fe20000000800 */
[----:B------:R-:W-:Y:S01]  /*1e20*/  FSEL R155, R170, -INF , P1 ;  /* 0xff800000aa9b7808 */ /* 0x000fe20000800000 */
[----:B------:R-:W-:Y:S01]  /*1e30*/  FFMA.FTZ R7, R7, UR20, -R216 ;  /* 0x0000001407077c23 */ /* 0x000fe200080108d8 */
        /* <DEDUP_REMOVED lines=10> */
[--C-:B------:R-:W-:Y:S01]  /*1ee0*/  FFMA.FTZ R166, R155, UR20, -R210.reuse ;  /* 0x000000149ba67c23 */ /* 0x100fe200080108d2 */
[----:B------:R-:W-:Y:S01]  /*1ef0*/  FFMA.FTZ R167, R157, UR20, -R210 ;  /* 0x000000149da77c23 */ /* 0x000fe200080108d2 */
[----:B------:R-:W-:Y:S01]  /*1f00*/  FSEL R158, R173, -INF , P2 ;  /* 0xff800000ad9e7808 */ /* 0x000fe20001000000 */
[----:B------:R-:W-:Y:S01]  /*1f10*/  FFMA.FTZ R10, R10, UR20, -R213 ;  /* 0x000000140a0a7c23 */ /* 0x000fe200080108d5 */
[----:B------:R-:W-:Y:S01]  /*1f20*/  FSEL R170, R175, -INF , P1 ;  /* 0xff800000afaa7808 */ /* 0x000fe20000800000 */
[----:B------:R-:W-:Y:S01]  /*1f30*/  MUFU.EX2 R152, R152 ;  /* 0x0000009800987308 */ /* 0x000fe20000000800 */
[----:B------:R-:W-:Y:S01]  /*1f40*/  FSEL R11, R168, -INF , P2 ;  /* 0xff800000a80b7808 */ /* 0x000fe20001000000 */
[--C-:B------:R-:W-:Y:S01]  /*1f50*/  FFMA.FTZ R210, R158, UR20, -R211.reuse ;  /* 0x000000149ed27c23 */ /* 0x100fe200080108d3 */
[----:B------:R-:W-:Y:S01]  /*1f60*/  FSEL R12, R169, -INF , P2 ;  /* 0xff800000a90c7808 */ /* 0x000fe20001000000 */
[----:B------:R-:W-:Y:S01]  /*1f70*/  FFMA.FTZ R213, R170, UR20, -R211 ;  /* 0x00000014aad57c23 */ /* 0x000fe200080108d3 */
[----:B------:R-:W-:Y:S01]  /*1f80*/  FSEL R175, R176, -INF , P2 ;  /* 0xff800000b0af7808 */ /* 0x000fe20001000000 */
[----:B------:R-:W-:Y:S01]  /*1f90*/  FFMA.FTZ R11, R11, UR20, -R214 ;  /* 0x000000140b0b7c23 */ /* 0x000fe200080108d6 */
[----:B------:R-:W-:Y:S01]  /*1fa0*/  FSEL R212, R177, -INF , P2 ;  /* 0xff800000b1d47808 */ /* 0x000fe20001000000 */
[----:B------:R-:W-:Y:S01]  /*1fb0*/  FFMA.FTZ R12, R12, UR20, -R215 ;  /* 0x000000140c0c7c23 */ /* 0x000fe200080108d7 */
[----:B------:R-:W-:Y:S01]  /*1fc0*/  FSEL R211, R180, -INF , P2 ;  /* 0xff800000b4d37808 */ /* 0x000fe20001000000 */
[--C-:B------:R-:W-:Y:S01]  /*1fd0*/  FFMA.FTZ R177, R175, UR20, -R208.reuse ;  /* 0x00000014afb17c23 */ /* 0x100fe200080108d0 */
[----:B------:R-:W-:Y:S01]  /*1fe0*/  FSEL R180, R181, -INF , P2 ;  /* 0xff800000b5b47808 */ /* 0x000fe20001000000 */
[--C-:B------:R-:W-:Y:S01]  /*1ff0*/  FFMA.FTZ R212, R212, UR20, -R209.reuse ;  /* 0x00000014d4d47c23 */ /* 0x100fe200080108d1 */
[----:B------:R-:W-:Y:S01]  /*2000*/  FSEL R181, R178, -INF , P1 ;  /* 0xff800000b2b57808 */ /* 0x000fe20000800000 */
[----:B------:R-:W-:Y:S01]  /*2010*/  MUFU.EX2 R153, R153 ;  /* 0x0000009900997308 */ /* 0x000fe20000000800 */
[----:B------:R-:W-:Y:S01]  /*2020*/  FSEL R178, R179, -INF , P1 ;  /* 0xff800000b3b27808 */ /* 0x000fe20000800000 */
[----:B------:R-:W-:Y:S01]  /*2030*/  ULOP3.LUT UR10, UR10, 0x1000000, URZ, 0xfc, !UPT ;  /* 0x010000000a0a7892 */ /* 0x000fe2000f8efc3f */
[----:B------:R-:W-:Y:S01]  /*2040*/  FSEL R179, R182, -INF , P1 ;  /* 0xff800000b6b37808 */ /* 0x000fe20000800000 */
[----:B------:R-:W-:Y:S01]  /*2050*/  FFMA.FTZ R208, R181, UR20, -R208 ;  /* 0x00000014b5d07c23 */ /* 0x000fe200080108d0 */
[----:B------:R-:W-:Y:S01]  /*2060*/  FSEL R214, R183, -INF , P1 ;  /* 0xff800000b7d67808 */ /* 0x000fe20000800000 */
[----:B------:R-:W-:Y:S01]  /*2070*/  FFMA.FTZ R209, R178, UR20, -R209 ;  /* 0x00000014b2d17c23 */ /* 0x000fe200080108d1 */
[--C-:B------:R-:W-:Y:S01]  /*2080*/  FFMA.FTZ R182, R211, UR20, -R20.reuse ;  /* 0x00000014d3b67c23 */ /* 0x100fe20008010814 */
[----:B------:R-:W-:Y:S01]  /*2090*/  MUFU.EX2 R13, R13 ;  /* 0x0000000d000d7308 */ /* 0x000fe20000000800 */
[----:B------:R-:W-:Y:S01]  /*20a0*/  FFMA.FTZ R179, R179, UR20, -R20 ;  /* 0x00000014b3b37c23 */ /* 0x000fe20008010814 */
[--C-:B------:R-:W-:Y:S01]  /*20b0*/  FFMA.FTZ R178, R180, UR20, -R21.reuse ;  /* 0x00000014b4b27c23 */ /* 0x100fe20008010815 */
[----:B------:R-:W-:Y:S01]  /*20c0*/  FFMA.FTZ R21, R214, UR20, -R21 ;  /* 0x00000014d6157c23 */ /* 0x000fe20008010815 */
[----:B------:R-:W-:-:S04]  /*20d0*/  UIMAD UR10, UR6, 0x300, UR10 ;  /* 0x00000300060a78a4 */ /* 0x000fc8000f8e020a */
[----:B------:R-:W-:Y:S08]  /*20e0*/  MUFU.EX2 R23, R23 ;  /* 0x0000001700177308 */ /* 0x000ff00000000800 */
[----:B------:R-:W-:Y:S08]  /*20f0*/  MUFU.EX2 R5, R5 ;  /* 0x0000000500057308 */ /* 0x000ff00000000800 */
[----:B------:R-:W-:Y:S01]  /*2100*/  MUFU.EX2 R6, R6 ;  /* 0x0000000600067308 */ /* 0x000fe20000000800 */
[----:B------:R-:W-:-:S02]  /*2110*/  WARPGROUP.DEPBAR.LE gsb0, 0x0 ;  /* 0x00008000000079c5 */ /* 0x000fc40000010000 */
[----:B------:R-:W-:-:S05]  /*2120*/  WARPGROUP.ARRIVE ;  /* 0x00000000000079c5 */ /* 0x000fca0000000000 */
[----:B------:R-:W-:Y:S01]  /*2130*/  MUFU.EX2 R162, R162 ;  /* 0x000000a200a27308 */ /* 0x000fe20000000800 */
[----:B------:R-:W-:Y:S01]  /*2140*/  HGMMA.64x64x16.F32.BF16 R120, R196, gdesc[UR12], R120, gsb0 ;  /* 0x00e0000cc4787df0 */ /* 0x000fe20008001878 */
[----:B------:R-:W-:Y:S01]  /*2150*/  UIADD3 UR14, UR12, 0x100, URZ ;  /* 0x000001000c0e7890 */ /* 0x000fe2000fffe03f */
[----:B------:R-:W-:-:S05]  /*2160*/  UMOV UR15, 0x80000020 ;  /* 0x80000020000f7882 */ /* 0x000fca0000000000 */
[----:B------:R-:W-:Y:S08]  /*2170*/  MUFU.EX2 R163, R163 ;  /* 0x000000a300a37308 */ /* 0x000ff00000000800 */
        /* <DEDUP_REMOVED lines=8> */
[----:B------:R-:W-:Y:S01]  /*2200*/  MUFU.EX2 R164, R164 ;  /* 0x000000a400a47308 */ /* 0x000fe20000000800 */
[----:B------:R-:W-:-:S02]  /*2210*/  WARPGROUP.DEPBAR.LE gsb0, 0x0 ;  /* 0x00008000000079c5 */ /* 0x000fc40000010000 */
[----:B----4-:R-:W-:-:S05]  /*2220*/  WARPGROUP.ARRIVE ;  /* 0x00000000000079c5 */ /* 0x010fca0000000000 */
[----:B------:R-:W-:Y:S01]  /*2230*/  MUFU.EX2 R165, R165 ;  /* 0x000000a500a57308 */ /* 0x000fe20000000800 */
[----:B------:R-:W-:Y:S01]  /*2240*/  HGMMA.64x64x16.F32.BF16 R120, R188, gdesc[UR12], R120, gsb0 ;  /* 0x00e0000cbc787df0 */ /* 0x000fe20008001878 */
[----:B------:R-:W-:Y:S01]  /*2250*/  UIADD3 UR14, UR12, 0x102, URZ ;  /* 0x000001020c0e7890 */ /* 0x000fe2000fffe03f */
[----:B------:R-:W-:-:S05]  /*2260*/  UMOV UR15, 0x80000020 ;  /* 0x80000020000f7882 */ /* 0x000fca0000000000 */
[----:B------:R-:W-:Y:S08]  /*2270*/  MUFU.EX2 R166, R166 ;  /* 0x000000a600a67308 */ /* 0x000ff00000000800 */
[----:B------:R-:W-:Y:S08]  /*2280*/  MUFU.EX2 R167, R167 ;  /* 0x000000a700a77308 */ /* 0x000ff00000000800 */
[----:B------:R-:W-:Y:S08]  /*2290*/  MUFU.EX2 R210, R210 ;  /* 0x000000d200d27308 */ /* 0x000ff00000000800 */
[----:B------:R-:W1:Y:S08]  /*22a0*/  MUFU.EX2 R176, R213 ;  /* 0x000000d500b07308 */ /* 0x000e700000000800 */
[----:B------:R-:W2:Y:S08]  /*22b0*/  MUFU.EX2 R177, R177 ;  /* 0x000000b100b17308 */ /* 0x000eb00000000800 */
[----:B------:R4:W-:Y:S01]  /*22c0*/  MUFU.EX2 R20, R208 ;  /* 0x000000d000147308 */ /* 0x0009e20000000800 */
[----:B-1----:R-:W-:-:S07]  /*22d0*/  F2FP.BF16.F32.PACK_AB R211, R176, R167 ;  /* 0x000000a7b0d3723e */ /* 0x002fce00000010ff */
[----:B------:R-:W-:Y:S01]  /*22e0*/  MUFU.EX2 R182, R182 ;  /* 0x000000b600b67308 */ /* 0x000fe20000000800 */
[----:B----4-:R-:W-:-:S07]  /*22f0*/  F2FP.BF16.F32.PACK_AB R208, R12, R11 ;  /* 0x0000000b0cd0723e */ /* 0x010fce00000010ff */
[----:B------:R-:W-:Y:S01]  /*2300*/  MUFU.EX2 R179, R179 ;  /* 0x000000b300b37308 */ /* 0x000fe20000000800 */
[----:B------:R-:W-:Y:S02]  /*2310*/  WARPGROUP.DEPBAR.LE gsb0, 0x0 ;  /* 0x00008000000079c5 */ /* 0x000fe40000010000 */
[----:B------:R-:W-:-:S06]  /*2320*/  WARPGROUP.ARRIVE ;  /* 0x00000000000079c5 */ /* 0x000fcc0000000000 */
[----:B------:R-:W-:Y:S01]  /*2330*/  HGMMA.64x64x16.F32.BF16 R120, R200, gdesc[UR12], R120, gsb0 ;  /* 0x00e0000cc8787df0 */ /* 0x000fe20008001878 */
[----:B------:R-:W-:Y:S01]  /*2340*/  UIADD3 UR14, UR12, 0x200, URZ ;  /* 0x000002000c0e7890 */ /* 0x000fe2000fffe03f */
[----:B------:R-:W-:Y:S01]  /*2350*/  UMOV UR15, 0x80000020 ;  /* 0x80000020000f7882 */ /* 0x000fe20000000000 */
[----:B------:R-:W-:Y:S01]  /*2360*/  UIADD3 UR12, UR12, 0x202, URZ ;  /* 0x000002020c0c7890 */ /* 0x000fe2000fffe03f */
[----:B------:R-:W-:Y:S02]  /*2370*/  WARPGROUP.DEPBAR.LE gsb0, 0x0 ;  /* 0x00008000000079c5 */ /* 0x000fe40000010000 */
        /* <DEDUP_REMOVED lines=12> */
[----:B------:R-:W4:Y:S04]  /*2440*/  LDS.64 R156, [R220+0x1e220] ;  /* 0x01e22000dc9c7984 */ /* 0x000f280000000a00 */
[----:B------:R-:W5:Y:S04]  /*2450*/  LDS.64 R158, [R220+0x1e240] ;  /* 0x01e24000dc9e7984 */ /* 0x000f680000000a00 */
[----:B------:R-:W2:Y:S04]  /*2460*/  LDS.64 R168, [R220+0x1e260] ;  /* 0x01e26000dca87984 */ /* 0x000ea80000000a00 */
[----:B------:R-:W2:Y:S04]  /*2470*/  LDS.64 R170, [R220+0x1e280] ;  /* 0x01e28000dcaa7984 */ /* 0x000ea80000000a00 */
[----:B------:R-:W2:Y:S04]  /*2480*/  LDS.64 R174, [R220+0x1e2c0] ;  /* 0x01e2c000dcae7984 */ /* 0x000ea80000000a00 */
[----:B------:R-:W2:Y:S04]  /*2490*/  LDS.64 R172, [R220+0x1e2a0] ;  /* 0x01e2a000dcac7984 */ /* 0x000ea80000000a00 */
[----:B---3--:R-:W3:Y:S01]  /*24a0*/  LDS.64 R220, [R220+0x1e2e0] ;  /* 0x01e2e000dcdc7984 */ /* 0x008ee20000000a00 */
[--C-:B-1----:R-:W-:Y:S01]  /*24b0*/  FADD.FTZ R181, R120, -R154.reuse ;  /* 0x8000009a78b57221 */ /* 0x102fe20000010000 */
[--C-:B------:R-:W-:Y:S01]  /*24c0*/  FADD.FTZ R120, R121, -R155.reuse ;  /* 0x8000009b79787221 */ /* 0x100fe20000010000 */
[----:B------:R-:W-:Y:S01]  /*24d0*/  FADD.FTZ R122, R122, -R154 ;  /* 0x8000009a7a7a7221 */ /* 0x000fe20000010000 */
[----:B------:R-:W-:Y:S01]  /*24e0*/  FADD.FTZ R154, R123, -R155 ;  /* 0x8000009b7b9a7221 */ /* 0x000fe20000010000 */
[--C-:B----4-:R-:W-:Y:S01]  /*24f0*/  FADD.FTZ R121, R126, -R156.reuse ;  /* 0x8000009c7e797221 */ /* 0x110fe20000010000 */
[--C-:B------:R-:W-:Y:S01]  /*2500*/  FADD.FTZ R126, R127, -R157.reuse ;  /* 0x8000009d7f7e7221 */ /* 0x100fe20000010000 */
[----:B------:R-:W-:Y:S01]  /*2510*/  FADD.FTZ R180, R124, -R156 ;  /* 0x8000009c7cb47221 */ /* 0x000fe20000010000 */
[----:B------:R-:W-:Y:S01]  /*2520*/  FADD.FTZ R155, R125, -R157 ;  /* 0x8000009d7d9b7221 */ /* 0x000fe20000010000 */
[----:B------:R-:W-:Y:S01]  /*2530*/  FMUL.FTZ R121, R14, R121 ;  /* 0x000000790e797220 */ /* 0x000fe20000410000 */
[----:B------:R-:W-:Y:S01]  /*2540*/  FMUL.FTZ R126, R15, R126 ;  /* 0x0000007e0f7e7220 */ /* 0x000fe20000410000 */
[----:B-----5:R-:W-:Y:S01]  /*2550*/  FADD.FTZ R123, R130, -R158 ;  /* 0x8000009e827b7221 */ /* 0x020fe20000010000 */
[--C-:B------:R-:W-:Y:S01]  /*2560*/  FADD.FTZ R129, R129, -R159.reuse ;  /* 0x8000009f81817221 */ /* 0x100fe20000010000 */
[--C-:B--2---:R-:W-:Y:S01]  /*2570*/  FADD.FTZ R132, R132, -R168.reuse ;  /* 0x800000a884847221 */ /* 0x104fe20000010000 */
[----:B------:R-:W-:Y:S01]  /*2580*/  FADD.FTZ R127, R134, -R168 ;  /* 0x800000a8867f7221 */ /* 0x000fe20000010000 */
[----:B------:R-:W-:Y:S01]  /*2590*/  FADD.FTZ R130, R131, -R159 ;  /* 0x8000009f83827221 */ /* 0x000fe20000010000 */
[----:B------:R-:W-:Y:S01]  /*25a0*/  F2FP.BF16.F32.PACK_AB R159, R126, R121 ;  /* 0x000000797e9f723e */ /* 0x000fe200000010ff */
[--C-:B------:R-:W-:Y:S01]  /*25b0*/  FADD.FTZ R168, R136, -R170.reuse ;  /* 0x800000aa88a87221 */ /* 0x100fe20000010000 */
[--C-:B------:R-:W-:Y:S01]  /*25c0*/  FADD.FTZ R137, R137, -R171.reuse ;  /* 0x800000ab89897221 */ /* 0x100fe20000010000 */
[----:B------:R-:W-:Y:S01]  /*25d0*/  FADD.FTZ R136, R139, -R171 ;  /* 0x800000ab8b887221 */ /* 0x000fe20000010000 */
[----:B------:R-:W1:Y:S01]  /*25e0*/  MUFU.EX2 R124, R212 ;  /* 0x000000d4007c7308 */ /* 0x000e620000000800 */
[--C-:B------:R-:W-:Y:S01]  /*25f0*/  FADD.FTZ R134, R135, -R169.reuse ;  /* 0x800000a987867221 */ /* 0x100fe20000010000 */
[----:B------:R-:W-:Y:S01]  /*2600*/  FADD.FTZ R131, R138, -R170 ;  /* 0x800000aa8a837221 */ /* 0x000fe20000010000 */
[----:B------:R-:W-:Y:S01]  /*2610*/  FADD.FTZ R133, R133, -R169 ;  /* 0x800000a985857221 */ /* 0x000fe20000010000 */
[--C-:B------:R-:W-:Y:S01]  /*2620*/  FADD.FTZ R138, R147, -R175.reuse ;  /* 0x800000af938a7221 */ /* 0x100fe20000010000 */
[----:B------:R-:W-:Y:S01]  /*2630*/  FADD.FTZ R128, R128, -R158 ;  /* 0x8000009e80807221 */ /* 0x000fe20000010000 */
[----:B------:R-:W-:Y:S01]  /*2640*/  FADD.FTZ R135, R140, -R172 ;  /* 0x800000ac8c877221 */ /* 0x000fe20000010000 */
[----:B------:R-:W-:Y:S01]  /*2650*/  FADD.FTZ R169, R145, -R175 ;  /* 0x800000af91a97221 */ /* 0x000fe20000010000 */
[----:B------:R-:W2:Y:S01]  /*2660*/  MUFU.EX2 R125, R209 ;  /* 0x000000d1007d7308 */ /* 0x000ea20000000800 */
[----:B------:R-:W-:Y:S01]  /*2670*/  FMUL.FTZ R156, R152, R181 ;  /* 0x000000b5989c7220 */ /* 0x000fe20000410000 */
[----:B------:R-:W-:Y:S01]  /*2680*/  FMUL.FTZ R147, R153, R120 ;  /* 0x0000007899937220 */ /* 0x000fe20000410000 */
[----:B------:R-:W-:Y:S01]  /*2690*/  FMUL.FTZ R122, R13, R122 ;  /* 0x0000007a0d7a7220 */ /* 0x000fe20000410000 */
[----:B------:R-:W-:Y:S01]  /*26a0*/  FMUL.FTZ R157, R23, R154 ;  /* 0x0000009a179d7220 */ /* 0x000fe20000410000 */
[----:B------:R-:W-:-:S02]  /*26b0*/  IMAD.U32 R121, RZ, RZ, UR6 ;  /* 0x00000006ff797e24 */ /* 0x000fc4000f8e00ff */
[----:B------:R-:W-:Y:S01]  /*26c0*/  FADD.FTZ R142, R142, -R172 ;  /* 0x800000ac8e8e7221 */ /* 0x000fe20000010000 */
[--C-:B------:R-:W-:Y:S01]  /*26d0*/  FADD.FTZ R141, R141, -R173.reuse ;  /* 0x800000ad8d8d7221 */ /* 0x100fe20000010000 */
[----:B------:R-:W4:Y:S01]  /*26e0*/  MUFU.EX2 R171, R178 ;  /* 0x000000b200ab7308 */ /* 0x000f220000000800 */
[----:B------:R-:W-:Y:S01]  /*26f0*/  FADD.FTZ R143, R143, -R173 ;  /* 0x800000ad8f8f7221 */ /* 0x000fe20000010000 */
[----:B---3--:R-:W-:Y:S01]  /*2700*/  FADD.FTZ R145, R148, -R220 ;  /* 0x800000dc94917221 */ /* 0x008fe20000010000 */
[--C-:B------:R-:W-:Y:S01]  /*2710*/  FADD.FTZ R140, R149, -R221.reuse ;  /* 0x800000dd958c7221 */ /* 0x100fe20000010000 */
[----:B------:R-:W-:Y:S01]  /*2720*/  FMUL.FTZ R158, R5, R180 ;  /* 0x000000b4059e7220 */ /* 0x000fe20000410000 */
[----:B------:R-:W-:Y:S01]  /*2730*/  FMUL.FTZ R155, R6, R155 ;  /* 0x0000009b069b7220 */ /* 0x000fe20000410000 */
[--C-:B------:R-:W-:Y:S01]  /*2740*/  FADD.FTZ R144, R144, -R174.reuse ;  /* 0x800000ae90907221 */ /* 0x100fe20000010000 */
[----:B------:R-:W-:Y:S01]  /*2750*/  FADD.FTZ R139, R146, -R174 ;  /* 0x800000ae928b7221 */ /* 0x000fe20000010000 */
[----:B------:R4:W3:Y:S01]  /*2760*/  MUFU.EX2 R126, R21 ;  /* 0x00000015007e7308 */ /* 0x0008e20000000800 */
[----:B------:R-:W-:Y:S01]  /*2770*/  FADD.FTZ R220, R150, -R220 ;  /* 0x800000dc96dc7221 */ /* 0x000fe20000010000 */
[----:B------:R-:W-:Y:S01]  /*2780*/  FADD.FTZ R221, R151, -R221 ;  /* 0x800000dd97dd7221 */ /* 0x000fe20000010000 */
        /* <DEDUP_REMOVED lines=8> */
[----:B------:R-:W-:Y:S01]  /*2810*/  IMAD R121, R121, 0x2000, R0 ;  /* 0x0000200079797824 */ /* 0x000fe200078e0200 */
[----:B------:R-:W-:Y:S01]  /*2820*/  F2FP.BF16.F32.PACK_AB R156, R147, R156 ;  /* 0x0000009c939c723e */ /* 0x000fe200000010ff */
[----:B------:R-:W-:Y:S01]  /*2830*/  FMUL.FTZ R148, R11, R168 ;  /* 0x000000a80b947220 */ /* 0x000fe20000410000 */
[----:B------:R-:W-:Y:S01]  /*2840*/  F2FP.BF16.F32.PACK_AB R157, R157, R122 ;  /* 0x0000007a9d9d723e */ /* 0x000fe200000010ff */
        /* <DEDUP_REMOVED lines=8> */
[----:B------:R-:W-:Y:S01]  /*28d0*/  FMUL.FTZ R144, R177, R144 ;  /* 0x00000090b1907220 */ /* 0x000fe20000410000 */
[----:B-1----:R-:W-:Y:S01]  /*28e0*/  FMUL.FTZ R169, R124, R169 ;  /* 0x000000a97ca97220 */ /* 0x002fe20000410000 */
[----:B------:R-:W-:Y:S01]  /*28f0*/  FMUL.FTZ R139, R20, R139 ;  /* 0x0000008b148b7220 */ /* 0x000fe20000410000 */
[----:B--2---:R-:W-:Y:S01]  /*2900*/  FMUL.FTZ R138, R125, R138 ;  /* 0x0000008a7d8a7220 */ /* 0x004fe20000410000 */
[----:B------:R-:W-:Y:S01]  /*2910*/  FMUL.FTZ R146, R182, R145 ;  /* 0x00000091b6927220 */ /* 0x000fe20000410000 */
[----:B----4-:R-:W-:Y:S01]  /*2920*/  FMUL.FTZ R21, R171, R140 ;  /* 0x0000008cab157220 */ /* 0x010fe20000410000 */
[----:B------:R-:W-:Y:S01]  /*2930*/  FMUL.FTZ R147, R179, R220 ;  /* 0x000000dcb3937220 */ /* 0x000fe20000410000 */
[----:B---3--:R-:W-:Y:S01]  /*2940*/  FMUL.FTZ R122, R126, R221 ;  /* 0x000000dd7e7a7220 */ /* 0x008fe20000410000 */
[----:B------:R-:W-:Y:S01]  /*2950*/  F2FP.BF16.F32.PACK_AB R155, R134, R127 ;  /* 0x0000007f869b723e */ /* 0x000fe200000010ff */
[----:B------:R-:W-:Y:S01]  /*2960*/  IMAD R127, R121, 0x2, R2 ;  /* 0x00000002797f7824 */ /* 0x000fe200078e0202 */
[----:B------:R-:W-:-:S02]  /*2970*/  F2FP.BF16.F32.PACK_AB R120, R153, R152 ;  /* 0x000000989978723e */ /* 0x000fc400000010ff */
[----:B------:R-:W-:Y:S02]  /*2980*/  F2FP.BF16.F32.PACK_AB R152, R129, R128 ;  /* 0x000000808198723e */ /* 0x000fe400000010ff */
[----:B------:R-:W-:Y:S01]  /*2990*/  F2FP.BF16.F32.PACK_AB R153, R130, R123 ;  /* 0x0000007b8299723e */ /* 0x000fe200000010ff */
[----:B------:R-:W-:Y:S01]  /*29a0*/  STSM.16.MT88.4 [R127+0x1e800], R156 ;  /* 0x01e8009c7f007844 */ /* 0x000fe20000004200 */
[----:B------:R-:W-:Y:S02]  /*29b0*/  F2FP.BF16.F32.PACK_AB R154, R133, R132 ;  /* 0x00000084859a723e */ /* 0x000fe400000010ff */
[----:B------:R-:W-:Y:S02]  /*29c0*/  F2FP.BF16.F32.PACK_AB R148, R137, R148 ;  /* 0x000000948994723e */ /* 0x000fe400000010ff */
[----:B------:R-:W-:Y:S01]  /*29d0*/  F2FP.BF16.F32.PACK_AB R149, R136, R131 ;  /* 0x000000838895723e */ /* 0x000fe200000010ff */
[----:B------:R-:W-:Y:S01]  /*29e0*/  STSM.16.MT88.4 [R127+0x1f000], R152 ;  /* 0x01f000987f007844 */ /* 0x000fe20000004200 */
[----:B------:R-:W-:-:S02]  /*29f0*/  F2FP.BF16.F32.PACK_AB R150, R150, R135 ;  /* 0x000000879696723e */ /* 0x000fc400000010ff */
[----:B------:R-:W-:Y:S02]  /*2a00*/  F2FP.BF16.F32.PACK_AB R151, R143, R142 ;  /* 0x0000008e8f97723e */ /* 0x000fe400000010ff */
[----:B------:R-:W-:Y:S02]  /*2a10*/  F2FP.BF16.F32.PACK_AB R144, R169, R144 ;  /* 0x00000090a990723e */ /* 0x000fe400000010ff */
[----:B------:R-:W-:Y:S01]  /*2a20*/  F2FP.BF16.F32.PACK_AB R145, R138, R139 ;  /* 0x0000008b8a91723e */ /* 0x000fe200000010ff */
[----:B------:R-:W-:Y:S01]  /*2a30*/  STSM.16.MT88.4 [R127+0x1f800], R148 ;  /* 0x01f800947f007844 */ /* 0x000fe20000004200 */
[----:B------:R-:W-:Y:S02]  /*2a40*/  F2FP.BF16.F32.PACK_AB R146, R21, R146 ;  /* 0x000000921592723e */ /* 0x000fe400000010ff */
[----:B------:R-:W-:Y:S02]  /*2a50*/  F2FP.BF16.F32.PACK_AB R147, R122, R147 ;  /* 0x000000937a93723e */ /* 0x000fe400000010ff */
[----:B------:R-:W-:-:S02]  /*2a60*/  F2FP.BF16.F32.PACK_AB R121, R23, R13 ;  /* 0x0000000d1779723e */ /* 0x000fc400000010ff */
[----:B------:R-:W-:Y:S01]  /*2a70*/  F2FP.BF16.F32.PACK_AB R122, R6, R5 ;  /* 0x00000005067a723e */ /* 0x000fe200000010ff */
[----:B------:R1:W-:Y:S01]  /*2a80*/  STSM.16.MT88.4 [R127+0x20000], R144 ;  /* 0x020000907f007844 */ /* 0x0003e20000004200 */
[----:B------:R-:W-:Y:S01]  /*2a90*/  F2FP.BF16.F32.PACK_AB R123, R15, R14 ;  /* 0x0000000e0f7b723e */ /* 0x000fe200000010ff */
[----:B------:R-:W-:Y:S01]  /*2aa0*/  IMAD R5, R17, 0x1000, R2 ;  /* 0x0000100011057824 */ /* 0x000fe200078e0202 */
[----:B------:R-:W-:Y:S02]  /*2ab0*/  F2FP.BF16.F32.PACK_AB R209, R165, R164 ;  /* 0x000000a4a5d1723e */ /* 0x000fe400000010ff */
[----:B------:R-:W-:Y:S01]  /*2ac0*/  WARPGROUP.ARRIVE ;  /* 0x00000000000079c5 */ /* 0x000fe20000000000 */
[----:B------:R-:W-:Y:S02]  /*2ad0*/  F2FP.BF16.F32.PACK_AB R210, R210, R166 ;  /* 0x000000a6d2d2723e */ /* 0x000fe400000010ff */
[----:B------:R-:W-:Y:S02]  /*2ae0*/  F2FP.BF16.F32.PACK_AB R176, R124, R177 ;  /* 0x000000b17cb0723e */ /* 0x000fe400000010ff */
[----:B------:R-:W-:Y:S01]  /*2af0*/  F2FP.BF16.F32.PACK_AB R177, R125, R20 ;  /* 0x000000147db1723e */ /* 0x000fe200000010ff */
[----:B------:R-:W-:Y:S01]  /*2b00*/  HGMMA.64x96x16.F32.BF16 R24, R120, gdesc[UR12].tnspB, R24, gsb0 ;  /* 0x4160000c78187df0 */ /* 0x000fe20008001818 */
[----:B------:R-:W-:Y:S01]  /*2b10*/  UMOV UR14, UR12 ;  /* 0x0000000c000e7c82 */ /* 0x000fe20008000000 */
[----:B------:R-:W-:Y:S01]  /*2b20*/  UMOV UR15, 0x80000020 ;  /* 0x80000020000f7882 */ /* 0x000fe20000000000 */
[----:B------:R-:W-:Y:S01]  /*2b30*/  UIADD3 UR12, UR10, 0x80, URZ ;  /* 0x000000800a0c7890 */ /* 0x000fe2000fffe03f */
[----:B------:R-:W-:-:S02]  /*2b40*/  F2FP.BF16.F32.PACK_AB R178, R171, R182 ;  /* 0x000000b6abb2723e */ /* 0x000fc400000010ff */
[----:B------:R-:W-:Y:S02]  /*2b50*/  F2FP.BF16.F32.PACK_AB R179, R126, R179 ;  /* 0x000000b37eb3723e */ /* 0x000fe400000010ff */
[----:B------:R-:W-:-:S13]  /*2b60*/  R2UR UR13, R5 ;  /* 0x00000000050d72ca */ /* 0x000fda00000e0000 */
        /* <DEDUP_REMOVED lines=10> */
[----:B------:R-:W-:-:S13]  /*2c10*/  R2UR UR12, R16 ;  /* 0x00000000100c72ca */ /* 0x000fda00000e0000 */
[----:B------:R-:W-:-:S04]  /*2c20*/  USHF.R.U32.HI UR12, URZ, 0x4, UR12 ;  /* 0x000000043f0c7899 */ /* 0x000fc8000801160c */
[----:B------:R-:W-:Y:S01]  /*2c30*/  ULOP3.LUT UR12, UR12, 0x3fff, URZ, 0xc0, !UPT ;  /* 0x00003fff0c0c7892 */ /* 0x000fe2000f8ec03f */
[----:B------:R-:W-:Y:S02]  /*2c40*/  WARPGROUP.DEPBAR.LE gsb0, 0x0 ;  /* 0x00008000000079c5 */ /* 0x000fe40000010000 */
[----:B------:R-:W-:-:S06]  /*2c50*/  WARPGROUP.ARRIVE ;  /* 0x00000000000079c5 */ /* 0x000fcc0000000000 */
[----:B------:R-:W-:Y:S01]  /*2c60*/  HGMMA.64x96x16.F32.BF16 R24, R208, gdesc[UR12].tnspB, R24, gsb0 ;  /* 0x4160000cd0187df0 */ /* 0x000fe20008001818 */
[----:B------:R-:W-:Y:S02]  /*2c70*/  ULOP3.LUT UR15, UR12, 0x10000, URZ, 0xfc, !UPT ;  /* 0x000100000c0f7892 */ /* 0x000fe4000f8efc3f */
[----:B------:R-:W-:Y:S02]  /*2c80*/  UIADD3 UR14, UR10, 0xc0, URZ ;  /* 0x000000c00a0e7890 */ /* 0x000fe4000fffe03f */
[----:B------:R-:W-:Y:S02]  /*2c90*/  ULEA UR10, UR6, UR15, 0xa ;  /* 0x0000000f060a7291 */ /* 0x000fe4000f8e503f */
[----:B------:R-:W-:Y:S01]  /*2ca0*/  ULOP3.LUT UR12, UR13, 0x3fff, URZ, 0xc0, !UPT ;  /* 0x00003fff0d0c7892 */ /* 0x000fe2000f8ec03f */
[----:B------:R-:W-:-:S03]  /*2cb0*/  UMOV UR15, 0x80000020 ;  /* 0x80000020000f7882 */ /* 0x000fc60000000000 */
[----:B------:R-:W-:Y:S01]  /*2cc0*/  UIADD3 UR13, UR12, 0x200, URZ ;  /* 0x000002000c0d7890 */ /* 0x000fe2000fffe03f */
[----:B------:R-:W-:Y:S02]  /*2cd0*/  UMOV UR16, UR10 ;  /* 0x0000000a00107c82 */ /* 0x000fe40008000000 */
[----:B------:R-:W-:Y:S01]  /*2ce0*/  UMOV UR18, UR12 ;  /* 0x0000000c00127c82 */ /* 0x000fe20008000000 */
[----:B------:R-:W-:Y:S02]  /*2cf0*/  WARPGROUP.DEPBAR.LE gsb0, 0x0 ;  /* 0x00008000000079c5 */ /* 0x000fe40000010000 */
[----:B------:R-:W-:-:S06]  /*2d00*/  WARPGROUP.ARRIVE ;  /* 0x00000000000079c5 */ /* 0x000fcc0000000000 */
[----:B------:R-:W-:Y:S01]  /*2d10*/  HGMMA.64x96x16.F32.BF16 R24, R176, gdesc[UR12].tnspB, R24, gsb0 ;  /* 0x4160000cb0187df0 */ /* 0x000fe20008001818 */
[----:B------:R-:W-:Y:S01]  /*2d20*/  UIADD3 UR14, UR12, 0x400, URZ ;  /* 0x000004000c0e7890 */ /* 0x000fe2000fffe03f */
        /* <DEDUP_REMOVED lines=21> */
[----:B-1----:R-:W-:-:S06]  /*2e80*/  WARPGROUP.ARRIVE ;  /* 0x00000000000079c5 */ /* 0x002fcc0000000000 */
        /* <DEDUP_REMOVED lines=117> */
[----:B------:R-:W-:-:S03]  /*35e0*/  UIADD3 UR17, UR12, 0x4e0, URZ ;  /* 0x000004e00c117890 */ /* 0x000fc6000fffe03f */
[----:B------:R-:W-:Y:S01]  /*35f0*/  UMOV UR12, UR10 ;  /* 0x0000000a000c7c82 */ /* 0x000fe20008000000 */
        /* <DEDUP_REMOVED lines=16> */
.L_x_3281:
        /* <DEDUP_REMOVED lines=48> */
.L_x_3282:
        /* <DEDUP_REMOVED lines=12> */
.L_x_3272:
        /* <DEDUP_REMOVED lines=66> */
[----:B--2-45:R-:W-:Y:S05]  /*3ee0*/  CALL.ABS.NOINC R14 ;  /* 0x000000000e007343 */ /* 0x034fea0003c00000 */
.L_x_3284:
        /* <DEDUP_REMOVED lines=18> */
.L_x_3285:
        /* <DEDUP_REMOVED lines=18> */
.L_x_3286:
        /* <DEDUP_REMOVED lines=18> */
.L_x_3287:
        /* <DEDUP_REMOVED lines=17> */
[----:B--2---:R-:W-:Y:S01]  /*4360*/  VIADD R0, R0, 0xffffff80 ;  /* 0xffffff8000007836 */ /* 0x004fe20000000000 */
        /* <DEDUP_REMOVED lines=13> */
[----:B------:R-:W2:Y:S01]  /*4440*/  SHFL.IDX PT, R0, R0, RZ, 0x1f ;  /* 0x00001fff00007589 */ /* 0x000ea200000e0000 */
[----:B------:R-:W-:Y:S02]  /*4450*/  F2FP.BF16.F32.PACK_AB R59, R63, R62 ;  /* 0x0000003e3f3b723e */ /* 0x000fe400000010ff */
[----:B------:R-:W-:Y:S02]  /*4460*/  F2FP.BF16.F32.PACK_AB R65, R67, R66 ;  /* 0x000000424341723e */ /* 0x000fe400000010ff */
[----:B------:R-:W-:Y:S01]  /*4470*/  F2FP.BF16.F32.PACK_AB R66, R69, R68 ;  /* 0x000000444542723e */ /* 0x000fe200000010ff */
[----:B------:R-:W-:Y:S01]  /*4480*/  STSM.16.M88.4 [R19+0xa000], R56 ;  /* 0x00a0003813007844 */ /* 0x000fe20000000200 */
[----:B------:R-:W-:Y:S02]  /*4490*/  F2FP.BF16.F32.PACK_AB R67, R71, R70 ;  /* 0x000000464743723e */ /* 0x000fe400000010ff */
[----:B-1----:R-:W-:-:S02]  /*44a0*/  F2FP.BF16.F32.PACK_AB R4, R73, R72 ;  /* 0x000000484904723e */ /* 0x002fc400000010ff */
        /* <DEDUP_REMOVED lines=14> */
[----:B---3--:R-:W-:-:S02]  /*4590*/  F2FP.BF16.F32.PACK_AB R24, R97, R96 ;  /* 0x000000606118723e */ /* 0x008fc400000010ff */
[----:B------:R-:W-:Y:S01]  /*45a0*/  F2FP.BF16.F32.PACK_AB R25, R99, R98 ;  /* 0x000000626319723e */ /* 0x000fe200000010ff */
[----:B------:R3:W-:Y:S01]  /*45b0*/  STSM.16.M88.4 [R19+0x2000], R12 ;  /* 0x0020000c13007844 */ /* 0x0007e20000000200 */
[----:B------:R-:W-:Y:S02]  /*45c0*/  F2FP.BF16.F32.PACK_AB R26, R101, R100 ;  /* 0x00000064651a723e */ /* 0x000fe400000010ff */
[----:B------:R-:W-:Y:S02]  /*45d0*/  F2FP.BF16.F32.PACK_AB R27, R103, R102 ;  /* 0x00000066671b723e */ /* 0x000fe400000010ff */
[----:B-1----:R-:W-:Y:S02]  /*45e0*/  F2FP.BF16.F32.PACK_AB R4, R105, R104 ;  /* 0x000000686904723e */ /* 0x002fe400000010ff */
        /* <DEDUP_REMOVED lines=9> */
[----:B--2---:R-:W-:-:S03]  /*4680*/  ISETP.NE.AND P0, PT, R0, 0x7, PT ;  /* 0x000000070000780c */ /* 0x004fc60003f05270 */
        /* <DEDUP_REMOVED lines=18> */
[----:B------:R-:W2:Y:S01]  /*47b0*/  S2UR UR11, SR_CTAID.Y ;  /* 0x00000000000b79c3 */ /* 0x000ea20000002600 */
[----:B------:R-:W-:Y:S02]  /*47c0*/  UIADD3.X UR5, URZ, UR7, URZ, UP0, !UPT ;  /* 0x000000073f057290 */ /* 0x000fe400087fe43f */
[----:B------:R-:W-:Y:S01]  /*47d0*/  UIADD3.X UR7, URZ, UR7, URZ, UP1, !UPT ;  /* 0x000000073f077290 */ /* 0x000fe20008ffe43f */
[----:B------:R-:W-:-:S02]  /*47e0*/  UMOV UR41, 0x20 ;  /* 0x0000002000297882 */ /* 0x000fc40000000000 */
[----:B------:R-:W-:Y:S02]  /*47f0*/  UIADD3 UR8, UR13, 0x6000, URZ ;  /* 0x000060000d087890 */ /* 0x000fe4000fffe03f */
[----:B------:R-:W3:Y:S01]  /*4800*/  S2UR UR12, SR_CTAID.Z ;  /* 0x00000000000c79c3 */ /* 0x000ee20000002700 */
        /* <DEDUP_REMOVED lines=8> */
[----:B--2---:R-:W-:-:S03]  /*4890*/  UMOV UR43, UR11 ;  /* 0x0000000b002b7c82 */ /* 0x004fc60008000000 */
[----:B------:R-:W-:Y:S01]  /*48a0*/  UMOV UR42, UR10 ;  /* 0x0000000a002a7c82 */ /* 0x000fe20008000000 */
[----:B------:R-:W-:Y:S01]  /*48b0*/  UMOV UR35, UR11 ;  /* 0x0000000b00237c82 */ /* 0x000fe20008000000 */
[----:B------:R-:W-:Y:S01]  /*48c0*/  UMOV UR34, UR10 ;  /* 0x0000000a00227c82 */ /* 0x000fe20008000000 */
[----:B------:R-:W-:Y:S01]  /*48d0*/  UMOV UR27, UR11 ;  /* 0x0000000b001b7c82 */ /* 0x000fe20008000000 */
[----:B------:R-:W-:Y:S01]  /*48e0*/  UMOV UR26, UR10 ;  /* 0x0000000a001a7c82 */ /* 0x000fe20008000000 */
[----:B------:R-:W-:Y:S01]  /*48f0*/  UMOV UR19, UR11 ;  /* 0x0000000b00137c82 */ /* 0x000fe20008000000 */
[----:B------:R-:W-:Y:S01]  /*4900*/  UMOV UR18, UR10 ;  /* 0x0000000a00127c82 */ /* 0x000fe20008000000 */
[----:B---3--:R-:W-:Y:S01]  /*4910*/  UMOV UR44, UR12 ;  /* 0x0000000c002c7c82 */ /* 0x008fe20008000000 */
        /* <DEDUP_REMOVED lines=10> */
[----:B--2---:R0:W-:Y:S02]  /*49c0*/  UTMACMDFLUSH ;  /* 0x00000000000079b7 */ /* 0x0041e40000000000 */
.L_x_3289:
[----:B------:R-:W-:Y:S05]  /*49d0*/  BSYNC B0 ;  /* 0x0000000000007941 */ /* 0x000fea0003800000 */
.L_x_3288:
[----:B------:R-:W-:-:S04]  /*49e0*/  DEPBAR.LE SB0, 0x0 ;  /* 0x000080000000791a */ /* 0x000fc80000000000 */
[----:B------:R-:W-:Y:S05]  /*49f0*/  EXIT ;  /* 0x000000000000794d */ /* 0x000fea0003800000 */
.L_x_3262:
        /* <DEDUP_REMOVED lines=15> */
[----:B------:R-:W-:Y:S02]  /*4af0*/  UISETP.GE.AND UP0, UPT, UR12, 0x1, UPT ;  /* 0x000000010c00788c */ /* 0x000fe4000bf06270 */
[----:B------:R-:W-:Y:S01]  /*4b00*/  USHF.R.S32.HI UR6, URZ, 0x1f, UR11 ;  /* 0x0000001f3f067899 */ /* 0x000fe2000801140b */
[----:B------:R-:W-:-:S03]  /*4b10*/  ELECT P0, URZ, PT ;  /* 0x00000000003f782f */ /* 0x000fc60003800000 */
[----:B------:R-:W-:Y:S01]  /*4b20*/  PLOP3.LUT P1, PT, PT, PT, UP0, 0x80, 0x0 ;  /* 0x000000000000781c */ /* 0x000fe20003f2f008 */
[----:B-1----:R-:W-:-:S04]  /*4b30*/  USHF.R.S32.HI UR4, URZ, 0x1f, UR10 ;  /* 0x0000001f3f047899 */ /* 0x002fc8000801140a */
[----:B------:R-:W-:Y:S02]  /*4b40*/  UIMAD UR7, UR4, UR8, URZ ;  /* 0x00000008040772a4 */ /* 0x000fe4000f8e023f */
[----:B------:R-:W-:Y:S02]  /*4b50*/  UIMAD.WIDE.U32 UR4, UR10, UR8, URZ ;  /* 0x000000080a0472a5 */ /* 0x000fe4000f8e003f */
[----:B------:R-:W-:-:S03]  /*4b60*/  UIMAD UR7, UR10, UR9, UR7 ;  /* 0x000000090a0772a4 */ /* 0x000fc6000f8e0207 */
[----:B------:R-:W-:Y:S01]  /*4b70*/  ULDC.64 UR8, c[0x0][0x2e0] ;  /* 0x0000b80000087ab9 */ /* 0x000fe20000000a00 */
[----:B------:R-:W-:Y:S02]  /*4b80*/  UIADD3 UR5, UR5, UR7, URZ ;  /* 0x0000000705057290 */ /* 0x000fe4000fffe03f */
[----:B------:R-:W-:-:S04]  /*4b90*/  UIMAD UR6, UR6, UR8, URZ ;  /* 0x00000008060672a4 */ /* 0x000fc8000f8e023f */
[----:B------:R-:W-:Y:S02]  /*4ba0*/  UIMAD UR10, UR11, UR9, UR6 ;  /* 0x000000090b0a72a4 */ /* 0x000fe4000f8e0206 */
[----:B------:R-:W-:Y:S01]  /*4bb0*/  UIMAD.WIDE.U32 UR6, UR11, UR8, UR4 ;  /* 0x000000080b0672a5 */ /* 0x000fe2000f8e0004 */
[----:B------:R-:W-:Y:S11]  /*4bc0*/  @!P1 EXIT ;  /* 0x000000000000994d */ /* 0x000ff60003800000 */
[----:B------:R-:W-:Y:S02]  /*4bd0*/  UIADD3 UR4, UR12, 0x3f, URZ ;  /* 0x0000003f0c047890 */ /* 0x000fe4000fffe03f */
[----:B------:R-:W-:Y:S02]  /*4be0*/  UISETP.GE.AND UP0, UPT, UR12, 0x41, UPT ;  /* 0x000000410c00788c */ /* 0x000fe4000bf06270 */
[----:B------:R-:W-:Y:S02]  /*4bf0*/  USHF.R.S32.HI UR5, URZ, 0x1f, UR4 ;  /* 0x0000001f3f057899 */ /* 0x000fe40008011404 */
[----:B------:R-:W-:Y:S02]  /*4c00*/  UIADD3 UR10, UR7, UR10, URZ ;  /* 0x0000000a070a7290 */ /* 0x000fe4000fffe03f */
[----:B------:R-:W-:Y:S01]  /*4c10*/  ULEA.HI UR5, UR5, UR4, URZ, 0x6 ;  /* 0x0000000405057291 */ /* 0x000fe2000f8f303f */
[----:B------:R-:W-:Y:S02]  /*4c20*/  PLOP3.LUT P1, PT, PT, PT, UP0, 0x80, 0x0 ;  /* 0x000000000000781c */ /* 0x000fe40003f2f008 */
[----:B------:R-:W-:Y:S01]  /*4c30*/  UMOV UR4, URZ ;  /* 0x0000003f00047c82 */ /* 0x000fe20008000000 */
[----:B------:R-:W-:-:S04]  /*4c40*/  USHF.R.S32.HI UR5, URZ, 0x6, UR5 ;  /* 0x000000063f057899 */ /* 0x000fc80008011405 */
[----:B------:R-:W-:-:S04]  /*4c50*/  UISETP.LT.AND UP1, UPT, UR5, 0x1, UPT ;  /* 0x000000010500788c */ /* 0x000fc8000bf21270 */
[----:B------:R-:W-:-:S04]  /*4c60*/  USEL UR11, UR5, 0x1, !UP1 ;  /* 0x00000001050b7887 */ /* 0x000fc8000c800000 */
[----:B------:R-:W-:Y:S01]  /*4c70*/  ULOP3.LUT UR21, UR11, 0x1, URZ, 0xc0, !UPT ;  /* 0x000000010b157892 */ /* 0x000fe2000f8ec03f */
[----:B------:R-:W-:Y:S11]  /*4c80*/  @!P1 BRA `(.L_x_3291) ;  /* 0x0000000400789947 */ /* 0x000ff60003800000 */
        /* <DEDUP_REMOVED lines=13> */
.L_x_3304:
        /* <DEDUP_REMOVED lines=21> */
.L_x_3293:
[----:B------:R-:W-:Y:S05]  /*4eb0*/  BSYNC B0 ;  /* 0x0000000000007941 */ /* 0x000fea0003800000 */
.L_x_3292:
        /* <DEDUP_REMOVED lines=13> */
.L_x_3295:
[----:B------:R-:W-:Y:S05]  /*4f90*/  BSYNC B0 ;  /* 0x0000000000007941 */ /* 0x000fea0003800000 */
.L_x_3294:
[----:B------:R-:W-:Y:S06]  /*4fa0*/  BAR.ARV 0xa, 0xa0 ;  /* 0x0282800000007b1d */ /* 0x000fec0000002000 */
[----:B------:R-:W-:Y:S04]  /*4fb0*/  BSSY B0, `(.L_x_3296) ;  /* 0x0000003000007945 */ /* 0x000fe80003800000 */
[----:B------:R-:W-:Y:S05]  /*4fc0*/  @!P0 BRA `(.L_x_3297) ;  /* 0x0000000000048947 */ /* 0x000fea0003800000 */
[----:B------:R-:W-:-:S04]  /*4fd0*/  DEPBAR.LE SB0, 0x0 ;  /* 0x000080000000791a */ /* 0x000fc80000000000 */
.L_x_3297:
[----:B------:R-:W-:Y:S05]  /*4fe0*/  BSYNC B0 ;  /* 0x0000000000007941 */ /* 0x000fea0003800000 */
.L_x_3296:
        /* <DEDUP_REMOVED lines=13> */
.L_x_3299:
[----:B------:R-:W-:Y:S05]  /*50c0*/  BSYNC B0 ;  /* 0x0000000000007941 */ /* 0x000fea0003800000 */
.L_x_3298:
        /* <DEDUP_REMOVED lines=13> */
.L_x_3301:
[----:B------:R-:W-:Y:S05]  /*51a0*/  BSYNC B0 ;  /* 0x0000000000007941 */ /* 0x000fea0003800000 */
.L_x_3300:
[----:B------:R-:W-:Y:S01]  /*51b0*/  UIADD3 UR11, UR11, -0x2, URZ ;  /* 0xfffffffe0b0b7890 */ /* 0x000fe2000fffe03f */
[----:B------:R-:W-:Y:S06]  /*51c0*/  BAR.ARV 0xa, 0xa0 ;  /* 0x0282800000007b1d */ /* 0x000fec0000002000 */
[----:B------:R-:W-:Y:S01]  /*51d0*/  BSSY B0, `(.L_x_3302) ;  /* 0x0000004000007945 */ /* 0x000fe20003800000 */
[----:B------:R-:W-:-:S03]  /*51e0*/  ISETP.NE.AND P1, PT, RZ, UR11, PT ;  /* 0x0000000bff007c0c */ /* 0x000fc6000bf25270 */
[----:B------:R-:W-:Y:S10]  /*51f0*/  @!P0 BRA `(.L_x_3303) ;  /* 0x0000000000048947 */ /* 0x000ff40003800000 */
[----:B------:R-:W-:-:S04]  /*5200*/  DEPBAR.LE SB0, 0x0 ;  /* 0x000080000000791a */ /* 0x000fc80000000000 */
.L_x_3303:
[----:B------:R-:W-:Y:S05]  /*5210*/  BSYNC B0 ;  /* 0x0000000000007941 */ /* 0x000fea0003800000 */
.L_x_3302:
[----:B------:R-:W-:Y:S06]  /*5220*/  BAR.ARV 0xb, 0xa0 ;  /* 0x02c2800000007b1d */ /* 0x000fec0000002000 */
[----:B------:R-:W-:Y:S02]  /*5230*/  UIADD3 UR5, UR5, 0x2, URZ ;  /* 0x0000000205057890 */ /* 0x000fe4000fffe03f */
[----:B------:R-:W-:Y:S01]  /*5240*/  UIADD3 UR4, UR4, 0x1, URZ ;  /* 0x0000000104047890 */ /* 0x000fe2000fffe03f */
[----:B------:R-:W-:Y:S11]  /*5250*/  @P1 BRA `(.L_x_3304) ;  /* 0xfffffff800c01947 */ /* 0x000ff6000383ffff */
[----:B------:R-:W-:-:S12]  /*5260*/  UIADD3 UR4, UR18, 0x3000, URZ ;  /* 0x0000300012047890 */ /* 0x000fd8000fffe03f */
.L_x_3291:
[----:B------:R-:W-:-:S13]  /*5270*/  ISETP.NE.AND P1, PT, RZ, UR21, PT ;  /* 0x00000015ff007c0c */ /* 0x000fda000bf25270 */
        /* <DEDUP_REMOVED lines=18> */
.L_x_3306:
[----:B------:R-:W-:Y:S05]  /*53a0*/  BSYNC B0 ;  /* 0x0000000000007941 */ /* 0x000fea0003800000 */
.L_x_3305:
        /* <DEDUP_REMOVED lines=19> */
.L_x_3308:
[----:B------:R-:W-:Y:S05]  /*54e0*/  BSYNC B0 ;  /* 0x0000000000007941 */ /* 0x000fea0003800000 */
.L_x_3307:
[----:B------:R-:W-:Y:S06]  /*54f0*/  BAR.ARV 0xa, 0xa0 ;  /* 0x0282800000007b1d */ /* 0x000fec0000002000 */
[----:B------:R-:W-:Y:S04]  /*5500*/  BSSY B0, `(.L_x_3309) ;  /* 0x0000003000007945 */ /* 0x000fe80003800000 */
[----:B------:R-:W-:Y:S05]  /*5510*/  @!P0 BRA `(.L_x_3310) ;  /* 0x0000000000048947 */ /* 0x000fea0003800000 */
[----:B------:R-:W-:-:S04]  /*5520*/  DEPBAR.LE SB0, 0x0 ;  /* 0x000080000000791a */ /* 0x000fc80000000000 */
.L_x_3310:
[----:B------:R-:W-:Y:S05]  /*5530*/  BSYNC B0 ;  /* 0x0000000000007941 */ /* 0x000fea0003800000 */
.L_x_3309:
[----:B------:R-:W-:Y:S06]  /*5540*/  BAR.ARV 0xb, 0xa0 ;  /* 0x02c2800000007b1d */ /* 0x000fec0000002000 */
[----:B------:R-:W-:Y:S05]  /*5550*/  EXIT ;  /* 0x000000000000794d */ /* 0x000fea0003800000 */
.L_x_3290:
        /* <DEDUP_REMOVED lines=48> */
.L_x_3343:
        /* <DEDUP_REMOVED lines=14> */
.L_x_3314:
        /* <DEDUP_REMOVED lines=127> */
.L_x_3325:
[----:B------:R-:W-:-:S04]  /*6130*/  SHF.L.U32 R20, R9, 0x1f, RZ ;  /* 0x0000001f09147819 */ /* 0x000fc800000006ff */
[----:B-1----:R-:W1:Y:S02]  /*6140*/  SYNCS.PHASECHK.TRANS64.TRYWAIT P1, [R0+URZ+0x26840], R20 ;  /* 0x02684014000075a7 */ /* 0x002e64000802017f */
[----:B-123--:R-:W-:Y:S05]  /*6150*/  @!P1 BRA `(.L_x_3317) ;  /* 0x0000001800349947 */ /* 0x00efea0003800000 */
.L_x_3344:
[----:B------:R-:W-:Y:S05]  /*6160*/  @P0 BRA `(.L_x_3318) ;  /* 0x0000000000140947 */ /* 0x000fea0003800000 */
[----:B------:R-:W-:Y:S01]  /*6170*/  ISETP.NE.AND P1, PT, R13, RZ, PT ;  /* 0x000000ff0d00720c */ /* 0x000fe20003f25270 */
[----:B------:R-:W-:-:S04]  /*6180*/  IMAD.MOV.U32 R3, RZ, RZ, 0x3100 ;  /* 0x00003100ff037424 */ /* 0x000fc800078e00ff */
[----:B------:R2:W-:Y:S08]  /*6190*/  SYNCS.ARRIVE.TRANS64 RZ, [R0+URZ+0x26830], R3 ;  /* 0x0268300300ff79a7 */ /* 0x0005f0000800003f */
[----:B------:R-:W-:Y:S05]  /*61a0*/  @!P1 BRA `(.L_x_3318) ;  /* 0x0000000000049947 */ /* 0x000fea0003800000 */
[----:B------:R-:W-:Y:S01]  /*61b0*/  BPT.TRAP 0x1 ;  /* 0x000000040000795c */ /* 0x000fe20000300000 */
.L_x_3318:
        /* <DEDUP_REMOVED lines=42> */
.L_x_3345:
[----:B------:R-:W-:Y:S05]  /*6460*/  @P0 BRA `(.L_x_3320) ;  /* 0x0000000000140947 */ /* 0x000fea0003800000 */
[----:B------:R-:W-:Y:S01]  /*6470*/  ISETP.NE.AND P1, PT, R13, RZ, PT ;  /* 0x000000ff0d00720c */ /* 0x000fe20003f25270 */
[----:B------:R-:W-:-:S04]  /*6480*/  IMAD.MOV.U32 R3, RZ, RZ, 0x3100 ;  /* 0x00003100ff037424 */ /* 0x000fc800078e00ff */
[----:B------:R3:W-:Y:S08]  /*6490*/  SYNCS.ARRIVE.TRANS64 RZ, [R0+URZ+0x26818], R3 ;  /* 0x0268180300ff79a7 */ /* 0x0007f0000800003f */
[----:B------:R-:W-:Y:S05]  /*64a0*/  @!P1 BRA `(.L_x_3320) ;  /* 0x0000000000049947 */ /* 0x000fea0003800000 */
[----:B------:R-:W-:Y:S01]  /*64b0*/  BPT.TRAP 0x1 ;  /* 0x000000040000795c */ /* 0x000fe20000300000 */
.L_x_3320:
        /* <DEDUP_REMOVED lines=34> */
.L_x_3346:
[----:B-123--:R-:W-:Y:S01]  /*66e0*/  SHF.R.S32.HI R20, RZ, 0x1f, R19 ;  /* 0x0000001fff147819 */ /* 0x00efe20000011413 */
[----:B------:R-:W-:Y:S06]  /*66f0*/  @P0 BRA `(.L_x_3322) ;  /* 0x0000000000140947 */ /* 0x000fec0003800000 */
[----:B------:R-:W-:Y:S01]  /*6700*/  ISETP.NE.AND P1, PT, R13, RZ, PT ;  /* 0x000000ff0d00720c */ /* 0x000fe20003f25270 */
[----:B------:R-:W-:-:S04]  /*6710*/  IMAD.MOV.U32 R21, RZ, RZ, 0x3100 ;  /* 0x00003100ff157424 */ /* 0x000fc800078e00ff */
[----:B------:R1:W-:Y:S08]  /*6720*/  SYNCS.ARRIVE.TRANS64 RZ, [R0+URZ+0x26838], R21 ;  /* 0x0268381500ff79a7 */ /* 0x0003f0000800003f */
[----:B------:R-:W-:Y:S05]  /*6730*/  @!P1 BRA `(.L_x_3322) ;  /* 0x0000000000049947 */ /* 0x000fea0003800000 */
[----:B------:R-:W-:Y:S01]  /*6740*/  BPT.TRAP 0x1 ;  /* 0x000000040000795c */ /* 0x000fe20000300000 */
.L_x_3322:
        /* <DEDUP_REMOVED lines=38> */
.L_x_3348:
[----:B------:R-:W-:Y:S05]  /*69b0*/  @P0 BRA `(.L_x_3324) ;  /* 0x0000000000140947 */ /* 0x000fea0003800000 */
[----:B------:R-:W-:Y:S01]  /*69c0*/  ISETP.NE.AND P1, PT, R13, RZ, PT ;  /* 0x000000ff0d00720c */ /* 0x000fe20003f25270 */
[----:B--2---:R-:W-:-:S04]  /*69d0*/  IMAD.MOV.U32 R5, RZ, RZ, 0x3100 ;  /* 0x00003100ff057424 */ /* 0x004fc800078e00ff */
[----:B------:R3:W-:Y:S08]  /*69e0*/  SYNCS.ARRIVE.TRANS64 RZ, [R0+URZ+0x26810], R5 ;  /* 0x0268100500ff79a7 */ /* 0x0007f0000800003f */
[----:B------:R-:W-:Y:S05]  /*69f0*/  @!P1 BRA `(.L_x_3324) ;  /* 0x0000000000049947 */ /* 0x000fea0003800000 */
[----:B------:R-:W-:Y:S01]  /*6a00*/  BPT.TRAP 0x1 ;  /* 0x000000040000795c */ /* 0x000fe20000300000 */
.L_x_3324:
        /* <DEDUP_REMOVED lines=36> */
.L_x_3316:
[----:B------:R-:W-:-:S13]  /*6c50*/  ISETP.NE.AND P1, PT, R17, RZ, PT ;  /* 0x000000ff1100720c */ /* 0x000fda0003f25270 */
[----:B------:R-:W-:Y:S05]  /*6c60*/  @!P1 BRA `(.L_x_3315) ;  /* 0x0000000400609947 */ /* 0x000fea0003800000 */
[----:B------:R-:W-:-:S04]  /*6c70*/  SHF.L.U32 R7, R9, 0x1f, RZ ;  /* 0x0000001f09077819 */ /* 0x000fc800000006ff */
[----:B------:R-:W2:Y:S02]  /*6c80*/  SYNCS.PHASECHK.TRANS64.TRYWAIT P1, [R0+URZ+0x26840], R7 ;  /* 0x02684007000075a7 */ /* 0x000ea4000802017f */
[----:B--2---:R-:W-:Y:S05]  /*6c90*/  @!P1 BRA `(.L_x_3326) ;  /* 0x0000000c00b89947 */ /* 0x004fea0003800000 */
.L_x_3349:
[----:B------:R-:W-:Y:S05]  /*6ca0*/  @P0 BRA `(.L_x_3327) ;  /* 0x0000000000140947 */ /* 0x000fea0003800000 */
[----:B------:R-:W-:Y:S01]  /*6cb0*/  ISETP.NE.AND P1, PT, R13, RZ, PT ;  /* 0x000000ff0d00720c */ /* 0x000fe20003f25270 */
[----:B------:R-:W-:-:S04]  /*6cc0*/  IMAD.MOV.U32 R5, RZ, RZ, 0x3100 ;  /* 0x00003100ff057424 */ /* 0x000fc800078e00ff */
[----:B------:R3:W-:Y:S08]  /*6cd0*/  SYNCS.ARRIVE.TRANS64 RZ, [R0+URZ+0x26830], R5 ;  /* 0x0268300500ff79a7 */ /* 0x0007f0000800003f */
[----:B------:R-:W-:Y:S05]  /*6ce0*/  @!P1 BRA `(.L_x_3327) ;  /* 0x0000000000049947 */ /* 0x000fea0003800000 */
[----:B------:R-:W-:Y:S01]  /*6cf0*/  BPT.TRAP 0x1 ;  /* 0x000000040000795c */ /* 0x000fe20000300000 */
.L_x_3327:
        /* <DEDUP_REMOVED lines=40> */
.L_x_3350:
[----:B------:R-:W-:Y:S05]  /*6f80*/  @P0 BRA `(.L_x_3329) ;  /* 0x0000000000140947 */ /* 0x000fea0003800000 */
[----:B------:R-:W-:Y:S01]  /*6f90*/  ISETP.NE.AND P0, PT, R13, RZ, PT ;  /* 0x000000ff0d00720c */ /* 0x000fe20003f05270 */
[----:B------:R-:W-:-:S04]  /*6fa0*/  IMAD.MOV.U32 R5, RZ, RZ, 0x3100 ;  /* 0x00003100ff057424 */ /* 0x000fc800078e00ff */
[----:B------:R4:W-:Y:S08]  /*6fb0*/  SYNCS.ARRIVE.TRANS64 RZ, [R0+URZ+0x26818], R5 ;  /* 0x0268180500ff79a7 */ /* 0x0009f0000800003f */
[----:B------:R-:W-:Y:S05]  /*6fc0*/  @!P0 BRA `(.L_x_3329) ;  /* 0x0000000000048947 */ /* 0x000fea0003800000 */
[----:B------:R-:W-:Y:S01]  /*6fd0*/  BPT.TRAP 0x1 ;  /* 0x000000040000795c */ /* 0x000fe20000300000 */
.L_x_3329:
        /* <DEDUP_REMOVED lines=33> */
.L_x_3315:
[----:B------:R-:W4:Y:S01]  /*71f0*/  S2R R2, SR_TID.X ;  /* 0x0000000000027919 */ /* 0x000f220000002100 */
[----:B------:R-:W-:Y:S01]  /*7200*/  IMAD R3, R12, 0x8, R0 ;  /* 0x000000080c037824 */ /* 0x000fe200078e0200 */
[----:B----4-:R-:W-:Y:S02]  /*7210*/  LOP3.LUT R4, R2, 0x7f, RZ, 0xc0, !PT ;  /* 0x0000007f02047812 */ /* 0x010fe400078ec0ff */
[----:B------:R-:W-:Y:S02]  /*7220*/  SHF.L.U32 R2, R9, 0x1f, RZ ;  /* 0x0000001f09027819 */ /* 0x000fe400000006ff */
[----:B------:R-:W-:Y:S02]  /*7230*/  ISETP.NE.AND P1, PT, R4, RZ, PT ;  /* 0x000000ff0400720c */ /* 0x000fe40003f25270 */
[----:B------:R-:W4:Y:S02]  /*7240*/  SYNCS.PHASECHK.TRANS64.TRYWAIT P0, [R3+URZ+0x26840], R2 ;  /* 0x02684002030075a7 */ /* 0x000f24000800017f */
[----:B----4-:R-:W-:Y:S09]  /*7250*/  @!P0 BRA `(.L_x_3330) ;  /* 0x0000000800708947 */ /* 0x010ff20003800000 */
.L_x_3351:
[----:B------:R-:W-:Y:S05]  /*7260*/  @P1 BRA `(.L_x_3331) ;  /* 0x0000000000181947 */ /* 0x000fea0003800000 */
[----:B------:R-:W5:Y:S01]  /*7270*/  S2R R4, SR_TID.X ;  /* 0x0000000000047919 */ /* 0x000f620000002100 */
[----:B----4-:R-:W-:-:S04]  /*7280*/  IMAD.MOV.U32 R2, RZ, RZ, 0x3100 ;  /* 0x00003100ff027424 */ /* 0x010fc800078e00ff */
[----:B------:R4:W-:Y:S01]  /*7290*/  SYNCS.ARRIVE.TRANS64 RZ, [R3+URZ+0x26830], R2 ;  /* 0x0268300203ff79a7 */ /* 0x0009e2000800003f */
[----:B-----5:R-:W-:-:S13]  /*72a0*/  LOP3.LUT P0, RZ, R4, 0x1f, RZ, 0xc0, !PT ;  /* 0x0000001f04ff7812 */ /* 0x020fda000780c0ff */
[----:B----4-:R-:W-:Y:S05]  /*72b0*/  @!P0 BRA `(.L_x_3331) ;  /* 0x0000000000048947 */ /* 0x010fea0003800000 */
[----:B------:R-:W-:Y:S01]  /*72c0*/  BPT.TRAP 0x1 ;  /* 0x000000040000795c */ /* 0x000fe20000300000 */
.L_x_3331:
        /* <DEDUP_REMOVED lines=47> */
.L_x_3312:
[----:B------:R-:W-:Y:S05]  /*75c0*/  BSYNC B0 ;  /* 0x0000000000007941 */ /* 0x000fea0003800000 */
.L_x_3311:
[----:B------:R-:W-:-:S03]  /*75d0*/  UMOV UR5, 0xffffffff ;  /* 0xffffffff00057882 */ /* 0x000fc60000000000 */
[----:B------:R-:W-:Y:S05]  /*75e0*/  BRA.DIV UR5, `(.L_x_3332) ;  /* 0x0000000605a07947 */ /* 0x000fea000b800000 */
[----:B------:R-:W-:-:S13]  /*75f0*/  ELECT P0, URZ, PT ;  /* 0x00000000003f782f */ /* 0x000fda0003800000 */
.L_x_3354:
[----:B------:R-:W-:Y:S04]  /*7600*/  BSSY B0, `(.L_x_3333) ;  /* 0x0000023000007945 */ /* 0x000fe80003800000 */
[----:B------:R-:W-:Y:S05]  /*7610*/  @!P0 BRA `(.L_x_3334) ;  /* 0x0000000000848947 */ /* 0x000fea0003800000 */
[----:B------:R-:W-:-:S06]  /*7620*/  ULOP3.LUT UR5, UR38, 0x2, URZ, 0xfc, !UPT ;  /* 0x0000000226057892 */ /* 0x000fcc000f8efc3f */
[----:B------:R-:W-:-:S05]  /*7630*/  IMAD.U32 R2, RZ, RZ, UR5 ;  /* 0x00000005ff027e24 */ /* 0x000fca000f8e00ff */
[----:B------:R-:W-:-:S13]  /*7640*/  ISETP.NE.AND P0, PT, R2, 0x3, PT ;  /* 0x000000030200780c */ /* 0x000fda0003f05270 */
[----:B------:R-:W-:Y:S05]  /*7650*/  @!P0 BRA `(.L_x_3335) ;  /* 0x0000000000048947 */ /* 0x000fea0003800000 */
[----:B------:R-:W-:Y:S01]  /*7660*/  BPT.TRAP 0x1 ;  /* 0x000000040000795c */ /* 0x000fe20000300000 */
.L_x_3335:
        /* <DEDUP_REMOVED lines=15> */
.L_x_3355:
[----:B------:R-:W2:Y:S02]  /*7760*/  SYNCS.PHASECHK.TRANS64.TRYWAIT P1, [R3+URZ], R2 ;  /* 0x00000002030075a7 */ /* 0x000ea4000802017f */
[----:B--2---:R-:W-:Y:S05]  /*7770*/  @!P1 BRA `(.L_x_3337) ;  /* 0x0000000400749947 */ /* 0x004fea0003800000 */
.L_x_3356:
[----:B------:R-:W-:Y:S05]  /*7780*/  @!P0 BRA `(.L_x_3338) ;  /* 0x0000000000048947 */ /* 0x000fea0003800000 */
[----:B------:R-:W-:Y:S01]  /*7790*/  BPT.TRAP 0x1 ;  /* 0x000000040000795c */ /* 0x000fe20000300000 */
.L_x_3338:
[----:B--2---:R-:W-:-:S04]  /*77a0*/  VIADD R3, R7, 0x26840 ;  /* 0x0002684007037836 */ /* 0x004fc80000000000 */
[----:B------:R-:W-:-:S04]  /*77b0*/  IMAD R0, R0, 0x8, R3 ;  /* 0x0000000800007824 */ /* 0x000fc800078e0203 */
[----:B------:R-:W2:Y:S02]  /*77c0*/  SYNCS.PHASECHK.TRANS64.TRYWAIT P0, [R0+URZ], R5 ;  /* 0x00000005000075a7 */ /* 0x000ea4000800017f */
[----:B--2---:R-:W-:Y:S05]  /*77d0*/  @!P0 BRA `(.L_x_3339) ;  /* 0x0000000400708947 */ /* 0x004fea0003800000 */
.L_x_3357:
[----:B------:R-:W-:-:S07]  /*77e0*/  IMAD R3, R4, 0x8, R3 ;  /* 0x0000000804037824 */ /* 0x000fce00078e0203 */
.L_x_3340:
[----:B---3--:R3:W4:Y:S02]  /*77f0*/  SYNCS.PHASECHK.TRANS64.TRYWAIT P0, [R3+URZ], R2 ;  /* 0x00000002030075a7 */ /* 0x008724000800017f */
[----:B----4-:R-:W-:Y:S05]  /*7800*/  @!P0 NANOSLEEP.SYNCS 0x989680 ;  /* 0x009896800000895d */ /* 0x010fea0003900000 */
[----:B------:R-:W4:Y:S02]  /*7810*/  @!P0 SYNCS.PHASECHK.TRANS64 P0, [R3+URZ], R2 ;  /* 0x00000002030085a7 */ /* 0x000f24000800007f */
[----:B----4-:R-:W-:Y:S05]  /*7820*/  @!P0 BRA `(.L_x_3340) ;  /* 0xfffffffc00f08947 */ /* 0x010fea000383ffff */
.L_x_3334:
[----:B------:R-:W-:Y:S05]  /*7830*/  BSYNC B0 ;  /* 0x0000000000007941 */ /* 0x000fea0003800000 */
.L_x_3333:
[----:B------:R-:W-:Y:S05]  /*7840*/  EXIT ;  /* 0x000000000000794d */ /* 0x000fea0003800000 */
.L_x_3268:
[----:B------:R-:W-:Y:S02]  /*7850*/  IMAD.MOV.U32 R13, RZ, RZ, R23 ;  /* 0x000000ffff0d7224 */ /* 0x000fe400078e0017 */
[----:B------:R-:W-:Y:S02]  /*7860*/  IMAD.MOV.U32 R12, RZ, RZ, RZ ;  /* 0x000000ffff0c7224 */ /* 0x000fe400078e00ff */
[----:B------:R-:W-:Y:S02]  /*7870*/  IMAD.MOV.U32 R11, RZ, RZ, 0x1f ;  /* 0x0000001fff0b7424 */ /* 0x000fe400078e00ff */
[----:B------:R-:W-:-:S07]  /*7880*/  IMAD.MOV.U32 R15, RZ, RZ, -0x1 ;  /* 0xffffffffff0f7424 */ /* 0x000fce00078e00ff */
[----:B------:R-:W-:Y:S05]  /*7890*/  WARPSYNC.COLLECTIVE R15, `(.L_x_3341) ;  /* 0x000000000f087348 */ /* 0x000fea0003c00000 */
[----:B------:R1:W2:Y:S02]  /*78a0*/  SHFL.IDX P6, R14, R13, R12, R11 ;  /* 0x0000000c0d0e7389 */ /* 0x0002a400000c000b */
[----:B-12---:R-:W-:Y:S01]  /*78b0*/  ENDCOLLECTIVE ;  /* 0x000000000000791b */ /* 0x006fe20003800000 */
.L_x_3341:
[----:B------:R-:W-:Y:S05]  /*78c0*/  BRA `(.L_x_3342) ;  /* 0xffffff9000b47947 */ /* 0x000fea000383ffff */
.L_x_3270:
[----:B--2---:R2:W3:Y:S02]  /*78d0*/  SYNCS.PHASECHK.TRANS64.TRYWAIT P0, [R2+URZ+0x26800], R5 ;  /* 0x02680005020075a7 */ /* 0x0044e4000800017f */
[----:B---3--:R-:W-:Y:S05]  /*78e0*/  @!P0 NANOSLEEP.SYNCS 0x989680 ;  /* 0x009896800000895d */ /* 0x008fea0003900000 */
[----:B------:R-:W3:Y:S02]  /*78f0*/  @!P0 SYNCS.PHASECHK.TRANS64 P0, [R2+URZ+0x26800], R5 ;  /* 0x02680005020085a7 */ /* 0x000ee4000800007f */
[----:B---3--:R-:W-:Y:S05]  /*7900*/  @!P0 BRA `(.L_x_3270) ;  /* 0xfffffffc00f08947 */ /* 0x008fea000383ffff */
[----:B------:R-:W-:Y:S05]  /*7910*/  BRA `(.L_x_3269) ;  /* 0xffffff9000f47947 */ /* 0x000fea000383ffff */
.L_x_3276:
[----:B---3--:R-:W-:-:S04]  /*7920*/  IMAD.U32 R5, RZ, RZ, UR8 ;  /* 0x00000008ff057e24 */ /* 0x008fc8000f8e00ff */
[----:B------:R3:W1:Y:S03]  /*7930*/  SYNCS.PHASECHK.TRANS64.TRYWAIT P1, [R5+URZ+0x26810], R6 ;  /* 0x02681006050075a7 */ /* 0x000666000802017f */
[----:B-1----:R-:W-:Y:S05]  /*7940*/  @!P1 NANOSLEEP.SYNCS 0x989680 ;  /* 0x009896800000995d */ /* 0x002fea0003900000 */
[----:B------:R-:W1:Y:S02]  /*7950*/  @!P1 SYNCS.PHASECHK.TRANS64 P1, [R5+URZ+0x26810], R6 ;  /* 0x02681006050095a7 */ /* 0x000e64000802007f */
[----:B-1----:R-:W-:Y:S05]  /*7960*/  @!P1 BRA `(.L_x_3276) ;  /* 0xfffffffc00ec9947 */ /* 0x002fea000383ffff */
[----:B------:R-:W-:Y:S05]  /*7970*/  BRA `(.L_x_3275) ;  /* 0xffffff9c00587947 */ /* 0x000fea000383ffff */
.L_x_3280:
[----:B------:R-:W-:-:S04]  /*7980*/  IMAD.U32 R5, RZ, RZ, UR8 ;  /* 0x00000008ff057e24 */ /* 0x000fc8000f8e00ff */
[----:B------:R1:W1:Y:S03]  /*7990*/  SYNCS.PHASECHK.TRANS64.TRYWAIT P1, [R5+URZ+0x26830], R6 ;  /* 0x02683006050075a7 */ /* 0x000266000802017f */
[----:B-1----:R-:W-:Y:S05]  /*79a0*/  @!P1 NANOSLEEP.SYNCS 0x989680 ;  /* 0x009896800000995d */ /* 0x002fea0003900000 */
[----:B------:R-:W1:Y:S02]  /*79b0*/  @!P1 SYNCS.PHASECHK.TRANS64 P1, [R5+URZ+0x26830], R6 ;  /* 0x02683006050095a7 */ /* 0x000e64000802007f */
[----:B-1----:R-:W-:Y:S05]  /*79c0*/  @!P1 BRA `(.L_x_3280) ;  /* 0xfffffffc00ec9947 */ /* 0x002fea000383ffff */
[----:B------:R-:W-:Y:S05]  /*79d0*/  BRA `(.L_x_3279) ;  /* 0xffffffa000647947 */ /* 0x000fea000383ffff */
.L_x_3313:
[----:B-1----:R1:W2:Y:S02]  /*79e0*/  SYNCS.PHASECHK.TRANS64.TRYWAIT P0, [R0+URZ+0x26820], R3 ;  /* 0x02682003000075a7 */ /* 0x0022a4000800017f */
[----:B--2---:R-:W-:Y:S05]  /*79f0*/  @!P0 NANOSLEEP.SYNCS 0x989680 ;  /* 0x009896800000895d */ /* 0x004fea0003900000 */
[----:B------:R-:W2:Y:S02]  /*7a00*/  @!P0 SYNCS.PHASECHK.TRANS64 P0, [R0+URZ+0x26820], R3 ;  /* 0x02682003000085a7 */ /* 0x000ea4000800007f */
[----:B--2---:R-:W-:Y:S05]  /*7a10*/  @!P0 BRA `(.L_x_3313) ;  /* 0xfffffffc00f08947 */ /* 0x004fea000383ffff */
[----:B------:R-:W-:Y:S05]  /*7a20*/  BRA `(.L_x_3343) ;  /* 0xffffffdc008c7947 */ /* 0x000fea000383ffff */
.L_x_3317:
[----:B-1----:R1:W2:Y:S02]  /*7a30*/  SYNCS.PHASECHK.TRANS64.TRYWAIT P1, [R0+URZ+0x26840], R20 ;  /* 0x02684014000075a7 */ /* 0x0022a4000802017f */
[----:B--2---:R-:W-:Y:S05]  /*7a40*/  @!P1 NANOSLEEP.SYNCS 0x989680 ;  /* 0x009896800000995d */ /* 0x004fea0003900000 */
[----:B------:R-:W2:Y:S02]  /*7a50*/  @!P1 SYNCS.PHASECHK.TRANS64 P1, [R0+URZ+0x26840], R20 ;  /* 0x02684014000095a7 */ /* 0x000ea4000802007f */
[----:B--2---:R-:W-:Y:S05]  /*7a60*/  @!P1 BRA `(.L_x_3317) ;  /* 0xfffffffc00f09947 */ /* 0x004fea000383ffff */
[----:B------:R-:W-:Y:S05]  /*7a70*/  BRA `(.L_x_3344) ;  /* 0xffffffe400b87947 */ /* 0x000fea000383ffff */
.L_x_3319:
[----:B--2---:R2:W3:Y:S02]  /*7a80*/  SYNCS.PHASECHK.TRANS64.TRYWAIT P1, [R0+URZ+0x26828], R20 ;  /* 0x02682814000075a7 */ /* 0x0044e4000802017f */
[----:B---3--:R-:W-:Y:S05]  /*7a90*/  @!P1 NANOSLEEP.SYNCS 0x989680 ;  /* 0x009896800000995d */ /* 0x008fea0003900000 */
[----:B------:R-:W3:Y:S02]  /*7aa0*/  @!P1 SYNCS.PHASECHK.TRANS64 P1, [R0+URZ+0x26828], R20 ;  /* 0x02682814000095a7 */ /* 0x000ee4000802007f */
[----:B---3--:R-:W-:Y:S05]  /*7ab0*/  @!P1 BRA `(.L_x_3319) ;  /* 0xfffffffc00f09947 */ /* 0x008fea000383ffff */
[----:B------:R-:W-:Y:S05]  /*7ac0*/  BRA `(.L_x_3345) ;  /* 0xffffffe800647947 */ /* 0x000fea000383ffff */
.L_x_3321:
[----:B---3--:R3:W4:Y:S02]  /*7ad0*/  SYNCS.PHASECHK.TRANS64.TRYWAIT P1, [R0+URZ+0x26848], R20 ;  /* 0x02684814000075a7 */ /* 0x008724000802017f */
[----:B----4-:R-:W-:Y:S05]  /*7ae0*/  @!P1 NANOSLEEP.SYNCS 0x989680 ;  /* 0x009896800000995d */ /* 0x010fea0003900000 */
[----:B------:R-:W4:Y:S02]  /*7af0*/  @!P1 SYNCS.PHASECHK.TRANS64 P1, [R0+URZ+0x26848], R20 ;  /* 0x02684814000095a7 */ /* 0x000f24000802007f */
[----:B----4-:R-:W-:Y:S05]  /*7b00*/  @!P1 BRA `(.L_x_3321) ;  /* 0xfffffffc00f09947 */ /* 0x010fea000383ffff */
[----:B------:R-:W-:Y:S05]  /*7b10*/  BRA `(.L_x_3346) ;  /* 0xffffffe800f07947 */ /* 0x000fea000383ffff */
.L_x_3323:
[----:B------:R-:W-:-:S07]  /*7b20*/  SHF.L.U32 R5, R9, 0x1f, RZ ;  /* 0x0000001f09057819 */ /* 0x000fce00000006ff */
.L_x_3347:
[----:B--2---:R2:W3:Y:S02]  /*7b30*/  SYNCS.PHASECHK.TRANS64.TRYWAIT P1, [R0+URZ+0x26820], R5 ;  /* 0x02682005000075a7 */ /* 0x0044e4000802017f */
[----:B---3--:R-:W-:Y:S05]  /*7b40*/  @!P1 NANOSLEEP.SYNCS 0x989680 ;  /* 0x009896800000995d */ /* 0x008fea0003900000 */
[----:B------:R-:W3:Y:S02]  /*7b50*/  @!P1 SYNCS.PHASECHK.TRANS64 P1, [R0+URZ+0x26820], R5 ;  /* 0x02682005000095a7 */ /* 0x000ee4000802007f */
[----:B---3--:R-:W-:Y:S05]  /*7b60*/  @!P1 BRA `(.L_x_3347) ;  /* 0xfffffffc00f09947 */ /* 0x008fea000383ffff */
[----:B------:R-:W-:Y:S05]  /*7b70*/  BRA `(.L_x_3348) ;  /* 0xffffffec008c7947 */ /* 0x000fea000383ffff */
.L_x_3326:
[----:B--2---:R2:W3:Y:S02]  /*7b80*/  SYNCS.PHASECHK.TRANS64.TRYWAIT P1, [R0+URZ+0x26840], R7 ;  /* 0x02684007000075a7 */ /* 0x0044e4000802017f */
[----:B---3--:R-:W-:Y:S05]  /*7b90*/  @!P1 NANOSLEEP.SYNCS 0x989680 ;  /* 0x009896800000995d */ /* 0x008fea0003900000 */
[----:B------:R-:W3:Y:S02]  /*7ba0*/  @!P1 SYNCS.PHASECHK.TRANS64 P1, [R0+URZ+0x26840], R7 ;  /* 0x02684007000095a7 */ /* 0x000ee4000802007f */
[----:B---3--:R-:W-:Y:S05]  /*7bb0*/  @!P1 BRA `(.L_x_3326) ;  /* 0xfffffffc00f09947 */ /* 0x008fea000383ffff */
[----:B------:R-:W-:Y:S05]  /*7bc0*/  BRA `(.L_x_3349) ;  /* 0xfffffff000347947 */ /* 0x000fea000383ffff */
.L_x_3328:
[----:B---3--:R3:W4:Y:S02]  /*7bd0*/  SYNCS.PHASECHK.TRANS64.TRYWAIT P1, [R0+URZ+0x26828], R7 ;  /* 0x02682807000075a7 */ /* 0x008724000802017f */
[----:B----4-:R-:W-:Y:S05]  /*7be0*/  @!P1 NANOSLEEP.SYNCS 0x989680 ;  /* 0x009896800000995d */ /* 0x010fea0003900000 */
[----:B------:R-:W4:Y:S02]  /*7bf0*/  @!P1 SYNCS.PHASECHK.TRANS64 P1, [R0+URZ+0x26828], R7 ;  /* 0x02682807000095a7 */ /* 0x000f24000802007f */
[----:B----4-:R-:W-:Y:S05]  /*7c00*/  @!P1 BRA `(.L_x_3328) ;  /* 0xfffffffc00f09947 */ /* 0x010fea000383ffff */
[----:B------:R-:W-:Y:S05]  /*7c10*/  BRA `(.L_x_3350) ;  /* 0xfffffff000d87947 */ /* 0x000fea000383ffff */
.L_x_3330:
[----:B----4-:R4:W5:Y:S02]  /*7c20*/  SYNCS.PHASECHK.TRANS64.TRYWAIT P0, [R3+URZ+0x26840], R2 ;  /* 0x02684002030075a7 */ /* 0x010964000800017f */
[----:B-----5:R-:W-:Y:S05]  /*7c30*/  @!P0 NANOSLEEP.SYNCS 0x989680 ;  /* 0x009896800000895d */ /* 0x020fea0003900000 */
[----:B------:R-:W5:Y:S02]  /*7c40*/  @!P0 SYNCS.PHASECHK.TRANS64 P0, [R3+URZ+0x26840], R2 ;  /* 0x02684002030085a7 */ /* 0x000f64000800007f */
[----:B-----5:R-:W-:Y:S05]  /*7c50*/  @!P0 BRA `(.L_x_3330) ;  /* 0xfffffffc00f08947 */ /* 0x020fea000383ffff */
[----:B------:R-:W-:Y:S05]  /*7c60*/  BRA `(.L_x_3351) ;  /* 0xfffffff4007c7947 */ /* 0x000fea000383ffff */
.L_x_3332:
[----:B------:R-:W-:Y:S01]  /*7c70*/  BSSY B0, `(.L_x_3352) ;  /* 0x0000006000007945 */ /* 0x000fe20003800000 */
[----:B------:R-:W-:-:S07]  /*7c80*/  IMAD.MOV.U32 R15, RZ, RZ, -0x1 ;  /* 0xffffffffff0f7424 */ /* 0x000fce00078e00ff */
[----:B------:R-:W-:Y:S05]  /*7c90*/  WARPSYNC.COLLECTIVE R15, `(.L_x_3353) ;  /* 0x000000000f0c7348 */ /* 0x000fea0003c00000 */
[----:B------:R-:W-:Y:S02]  /*7ca0*/  ELECT P6, UR62, PT ;  /* 0x00000000003e782f */ /* 0x000fe400038c0000 */
[----:B------:R-:W-:Y:S01]  /*7cb0*/  MOV R14, UR62 ;  /* 0x0000003e000e7c02 */ /* 0x000fe20008000f00 */
[----:B------:R-:W-:Y:S10]  /*7cc0*/  ENDCOLLECTIVE ;  /* 0x000000000000791b */ /* 0x000ff40003800000 */
.L_x_3353:
[----:B------:R-:W-:Y:S05]  /*7cd0*/  BSYNC B0 ;  /* 0x0000000000007941 */ /* 0x000fea0003800000 */
.L_x_3352:
[----:B------:R-:W-:Y:S01]  /*7ce0*/  PLOP3.LUT P0, PT, P6, PT, PT, 0x80, 0x0 ;  /* 0x000000000000781c */ /* 0x000fe2000370f070 */
[----:B------:R-:W-:-:S12]  /*7cf0*/  BRA `(.L_x_3354) ;  /* 0xfffffff800407947 */ /* 0x000fd8000383ffff */
.L_x_3336:
[----:B-1----:R1:W2:Y:S02]  /*7d00*/  SYNCS.PHASECHK.TRANS64.TRYWAIT P1, [R6+URZ], R5 ;  /* 0x00000005060075a7 */ /* 0x0022a4000802017f */
[----:B--2---:R-:W-:Y:S05]  /*7d10*/  @!P1 NANOSLEEP.SYNCS 0x989680 ;  /* 0x009896800000995d */ /* 0x004fea0003900000 */
[----:B------:R-:W2:Y:S02]  /*7d20*/  @!P1 SYNCS.PHASECHK.TRANS64 P1, [R6+URZ], R5 ;  /* 0x00000005060095a7 */ /* 0x000ea4000802007f */
[----:B--2---:R-:W-:Y:S05]  /*7d30*/  @!P1 BRA `(.L_x_3336) ;  /* 0xfffffffc00f09947 */ /* 0x004fea000383ffff */
[----:B------:R-:W-:Y:S05]  /*7d40*/  BRA `(.L_x_3355) ;  /* 0xfffffff800847947 */ /* 0x000fea000383ffff */
.L_x_3337:
[----:B--2---:R2:W3:Y:S02]  /*7d50*/  SYNCS.PHASECHK.TRANS64.TRYWAIT P1, [R3+URZ], R2 ;  /* 0x00000002030075a7 */ /* 0x0044e4000802017f */
[----:B---3--:R-:W-:Y:S05]  /*7d60*/  @!P1 NANOSLEEP.SYNCS 0x989680 ;  /* 0x009896800000995d */ /* 0x008fea0003900000 */
[----:B------:R-:W3:Y:S02]  /*7d70*/  @!P1 SYNCS.PHASECHK.TRANS64 P1, [R3+URZ], R2 ;  /* 0x00000002030095a7 */ /* 0x000ee4000802007f */
[----:B---3--:R-:W-:Y:S05]  /*7d80*/  @!P1 BRA `(.L_x_3337) ;  /* 0xfffffffc00f09947 */ /* 0x008fea000383ffff */
[----:B------:R-:W-:Y:S05]  /*7d90*/  BRA `(.L_x_3356) ;  /* 0xfffffff800787947 */ /* 0x000fea000383ffff */
.L_x_3339:
[----:B--2---:R2:W3:Y:S02]  /*7da0*/  SYNCS.PHASECHK.TRANS64.TRYWAIT P0, [R0+URZ], R5 ;  /* 0x00000005000075a7 */ /* 0x0044e4000800017f */
[----:B---3--:R-:W-:Y:S05]  /*7db0*/  @!P0 NANOSLEEP.SYNCS 0x989680 ;  /* 0x009896800000895d */ /* 0x008fea0003900000 */
[----:B------:R-:W3:Y:S02]  /*7dc0*/  @!P0 SYNCS.PHASECHK.TRANS64 P0, [R0+URZ], R5 ;  /* 0x00000005000085a7 */ /* 0x000ee4000800007f */
[----:B---3--:R-:W-:Y:S05]  /*7dd0*/  @!P0 BRA `(.L_x_3339) ;  /* 0xfffffffc00f08947 */ /* 0x008fea000383ffff */
[----:B------:R-:W-:Y:S05]  /*7de0*/  BRA `(.L_x_3357) ;  /* 0xfffffff8007c7947 */ /* 0x000fea000383ffff */
.L_x_3358:
        /* <DEDUP_REMOVED lines=9> */
.L_x_6575:


//--------------------- .text._ZN7cutlass13device_kernelIN5flash11enable_sm90INS1_16FlashAttnBwdSm90INS1_25CollectiveMainloopBwdSm90ILi2ELi2ELi2EN4cute5tupleIJNS5_1CILi1EEES8_S8_EEENS6_IJNS7_ILi64EEENS7_ILi128EEENS7_ILi96EEEEEENS_10bfloat16_tEfNS_4arch4Sm90ELb0ELb0ELb0ELb0ELb1ELb1ELb0ELb0ELi2ELi1ELi2ELi1ELb1EEENS1_21CollectiveEpilogueBwdISD_SE_SG_Li256ELb0ELb0ELi1EEENS1_19SingleTileSchedulerILb0ELb0ELb0ELi128EEEEEEEEEvNT_6ParamsE --------------------------
	.section	.text._ZN7cutlass13device_kernelIN5flash11enable_sm90INS1_16FlashAttnBwdSm90INS1_25CollectiveMainloopBwdSm90ILi2ELi2ELi2EN4cute5tupleIJNS5_1CILi1EEES8_S8_EEENS6_IJNS7_ILi64EEENS7_ILi128EEENS7_ILi96EEEEEENS_10bfloat16_tEfNS_4arch4Sm90ELb0ELb0ELb0ELb0ELb1ELb1ELb0ELb0ELi2ELi1ELi2ELi1ELb1EEENS1_21CollectiveEpilogueBwdISD_SE_SG_Li256ELb0ELb0ELi1EEENS1_19SingleTileSchedulerILb0ELb0ELb0ELi128EEEEEEEEEvNT_6ParamsE,"ax",@progbits
	.align	128
.text._ZN7cutlass13device_kernelIN5flash11enable_sm90INS1_16FlashAttnBwdSm90INS1_25CollectiveMainloopBwdSm90ILi2ELi2ELi2EN4cute5tupleIJNS5_1CILi1EEES8_S8_EEENS6_IJNS7_ILi64EEENS7_ILi128EEENS7_ILi96EEEEEENS_10bfloat16_tEfNS_4arch4Sm90ELb0ELb0ELb0ELb0ELb1ELb1ELb0ELb0ELi2ELi1ELi2ELi1ELb1EEENS1_21CollectiveEpilogueBwdISD_SE_SG_Li256ELb0ELb0ELi1EEENS1_19SingleTileSchedulerILb0ELb0ELb0ELi128EEEEEEEEEvNT_6ParamsE:
        .type           _ZN7cutlass13device_kernelIN5flash11enable_sm90INS1_16FlashAttnBwdSm90INS1_25CollectiveMainloopBwdSm90ILi2ELi2ELi2EN4cute5tupleIJNS5_1CILi1EEES8_S8_EEENS6_IJNS7_ILi64EEENS7_ILi128EEENS7_ILi96EEEEEENS_10bfloat16_tEfNS_4arch4Sm90ELb0ELb0ELb0ELb0ELb1ELb1ELb0ELb0ELi2ELi1ELi2ELi1ELb1EEENS1_21CollectiveEpilogueBwdISD_SE_SG_Li256ELb0ELb0ELi1EEENS1_19SingleTileSchedulerILb0ELb0ELb0ELi128EEEEEEEEEvNT_6ParamsE,@function
        .size           _ZN7cutlass13device_kernelIN5flash11enable_sm90INS1_16FlashAttnBwdSm90INS1_25CollectiveMainloopBwdSm90ILi2ELi2ELi2EN4cute5tupleIJNS5_1CILi1EEES8_S8_EEENS6_IJNS7_ILi64EEENS7_ILi128EEENS7_ILi96EEEEEENS_10bfloat16_tEfNS_4arch4Sm90ELb0ELb0ELb0ELb0ELb1ELb1ELb0ELb0ELi2ELi1ELi2ELi1ELb1EEENS1_21CollectiveEpilogueBwdISD_SE_SG_Li256ELb0ELb0ELi1EEENS1_19SingleTileSchedulerILb0ELb0ELb0ELi128EEEEEEEEEvNT_6ParamsE,(.L_x_6576 - _ZN7cutlass13device_kernelIN5flash11enable_sm90INS1_16FlashAttnBwdSm90INS1_25CollectiveMainloopBwdSm90ILi2ELi2ELi2EN4cute5tupleIJNS5_1CILi1EEES8_S8_EEENS6_IJNS7_ILi64EEENS7_ILi128EEENS7_ILi96EEEEEENS_10bfloat16_tEfNS_4arch4Sm90ELb0ELb0ELb0ELb0ELb1ELb1ELb0ELb0ELi2ELi1ELi2ELi1ELb1EEENS1_21CollectiveEpilogueBwdISD_SE_SG_Li256ELb0ELb0ELi1EEENS1_19SingleTileSchedulerILb0ELb0ELb0ELi128EEEEEEEEEvNT_6ParamsE)
        .other          _ZN7cutlass13device_kernelIN5flash11enable_sm90INS1_16FlashAttnBwdSm90INS1_25CollectiveMainloopBwdSm90ILi2ELi2ELi2EN4cute5tupleIJNS5_1CILi1EEES8_S8_EEENS6_IJNS7_ILi64EEENS7_ILi128EEENS7_ILi96EEEEEENS_10bfloat16_tEfNS_4arch4Sm90ELb0ELb0ELb0ELb0ELb1ELb1ELb0ELb0ELi2ELi1ELi2ELi1ELb1EEENS1_21CollectiveEpilogueBwdISD_SE_SG_Li256ELb0ELb0ELi1EEENS1_19SingleTileSchedulerILb0ELb0ELb0ELi128EEEEEEEEEvNT_6ParamsE,@"STO_CUDA_ENTRY STV_DEFAULT"
_ZN7cutlass13device_kernelIN5flash11enable_sm90INS1_16FlashAttnBwdSm90INS1_25CollectiveMainloopBwdSm90ILi2ELi2ELi2EN4cute5tupleIJNS5_1CILi1EEES8_S8_EEENS6_IJNS7_ILi64EEENS7_ILi128EEENS7_ILi96EEEEEENS_10bfloat16_tEfNS_4arch4Sm90ELb0ELb0ELb0ELb0ELb1ELb1ELb0ELb0ELi2ELi1ELi2ELi1ELb1EEENS1_21CollectiveEpilogueBwdISD_SE_SG_Li256ELb0ELb0ELi1EEENS1_19SingleTileSchedulerILb0ELb0ELb0ELi128EEEEEEEEEvNT_6ParamsE:
        /* <DEDUP_REMOVED lines=29> */
.L_x_3360:
[----:B------:R-:W-:Y:S05]  /*01d0*/  BSYNC B0 ;  /* 0x0000000000007941 */ /* 0x000fea0003800000 */
.L_x_3359:
        /* <DEDUP_REMOVED lines=37> */
.L_x_3361:
        /* <DEDUP_REMOVED lines=22> */
.L_x_3362:
[----:B------:R-:W-:Y:S01]  /*0590*/  PLOP3.LUT P0, PT, PT, PT, UP0, 0x80, 0x0 ;  /* 0x000000000000781c */ /* 0x000fe20003f0f008 */
[----:B------:R-:W-:Y:S01]  /*05a0*/  NOP ;  /* 0x0000000000007918 */ /* 0x000fe20000000000 */
[----:B-12-4-:R-:W-:Y:S11]  /*05b0*/  BAR.SYNC.DEFER_BLOCKING 0x0 ;  /* 0x0000000000007b1d */ /* 0x016ff60000010000 */
[----:B------:R-:W-:Y:S05]  /*05c0*/  @!P0 BRA `(.L_x_3363) ;  /* 0x00000044000c8947 */ /* 0x000fea0003800000 */
.L_x_3364:
        /* <DEDUP_REMOVED lines=35> */
.L_x_3366:
        /* <DEDUP_REMOVED lines=15> */
.L_x_3365:
        /* <DEDUP_REMOVED lines=22> */
.L_x_3368:
        /* <DEDUP_REMOVED lines=15> */
.L_x_3367:
[----:B------:R-:W-:Y:S01]  /*0b40*/  SHF.R.S32.HI R121, RZ, 0x1f, R120 ;  /* 0x0000001fff797819 */ /* 0x000fe20000011478 */
[----:B------:R-:W-:-:S03]  /*0b50*/  UMOV UR4, 0xffffffff ;  /* 0xffffffff00047882 */ /* 0x000fc60000000000 */
[----:B------:R-:W-:-:S04]  /*0b60*/  LEA.HI R0, R121, R120, RZ, 0x7 ;  /* 0x0000007879007211 */ /* 0x000fc800078f38ff */
[----:B------:R-:W-:Y:S01]  /*0b70*/  SHF.R.S32.HI R23, RZ, 0x7, R0 ;  /* 0x00000007ff177819 */ /* 0x000fe20000011400 */
[----:B------:R-:W-:Y:S06]  /*0b80*/  BRA.DIV UR4, `(.L_x_3369) ;  /* 0x0000007604407947 */ /* 0x000fec000b800000 */
[----:B------:R1:W2:Y:S02]  /*0b90*/  SHFL.IDX PT, R14, R23, RZ, 0x1f ;  /* 0x00001fff170e7589 */ /* 0x0002a400000e0000 */
.L_x_3461:
        /* <DEDUP_REMOVED lines=21> */
.L_x_3370:
        /* <DEDUP_REMOVED lines=20> */
.L_x_3372:
        /* <DEDUP_REMOVED lines=125> */
.L_x_3384:
[----:B------:R-:W-:-:S06]  /*1600*/  UISETP.NE.AND UP0, UPT, UR11, 0x3, UPT ;  /* 0x000000030b00788c */ /* 0x000fcc000bf05270 */
[----:B------:R-:W-:-:S13]  /*1610*/  PLOP3.LUT P0, PT, PT, PT, UP0, 0x80, 0x0 ;  /* 0x000000000000781c */ /* 0x000fda0003f0f008 */
[----:B-1----:R-:W-:Y:S05]  /*1620*/  @!P0 BRA `(.L_x_3374) ;  /* 0x0000000000048947 */ /* 0x002fea0003800000 */
[----:B------:R-:W-:Y:S01]  /*1630*/  BPT.TRAP 0x1 ;  /* 0x000000040000795c */ /* 0x000fe20000300000 */
.L_x_3374:
[----:B------:R-:W-:Y:S01]  /*1640*/  R2UR UR8, R2 ;  /* 0x00000000020872ca */ /* 0x000fe200000e0000 */
[----:B------:R-:W-:-:S05]  /*1650*/  IMAD.U32 R6, RZ, RZ, UR5 ;  /* 0x00000005ff067e24 */ /* 0x000fca000f8e00ff */
[----:B------:R-:W-:-:S07]  /*1660*/  SHF.L.U32 R6, R6, 0x1f, RZ ;  /* 0x0000001f06067819 */ /* 0x000fce00000006ff */
[----:B------:R-:W-:-:S09]  /*1670*/  ULEA UR8, UR6, UR8, 0x3 ;  /* 0x0000000806087291 */ /* 0x000fd2000f8e183f */
[----:B------:R2:W3:Y:S01]  /*1680*/  SYNCS.PHASECHK.TRANS64.TRYWAIT P1, [UR8+0x26810], R6 ;  /* 0x02681006ff0075a7 */ /* 0x0004e20008020148 */
[----:B------:R-:W-:Y:S05]  /*1690*/  @!P0 BRA `(.L_x_3375) ;  /* 0x0000000000048947 */ /* 0x000fea0003800000 */
[----:B------:R-:W-:Y:S01]  /*16a0*/  BPT.TRAP 0x1 ;  /* 0x000000040000795c */ /* 0x000fe20000300000 */
.L_x_3375:
[----:B---3--:R-:W-:Y:S05]  /*16b0*/  @P1 BRA `(.L_x_3376) ;  /* 0x0000000000081947 */ /* 0x008fea0003800000 */
[----:B------:R-:W3:Y:S02]  /*16c0*/  SYNCS.PHASECHK.TRANS64.TRYWAIT P1, [UR8+0x26810], R6 ;  /* 0x02681006ff0075a7 */ /* 0x000ee40008020148 */
[----:B---3--:R-:W-:Y:S05]  /*16d0*/  @!P1 BRA `(.L_x_3377) ;  /* 0x0000006800a09947 */ /* 0x008fea0003800000 */
.L_x_3376:
        /* <DEDUP_REMOVED lines=67> */
.L_x_3378:
[----:B------:R1:W1:Y:S01]  /*1b10*/  SYNCS.PHASECHK.TRANS64.TRYWAIT P1, [UR8+0x26830], R6 ;  /* 0x02683006ff0075a7 */ /* 0x0002620008020148 */
[----:B------:R-:W-:Y:S05]  /*1b20*/  @!P0 BRA `(.L_x_3379) ;  /* 0x0000000000048947 */ /* 0x000fea0003800000 */
[----:B------:R-:W-:Y:S01]  /*1b30*/  BPT.TRAP 0x1 ;  /* 0x000000040000795c */ /* 0x000fe20000300000 */
.L_x_3379:
[----:B-1----:R-:W-:Y:S05]  /*1b40*/  @P1 BRA `(.L_x_3380) ;  /* 0x0000000000081947 */ /* 0x002fea0003800000 */
[----:B------:R-:W1:Y:S02]  /*1b50*/  SYNCS.PHASECHK.TRANS64.TRYWAIT P1, [UR8+0x26830], R6 ;  /* 0x02683006ff0075a7 */ /* 0x000e640008020148 */
[----:B-1----:R-:W-:Y:S05]  /*1b60*/  @!P1 BRA `(.L_x_3381) ;  /* 0x0000006400949947 */ /* 0x002fea0003800000 */
.L_x_3380:
        /* <DEDUP_REMOVED lines=441> */
.L_x_3382:
        /* <DEDUP_REMOVED lines=48> */
.L_x_3383:
        /* <DEDUP_REMOVED lines=12> */
.L_x_3373:
        /* <DEDUP_REMOVED lines=67> */
.L_x_3385:
        /* <DEDUP_REMOVED lines=18> */
.L_x_3386:
        /* <DEDUP_REMOVED lines=18> */
.L_x_3387:
        /* <DEDUP_REMOVED lines=18> */
.L_x_3388:
        /* <DEDUP_REMOVED lines=120> */
.L_x_3390:
[----:B------:R-:W-:Y:S05]  /*49d0*/  BSYNC B0 ;  /* 0x0000000000007941 */ /* 0x000fea0003800000 */
.L_x_3389:
[----:B------:R-:W-:-:S04]  /*49e0*/  DEPBAR.LE SB0, 0x0 ;  /* 0x000080000000791a */ /* 0x000fc80000000000 */
[----:B------:R-:W-:Y:S05]  /*49f0*/  EXIT ;  /* 0x000000000000794d */ /* 0x000fea0003800000 */
.L_x_3363:
        /* <DEDUP_REMOVED lines=63> */
.L_x_3417:
        /* <DEDUP_REMOVED lines=17> */
.L_x_3395:
[----:B------:R-:W2:Y:S04]  /*4f00*/  LDG.E.STRONG.GPU R4, desc[UR28][R2.64] ;  /* 0x0000001c02047981 */ /* 0x000ea8000c1ef900 */
[----:B--2---:R-:W-:Y:S01]  /*4f10*/  CCTL.IVALL ;  /* 0x00000000ff00798f */ /* 0x004fe20002000000 */
[----:B------:R-:W-:Y:S05]  /*4f20*/  YIELD ;  /* 0x0000000000007946 */ /* 0x000fea0003800000 */
[----:B------:R-:W-:-:S13]  /*4f30*/  ISETP.NE.AND P3, PT, R4, UR27, PT ;  /* 0x0000001b04007c0c */ /* 0x000fda000bf65270 */
[----:B------:R-:W-:Y:S05]  /*4f40*/  @P3 BRA `(.L_x_3395) ;  /* 0xfffffffc00ec3947 */ /* 0x000fea000383ffff */
.L_x_3394:
[----:B------:R-:W-:Y:S05]  /*4f50*/  BSYNC B0 ;  /* 0x0000000000007941 */ /* 0x000fea0003800000 */
.L_x_3393:
[----:B------:R-:W-:-:S03]  /*4f60*/  UMOV UR16, 0xffffffff ;  /* 0xffffffff00107882 */ /* 0x000fc60000000000 */
[----:B------:R-:W-:Y:S05]  /*4f70*/  BRA.DIV UR16, `(.L_x_3396) ;  /* 0x0000003210a87947 */ /* 0x000fea000b800000 */
[----:B------:R-:W-:Y:S01]  /*4f80*/  NOP ;  /* 0x0000000000007918 */ /* 0x000fe20000000000 */
.L_x_3464:
        /* <DEDUP_REMOVED lines=19> */
.L_x_3398:
[----:B------:R-:W-:Y:S05]  /*50c0*/  BSYNC B0 ;  /* 0x0000000000007941 */ /* 0x000fea0003800000 */
.L_x_3397:
        /* <DEDUP_REMOVED lines=13> */
.L_x_3400:
[----:B------:R-:W-:Y:S05]  /*51a0*/  BSYNC B0 ;  /* 0x0000000000007941 */ /* 0x000fea0003800000 */
.L_x_3399:
[----:B------:R-:W-:Y:S06]  /*51b0*/  BAR.ARV 0xa, 0xa0 ;  /* 0x0282800000007b1d */ /* 0x000fec0000002000 */
[----:B------:R-:W-:Y:S04]  /*51c0*/  BSSY B0, `(.L_x_3401) ;  /* 0x0000003000007945 */ /* 0x000fe80003800000 */
[----:B------:R-:W-:Y:S05]  /*51d0*/  @!P0 BRA `(.L_x_3402) ;  /* 0x0000000000048947 */ /* 0x000fea0003800000 */
[----:B------:R-:W-:-:S04]  /*51e0*/  DEPBAR.LE SB0, 0x0 ;  /* 0x000080000000791a */ /* 0x000fc80000000000 */
.L_x_3402:
[----:B------:R-:W-:Y:S05]  /*51f0*/  BSYNC B0 ;  /* 0x0000000000007941 */ /* 0x000fea0003800000 */
.L_x_3401:
        /* <DEDUP_REMOVED lines=19> */
.L_x_3404:
[----:B------:R-:W-:Y:S05]  /*5330*/  BSYNC B0 ;  /* 0x0000000000007941 */ /* 0x000fea0003800000 */
.L_x_3403:
        /* <DEDUP_REMOVED lines=9> */
.L_x_3407:
[----:B------:R-:W2:Y:S04]  /*53d0*/  LDG.E.STRONG.GPU R4, desc[UR28][R2.64] ;  /* 0x0000001c02047981 */ /* 0x000ea8000c1ef900 */
[----:B--2---:R-:W-:Y:S01]  /*53e0*/  CCTL.IVALL ;  /* 0x00000000ff00798f */ /* 0x004fe20002000000 */
[----:B------:R-:W-:Y:S05]  /*53f0*/  YIELD ;  /* 0x0000000000007946 */ /* 0x000fea0003800000 */
[----:B------:R-:W-:-:S13]  /*5400*/  ISETP.NE.AND P3, PT, R4, UR27, PT ;  /* 0x0000001b04007c0c */ /* 0x000fda000bf65270 */
[----:B------:R-:W-:Y:S05]  /*5410*/  @P3 BRA `(.L_x_3407) ;  /* 0xfffffffc00ec3947 */ /* 0x000fea000383ffff */
.L_x_3406:
[----:B------:R-:W-:Y:S05]  /*5420*/  BSYNC B0 ;  /* 0x0000000000007941 */ /* 0x000fea0003800000 */
.L_x_3405:
[----:B------:R-:W-:-:S03]  /*5430*/  UMOV UR8, 0xffffffff ;  /* 0xffffffff00087882 */ /* 0x000fc60000000000 */
[----:B------:R-:W-:Y:S05]  /*5440*/  BRA.DIV UR8, `(.L_x_3408) ;  /* 0x0000002e08907947 */ /* 0x000fea000b800000 */
[----:B------:R-:W-:Y:S01]  /*5450*/  NOP ;  /* 0x0000000000007918 */ /* 0x000fe20000000000 */
.L_x_3467:
        /* <DEDUP_REMOVED lines=13> */
.L_x_3410:
[----:B------:R-:W-:Y:S05]  /*5530*/  BSYNC B0 ;  /* 0x0000000000007941 */ /* 0x000fea0003800000 */
.L_x_3409:
        /* <DEDUP_REMOVED lines=13> */
.L_x_3412:
[----:B------:R-:W-:Y:S05]  /*5610*/  BSYNC B0 ;  /* 0x0000000000007941 */ /* 0x000fea0003800000 */
.L_x_3411:
[----:B------:R-:W-:Y:S06]  /*5620*/  BAR.ARV 0xa, 0xa0 ;  /* 0x0282800000007b1d */ /* 0x000fec0000002000 */
[----:B------:R-:W-:Y:S04]  /*5630*/  BSSY B0, `(.L_x_3413) ;  /* 0x0000003000007945 */ /* 0x000fe80003800000 */
[----:B------:R-:W-:Y:S05]  /*5640*/  @!P0 BRA `(.L_x_3414) ;  /* 0x0000000000048947 */ /* 0x000fea0003800000 */
[----:B------:R-:W-:-:S04]  /*5650*/  DEPBAR.LE SB0, 0x0 ;  /* 0x000080000000791a */ /* 0x000fc80000000000 */
.L_x_3414:
[----:B------:R-:W-:Y:S05]  /*5660*/  BSYNC B0 ;  /* 0x0000000000007941 */ /* 0x000fea0003800000 */
.L_x_3413:
        /* <DEDUP_REMOVED lines=19> */
.L_x_3416:
[----:B------:R-:W-:Y:S05]  /*57a0*/  BSYNC B0 ;  /* 0x0000000000007941 */ /* 0x000fea0003800000 */
.L_x_3415:
[----:B------:R-:W-:Y:S02]  /*57b0*/  UIADD3 UR4, UR4, 0x2, URZ ;  /* 0x0000000204047890 */ /* 0x000fe4000fffe03f */
[----:B------:R-:W-:Y:S01]  /*57c0*/  UIADD3 UR5, UR5, 0x1, URZ ;  /* 0x0000000105057890 */ /* 0x000fe2000fffe03f */
[----:B------:R-:W-:Y:S11]  /*57d0*/  @P2 BRA `(.L_x_3417) ;  /* 0xfffffff400842947 */ /* 0x000ff6000383ffff */
.L_x_3392:
        /* <DEDUP_REMOVED lines=13> */
.L_x_3420:
[----:B------:R-:W2:Y:S04]  /*58b0*/  LDG.E.STRONG.GPU R0, desc[UR28][R2.64] ;  /* 0x0000001c02007981 */ /* 0x000ea8000c1ef900 */
[----:B--2---:R-:W-:Y:S01]  /*58c0*/  CCTL.IVALL ;  /* 0x00000000ff00798f */ /* 0x004fe20002000000 */
[----:B------:R-:W-:Y:S05]  /*58d0*/  YIELD ;  /* 0x0000000000007946 */ /* 0x000fea0003800000 */
[----:B------:R-:W-:-:S13]  /*58e0*/  ISETP.NE.AND P2, PT, R0, UR27, PT ;  /* 0x0000001b00007c0c */ /* 0x000fda000bf45270 */
[----:B------:R-:W-:Y:S05]  /*58f0*/  @P2 BRA `(.L_x_3420) ;  /* 0xfffffffc00ec2947 */ /* 0x000fea000383ffff */
.L_x_3419:
[----:B------:R-:W-:Y:S05]  /*5900*/  BSYNC B0 ;  /* 0x0000000000007941 */ /* 0x000fea0003800000 */
.L_x_3418:
[----:B------:R-:W-:-:S03]  /*5910*/  UMOV UR5, 0xffffffff ;  /* 0xffffffff00057882 */ /* 0x000fc60000000000 */
[----:B------:R-:W-:Y:S05]  /*5920*/  BRA.DIV UR5, `(.L_x_3421) ;  /* 0x0000002a05747947 */ /* 0x000fea000b800000 */
[----:B------:R-:W-:Y:S01]  /*5930*/  NOP ;  /* 0x0000000000007918 */ /* 0x000fe20000000000 */
.L_x_3470:
        /* <DEDUP_REMOVED lines=22> */
.L_x_3423:
[----:B------:R-:W-:Y:S05]  /*5aa0*/  BSYNC B0 ;  /* 0x0000000000007941 */ /* 0x000fea0003800000 */
.L_x_3422:
        /* <DEDUP_REMOVED lines=20> */
.L_x_3425:
[----:B------:R-:W-:Y:S05]  /*5bf0*/  BSYNC B0 ;  /* 0x0000000000007941 */ /* 0x000fea0003800000 */
.L_x_3424:
[----:B------:R-:W-:Y:S06]  /*5c00*/  BAR.ARV 0xa, 0xa0 ;  /* 0x0282800000007b1d */ /* 0x000fec0000002000 */
[----:B------:R-:W-:Y:S04]  /*5c10*/  BSSY B0, `(.L_x_3426) ;  /* 0x0000003000007945 */ /* 0x000fe80003800000 */
[----:B------:R-:W-:Y:S05]  /*5c20*/  @!P0 BRA `(.L_x_3427) ;  /* 0x0000000000048947 */ /* 0x000fea0003800000 */
[----:B------:R-:W-:-:S04]  /*5c30*/  DEPBAR.LE SB0, 0x0 ;  /* 0x000080000000791a */ /* 0x000fc80000000000 */
.L_x_3427:
[----:B------:R-:W-:Y:S05]  /*5c40*/  BSYNC B0 ;  /* 0x0000000000007941 */ /* 0x000fea0003800000 */
.L_x_3426:
        /* <DEDUP_REMOVED lines=19> */
.L_x_3429:
[----:B------:R-:W-:Y:S05]  /*5d80*/  BSYNC B0 ;  /* 0x0000000000007941 */ /* 0x000fea0003800000 */
.L_x_3428:
[----:B------:R-:W-:Y:S05]  /*5d90*/  EXIT ;  /* 0x000000000000794d */ /* 0x000fea0003800000 */
.L_x_3391:
        /* <DEDUP_REMOVED lines=48> */
.L_x_3471:
        /* <DEDUP_REMOVED lines=14> */
.L_x_3433:
        /* <DEDUP_REMOVED lines=127> */
.L_x_3444:
[----:B------:R-:W-:-:S04]  /*6970*/  SHF.L.U32 R20, R9, 0x1f, RZ ;  /* 0x0000001f09147819 */ /* 0x000fc800000006ff */
[----:B-1----:R-:W1:Y:S02]  /*6980*/  SYNCS.PHASECHK.TRANS64.TRYWAIT P1, [R0+URZ+0x26840], R20 ;  /* 0x02684014000075a7 */ /* 0x002e64000802017f */
[----:B-123--:R-:W-:Y:S05]  /*6990*/  @!P1 BRA `(.L_x_3436) ;  /* 0x0000001800889947 */ /* 0x00efea0003800000 */
.L_x_3472:
[----:B------:R-:W-:Y:S05]  /*69a0*/  @P0 BRA `(.L_x_3437) ;  /* 0x0000000000140947 */ /* 0x000fea0003800000 */
[----:B------:R-:W-:Y:S01]  /*69b0*/  ISETP.NE.AND P1, PT, R13, RZ, PT ;  /* 0x000000ff0d00720c */ /* 0x000fe20003f25270 */
[----:B------:R-:W-:-:S04]  /*69c0*/  IMAD.MOV.U32 R3, RZ, RZ, 0x3100 ;  /* 0x00003100ff037424 */ /* 0x000fc800078e00ff */
[----:B------:R2:W-:Y:S08]  /*69d0*/  SYNCS.ARRIVE.TRANS64 RZ, [R0+URZ+0x26830], R3 ;  /* 0x0268300300ff79a7 */ /* 0x0005f0000800003f */
[----:B------:R-:W-:Y:S05]  /*69e0*/  @!P1 BRA `(.L_x_3437) ;  /* 0x0000000000049947 */ /* 0x000fea0003800000 */
[----:B------:R-:W-:Y:S01]  /*69f0*/  BPT.TRAP 0x1 ;  /* 0x000000040000795c */ /* 0x000fe20000300000 */
.L_x_3437:
        /* <DEDUP_REMOVED lines=42> */
.L_x_3473:
[----:B------:R-:W-:Y:S05]  /*6ca0*/  @P0 BRA `(.L_x_3439) ;  /* 0x0000000000140947 */ /* 0x000fea0003800000 */
[----:B------:R-:W-:Y:S01]  /*6cb0*/  ISETP.NE.AND P1, PT, R13, RZ, PT ;  /* 0x000000ff0d00720c */ /* 0x000fe20003f25270 */
[----:B------:R-:W-:-:S04]  /*6cc0*/  IMAD.MOV.U32 R3, RZ, RZ, 0x3100 ;  /* 0x00003100ff037424 */ /* 0x000fc800078e00ff */
[----:B------:R3:W-:Y:S08]  /*6cd0*/  SYNCS.ARRIVE.TRANS64 RZ, [R0+URZ+0x26818], R3 ;  /* 0x0268180300ff79a7 */ /* 0x0007f0000800003f */
[----:B------:R-:W-:Y:S05]  /*6ce0*/  @!P1 BRA `(.L_x_3439) ;  /* 0x0000000000049947 */ /* 0x000fea0003800000 */
[----:B------:R-:W-:Y:S01]  /*6cf0*/  BPT.TRAP 0x1 ;  /* 0x000000040000795c */ /* 0x000fe20000300000 */
.L_x_3439:
        /* <DEDUP_REMOVED lines=34> */
.L_x_3474:
[----:B-123--:R-:W-:Y:S01]  /*6f20*/  SHF.R.S32.HI R20, RZ, 0x1f, R19 ;  /* 0x0000001fff147819 */ /* 0x00efe20000011413 */
[----:B------:R-:W-:Y:S06]  /*6f30*/  @P0 BRA `(.L_x_3441) ;  /* 0x0000000000140947 */ /* 0x000fec0003800000 */
[----:B------:R-:W-:Y:S01]  /*6f40*/  ISETP.NE.AND P1, PT, R13, RZ, PT ;  /* 0x000000ff0d00720c */ /* 0x000fe20003f25270 */
[----:B------:R-:W-:-:S04]  /*6f50*/  IMAD.MOV.U32 R21, RZ, RZ, 0x3100 ;  /* 0x00003100ff157424 */ /* 0x000fc800078e00ff */
[----:B------:R1:W-:Y:S08]  /*6f60*/  SYNCS.ARRIVE.TRANS64 RZ, [R0+URZ+0x26838], R21 ;  /* 0x0268381500ff79a7 */ /* 0x0003f0000800003f */
[----:B------:R-:W-:Y:S05]  /*6f70*/  @!P1 BRA `(.L_x_3441) ;  /* 0x0000000000049947 */ /* 0x000fea0003800000 */
[----:B------:R-:W-:Y:S01]  /*6f80*/  BPT.TRAP 0x1 ;  /* 0x000000040000795c */ /* 0x000fe20000300000 */
.L_x_3441:
        /* <DEDUP_REMOVED lines=38> */
.L_x_3476:
[----:B------:R-:W-:Y:S05]  /*71f0*/  @P0 BRA `(.L_x_3443) ;  /* 0x0000000000140947 */ /* 0x000fea0003800000 */
[----:B------:R-:W-:Y:S01]  /*7200*/  ISETP.NE.AND P1, PT, R13, RZ, PT ;  /* 0x000000ff0d00720c */ /* 0x000fe20003f25270 */
[----:B--2---:R-:W-:-:S04]  /*7210*/  IMAD.MOV.U32 R5, RZ, RZ, 0x3100 ;  /* 0x00003100ff057424 */ /* 0x004fc800078e00ff */
[----:B------:R3:W-:Y:S08]  /*7220*/  SYNCS.ARRIVE.TRANS64 RZ, [R0+URZ+0x26810], R5 ;  /* 0x0268100500ff79a7 */ /* 0x0007f0000800003f */
[----:B------:R-:W-:Y:S05]  /*7230*/  @!P1 BRA `(.L_x_3443) ;  /* 0x0000000000049947 */ /* 0x000fea0003800000 */
[----:B------:R-:W-:Y:S01]  /*7240*/  BPT.TRAP 0x1 ;  /* 0x000000040000795c */ /* 0x000fe20000300000 */
.L_x_3443:
        /* <DEDUP_REMOVED lines=36> */
.L_x_3435:
[----:B------:R-:W-:-:S13]  /*7490*/  ISETP.NE.AND P1, PT, R17, RZ, PT ;  /* 0x000000ff1100720c */ /* 0x000fda0003f25270 */
[----:B------:R-:W-:Y:S05]  /*74a0*/  @!P1 BRA `(.L_x_3434) ;  /* 0x0000000400609947 */ /* 0x000fea0003800000 */
[----:B------:R-:W-:-:S04]  /*74b0*/  SHF.L.U32 R7, R9, 0x1f, RZ ;  /* 0x0000001f09077819 */ /* 0x000fc800000006ff */
[----:B------:R-:W2:Y:S02]  /*74c0*/  SYNCS.PHASECHK.TRANS64.TRYWAIT P1, [R0+URZ+0x26840], R7 ;  /* 0x02684007000075a7 */ /* 0x000ea4000802017f */
[----:B--2---:R-:W-:Y:S05]  /*74d0*/  @!P1 BRA `(.L_x_3445) ;  /* 0x00000010000c9947 */ /* 0x004fea0003800000 */
.L_x_3477:
[----:B------:R-:W-:Y:S05]  /*74e0*/  @P0 BRA `(.L_x_3446) ;  /* 0x0000000000140947 */ /* 0x000fea0003800000 */
[----:B------:R-:W-:Y:S01]  /*74f0*/  ISETP.NE.AND P1, PT, R13, RZ, PT ;  /* 0x000000ff0d00720c */ /* 0x000fe20003f25270 */
[----:B------:R-:W-:-:S04]  /*7500*/  IMAD.MOV.U32 R5, RZ, RZ, 0x3100 ;  /* 0x00003100ff057424 */ /* 0x000fc800078e00ff */
[----:B------:R3:W-:Y:S08]  /*7510*/  SYNCS.ARRIVE.TRANS64 RZ, [R0+URZ+0x26830], R5 ;  /* 0x0268300500ff79a7 */ /* 0x0007f0000800003f */
[----:B------:R-:W-:Y:S05]  /*7520*/  @!P1 BRA `(.L_x_3446) ;  /* 0x0000000000049947 */ /* 0x000fea0003800000 */
[----:B------:R-:W-:Y:S01]  /*7530*/  BPT.TRAP 0x1 ;  /* 0x000000040000795c */ /* 0x000fe20000300000 */
.L_x_3446:
        /* <DEDUP_REMOVED lines=40> */
.L_x_3478:
[----:B------:R-:W-:Y:S05]  /*77c0*/  @P0 BRA `(.L_x_3448) ;  /* 0x0000000000140947 */ /* 0x000fea0003800000 */
[----:B------:R-:W-:Y:S01]  /*77d0*/  ISETP.NE.AND P0, PT, R13, RZ, PT ;  /* 0x000000ff0d00720c */ /* 0x000fe20003f05270 */
[----:B------:R-:W-:-:S04]  /*77e0*/  IMAD.MOV.U32 R5, RZ, RZ, 0x3100 ;  /* 0x00003100ff057424 */ /* 0x000fc800078e00ff */
[----:B------:R4:W-:Y:S08]  /*77f0*/  SYNCS.ARRIVE.TRANS64 RZ, [R0+URZ+0x26818], R5 ;  /* 0x0268180500ff79a7 */ /* 0x0009f0000800003f */
[----:B------:R-:W-:Y:S05]  /*7800*/  @!P0 BRA `(.L_x_3448) ;  /* 0x0000000000048947 */ /* 0x000fea0003800000 */
[----:B------:R-:W-:Y:S01]  /*7810*/  BPT.TRAP 0x1 ;  /* 0x000000040000795c */ /* 0x000fe20000300000 */
.L_x_3448:
        /* <DEDUP_REMOVED lines=33> */
.L_x_3434:
[----:B------:R-:W4:Y:S01]  /*7a30*/  S2R R2, SR_TID.X ;  /* 0x0000000000027919 */ /* 0x000f220000002100 */
[----:B------:R-:W-:Y:S01]  /*7a40*/  IMAD R3, R12, 0x8, R0 ;  /* 0x000000080c037824 */ /* 0x000fe200078e0200 */
[----:B----4-:R-:W-:Y:S02]  /*7a50*/  LOP3.LUT R4, R2, 0x7f, RZ, 0xc0, !PT ;  /* 0x0000007f02047812 */ /* 0x010fe400078ec0ff */
[----:B------:R-:W-:Y:S02]  /*7a60*/  SHF.L.U32 R2, R9, 0x1f, RZ ;  /* 0x0000001f09027819 */ /* 0x000fe400000006ff */
[----:B------:R-:W-:Y:S02]  /*7a70*/  ISETP.NE.AND P1, PT, R4, RZ, PT ;  /* 0x000000ff0400720c */ /* 0x000fe40003f25270 */
[----:B------:R-:W4:Y:S02]  /*7a80*/  SYNCS.PHASECHK.TRANS64.TRYWAIT P0, [R3+URZ+0x26840], R2 ;  /* 0x02684002030075a7 */ /* 0x000f24000800017f */
[----:B----4-:R-:W-:Y:S09]  /*7a90*/  @!P0 BRA `(.L_x_3449) ;  /* 0x0000000800c48947 */ /* 0x010ff20003800000 */
.L_x_3479:
[----:B------:R-:W-:Y:S05]  /*7aa0*/  @P1 BRA `(.L_x_3450) ;  /* 0x0000000000181947 */ /* 0x000fea0003800000 */
[----:B------:R-:W5:Y:S01]  /*7ab0*/  S2R R4, SR_TID.X ;  /* 0x0000000000047919 */ /* 0x000f620000002100 */
[----:B----4-:R-:W-:-:S04]  /*7ac0*/  IMAD.MOV.U32 R2, RZ, RZ, 0x3100 ;  /* 0x00003100ff027424 */ /* 0x010fc800078e00ff */
[----:B------:R4:W-:Y:S01]  /*7ad0*/  SYNCS.ARRIVE.TRANS64 RZ, [R3+URZ+0x26830], R2 ;  /* 0x0268300203ff79a7 */ /* 0x0009e2000800003f */
[----:B-----5:R-:W-:-:S13]  /*7ae0*/  LOP3.LUT P0, RZ, R4, 0x1f, RZ, 0xc0, !PT ;  /* 0x0000001f04ff7812 */ /* 0x020fda000780c0ff */
[----:B----4-:R-:W-:Y:S05]  /*7af0*/  @!P0 BRA `(.L_x_3450) ;  /* 0x0000000000048947 */ /* 0x010fea0003800000 */
[----:B------:R-:W-:Y:S01]  /*7b00*/  BPT.TRAP 0x1 ;  /* 0x000000040000795c */ /* 0x000fe20000300000 */
.L_x_3450:
        /* <DEDUP_REMOVED lines=47> */
.L_x_3431:
[----:B------:R-:W-:Y:S05]  /*7e00*/  BSYNC B0 ;  /* 0x0000000000007941 */ /* 0x000fea0003800000 */
.L_x_3430:
[----:B------:R-:W-:-:S03]  /*7e10*/  UMOV UR5, 0xffffffff ;  /* 0xffffffff00057882 */ /* 0x000fc60000000000 */
[----:B------:R-:W-:Y:S05]  /*7e20*/  BRA.DIV UR5, `(.L_x_3451) ;  /* 0x0000000605f47947 */ /* 0x000fea000b800000 */
[----:B------:R-:W-:-:S13]  /*7e30*/  ELECT P0, URZ, PT ;  /* 0x00000000003f782f */ /* 0x000fda0003800000 */
.L_x_3482:
[----:B------:R-:W-:Y:S04]  /*7e40*/  BSSY B0, `(.L_x_3452) ;  /* 0x0000023000007945 */ /* 0x000fe80003800000 */
[----:B------:R-:W-:Y:S05]  /*7e50*/  @!P0 BRA `(.L_x_3453) ;  /* 0x0000000000848947 */ /* 0x000fea0003800000 */
[----:B------:R-:W-:-:S06]  /*7e60*/  ULOP3.LUT UR5, UR38, 0x2, URZ, 0xfc, !UPT ;  /* 0x0000000226057892 */ /* 0x000fcc000f8efc3f */
[----:B------:R-:W-:-:S05]  /*7e70*/  IMAD.U32 R2, RZ, RZ, UR5 ;  /* 0x00000005ff027e24 */ /* 0x000fca000f8e00ff */
[----:B------:R-:W-:-:S13]  /*7e80*/  ISETP.NE.AND P0, PT, R2, 0x3, PT ;  /* 0x000000030200780c */ /* 0x000fda0003f05270 */
[----:B------:R-:W-:Y:S05]  /*7e90*/  @!P0 BRA `(.L_x_3454) ;  /* 0x0000000000048947 */ /* 0x000fea0003800000 */
[----:B------:R-:W-:Y:S01]  /*7ea0*/  BPT.TRAP 0x1 ;  /* 0x000000040000795c */ /* 0x000fe20000300000 */
.L_x_3454:
        /* <DEDUP_REMOVED lines=15> */
.L_x_3483:
[----:B------:R-:W2:Y:S02]  /*7fa0*/  SYNCS.PHASECHK.TRANS64.TRYWAIT P1, [R3+URZ], R2 ;  /* 0x00000002030075a7 */ /* 0x000ea4000802017f */
[----:B--2---:R-:W-:Y:S05]  /*7fb0*/  @!P1 BRA `(.L_x_3456) ;  /* 0x0000000400c89947 */ /* 0x004fea0003800000 */
.L_x_3484:
[----:B------:R-:W-:Y:S05]  /*7fc0*/  @!P0 BRA `(.L_x_3457) ;  /* 0x0000000000048947 */ /* 0x000fea0003800000 */
[----:B------:R-:W-:Y:S01]  /*7fd0*/  BPT.TRAP 0x1 ;  /* 0x000000040000795c */ /* 0x000fe20000300000 */
.L_x_3457:
[----:B--2---:R-:W-:-:S04]  /*7fe0*/  VIADD R3, R7, 0x26840 ;  /* 0x0002684007037836 */ /* 0x004fc80000000000 */
[----:B------:R-:W-:-:S04]  /*7ff0*/  IMAD R0, R0, 0x8, R3 ;  /* 0x0000000800007824 */ /* 0x000fc800078e0203 */
[----:B------:R-:W2:Y:S02]  /*8000*/  SYNCS.PHASECHK.TRANS64.TRYWAIT P0, [R0+URZ], R5 ;  /* 0x00000005000075a7 */ /* 0x000ea4000800017f */
[----:B--2---:R-:W-:Y:S05]  /*8010*/  @!P0 BRA `(.L_x_3458) ;  /* 0x0000000400c48947 */ /* 0x004fea0003800000 */
.L_x_3485:
[----:B------:R-:W-:-:S07]  /*8020*/  IMAD R3, R4, 0x8, R3 ;  /* 0x0000000804037824 */ /* 0x000fce00078e0203 */
.L_x_3459:
[----:B---3--:R3:W4:Y:S02]  /*8030*/  SYNCS.PHASECHK.TRANS64.TRYWAIT P0, [R3+URZ], R2 ;  /* 0x00000002030075a7 */ /* 0x008724000800017f */
[----:B----4-:R-:W-:Y:S05]  /*8040*/  @!P0 NANOSLEEP.SYNCS 0x989680 ;  /* 0x009896800000895d */ /* 0x010fea0003900000 */
[----:B------:R-:W4:Y:S02]  /*8050*/  @!P0 SYNCS.PHASECHK.TRANS64 P0, [R3+URZ], R2 ;  /* 0x00000002030085a7 */ /* 0x000f24000800007f */
[----:B----4-:R-:W-:Y:S05]  /*8060*/  @!P0 BRA `(.L_x_3459) ;  /* 0xfffffffc00f08947 */ /* 0x010fea000383ffff */
.L_x_3453:
[----:B------:R-:W-:Y:S05]  /*8070*/  BSYNC B0 ;  /* 0x0000000000007941 */ /* 0x000fea0003800000 */
.L_x_3452:
[----:B------:R-:W-:Y:S05]  /*8080*/  EXIT ;  /* 0x000000000000794d */ /* 0x000fea0003800000 */
.L_x_3369:
[----:B------:R-:W-:Y:S02]  /*8090*/  IMAD.MOV.U32 R13, RZ, RZ, R23 ;  /* 0x000000ffff0d7224 */ /* 0x000fe400078e0017 */
[----:B------:R-:W-:Y:S02]  /*80a0*/  IMAD.MOV.U32 R12, RZ, RZ, RZ ;  /* 0x000000ffff0c7224 */ /* 0x000fe400078e00ff */
[----:B------:R-:W-:Y:S02]  /*80b0*/  IMAD.MOV.U32 R11, RZ, RZ, 0x1f ;  /* 0x0000001fff0b7424 */ /* 0x000fe400078e00ff */
[----:B------:R-:W-:-:S07]  /*80c0*/  IMAD.MOV.U32 R15, RZ, RZ, -0x1 ;  /* 0xffffffffff0f7424 */ /* 0x000fce00078e00ff */
[----:B------:R-:W-:Y:S05]  /*80d0*/  WARPSYNC.COLLECTIVE R15, `(.L_x_3460) ;  /* 0x000000000f087348 */ /* 0x000fea0003c00000 */
[----:B------:R1:W2:Y:S02]  /*80e0*/  SHFL.IDX P6, R14, R13, R12, R11 ;  /* 0x0000000c0d0e7389 */ /* 0x0002a400000c000b */
[----:B-12---:R-:W-:Y:S01]  /*80f0*/  ENDCOLLECTIVE ;  /* 0x000000000000791b */ /* 0x006fe20003800000 */
.L_x_3460:
[----:B------:R-:W-:Y:S05]  /*8100*/  BRA `(.L_x_3461) ;  /* 0xffffff8800a47947 */ /* 0x000fea000383ffff */
.L_x_3371:
[----:B--2---:R2:W3:Y:S02]  /*8110*/  SYNCS.PHASECHK.TRANS64.TRYWAIT P0, [R2+URZ+0x26800], R5 ;  /* 0x02680005020075a7 */ /* 0x0044e4000800017f */
[----:B---3--:R-:W-:Y:S05]  /*8120*/  @!P0 NANOSLEEP.SYNCS 0x989680 ;  /* 0x009896800000895d */ /* 0x008fea0003900000 */
[----:B------:R-:W3:Y:S02]  /*8130*/  @!P0 SYNCS.PHASECHK.TRANS64 P0, [R2+URZ+0x26800], R5 ;  /* 0x02680005020085a7 */ /* 0x000ee4000800007f */
[----:B---3--:R-:W-:Y:S05]  /*8140*/  @!P0 BRA `(.L_x_3371) ;  /* 0xfffffffc00f08947 */ /* 0x008fea000383ffff */
[----:B------:R-:W-:Y:S05]  /*8150*/  BRA `(.L_x_3370) ;  /* 0xffffff8800e47947 */ /* 0x000fea000383ffff */
.L_x_3377:
[----:B---3--:R-:W-:-:S04]  /*8160*/  IMAD.U32 R5, RZ, RZ, UR8 ;  /* 0x00000008ff057e24 */ /* 0x008fc8000f8e00ff */
[----:B------:R3:W1:Y:S03]  /*8170*/  SYNCS.PHASECHK.TRANS64.TRYWAIT P1, [R5+URZ+0x26810], R6 ;  /* 0x02681006050075a7 */ /* 0x000666000802017f */
[----:B-1----:R-:W-:Y:S05]  /*8180*/  @!P1 NANOSLEEP.SYNCS 0x989680 ;  /* 0x009896800000995d */ /* 0x002fea0003900000 */
[----:B------:R-:W1:Y:S02]  /*8190*/  @!P1 SYNCS.PHASECHK.TRANS64 P1, [R5+URZ+0x26810], R6 ;  /* 0x02681006050095a7 */ /* 0x000e64000802007f */
[----:B-1----:R-:W-:Y:S05]  /*81a0*/  @!P1 BRA `(.L_x_3377) ;  /* 0xfffffffc00ec9947 */ /* 0x002fea000383ffff */
[----:B------:R-:W-:Y:S05]  /*81b0*/  BRA `(.L_x_3376) ;  /* 0xffffff9400487947 */ /* 0x000fea000383ffff */
.L_x_3381:
[----:B------:R-:W-:-:S04]  /*81c0*/  IMAD.U32 R5, RZ, RZ, UR8 ;  /* 0x00000008ff057e24 */ /* 0x000fc8000f8e00ff */
[----:B------:R1:W1:Y:S03]  /*81d0*/  SYNCS.PHASECHK.TRANS64.TRYWAIT P1, [R5+URZ+0x26830], R6 ;  /* 0x02683006050075a7 */ /* 0x000266000802017f */
[----:B-1----:R-:W-:Y:S05]  /*81e0*/  @!P1 NANOSLEEP.SYNCS 0x989680 ;  /* 0x009896800000995d */ /* 0x002fea0003900000 */
[----:B------:R-:W1:Y:S02]  /*81f0*/  @!P1 SYNCS.PHASECHK.TRANS64 P1, [R5+URZ+0x26830], R6 ;  /* 0x02683006050095a7 */ /* 0x000e64000802007f */
[----:B-1----:R-:W-:Y:S05]  /*8200*/  @!P1 BRA `(.L_x_3381) ;  /* 0xfffffffc00ec9947 */ /* 0x002fea000383ffff */
[----:B------:R-:W-:Y:S05]  /*8210*/  BRA `(.L_x_3380) ;  /* 0xffffff9800547947 */ /* 0x000fea000383ffff */
.L_x_3396:
[----:B------:R-:W-:Y:S01]  /*8220*/  BSSY B0, `(.L_x_3462) ;  /* 0x0000005000007945 */ /* 0x000fe20003800000 */
[----:B------:R-:W-:-:S07]  /*8230*/  IMAD.MOV.U32 R15, RZ, RZ, -0x1 ;  /* 0xffffffffff0f7424 */ /* 0x000fce00078e00ff */
[----:B------:R-:W-:Y:S05]  /*8240*/  WARPSYNC.COLLECTIVE R15, `(.L_x_3463) ;  /* 0x000000000f087348 */ /* 0x000fea0003c00000 */
[----:B------:R-:W-:Y:S01]  /*8250*/  NOP ;  /* 0x0000000000007918 */ /* 0x000fe20000000000 */
[----:B------:R-:W-:Y:S01]  /*8260*/  ENDCOLLECTIVE ;  /* 0x000000000000791b */ /* 0x000fe20003800000 */
.L_x_3463:
[----:B------:R-:W-:Y:S05]  /*8270*/  BSYNC B0 ;  /* 0x0000000000007941 */ /* 0x000fea0003800000 */
.L_x_3462:
[----:B------:R-:W-:Y:S05]  /*8280*/  BRA `(.L_x_3464) ;  /* 0xffffffcc00407947 */ /* 0x000fea000383ffff */
.L_x_3408:
[----:B------:R-:W-:Y:S01]  /*8290*/  BSSY B0, `(.L_x_3465) ;  /* 0x0000005000007945 */ /* 0x000fe20003800000 */
[----:B------:R-:W-:-:S07]  /*82a0*/  IMAD.MOV.U32 R15, RZ, RZ, -0x1 ;  /* 0xffffffffff0f7424 */ /* 0x000fce00078e00ff */
[----:B------:R-:W-:Y:S05]  /*82b0*/  WARPSYNC.COLLECTIVE R15, `(.L_x_3466) ;  /* 0x000000000f087348 */ /* 0x000fea0003c00000 */
[----:B------:R-:W-:Y:S01]  /*82c0*/  NOP ;  /* 0x0000000000007918 */ /* 0x000fe20000000000 */
[----:B------:R-:W-:Y:S01]  /*82d0*/  ENDCOLLECTIVE ;  /* 0x000000000000791b */ /* 0x000fe20003800000 */
.L_x_3466:
[----:B------:R-:W-:Y:S05]  /*82e0*/  BSYNC B0 ;  /* 0x0000000000007941 */ /* 0x000fea0003800000 */
.L_x_3465:
[----:B------:R-:W-:Y:S05]  /*82f0*/  BRA `(.L_x_3467) ;  /* 0xffffffd000587947 */ /* 0x000fea000383ffff */
.L_x_3421:
[----:B------:R-:W-:Y:S01]  /*8300*/  BSSY B0, `(.L_x_3468) ;  /* 0x0000005000007945 */ /* 0x000fe20003800000 */
[----:B------:R-:W-:-:S07]  /*8310*/  IMAD.MOV.U32 R15, RZ, RZ, -0x1 ;  /* 0xffffffffff0f7424 */ /* 0x000fce00078e00ff */
[----:B------:R-:W-:Y:S05]  /*8320*/  WARPSYNC.COLLECTIVE R15, `(.L_x_3469) ;  /* 0x000000000f087348 */ /* 0x000fea0003c00000 */
[----:B------:R-:W-:Y:S01]  /*8330*/  NOP ;  /* 0x0000000000007918 */ /* 0x000fe20000000000 */
[----:B------:R-:W-:Y:S01]  /*8340*/  ENDCOLLECTIVE ;  /* 0x000000000000791b */ /* 0x000fe20003800000 */
.L_x_3469:
[----:B------:R-:W-:Y:S05]  /*8350*/  BSYNC B0 ;  /* 0x0000000000007941 */ /* 0x000fea0003800000 */
.L_x_3468:
[----:B------:R-:W-:Y:S05]  /*8360*/  BRA `(.L_x_3470) ;  /* 0xffffffd400747947 */ /* 0x000fea000383ffff */
.L_x_3432:
[----:B-1----:R1:W2:Y:S02]  /*8370*/  SYNCS.PHASECHK.TRANS64.TRYWAIT P0, [R0+URZ+0x26820], R3 ;  /* 0x02682003000075a7 */ /* 0x0022a4000800017f */
[----:B--2---:R-:W-:Y:S05]  /*8380*/  @!P0 NANOSLEEP.SYNCS 0x989680 ;  /* 0x009896800000895d */ /* 0x004fea0003900000 */
[----:B------:R-:W2:Y:S02]  /*8390*/  @!P0 SYNCS.PHASECHK.TRANS64 P0, [R0+URZ+0x26820], R3 ;  /* 0x02682003000085a7 */ /* 0x000ea4000800007f */
[----:B--2---:R-:W-:Y:S05]  /*83a0*/  @!P0 BRA `(.L_x_3432) ;  /* 0xfffffffc00f08947 */ /* 0x004fea000383ffff */
[----:B------:R-:W-:Y:S05]  /*83b0*/  BRA `(.L_x_3471) ;  /* 0xffffffdc00387947 */ /* 0x000fea000383ffff */
.L_x_3436:
[----:B-1----:R1:W2:Y:S02]  /*83c0*/  SYNCS.PHASECHK.TRANS64.TRYWAIT P1, [R0+URZ+0x26840], R20 ;  /* 0x02684014000075a7 */ /* 0x0022a4000802017f */
[----:B--2---:R-:W-:Y:S05]  /*83d0*/  @!P1 NANOSLEEP.SYNCS 0x989680 ;  /* 0x009896800000995d */ /* 0x004fea0003900000 */
[----:B------:R-:W2:Y:S02]  /*83e0*/  @!P1 SYNCS.PHASECHK.TRANS64 P1, [R0+URZ+0x26840], R20 ;  /* 0x02684014000095a7 */ /* 0x000ea4000802007f */
[----:B--2---:R-:W-:Y:S05]  /*83f0*/  @!P1 BRA `(.L_x_3436) ;  /* 0xfffffffc00f09947 */ /* 0x004fea000383ffff */
[----:B------:R-:W-:Y:S05]  /*8400*/  BRA `(.L_x_3472) ;  /* 0xffffffe400647947 */ /* 0x000fea000383ffff */
.L_x_3438:
[----:B--2---:R2:W3:Y:S02]  /*8410*/  SYNCS.PHASECHK.TRANS64.TRYWAIT P1, [R0+URZ+0x26828], R20 ;  /* 0x02682814000075a7 */ /* 0x0044e4000802017f */
[----:B---3--:R-:W-:Y:S05]  /*8420*/  @!P1 NANOSLEEP.SYNCS 0x989680 ;  /* 0x009896800000995d */ /* 0x008fea0003900000 */
[----:B------:R-:W3:Y:S02]  /*8430*/  @!P1 SYNCS.PHASECHK.TRANS64 P1, [R0+URZ+0x26828], R20 ;  /* 0x02682814000095a7 */ /* 0x000ee4000802007f */
[----:B---3--:R-:W-:Y:S05]  /*8440*/  @!P1 BRA `(.L_x_3438) ;  /* 0xfffffffc00f09947 */ /* 0x008fea000383ffff */
[----:B------:R-:W-:Y:S05]  /*8450*/  BRA `(.L_x_3473) ;  /* 0xffffffe800107947 */ /* 0x000fea000383ffff */
.L_x_3440:
[----:B---3--:R3:W4:Y:S02]  /*8460*/  SYNCS.PHASECHK.TRANS64.TRYWAIT P1, [R0+URZ+0x26848], R20 ;  /* 0x02684814000075a7 */ /* 0x008724000802017f */
[----:B----4-:R-:W-:Y:S05]  /*8470*/  @!P1 NANOSLEEP.SYNCS 0x989680 ;  /* 0x009896800000995d */ /* 0x010fea0003900000 */
[----:B------:R-:W4:Y:S02]  /*8480*/  @!P1 SYNCS.PHASECHK.TRANS64 P1, [R0+URZ+0x26848], R20 ;  /* 0x02684814000095a7 */ /* 0x000f24000802007f */
[----:B----4-:R-:W-:Y:S05]  /*8490*/  @!P1 BRA `(.L_x_3440) ;  /* 0xfffffffc00f09947 */ /* 0x010fea000383ffff */
[----:B------:R-:W-:Y:S05]  /*84a0*/  BRA `(.L_x_3474) ;  /* 0xffffffe8009c7947 */ /* 0x000fea000383ffff */
.L_x_3442:
[----:B------:R-:W-:-:S07]  /*84b0*/  SHF.L.U32 R5, R9, 0x1f, RZ ;  /* 0x0000001f09057819 */ /* 0x000fce00000006ff */
.L_x_3475:
[----:B--2---:R2:W3:Y:S02]  /*84c0*/  SYNCS.PHASECHK.TRANS64.TRYWAIT P1, [R0+URZ+0x26820], R5 ;  /* 0x02682005000075a7 */ /* 0x0044e4000802017f */
[----:B---3--:R-:W-:Y:S05]  /*84d0*/  @!P1 NANOSLEEP.SYNCS 0x989680 ;  /* 0x009896800000995d */ /* 0x008fea0003900000 */
[----:B------:R-:W3:Y:S02]  /*84e0*/  @!P1 SYNCS.PHASECHK.TRANS64 P1, [R0+URZ+0x26820], R5 ;  /* 0x02682005000095a7 */ /* 0x000ee4000802007f */
[----:B---3--:R-:W-:Y:S05]  /*84f0*/  @!P1 BRA `(.L_x_3475) ;  /* 0xfffffffc00f09947 */ /* 0x008fea000383ffff */
[----:B------:R-:W-:Y:S05]  /*8500*/  BRA `(.L_x_3476) ;  /* 0xffffffec00387947 */ /* 0x000fea000383ffff */
.L_x_3445:
[----:B--2---:R2:W3:Y:S02]  /*8510*/  SYNCS.PHASECHK.TRANS64.TRYWAIT P1, [R0+URZ+0x26840], R7 ;  /* 0x02684007000075a7 */ /* 0x0044e4000802017f */
[----:B---3--:R-:W-:Y:S05]  /*8520*/  @!P1 NANOSLEEP.SYNCS 0x989680 ;  /* 0x009896800000995d */ /* 0x008fea0003900000 */
[----:B------:R-:W3:Y:S02]  /*8530*/  @!P1 SYNCS.PHASECHK.TRANS64 P1, [R0+URZ+0x26840], R7 ;  /* 0x02684007000095a7 */ /* 0x000ee4000802007f */
[----:B---3--:R-:W-:Y:S05]  /*8540*/  @!P1 BRA `(.L_x_3445) ;  /* 0xfffffffc00f09947 */ /* 0x008fea000383ffff */
[----:B------:R-:W-:Y:S05]  /*8550*/  BRA `(.L_x_3477) ;  /* 0xffffffec00e07947 */ /* 0x000fea000383ffff */
.L_x_3447:
[----:B---3--:R3:W4:Y:S02]  /*8560*/  SYNCS.PHASECHK.TRANS64.TRYWAIT P1, [R0+URZ+0x26828], R7 ;  /* 0x02682807000075a7 */ /* 0x008724000802017f */
[----:B----4-:R-:W-:Y:S05]  /*8570*/  @!P1 NANOSLEEP.SYNCS 0x989680 ;  /* 0x009896800000995d */ /* 0x010fea0003900000 */
[----:B------:R-:W4:Y:S02]  /*8580*/  @!P1 SYNCS.PHASECHK.TRANS64 P1, [R0+URZ+0x26828], R7 ;  /* 0x02682807000095a7 */ /* 0x000f24000802007f */
[----:B----4-:R-:W-:Y:S05]  /*8590*/  @!P1 BRA `(.L_x_3447) ;  /* 0xfffffffc00f09947 */ /* 0x010fea000383ffff */
[----:B------:R-:W-:Y:S05]  /*85a0*/  BRA `(.L_x_3478) ;  /* 0xfffffff000847947 */ /* 0x000fea000383ffff */
.L_x_3449:
[----:B----4-:R4:W1:Y:S02]  /*85b0*/  SYNCS.PHASECHK.TRANS64.TRYWAIT P0, [R3+URZ+0x26840], R2 ;  /* 0x02684002030075a7 */ /* 0x010864000800017f */
[----:B-1----:R-:W-:Y:S05]  /*85c0*/  @!P0 NANOSLEEP.SYNCS 0x989680 ;  /* 0x009896800000895d */ /* 0x002fea0003900000 */
[----:B------:R-:W1:Y:S02]  /*85d0*/  @!P0 SYNCS.PHASECHK.TRANS64 P0, [R3+URZ+0x26840], R2 ;  /* 0x02684002030085a7 */ /* 0x000e64000800007f */
[----:B-1----:R-:W-:Y:S05]  /*85e0*/  @!P0 BRA `(.L_x_3449) ;  /* 0xfffffffc00f08947 */ /* 0x002fea000383ffff */
[----:B------:R-:W-:Y:S05]  /*85f0*/  BRA `(.L_x_3479) ;  /* 0xfffffff400287947 */ /* 0x000fea000383ffff */
.L_x_3451:
[----:B------:R-:W-:Y:S01]  /*8600*/  BSSY B0, `(.L_x_3480) ;  /* 0x0000006000007945 */ /* 0x000fe20003800000 */
[----:B------:R-:W-:-:S07]  /*8610*/  IMAD.MOV.U32 R15, RZ, RZ, -0x1 ;  /* 0xffffffffff0f7424 */ /* 0x000fce00078e00ff */
[----:B------:R-:W-:Y:S05]  /*8620*/  WARPSYNC.COLLECTIVE R15, `(.L_x_3481) ;  /* 0x000000000f0c7348 */ /* 0x000fea0003c00000 */
[----:B------:R-:W-:Y:S02]  /*8630*/  ELECT P6, UR62, PT ;  /* 0x00000000003e782f */ /* 0x000fe400038c0000 */
[----:B------:R-:W-:Y:S01]  /*8640*/  MOV R14, UR62 ;  /* 0x0000003e000e7c02 */ /* 0x000fe20008000f00 */
[----:B------:R-:W-:Y:S10]  /*8650*/  ENDCOLLECTIVE ;  /* 0x000000000000791b */ /* 0x000ff40003800000 */
.L_x_3481:
[----:B------:R-:W-:Y:S05]  /*8660*/  BSYNC B0 ;  /* 0x0000000000007941 */ /* 0x000fea0003800000 */
.L_x_3480:
[----:B------:R-:W-:Y:S01]  /*8670*/  PLOP3.LUT P0, PT, P6, PT, PT, 0x80, 0x0 ;  /* 0x000000000000781c */ /* 0x000fe2000370f070 */
[----:B------:R-:W-:-:S12]  /*8680*/  BRA `(.L_x_3482) ;  /* 0xfffffff400ec7947 */ /* 0x000fd8000383ffff */
.L_x_3455:
[----:B-1----:R1:W2:Y:S02]  /*8690*/  SYNCS.PHASECHK.TRANS64.TRYWAIT P1, [R6+URZ], R5 ;  /* 0x00000005060075a7 */ /* 0x0022a4000802017f */
[----:B--2---:R-:W-:Y:S05]  /*86a0*/  @!P1 NANOSLEEP.SYNCS 0x989680 ;  /* 0x009896800000995d */ /* 0x004fea0003900000 */
[----:B------:R-:W2:Y:S02]  /*86b0*/  @!P1 SYNCS.PHASECHK.TRANS64 P1, [R6+URZ], R5 ;  /* 0x00000005060095a7 */ /* 0x000ea4000802007f */
[----:B--2---:R-:W-:Y:S05]  /*86c0*/  @!P1 BRA `(.L_x_3455) ;  /* 0xfffffffc00f09947 */ /* 0x004fea000383ffff */
[----:B------:R-:W-:Y:S05]  /*86d0*/  BRA `(.L_x_3483) ;  /* 0xfffffff800307947 */ /* 0x000fea000383ffff */
.L_x_3456:
[----:B--2---:R2:W3:Y:S02]  /*86e0*/  SYNCS.PHASECHK.TRANS64.TRYWAIT P1, [R3+URZ], R2 ;  /* 0x00000002030075a7 */ /* 0x0044e4000802017f */
[----:B---3--:R-:W-:Y:S05]  /*86f0*/  @!P1 NANOSLEEP.SYNCS 0x989680 ;  /* 0x009896800000995d */ /* 0x008fea0003900000 */
[----:B------:R-:W3:Y:S02]  /*8700*/  @!P1 SYNCS.PHASECHK.TRANS64 P1, [R3+URZ], R2 ;  /* 0x00000002030095a7 */ /* 0x000ee4000802007f */
[----:B---3--:R-:W-:Y:S05]  /*8710*/  @!P1 BRA `(.L_x_3456) ;  /* 0xfffffffc00f09947 */ /* 0x008fea000383ffff */
[----:B------:R-:W-:Y:S05]  /*8720*/  BRA `(.L_x_3484) ;  /* 0xfffffff800247947 */ /* 0x000fea000383ffff */
.L_x_3458:
[----:B--2---:R2:W3:Y:S02]  /*8730*/  SYNCS.PHASECHK.TRANS64.TRYWAIT P0, [R0+URZ], R5 ;  /* 0x00000005000075a7 */ /* 0x0044e4000800017f */
[----:B---3--:R-:W-:Y:S05]  /*8740*/  @!P0 NANOSLEEP.SYNCS 0x989680 ;  /* 0x009896800000895d */ /* 0x008fea0003900000 */
[----:B------:R-:W3:Y:S02]  /*8750*/  @!P0 SYNCS.PHASECHK.TRANS64 P0, [R0+URZ], R5 ;  /* 0x00000005000085a7 */ /* 0x000ee4000800007f */
[----:B---3--:R-:W-:Y:S05]  /*8760*/  @!P0 BRA `(.L_x_3458) ;  /* 0xfffffffc00f08947 */ /* 0x008fea000383ffff */
[----:B------:R-:W-:Y:S05]  /*8770*/  BRA `(.L_x_3485) ;  /* 0xfffffff800287947 */ /* 0x000fea000383ffff */
.L_x_3486:
        /* <DEDUP_REMOVED lines=16> */
.L_x_6576:


//--------------------- .text._ZN7cutlass13device_kernelIN5flash11enable_sm90INS1_16FlashAttnBwdSm90INS1_25CollectiveMainloopBwdSm90ILi2ELi2ELi2EN4cute5tupleIJNS5_1CILi1EEES8_S8_EEENS6_IJNS7_ILi64EEENS7_ILi128EEENS7_ILi96EEEEEENS_10bfloat16_tEfNS_4arch4Sm90ELb0ELb0ELb0ELb0ELb0ELb1ELb0ELb0ELi2ELi1ELi2ELi1ELb1EEENS1_24CollectiveEpilogueBwdGQAISD_fSG_Li256ELb0ELb0EEENS1_19SingleTileSchedulerILb0ELb0ELb0ELi128EEEEEEEEEvNT_6ParamsE --------------------------
	.section	.text._ZN7cutlass13device_kernelIN5flash11enable_sm90INS1_16FlashAttnBwdSm90INS1_25CollectiveMainloopBwdSm90ILi2ELi2ELi2EN4cute5tupleIJNS5_1CILi1EEES8_S8_EEENS6_IJNS7_ILi64EEENS7_ILi128EEENS7_ILi96EEEEEENS_10bfloat16_tEfNS_4arch4Sm90ELb0ELb0ELb0ELb0ELb0ELb1ELb0ELb0ELi2ELi1ELi2ELi1ELb1EEENS1_24CollectiveEpilogueBwdGQAISD_fSG_Li256ELb0ELb0EEENS1_19SingleTileSchedulerILb0ELb0ELb0ELi128EEEEEEEEEvNT_6ParamsE,"ax",@progbits
	.align	128
.text._ZN7cutlass13device_kernelIN5flash11enable_sm90INS1_16FlashAttnBwdSm90INS1_25CollectiveMainloopBwdSm90ILi2ELi2ELi2EN4cute5tupleIJNS5_1CILi1EEES8_S8_EEENS6_IJNS7_ILi64EEENS7_ILi128EEENS7_ILi96EEEEEENS_10bfloat16_tEfNS_4arch4Sm90ELb0ELb0ELb0ELb0ELb0ELb1ELb0ELb0ELi2ELi1ELi2ELi1ELb1EEENS1_24CollectiveEpilogueBwdGQAISD_fSG_Li256ELb0ELb0EEENS1_19SingleTileSchedulerILb0ELb0ELb0ELi128EEEEEEEEEvNT_6ParamsE:
        .type           _ZN7cutlass13device_kernelIN5flash11enable_sm90INS1_16FlashAttnBwdSm90INS1_25CollectiveMainloopBwdSm90ILi2ELi2ELi2EN4cute5tupleIJNS5_1CILi1EEES8_S8_EEENS6_IJNS7_ILi64EEENS7_ILi128EEENS7_ILi96EEEEEENS_10bfloat16_tEfNS_4arch4Sm90ELb0ELb0ELb0ELb0ELb0ELb1ELb0ELb0ELi2ELi1ELi2ELi1ELb1EEENS1_24CollectiveEpilogueBwdGQAISD_fSG_Li256ELb0ELb0EEENS1_19SingleTileSchedulerILb0ELb0ELb0ELi128EEEEEEEEEvNT_6ParamsE,@function
        .size           _ZN7cutlass13device_kernelIN5flash11enable_sm90INS1_16FlashAttnBwdSm90INS1_25CollectiveMainloopBwdSm90ILi2ELi2ELi2EN4cute5tupleIJNS5_1CILi1EEES8_S8_EEENS6_IJNS7_ILi64EEENS7_ILi128EEENS7_ILi96EEEEEENS_10bfloat16_tEfNS_4arch4Sm90ELb0ELb0ELb0ELb0ELb0ELb1ELb0ELb0ELi2ELi1ELi2ELi1ELb1EEENS1_24CollectiveEpilogueBwdGQAISD_fSG_Li256ELb0ELb0EEENS1_19SingleTileSchedulerILb0ELb0ELb0ELi128EEEEEEEEEvNT_6ParamsE,(.L_x_6577 - _ZN7cutlass13device_kernelIN5flash11enable_sm90INS1_16FlashAttnBwdSm90INS1_25CollectiveMainloopBwdSm90ILi2ELi2ELi2EN4cute5tupleIJNS5_1CILi1EEES8_S8_EEENS6_IJNS7_ILi64EEENS7_ILi128EEENS7_ILi96EEEEEENS_10bfloat16_tEfNS_4arch4Sm90ELb0ELb0ELb0ELb0ELb0ELb1ELb0ELb0ELi2ELi1ELi2ELi1ELb1EEENS1_24CollectiveEpilogueBwdGQAISD_fSG_Li256ELb0ELb0EEENS1_19SingleTileSchedulerILb0ELb0ELb0ELi128EEEEEEEEEvNT_6ParamsE)
        .other          _ZN7cutlass13device_kernelIN5flash11enable_sm90INS1_16FlashAttnBwdSm90INS1_25CollectiveMainloopBwdSm90ILi2ELi2ELi2EN4cute5tupleIJNS5_1CILi1EEES8_S8_EEENS6_IJNS7_ILi64EEENS7_ILi128EEENS7_ILi96EEEEEENS_10bfloat16_tEfNS_4arch4Sm90ELb0ELb0ELb0ELb0ELb0ELb1ELb0ELb0ELi2ELi1ELi2ELi1ELb1EEENS1_24CollectiveEpilogueBwdGQAISD_fSG_Li256ELb0ELb0EEENS1_19SingleTileSchedulerILb0ELb0ELb0ELi128EEEEEEEEEvNT_6ParamsE,@"STO_CUDA_ENTRY STV_DEFAULT"
_ZN7cutlass13device_kernelIN5flash11enable_sm90INS1_16FlashAttnBwdSm90INS1_25CollectiveMainloopBwdSm90ILi2ELi2ELi2EN4cute5tupleIJNS5_1CILi1EEES8_S8_EEENS6_IJNS7_ILi64EEENS7_ILi128EEENS7_ILi96EEEEEENS_10bfloat16_tEfNS_4arch4Sm90ELb0ELb0ELb0ELb0ELb0ELb1ELb0ELb0ELi2ELi1ELi2ELi1ELb1EEENS1_24CollectiveEpilogueBwdGQAISD_fSG_Li256ELb0ELb0EEENS1_19SingleTileSchedulerILb0ELb0ELb0ELi128EEEEEEEEEvNT_6ParamsE:
        /* <DEDUP_REMOVED lines=23> */
.L_x_3488:
[----:B------:R-:W-:Y:S05]  /*0170*/  BSYNC B0 ;  /* 0x0000000000007941 */ /* 0x000fea0003800000 */
.L_x_3487:
        /* <DEDUP_REMOVED lines=37> */
.L_x_3489:
        /* <DEDUP_REMOVED lines=22> */
.L_x_3490:
[----:B------:R-:W-:Y:S01]  /*0530*/  PLOP3.LUT P0, PT, PT, PT, UP0, 0x80, 0x0 ;  /* 0x000000000000781c */ /* 0x000fe20003f0f008 */
[----:B------:R-:W-:Y:S01]  /*0540*/  NOP ;  /* 0x0000000000007918 */ /* 0x000fe20000000000 */
[----:B------:R-:W-:Y:S01]  /*0550*/  BSSY B6, `(.L_x_3491) ;  /* 0x000070b000067945 */ /* 0x000fe20003800000 */
[----:B-12-45:R-:W-:Y:S10]  /*0560*/  BAR.SYNC.DEFER_BLOCKING 0x0 ;  /* 0x0000000000007b1d */ /* 0x036ff40000010000 */
[----:B------:R-:W-:Y:S05]  /*0570*/  @!P0 BRA `(.L_x_3492) ;  /* 0x0000004000848947 */ /* 0x000fea0003800000 */
.L_x_3493:
        /* <DEDUP_REMOVED lines=33> */
.L_x_3496:
        /* <DEDUP_REMOVED lines=15> */
.L_x_3495:
        /* <DEDUP_REMOVED lines=22> */
.L_x_3498:
        /* <DEDUP_REMOVED lines=15> */
.L_x_3497:
[----:B------:R-:W-:Y:S01]  /*0ad0*/  SHF.R.S32.HI R41, RZ, 0x1f, R22 ;  /* 0x0000001fff297819 */ /* 0x000fe20000011416 */
[----:B------:R-:W-:-:S03]  /*0ae0*/  UMOV UR4, 0xffffffff ;  /* 0xffffffff00047882 */ /* 0x000fc60000000000 */
[----:B------:R-:W-:-:S04]  /*0af0*/  LEA.HI R0, R41, R22, RZ, 0x7 ;  /* 0x0000001629007211 */ /* 0x000fc800078f38ff */
[----:B------:R-:W-:Y:S01]  /*0b00*/  SHF.R.S32.HI R16, RZ, 0x7, R0 ;  /* 0x00000007ff107819 */ /* 0x000fe20000011400 */
[----:B------:R-:W-:Y:S06]  /*0b10*/  BRA.DIV UR4, `(.L_x_3499) ;  /* 0x0000006a04c07947 */ /* 0x000fec000b800000 */
[----:B------:R1:W2:Y:S02]  /*0b20*/  SHFL.IDX PT, R14, R16, RZ, 0x1f ;  /* 0x00001fff100e7589 */ /* 0x0002a400000e0000 */
.L_x_3569:
        /* <DEDUP_REMOVED lines=15> */
.L_x_3500:
        /* <DEDUP_REMOVED lines=19> */
.L_x_3502:
        /* <DEDUP_REMOVED lines=173> */
[----:B------:R-:W-:Y:S01]  /*1820*/  USHF.R.S32.HI UR7, URZ, 0x6, UR7 ;  /* 0x000000063f077899 */ /* 0x000fe20008011407 */
[----:B------:R-:W-:Y:S01]  /*1830*/  UMOV UR6, URZ ;  /* 0x0000003f00067c82 */ /* 0x000fe20008000000 */
[----:B------:R-:W-:-:S10]  /*1840*/  ULDC UR20, c[0x0][0x744] ;  /* 0x0001d10000147ab9 */ /* 0x000fd40000000800 */
.L_x_3514:
[----:B------:R-:W-:-:S06]  /*1850*/  UISETP.NE.AND UP0, UPT, UR11, 0x3, UPT ;  /* 0x000000030b00788c */ /* 0x000fcc000bf05270 */
[----:B------:R-:W-:-:S13]  /*1860*/  PLOP3.LUT P0, PT, PT, PT, UP0, 0x80, 0x0 ;  /* 0x000000000000781c */ /* 0x000fda0003f0f008 */
[----:B-1----:R-:W-:Y:S05]  /*1870*/  @!P0 BRA `(.L_x_3504) ;  /* 0x0000000000048947 */ /* 0x002fea0003800000 */
[----:B------:R-:W-:Y:S01]  /*1880*/  BPT.TRAP 0x1 ;  /* 0x000000040000795c */ /* 0x000fe20000300000 */
.L_x_3504:
[----:B------:R-:W-:Y:S01]  /*1890*/  R2UR UR8, R18 ;  /* 0x00000000120872ca */ /* 0x000fe200000e0000 */
[----:B------:R-:W-:-:S05]  /*18a0*/  IMAD.U32 R22, RZ, RZ, UR5 ;  /* 0x00000005ff167e24 */ /* 0x000fca000f8e00ff */
[----:B------:R-:W-:-:S07]  /*18b0*/  SHF.L.U32 R22, R22, 0x1f, RZ ;  /* 0x0000001f16167819 */ /* 0x000fce00000006ff */
[----:B------:R-:W-:-:S09]  /*18c0*/  ULEA UR8, UR6, UR8, 0x3 ;  /* 0x0000000806087291 */ /* 0x000fd2000f8e183f */
[----:B------:R2:W3:Y:S01]  /*18d0*/  SYNCS.PHASECHK.TRANS64.TRYWAIT P1, [UR8+0x26810], R22 ;  /* 0x02681016ff0075a7 */ /* 0x0004e20008020148 */
[----:B------:R-:W-:Y:S05]  /*18e0*/  @!P0 BRA `(.L_x_3505) ;  /* 0x0000000000048947 */ /* 0x000fea0003800000 */
[----:B------:R-:W-:Y:S01]  /*18f0*/  BPT.TRAP 0x1 ;  /* 0x000000040000795c */ /* 0x000fe20000300000 */
.L_x_3505:
[----:B---3--:R-:W-:Y:S05]  /*1900*/  @P1 BRA `(.L_x_3506) ;  /* 0x0000000000081947 */ /* 0x008fea0003800000 */
[----:B------:R-:W3:Y:S02]  /*1910*/  SYNCS.PHASECHK.TRANS64.TRYWAIT P1, [UR8+0x26810], R22 ;  /* 0x02681016ff0075a7 */ /* 0x000ee40008020148 */
[----:B---3--:R-:W-:Y:S05]  /*1920*/  @!P1 BRA `(.L_x_3507) ;  /* 0x0000005c00709947 */ /* 0x008fea0003800000 */
.L_x_3506:
        /* <DEDUP_REMOVED lines=67> */
.L_x_3508:
[----:B------:R1:W1:Y:S01]  /*1d60*/  SYNCS.PHASECHK.TRANS64.TRYWAIT P1, [UR8+0x26830], R22 ;  /* 0x02683016ff0075a7 */ /* 0x0002620008020148 */
[----:B------:R-:W-:Y:S05]  /*1d70*/  @!P0 BRA `(.L_x_3509) ;  /* 0x0000000000048947 */ /* 0x000fea0003800000 */
[----:B------:R-:W-:Y:S01]  /*1d80*/  BPT.TRAP 0x1 ;  /* 0x000000040000795c */ /* 0x000fe20000300000 */
.L_x_3509:
[----:B-1----:R-:W-:Y:S05]  /*1d90*/  @P1 BRA `(.L_x_3510) ;  /* 0x0000000000081947 */ /* 0x002fea0003800000 */
[----:B------:R-:W1:Y:S02]  /*1da0*/  SYNCS.PHASECHK.TRANS64.TRYWAIT P1, [UR8+0x26830], R22 ;  /* 0x02683016ff0075a7 */ /* 0x000e640008020148 */
[----:B-1----:R-:W-:Y:S05]  /*1db0*/  @!P1 BRA `(.L_x_3511) ;  /* 0x0000005800649947 */ /* 0x002fea0003800000 */
.L_x_3510:
[----:B------:R-:W-:Y:S01]  /*1dc0*/  R2UR UR10, R18 ;  /* 0x00000000120a72ca */ /* 0x000fe200000e0000 */
[----:B------:R-:W-:Y:S01]  /*1dd0*/  WARPGROUP.ARRIVE ;  /* 0x00000000000079c5 */ /* 0x000fe20000000000 */
[----:B------:R-:W-:Y:S01]  /*1de0*/  UMOV UR15, 0x80000020 ;  /* 0x80000020000f7882 */ /* 0x000fe20000000000 */
[C---:B------:R-:W-:Y:S01]  /*1df0*/  ISETP.GT.AND P2, PT, R3.reuse, RZ, PT ;  /* 0x000000ff0300720c */ /* 0x040fe20003f44270 */
[----:B------:R-:W-:Y:S01]  /*1e00*/  UMOV UR19, 0xc0000010 ;  /* 0xc000001000137882 */ /* 0x000fe20000000000 */
[----:B------:R-:W-:Y:S01]  /*1e10*/  ISETP.GT.AND P1, PT, R3, 0x8, PT ;  /* 0x000000080300780c */ /* 0x000fe20003f24270 */
[----:B------:R-:W-:Y:S01]  /*1e20*/  UMOV UR17, 0x40000040 ;  /* 0x4000004000117882 */ /* 0x000fe20000000000 */
[----:B--2---:R-:W-:Y:S02]  /*1e30*/  FSEL R22, R153, -INF , P2 ;  /* 0xff80000099167808 */ /* 0x004fe40001000000 */
[----:B------:R-:W-:Y:S02]  /*1e40*/  FSEL R213, R152, -INF , P2 ;  /* 0xff80000098d57808 */ /* 0x000fe40001000000 */
[----:B------:R-:W-:Y:S01]  /*1e50*/  FSEL R214, R181, -INF , P2 ;  /* 0xff800000b5d67808 */ /* 0x000fe20001000000 */
[----:B------:R-:W-:Y:S01]  /*1e60*/  FFMA.FTZ R153, R22, UR20, -R211 ;  /* 0x0000001416997c23 */ /* 0x000fe200080108d3 */
[----:B------:R-:W-:Y:S01]  /*1e70*/  UIADD3 UR10, UR10, 0x18000, URZ ;  /* 0x000180000a0a7890 */ /* 0x000fe2000fffe03f */
[----:B------:R-:W-:Y:S01]  /*1e80*/  FSEL R22, R157, -INF , P2 ;  /* 0xff8000009d167808 */ /* 0x000fe20001000000 */
[----:B------:R-:W-:Y:S01]  /*1e90*/  FFMA.FTZ R152, R213, UR20, -R210 ;  /* 0x00000014d5987c23 */ /* 0x000fe200080108d2 */
[----:B------:R-:W-:Y:S01]  /*1ea0*/  FSEL R157, R160, -INF , P2 ;  /* 0xff800000a09d7808 */ /* 0x000fe20001000000 */
[----:B------:R-:W-:Y:S01]  /*1eb0*/  USHF.R.U32.HI UR10, URZ, 0x4, UR10 ;  /* 0x000000043f0a7899 */ /* 0x000fe2000801160a */
[----:B------:R-:W-:Y:S01]  /*1ec0*/  FSEL R213, R156, -INF , P2 ;  /* 0xff8000009cd57808 */ /* 0x000fe20001000000 */
[----:B------:R-:W-:Y:S01]  /*1ed0*/  FFMA.FTZ R215, R22, UR20, -R21 ;  /* 0x0000001416d77c23 */ /* 0x000fe20008010815 */
[----:B------:R-:W-:Y:S01]  /*1ee0*/  FSEL R22, R161, -INF , P2 ;  /* 0xff800000a1167808 */ /* 0x000fe20001000000 */
[----:B------:R-:W-:Y:S01]  /*1ef0*/  ULOP3.LUT UR10, UR10, 0x3fff, URZ, 0xc0, !UPT ;  /* 0x00003fff0a0a7892 */ /* 0x000fe2000f8ec03f */
[----:B------:R-:W-:Y:S01]  /*1f00*/  FFMA.FTZ R160, R157, UR20, -R14 ;  /* 0x000000149da07c23 */ /* 0x000fe2000801080e */
[----:B------:R-:W-:Y:S01]  /*1f10*/  FSEL R157, R164, -INF , P2 ;  /* 0xff800000a49d7808 */ /* 0x000fe20001000000 */
[----:B------:R-:W-:Y:S01]  /*1f20*/  FFMA.FTZ R208, R213, UR20, -R20 ;  /* 0x00000014d5d07c23 */ /* 0x000fe20008010814 */
[----:B------:R-:W-:Y:S01]  /*1f30*/  ULOP3.LUT UR12, UR10, 0x10000, URZ, 0xfc, !UPT ;  /* 0x000100000a0c7892 */ /* 0x000fe2000f8efc3f */
[----:B------:R-:W-:Y:S01]  /*1f40*/  FFMA.FTZ R213, R22, UR20, -R15 ;  /* 0x0000001416d57c23 */ /* 0x000fe2000801080f */
[----:B------:R-:W-:Y:S01]  /*1f50*/  FSEL R22, R165, -INF , P2 ;  /* 0xff800000a5167808 */ /* 0x000fe20001000000 */
[----:B------:R-:W-:Y:S01]  /*1f60*/  FFMA.FTZ R161, R157, UR20, -R10 ;  /* 0x000000149da17c23 */ /* 0x000fe2000801080a */
[----:B------:R-:W-:Y:S01]  /*1f70*/  UIMAD UR12, UR6, 0x300, UR12 ;  /* 0x00000300060c78a4 */ /* 0x000fe2000f8e020c */
[----:B------:R-:W-:Y:S01]  /*1f80*/  FSEL R157, R168, -INF , P2 ;  /* 0xff800000a89d7808 */ /* 0x000fe20001000000 */
[----:B------:R-:W1:Y:S01]  /*1f90*/  MUFU.EX2 R160, R160 ;  /* 0x000000a000a07308 */ /* 0x000e620000000800 */
[----:B------:R-:W-:Y:S01]  /*1fa0*/  FFMA.FTZ R164, R22, UR20, -R11 ;  /* 0x0000001416a47c23 */ /* 0x000fe2000801080b */
[----:B------:R-:W-:Y:S01]  /*1fb0*/  FSEL R156, R169, -INF , P2 ;  /* 0xff800000a99c7808 */ /* 0x000fe20001000000 */
[----:B------:R-:W-:Y:S01]  /*1fc0*/  ULOP3.LUT UR10, UR10, 0x1000000, URZ, 0xfc, !UPT ;  /* 0x010000000a0a7892 */ /* 0x000fe2000f8efc3f */
[----:B------:R-:W-:Y:S01]  /*1fd0*/  FFMA.FTZ R22, R157, UR20, -R12 ;  /* 0x000000149d167c23 */ /* 0x000fe2000801080c */
[----:B------:R-:W-:Y:S01]  /*1fe0*/  UMOV UR14, UR12 ;  /* 0x0000000c000e7c82 */ /* 0x000fe20008000000 */
[----:B------:R-:W-:Y:S01]  /*1ff0*/  FSEL R157, R154, -INF , P1 ;  /* 0xff8000009a9d7808 */ /* 0x000fe20000800000 */
[----:B------:R-:W-:Y:S01]  /*2000*/  HGMMA.64x64x16.F32.BF16 R120, R184, gdesc[UR12], RZ, !UPT, gsb0 ;  /* 0x00e0000cb8787df0 */ /* 0x000fe2000c0018ff */
[----:B------:R-:W-:Y:S01]  /*2010*/  UIADD3 UR14, UR12, 0x2, URZ ;  /* 0x000000020c0e7890 */ /* 0x000fe2000fffe03f */
[----:B------:R-:W-:Y:S01]  /*2020*/  FSEL R154, R155, -INF , P1 ;  /* 0xff8000009b9a7808 */ /* 0x000fe20000800000 */
[----:B------:R-:W-:Y:S01]  /*2030*/  UMOV UR15, 0x80000020 ;  /* 0x80000020000f7882 */ /* 0x000fe20000000000 */
[----:B------:R-:W-:Y:S01]  /*2040*/  FSEL R155, R158, -INF , P1 ;  /* 0xff8000009e9b7808 */ /* 0x000fe20000800000 */
[----:B------:R-:W-:Y:S01]  /*2050*/  FFMA.FTZ R156, R156, UR20, -R13 ;  /* 0x000000149c9c7c23 */ /* 0x000fe2000801080d */
[----:B------:R-:W-:Y:S01]  /*2060*/  FFMA.FTZ R157, R157, UR20, -R210 ;  /* 0x000000149d9d7c23 */ /* 0x000fe200080108d2 */
[----:B------:R-:W-:Y:S01]  /*2070*/  FFMA.FTZ R169, R154, UR20, -R211 ;  /* 0x000000149aa97c23 */ /* 0x000fe200080108d3 */
[----:B------:R-:W-:Y:S01]  /*2080*/  FSEL R154, R159, -INF , P1 ;  /* 0xff8000009f9a7808 */ /* 0x000fe20000800000 */
        /* <DEDUP_REMOVED lines=11> */
[----:B------:R-:W-:Y:S01]  /*2140*/  MUFU.EX2 R168, R157 ;  /* 0x0000009d00a87308 */ /* 0x000fe20000000800 */
[----:B------:R-:W-:Y:S01]  /*2150*/  FFMA.FTZ R155, R155, UR20, -R10 ;  /* 0x000000149b9b7c23 */ /* 0x000fe2000801080a */
[----:B------:R-:W-:Y:S01]  /*2160*/  FSEL R10, R167, -INF , P1 ;  /* 0xff800000a70a7808 */ /* 0x000fe20000800000 */
[----:B------:R-:W-:Y:S01]  /*2170*/  FFMA.FTZ R216, R181, UR20, -R6 ;  /* 0x00000014b5d87c23 */ /* 0x000fe20008010806 */
[----:B------:R-:W-:Y:S01]  /*2180*/  FSEL R211, R180, -INF , P2 ;  /* 0xff800000b4d37808 */ /* 0x000fe20001000000 */
[----:B------:R-:W-:Y:S01]  /*2190*/  UIMAD UR10, UR6, 0x300, UR10 ;  /* 0x00000300060a78a4 */ /* 0x000fe2000f8e020a */
[----:B------:R-:W-:Y:S01]  /*21a0*/  FSEL R180, R179, -INF , P1 ;  /* 0xff800000b3b47808 */ /* 0x000fe20000800000 */
[----:B------:R-:W-:Y:S01]  /*21b0*/  FFMA.FTZ R163, R10, UR20, -R11 ;  /* 0x000000140aa37c23 */ /* 0x000fe2000801080b */
[----:B------:R-:W-:Y:S01]  /*21c0*/  FSEL R11, R170, -INF , P1 ;  /* 0xff800000aa0b7808 */ /* 0x000fe20000800000 */
[----:B------:R2:W-:Y:S01]  /*21d0*/  MUFU.EX2 R162, R155 ;  /* 0x0000009b00a27308 */ /* 0x0005e20000000800 */
[----:B------:R-:W-:Y:S01]  /*21e0*/  FSEL R10, R171, -INF , P1 ;  /* 0xff800000ab0a7808 */ /* 0x000fe20000800000 */
[----:B------:R-:W-:Y:S01]  /*21f0*/  FFMA.FTZ R217, R180, UR20, -R7 ;  /* 0x00000014b4d97c23 */ /* 0x000fe20008010807 */
[----:B------:R-:W-:Y:S01]  /*2200*/  FSEL R179, R182, -INF , P1 ;  /* 0xff800000b6b37808 */ /* 0x000fe20000800000 */
[----:B------:R-:W-:Y:S01]  /*2210*/  FFMA.FTZ R166, R11, UR20, -R12 ;  /* 0x000000140ba67c23 */ /* 0x000fe2000801080c */
[----:B------:R-:W-:Y:S01]  /*2220*/  FSEL R11, R172, -INF , P2 ;  /* 0xff800000ac0b7808 */ /* 0x000fe20001000000 */
[----:B------:R-:W-:Y:S01]  /*2230*/  FFMA.FTZ R167, R10, UR20, -R13 ;  /* 0x000000140aa77c23 */ /* 0x000fe2000801080d */
[----:B------:R-:W-:Y:S01]  /*2240*/  FSEL R13, R174, -INF , P1 ;  /* 0xff800000ae0d7808 */ /* 0x000fe20000800000 */
[----:B------:R-:W3:Y:S01]  /*2250*/  MUFU.EX2 R213, R213 ;  /* 0x000000d500d57308 */ /* 0x000ee20000000800 */
[----:B------:R-:W-:Y:S01]  /*2260*/  FSEL R182, R183, -INF , P1 ;  /* 0xff800000b7b67808 */ /* 0x000fe20000800000 */
[----:B------:R-:W-:Y:S01]  /*2270*/  FFMA.FTZ R170, R11, UR20, -R8 ;  /* 0x000000140baa7c23 */ /* 0x000fe20008010808 */
[----:B------:R-:W-:Y:S01]  /*2280*/  FFMA.FTZ R180, R211, UR20, -R4 ;  /* 0x00000014d3b47c23 */ /* 0x000fe20008010804 */
[----:B------:R-:W-:Y:S01]  /*2290*/  FFMA.FTZ R171, R13, UR20, -R8 ;  /* 0x000000140dab7c23 */ /* 0x000fe20008010808 */
[----:B------:R-:W-:Y:S01]  /*22a0*/  FSEL R8, R173, -INF , P2 ;  /* 0xff800000ad087808 */ /* 0x000fe20001000000 */
[----:B------:R-:W-:Y:S01]  /*22b0*/  FFMA.FTZ R179, R179, UR20, -R4 ;  /* 0x00000014b3b37c23 */ /* 0x000fe20008010804 */
[----:B------:R-:W-:Y:S01]  /*22c0*/  FSEL R173, R176, -INF , P2 ;  /* 0xff800000b0ad7808 */ /* 0x000fe20001000000 */
[----:B------:R-:W3:Y:S01]  /*22d0*/  MUFU.EX2 R153, R153 ;  /* 0x0000009900997308 */ /* 0x000ee20000000800 */
[----:B------:R-:W-:Y:S01]  /*22e0*/  FFMA.FTZ R7, R214, UR20, -R5 ;  /* 0x00000014d6077c23 */ /* 0x000fe20008010805 */
[----:B------:R-:W-:Y:S01]  /*22f0*/  FFMA.FTZ R172, R8, UR20, -R9 ;  /* 0x0000001408ac7c23 */ /* 0x000fe20008010809 */
[----:B------:R-:W-:Y:S01]  /*2300*/  FSEL R8, R175, -INF , P1 ;  /* 0xff800000af087808 */ /* 0x000fe20000800000 */
[----:B------:R-:W-:Y:S01]  /*2310*/  FFMA.FTZ R178, R173, UR20, -R6 ;  /* 0x00000014adb27c23 */ /* 0x000fe20008010806 */
[----:B------:R-:W-:-:S03]  /*2320*/  FFMA.FTZ R6, R182, UR20, -R5 ;  /* 0x00000014b6067c23 */ /* 0x000fc60008010805 */
[----:B------:R-:W-:Y:S01]  /*2330*/  FFMA.FTZ R174, R8, UR20, -R9 ;  /* 0x0000001408ae7c23 */ /* 0x000fe20008010809 */
[----:B------:R1:W-:Y:S08]  /*2340*/  MUFU.EX2 R175, R172 ;  /* 0x000000ac00af7308 */ /* 0x0003f00000000800 */
[----:B------:R-:W3:Y:S08]  /*2350*/  MUFU.EX2 R169, R169 ;  /* 0x000000a900a97308 */ /* 0x000ef00000000800 */
[----:B------:R-:W3:Y:S01]  /*2360*/  MUFU.EX2 R152, R152 ;  /* 0x0000009800987308 */ /* 0x000ee20000000800 */
[----:B------:R-:W-:-:S02]  /*2370*/  WARPGROUP.DEPBAR.LE gsb0, 0x0 ;  /* 0x00008000000079c5 */ /* 0x000fc40000010000 */
[----:B------:R-:W-:-:S05]  /*2380*/  WARPGROUP.ARRIVE ;  /* 0x00000000000079c5 */ /* 0x000fca0000000000 */
[----:B------:R-:W3:Y:S01]  /*2390*/  MUFU.EX2 R170, R170 ;  /* 0x000000aa00aa7308 */ /* 0x000ee20000000800 */
[----:B------:R-:W-:Y:S01]  /*23a0*/  HGMMA.64x64x16.F32.BF16 R120, R196, gdesc[UR12], R120, gsb0 ;  /* 0x00e0000cc4787df0 */ /* 0x000fe20008001878 */
[----:B------:R-:W-:Y:S01]  /*23b0*/  UIADD3 UR14, UR12, 0x100, URZ ;  /* 0x000001000c0e7890 */ /* 0x000fe2000fffe03f */
[----:B------:R-:W-:-:S05]  /*23c0*/  UMOV UR15, 0x80000020 ;  /* 0x80000020000f7882 */ /* 0x000fca0000000000 */
[----:B------:R-:W3:Y:S08]  /*23d0*/  MUFU.EX2 R166, R166 ;  /* 0x000000a600a67308 */ /* 0x000ef00000000800 */
[----:B------:R-:W3:Y:S08]  /*23e0*/  MUFU.EX2 R167, R167 ;  /* 0x000000a700a77308 */ /* 0x000ef00000000800 */
[----:B------:R-:W3:Y:S08]  /*23f0*/  MUFU.EX2 R208, R208 ;  /* 0x000000d000d07308 */ /* 0x000ef00000000800 */
[----:B------:R-:W3:Y:S08]  /*2400*/  MUFU.EX2 R215, R215 ;  /* 0x000000d700d77308 */ /* 0x000ef00000000800 */
[----:B------:R-:W3:Y:S08]  /*2410*/  MUFU.EX2 R20, R20 ;  /* 0x0000001400147308 */ /* 0x000ef00000000800 */
[----:B------:R-:W3:Y:S08]  /*2420*/  MUFU.EX2 R21, R21 ;  /* 0x0000001500157308 */ /* 0x000ef00000000800 */
[----:B------:R-:W-:Y:S08]  /*2430*/  MUFU.EX2 R161, R161 ;  /* 0x000000a100a17308 */ /* 0x000ff00000000800 */
[----:B------:R-:W-:Y:S08]  /*2440*/  MUFU.EX2 R164, R164 ;  /* 0x000000a400a47308 */ /* 0x000ff00000000800 */
[----:B------:R-:W3:Y:S08]  /*2450*/  MUFU.EX2 R14, R14 ;  /* 0x0000000e000e7308 */ /* 0x000ef00000000800 */
[----:B------:R-:W3:Y:S01]  /*2460*/  MUFU.EX2 R15, R15 ;  /* 0x0000000f000f7308 */ /* 0x000ee20000000800 */
[----:B------:R-:W-:-:S02]  /*2470*/  WARPGROUP.DEPBAR.LE gsb0, 0x0 ;  /* 0x00008000000079c5 */ /* 0x000fc40000010000 */
[----:B----4-:R-:W-:-:S05]  /*2480*/  WARPGROUP.ARRIVE ;  /* 0x00000000000079c5 */ /* 0x010fca0000000000 */
[----:B------:R-:W4:Y:S01]  /*2490*/  MUFU.EX2 R163, R163 ;  /* 0x000000a300a37308 */ /* 0x000f220000000800 */
[----:B------:R-:W-:Y:S01]  /*24a0*/  HGMMA.64x64x16.F32.BF16 R120, R188, gdesc[UR12], R120, gsb0 ;  /* 0x00e0000cbc787df0 */ /* 0x000fe20008001878 */
[----:B------:R-:W-:Y:S01]  /*24b0*/  UIADD3 UR14, UR12, 0x102, URZ ;  /* 0x000001020c0e7890 */ /* 0x000fe2000fffe03f */
[----:B------:R-:W-:-:S05]  /*24c0*/  UMOV UR15, 0x80000020 ;  /* 0x80000020000f7882 */ /* 0x000fca0000000000 */
[----:B------:R-:W4:Y:S08]  /*24d0*/  MUFU.EX2 R22, R22 ;  /* 0x0000001600167308 */ /* 0x000f300000000800 */
[----:B------:R-:W4:Y:S08]  /*24e0*/  MUFU.EX2 R171, R171 ;  /* 0x000000ab00ab7308 */ /* 0x000f300000000800 */
[----:B------:R-:W4:Y:S08]  /*24f0*/  MUFU.EX2 R174, R174 ;  /* 0x000000ae00ae7308 */ /* 0x000f300000000800 */
[----:B------:R-:W4:Y:S08]  /*2500*/  MUFU.EX2 R178, R178 ;  /* 0x000000b200b27308 */ /* 0x000f300000000800 */
[----:B------:R-:W-:Y:S08]  /*2510*/  MUFU.EX2 R4, R216 ;  /* 0x000000d800047308 */ /* 0x000ff00000000800 */
[----:B------:R-:W4:Y:S08]  /*2520*/  MUFU.EX2 R5, R210 ;  /* 0x000000d200057308 */ /* 0x000f300000000800 */
        /* <DEDUP_REMOVED lines=23> */
[----:B------:R-:W3:Y:S04]  /*26a0*/  LDS.64 R12, [R212+0x1e220] ;  /* 0x01e22000d40c7984 */ /* 0x000ee80000000a00 */
[----:B--2---:R-:W2:Y:S04]  /*26b0*/  LDS.64 R154, [R212+0x1e240] ;  /* 0x01e24000d49a7984 */ /* 0x004ea80000000a00 */
[----:B------:R-:W4:Y:S04]  /*26c0*/  LDS.64 R156, [R212+0x1e260] ;  /* 0x01e26000d49c7984 */ /* 0x000f280000000a00 */
[----:B------:R-:W4:Y:S04]  /*26d0*/  LDS.64 R8, [R212+0x1e280] ;  /* 0x01e28000d4087984 */ /* 0x000f280000000a00 */
[----:B------:R-:W4:Y:S04]  /*26e0*/  LDS.64 R158, [R212+0x1e2a0] ;  /* 0x01e2a000d49e7984 */ /* 0x000f280000000a00 */
[----:B------:R-:W4:Y:S04]  /*26f0*/  LDS.64 R176, [R212+0x1e2e0] ;  /* 0x01e2e000d4b07984 */ /* 0x000f280000000a00 */
[----:B-1----:R-:W1:Y:S01]  /*2700*/  LDS.64 R172, [R212+0x1e2c0] ;  /* 0x01e2c000d4ac7984 */ /* 0x002e620000000a00 */
[--C-:B-----5:R-:W-:Y:S01]  /*2710*/  FADD.FTZ R181, R120, -R10.reuse ;  /* 0x8000000a78b57221 */ /* 0x120fe20000010000 */
[----:B------:R-:W-:Y:S01]  /*2720*/  FADD.FTZ R183, R122, -R10 ;  /* 0x8000000a7ab77221 */ /* 0x000fe20000010000 */
[--C-:B------:R-:W-:Y:S01]  /*2730*/  FADD.FTZ R10, R121, -R11.reuse ;  /* 0x8000000b790a7221 */ /* 0x100fe20000010000 */
[----:B------:R-:W-:Y:S01]  /*2740*/  FADD.FTZ R120, R123, -R11 ;  /* 0x8000000b7b787221 */ /* 0x000fe20000010000 */
[--C-:B---3--:R-:W-:Y:S01]  /*2750*/  FADD.FTZ R121, R124, -R12.reuse ;  /* 0x8000000c7c797221 */ /* 0x108fe20000010000 */
[----:B------:R-:W-:Y:S01]  /*2760*/  FADD.FTZ R123, R126, -R12 ;  /* 0x8000000c7e7b7221 */ /* 0x000fe20000010000 */
[--C-:B------:R-:W-:Y:S01]  /*2770*/  FADD.FTZ R12, R125, -R13.reuse ;  /* 0x8000000d7d0c7221 */ /* 0x100fe20000010000 */
[----:B------:R-:W-:Y:S01]  /*2780*/  FADD.FTZ R124, R127, -R13 ;  /* 0x8000000d7f7c7221 */ /* 0x000fe20000010000 */
[----:B------:R-:W3:Y:S01]  /*2790*/  MUFU.EX2 R11, R217 ;  /* 0x000000d9000b7308 */ /* 0x000ee20000000800 */
[----:B--2---:R-:W-:Y:S01]  /*27a0*/  FADD.FTZ R13, R128, -R154 ;  /* 0x8000009a800d7221 */ /* 0x004fe20000010000 */
[--C-:B------:R-:W-:Y:S01]  /*27b0*/  FADD.FTZ R122, R129, -R155.reuse ;  /* 0x8000009b817a7221 */ /* 0x100fe20000010000 */
[----:B------:R-:W-:Y:S01]  /*27c0*/  FADD.FTZ R126, R131, -R155 ;  /* 0x8000009b837e7221 */ /* 0x000fe20000010000 */
[----:B----4-:R-:W-:Y:S01]  /*27d0*/  FADD.FTZ R127, R134, -R156 ;  /* 0x8000009c867f7221 */ /* 0x010fe20000010000 */
[----:B------:R-:W-:Y:S01]  /*27e0*/  FADD.FTZ R125, R130, -R154 ;  /* 0x8000009a827d7221 */ /* 0x000fe20000010000 */
[----:B------:R-:W-:Y:S01]  /*27f0*/  FMUL.FTZ R13, R160, R13 ;  /* 0x0000000da00d7220 */ /* 0x000fe20000410000 */
[----:B------:R-:W-:Y:S01]  /*2800*/  FMUL.FTZ R122, R213, R122 ;  /* 0x0000007ad57a7220 */ /* 0x000fe20000410000 */
[--C-:B------:R-:W-:Y:S01]  /*2810*/  FADD.FTZ R131, R136, -R8.reuse ;  /* 0x8000000888837221 */ /* 0x100fe20000010000 */
[----:B------:R-:W-:Y:S01]  /*2820*/  FADD.FTZ R129, R138, -R8 ;  /* 0x800000088a817221 */ /* 0x000fe20000010000 */
[--C-:B------:R-:W-:Y:S01]  /*2830*/  FADD.FTZ R134, R137, -R9.reuse ;  /* 0x8000000989867221 */ /* 0x100fe20000010000 */
[----:B------:R-:W-:Y:S01]  /*2840*/  FADD.FTZ R8, R139, -R9 ;  /* 0x800000098b087221 */ /* 0x000fe20000010000 */
[----:B------:R-:W-:Y:S01]  /*2850*/  FADD.FTZ R9, R140, -R158 ;  /* 0x8000009e8c097221 */ /* 0x000fe20000010000 */
[----:B------:R-:W-:Y:S01]  /*2860*/  FADD.FTZ R130, R141, -R159 ;  /* 0x8000009f8d827221 */ /* 0x000fe20000010000 */
[----:B------:R-:W-:Y:S01]  /*2870*/  FMUL.FTZ R141, R153, R10 ;  /* 0x0000000a998d7220 */ /* 0x000fe20000410000 */
[----:B------:R-:W-:Y:S01]  /*2880*/  FADD.FTZ R132, R132, -R156 ;  /* 0x8000009c84847221 */ /* 0x000fe20000010000 */
[----:B------:R-:W-:Y:S01]  /*2890*/  FMUL.FTZ R10, R169, R120 ;  /* 0x00000078a90a7220 */ /* 0x000fe20000410000 */
[----:B------:R-:W-:Y:S01]  /*28a0*/  FMUL.FTZ R156, R152, R181 ;  /* 0x000000b5989c7220 */ /* 0x000fe20000410000 */
[----:B------:R-:W-:Y:S01]  /*28b0*/  F2FP.BF16.F32.PACK_AB R120, R153, R152 ;  /* 0x000000989978723e */ /* 0x000fe200000010ff */
[----:B------:R-:W-:Y:S01]  /*28c0*/  FMUL.FTZ R9, R170, R9 ;  /* 0x00000009aa097220 */ /* 0x000fe20000410000 */
[----:B------:R-:W-:Y:S01]  /*28d0*/  FMUL.FTZ R130, R175, R130 ;  /* 0x00000082af827220 */ /* 0x000fe20000410000 */
[----:B------:R-:W-:Y:S01]  /*28e0*/  F2FP.BF16.F32.PACK_AB R152, R122, R13 ;  /* 0x0000000d7a98723e */ /* 0x000fe200000010ff */
[--C-:B------:R-:W-:Y:S01]  /*28f0*/  FADD.FTZ R133, R133, -R157.reuse ;  /* 0x8000009d85857221 */ /* 0x100fe20000010000 */
[----:B------:R-:W-:Y:S01]  /*2900*/  FADD.FTZ R128, R135, -R157 ;  /* 0x8000009d87807221 */ /* 0x000fe20000010000 */
[----:B------:R-:W-:Y:S01]  /*2910*/  FMUL.FTZ R129, R166, R129 ;  /* 0x00000081a6817220 */ /* 0x000fe20000410000 */
[----:B------:R-:W-:Y:S01]  /*2920*/  FMUL.FTZ R8, R167, R8 ;  /* 0x00000008a7087220 */ /* 0x000fe20000410000 */
[----:B------:R-:W-:-:S02]  /*2930*/  IMAD.U32 R13, RZ, RZ, UR6 ;  /* 0x00000006ff0d7e24 */ /* 0x000fc4000f8e00ff */
[----:B------:R-:W-:Y:S01]  /*2940*/  FADD.FTZ R142, R142, -R158 ;  /* 0x8000009e8e8e7221 */ /* 0x000fe20000010000 */
[----:B------:R-:W-:Y:S01]  /*2950*/  FADD.FTZ R143, R143, -R159 ;  /* 0x8000009f8f8f7221 */ /* 0x000fe20000010000 */
[----:B------:R-:W-:Y:S01]  /*2960*/  FADD.FTZ R139, R148, -R176 ;  /* 0x800000b0948b7221 */ /* 0x000fe20000010000 */
[----:B------:R-:W-:Y:S01]  /*2970*/  FADD.FTZ R140, R149, -R177 ;  /* 0x800000b1958c7221 */ /* 0x000fe20000010000 */
[--C-:B-1----:R-:W-:Y:S01]  /*2980*/  FADD.FTZ R137, R144, -R172.reuse ;  /* 0x800000ac90897221 */ /* 0x102fe20000010000 */
[----:B------:R-:W-:Y:S01]  /*2990*/  FADD.FTZ R135, R146, -R172 ;  /* 0x800000ac92877221 */ /* 0x000fe20000010000 */
[--C-:B------:R-:W-:Y:S01]  /*29a0*/  FADD.FTZ R138, R145, -R173.reuse ;  /* 0x800000ad918a7221 */ /* 0x100fe20000010000 */
[----:B------:R-:W-:Y:S01]  /*29b0*/  FADD.FTZ R136, R147, -R173 ;  /* 0x800000ad93887221 */ /* 0x000fe20000010000 */
[----:B------:R-:W-:Y:S01]  /*29c0*/  FADD.FTZ R176, R150, -R176 ;  /* 0x800000b096b07221 */ /* 0x000fe20000010000 */
[----:B------:R-:W-:Y:S01]  /*29d0*/  FADD.FTZ R177, R151, -R177 ;  /* 0x800000b197b17221 */ /* 0x000fe20000010000 */
[----:B------:R-:W-:Y:S01]  /*29e0*/  FMUL.FTZ R157, R168, R183 ;  /* 0x000000b7a89d7220 */ /* 0x000fe20000410000 */
[----:B------:R-:W-:Y:S01]  /*29f0*/  FMUL.FTZ R121, R208, R121 ;  /* 0x00000079d0797220 */ /* 0x000fe20000410000 */
[----:B------:R-:W-:Y:S01]  /*2a00*/  FMUL.FTZ R12, R215, R12 ;  /* 0x0000000cd70c7220 */ /* 0x000fe20000410000 */
[----:B------:R-:W-:Y:S01]  /*2a10*/  FMUL.FTZ R123, R20, R123 ;  /* 0x0000007b147b7220 */ /* 0x000fe20000410000 */
        /* <DEDUP_REMOVED lines=17> */
[----:B---3--:R-:W-:Y:S01]  /*2b30*/  FMUL.FTZ R136, R11, R136 ;  /* 0x000000880b887220 */ /* 0x008fe20000410000 */
        /* <DEDUP_REMOVED lines=8> */
[----:B------:R-:W-:Y:S02]  /*2bc0*/  F2FP.BF16.F32.PACK_AB R159, R124, R123 ;  /* 0x0000007b7c9f723e */ /* 0x000fe400000010ff */
[----:B------:R-:W-:Y:S02]  /*2bd0*/  F2FP.BF16.F32.PACK_AB R153, R126, R125 ;  /* 0x0000007d7e99723e */ /* 0x000fe400000010ff */
[----:B------:R-:W-:Y:S01]  /*2be0*/  F2FP.BF16.F32.PACK_AB R154, R133, R132 ;  /* 0x00000084859a723e */ /* 0x000fe200000010ff */
[----:B------:R1:W-:Y:S01]  /*2bf0*/  STSM.16.MT88.4 [R9+0x1e800], R156 ;  /* 0x01e8009c09007844 */ /* 0x0003e20000004200 */
[----:B------:R-:W-:Y:S02]  /*2c00*/  F2FP.BF16.F32.PACK_AB R155, R128, R127 ;  /* 0x0000007f809b723e */ /* 0x000fe400000010ff */
[----:B------:R-:W-:-:S02]  /*2c10*/  F2FP.BF16.F32.PACK_AB R148, R134, R131 ;  /* 0x000000838694723e */ /* 0x000fc400000010ff */
[----:B------:R-:W-:Y:S01]  /*2c20*/  F2FP.BF16.F32.PACK_AB R151, R143, R142 ;  /* 0x0000008e8f97723e */ /* 0x000fe200000010ff */
[----:B------:R1:W-:Y:S01]  /*2c30*/  STSM.16.MT88.4 [R9+0x1f000], R152 ;  /* 0x01f0009809007844 */ /* 0x0003e20000004200 */
[----:B------:R-:W-:Y:S02]  /*2c40*/  F2FP.BF16.F32.PACK_AB R144, R138, R137 ;  /* 0x000000898a90723e */ /* 0x000fe400000010ff */
[----:B------:R-:W-:Y:S01]  /*2c50*/  F2FP.BF16.F32.PACK_AB R145, R136, R135 ;  /* 0x000000878891723e */ /* 0x000fe200000010ff */
[----:B------:R1:W-:Y:S01]  /*2c60*/  STSM.16.MT88.4 [R9+0x1f800], R148 ;  /* 0x01f8009409007844 */ /* 0x0003e20000004200 */
[----:B------:R-:W-:Y:S02]  /*2c70*/  F2FP.BF16.F32.PACK_AB R146, R140, R139 ;  /* 0x0000008b8c92723e */ /* 0x000fe400000010ff */
[----:B------:R-:W-:Y:S01]  /*2c80*/  F2FP.BF16.F32.PACK_AB R147, R8, R147 ;  /* 0x000000930893723e */ /* 0x000fe200000010ff */
[----:B------:R-:W-:Y:S01]  /*2c90*/  IMAD R8, R209, 0x1000, R18 ;  /* 0x00001000d1087824 */ /* 0x000fe200078e0212 */
[----:B------:R-:W-:-:S02]  /*2ca0*/  F2FP.BF16.F32.PACK_AB R121, R169, R168 ;  /* 0x000000a8a979723e */ /* 0x000fc400000010ff */
[----:B------:R-:W-:Y:S01]  /*2cb0*/  F2FP.BF16.F32.PACK_AB R122, R215, R208 ;  /* 0x000000d0d77a723e */ /* 0x000fe200000010ff */
[----:B------:R1:W-:Y:S01]  /*2cc0*/  STSM.16.MT88.4 [R9+0x20000], R144 ;  /* 0x0200009009007844 */ /* 0x0003e20000004200 */
[----:B------:R-:W-:Y:S02]  /*2cd0*/  F2FP.BF16.F32.PACK_AB R123, R21, R20 ;  /* 0x00000014157b723e */ /* 0x000fe400000010ff */
        /* <DEDUP_REMOVED lines=11> */
[----:B------:R-:W-:Y:S02]  /*2d90*/  F2FP.BF16.F32.PACK_AB R178, R7, R180 ;  /* 0x000000b407b2723e */ /* 0x000fe400000010ff */
        /* <DEDUP_REMOVED lines=187> */
.L_x_3512:
        /* <DEDUP_REMOVED lines=48> */
.L_x_3513:
        /* <DEDUP_REMOVED lines=16> */
.L_x_3503:
        /* <DEDUP_REMOVED lines=120> */
.L_x_3517:
[----:B------:R-:W-:Y:S01]  /*44d0*/  @P0 ELECT P2, URZ, PT ;  /* 0x00000000003f082f */ /* 0x000fe20003840000 */
[----:B------:R2:W-:-:S12]  /*44e0*/  UBLKRED.G.S.ADD.F32.RN [UR4], [UR6], UR7, desc[UR8] ;  /* 0x00000804060073bb */ /* 0x0005d800080a1407 */
[----:B------:R-:W-:Y:S02]  /*44f0*/  @P2 PLOP3.LUT P0, PT, P2, PT, PT, 0x8, 0x0 ;  /* 0x000000000000281c */ /* 0x000fe4000170e170 */
[----:B------:R-:W-:-:S11]  /*4500*/  PLOP3.LUT P2, PT, PT, PT, PT, 0x8, 0x0 ;  /* 0x000000000000781c */ /* 0x000fd60003f4e170 */
[----:B--2---:R-:W-:Y:S05]  /*4510*/  @P0 BRA.U.ANY `(.L_x_3517) ;  /* 0xfffffffd00ec0947 */ /* 0x004fea000393ffff */
[----:B------:R0:W-:Y:S01]  /*4520*/  UTMACMDFLUSH ;  /* 0x00000000000079b7 */ /* 0x0001e20000000000 */
[----:B------:R-:W-:-:S04]  /*4530*/  DEPBAR.LE SB0, 0x0 ;  /* 0x000080000000791a */ /* 0x000fc80000000000 */
.L_x_3516:
[----:B------:R-:W-:Y:S05]  /*4540*/  BSYNC B0 ;  /* 0x0000000000007941 */ /* 0x000fea0003800000 */
.L_x_3515:
        /* <DEDUP_REMOVED lines=28> */
.L_x_3518:
        /* <DEDUP_REMOVED lines=8> */
.L_x_3492:
        /* <DEDUP_REMOVED lines=28> */
[----:B------:R-:W-:Y:S11]  /*4950*/  @!P1 BRA `(.L_x_3494) ;  /* 0x0000002c00289947 */ /* 0x000ff60003800000 */
        /* <DEDUP_REMOVED lines=25> */
.L_x_3533:
        /* <DEDUP_REMOVED lines=21> */
.L_x_3522:
[----:B------:R-:W-:Y:S05]  /*4c40*/  BSYNC B0 ;  /* 0x0000000000007941 */ /* 0x000fea0003800000 */
.L_x_3521:
        /* <DEDUP_REMOVED lines=13> */
.L_x_3524:
[----:B------:R-:W-:Y:S05]  /*4d20*/  BSYNC B0 ;  /* 0x0000000000007941 */ /* 0x000fea0003800000 */
.L_x_3523:
[----:B------:R-:W-:Y:S06]  /*4d30*/  BAR.ARV 0xa, 0xa0 ;  /* 0x0282800000007b1d */ /* 0x000fec0000002000 */
[----:B------:R-:W-:Y:S04]  /*4d40*/  BSSY B0, `(.L_x_3525) ;  /* 0x0000003000007945 */ /* 0x000fe80003800000 */
[----:B------:R-:W-:Y:S05]  /*4d50*/  @!P0 BRA `(.L_x_3526) ;  /* 0x0000000000048947 */ /* 0x000fea0003800000 */
[----:B------:R-:W-:-:S04]  /*4d60*/  DEPBAR.LE SB0, 0x0 ;  /* 0x000080000000791a */ /* 0x000fc80000000000 */
.L_x_3526:
[----:B------:R-:W-:Y:S05]  /*4d70*/  BSYNC B0 ;  /* 0x0000000000007941 */ /* 0x000fea0003800000 */
.L_x_3525:
        /* <DEDUP_REMOVED lines=13> */
.L_x_3528:
[----:B------:R-:W-:Y:S05]  /*4e50*/  BSYNC B0 ;  /* 0x0000000000007941 */ /* 0x000fea0003800000 */
.L_x_3527:
        /* <DEDUP_REMOVED lines=13> */
.L_x_3530:
[----:B------:R-:W-:Y:S05]  /*4f30*/  BSYNC B0 ;  /* 0x0000000000007941 */ /* 0x000fea0003800000 */
.L_x_3529:
[----:B------:R-:W-:Y:S01]  /*4f40*/  UIADD3 UR11, UR11, -0x2, URZ ;  /* 0xfffffffe0b0b7890 */ /* 0x000fe2000fffe03f */
[----:B------:R-:W-:Y:S06]  /*4f50*/  BAR.ARV 0xa, 0xa0 ;  /* 0x0282800000007b1d */ /* 0x000fec0000002000 */
[----:B------:R-:W-:Y:S01]  /*4f60*/  BSSY B0, `(.L_x_3531) ;  /* 0x0000004000007945 */ /* 0x000fe20003800000 */
[----:B------:R-:W-:-:S03]  /*4f70*/  ISETP.NE.AND P1, PT, RZ, UR11, PT ;  /* 0x0000000bff007c0c */ /* 0x000fc6000bf25270 */
[----:B------:R-:W-:Y:S10]  /*4f80*/  @!P0 BRA `(.L_x_3532) ;  /* 0x0000000000048947 */ /* 0x000ff40003800000 */
[----:B------:R-:W-:-:S04]  /*4f90*/  DEPBAR.LE SB0, 0x0 ;  /* 0x000080000000791a */ /* 0x000fc80000000000 */
.L_x_3532:
[----:B------:R-:W-:Y:S05]  /*4fa0*/  BSYNC B0 ;  /* 0x0000000000007941 */ /* 0x000fea0003800000 */
.L_x_3531:
[----:B------:R-:W-:Y:S06]  /*4fb0*/  BAR.ARV 0xb, 0xa0 ;  /* 0x02c2800000007b1d */ /* 0x000fec0000002000 */
[----:B------:R-:W-:Y:S02]  /*4fc0*/  UIADD3 UR5, UR5, 0x2, URZ ;  /* 0x0000000205057890 */ /* 0x000fe4000fffe03f */
[----:B------:R-:W-:Y:S01]  /*4fd0*/  UIADD3 UR4, UR4, 0x1, URZ ;  /* 0x0000000104047890 */ /* 0x000fe2000fffe03f */
[----:B------:R-:W-:Y:S11]  /*4fe0*/  @P1 BRA `(.L_x_3533) ;  /* 0xfffffff800c01947 */ /* 0x000ff6000383ffff */
[----:B------:R-:W-:-:S12]  /*4ff0*/  UIADD3 UR4, UR18, 0x3000, URZ ;  /* 0x0000300012047890 */ /* 0x000fd8000fffe03f */
.L_x_3520:
[----:B------:R-:W-:-:S13]  /*5000*/  ISETP.NE.AND P1, PT, RZ, UR21, PT ;  /* 0x00000015ff007c0c */ /* 0x000fda000bf25270 */
        /* <DEDUP_REMOVED lines=18> */
.L_x_3535:
[----:B------:R-:W-:Y:S05]  /*5130*/  BSYNC B0 ;  /* 0x0000000000007941 */ /* 0x000fea0003800000 */
.L_x_3534:
        /* <DEDUP_REMOVED lines=19> */
.L_x_3537:
[----:B------:R-:W-:Y:S05]  /*5270*/  BSYNC B0 ;  /* 0x0000000000007941 */ /* 0x000fea0003800000 */
.L_x_3536:
[----:B------:R-:W-:Y:S06]  /*5280*/  BAR.ARV 0xa, 0xa0 ;  /* 0x0282800000007b1d */ /* 0x000fec0000002000 */
[----:B------:R-:W-:Y:S04]  /*5290*/  BSSY B0, `(.L_x_3538) ;  /* 0x0000003000007945 */ /* 0x000fe80003800000 */
[----:B------:R-:W-:Y:S05]  /*52a0*/  @!P0 BRA `(.L_x_3539) ;  /* 0x0000000000048947 */ /* 0x000fea0003800000 */
[----:B------:R-:W-:-:S04]  /*52b0*/  DEPBAR.LE SB0, 0x0 ;  /* 0x000080000000791a */ /* 0x000fc80000000000 */
.L_x_3539:
[----:B------:R-:W-:Y:S05]  /*52c0*/  BSYNC B0 ;  /* 0x0000000000007941 */ /* 0x000fea0003800000 */
.L_x_3538:
[----:B------:R-:W-:Y:S06]  /*52d0*/  BAR.ARV 0xb, 0xa0 ;  /* 0x02c2800000007b1d */ /* 0x000fec0000002000 */
[----:B------:R-:W-:Y:S05]  /*52e0*/  BRA `(.L_x_3494) ;  /* 0x0000002000c47947 */ /* 0x000fea0003800000 */
.L_x_3519:
        /* <DEDUP_REMOVED lines=48> */
.L_x_3570:
        /* <DEDUP_REMOVED lines=14> */
.L_x_3543:
        /* <DEDUP_REMOVED lines=132> */
.L_x_3554:
[----:B------:R-:W-:-:S04]  /*5f10*/  SHF.L.U32 R20, R9, 0x1f, RZ ;  /* 0x0000001f09147819 */ /* 0x000fc800000006ff */
[----:B-1----:R-:W1:Y:S02]  /*5f20*/  SYNCS.PHASECHK.TRANS64.TRYWAIT P1, [R0+URZ+0x26840], R20 ;  /* 0x02684014000075a7 */ /* 0x002e64000802017f */
[----:B-123--:R-:W-:Y:S05]  /*5f30*/  @!P1 BRA `(.L_x_3546) ;  /* 0x0000001800309947 */ /* 0x00efea0003800000 */
.L_x_3571:
[----:B------:R-:W-:Y:S05]  /*5f40*/  @P0 BRA `(.L_x_3547) ;  /* 0x0000000000140947 */ /* 0x000fea0003800000 */
[----:B------:R-:W-:Y:S01]  /*5f50*/  ISETP.NE.AND P1, PT, R13, RZ, PT ;  /* 0x000000ff0d00720c */ /* 0x000fe20003f25270 */
[----:B------:R-:W-:-:S04]  /*5f60*/  IMAD.MOV.U32 R3, RZ, RZ, 0x3100 ;  /* 0x00003100ff037424 */ /* 0x000fc800078e00ff */
[----:B------:R2:W-:Y:S08]  /*5f70*/  SYNCS.ARRIVE.TRANS64 RZ, [R0+URZ+0x26830], R3 ;  /* 0x0268300300ff79a7 */ /* 0x0005f0000800003f */
[----:B------:R-:W-:Y:S05]  /*5f80*/  @!P1 BRA `(.L_x_3547) ;  /* 0x0000000000049947 */ /* 0x000fea0003800000 */
[----:B------:R-:W-:Y:S01]  /*5f90*/  BPT.TRAP 0x1 ;  /* 0x000000040000795c */ /* 0x000fe20000300000 */
.L_x_3547:
        /* <DEDUP_REMOVED lines=42> */
.L_x_3572:
[----:B------:R-:W-:Y:S05]  /*6240*/  @P0 BRA `(.L_x_3549) ;  /* 0x0000000000140947 */ /* 0x000fea0003800000 */
[----:B------:R-:W-:Y:S01]  /*6250*/  ISETP.NE.AND P1, PT, R13, RZ, PT ;  /* 0x000000ff0d00720c */ /* 0x000fe20003f25270 */
[----:B------:R-:W-:-:S04]  /*6260*/  IMAD.MOV.U32 R3, RZ, RZ, 0x3100 ;  /* 0x00003100ff037424 */ /* 0x000fc800078e00ff */
[----:B------:R3:W-:Y:S08]  /*6270*/  SYNCS.ARRIVE.TRANS64 RZ, [R0+URZ+0x26818], R3 ;  /* 0x0268180300ff79a7 */ /* 0x0007f0000800003f */
[----:B------:R-:W-:Y:S05]  /*6280*/  @!P1 BRA `(.L_x_3549) ;  /* 0x0000000000049947 */ /* 0x000fea0003800000 */
[----:B------:R-:W-:Y:S01]  /*6290*/  BPT.TRAP 0x1 ;  /* 0x000000040000795c */ /* 0x000fe20000300000 */
.L_x_3549:
        /* <DEDUP_REMOVED lines=34> */
.L_x_3573:
[----:B-123--:R-:W-:Y:S01]  /*64c0*/  SHF.R.S32.HI R20, RZ, 0x1f, R19 ;  /* 0x0000001fff147819 */ /* 0x00efe20000011413 */
[----:B------:R-:W-:Y:S06]  /*64d0*/  @P0 BRA `(.L_x_3551) ;  /* 0x0000000000140947 */ /* 0x000fec0003800000 */
[----:B------:R-:W-:Y:S01]  /*64e0*/  ISETP.NE.AND P1, PT, R13, RZ, PT ;  /* 0x000000ff0d00720c */ /* 0x000fe20003f25270 */
[----:B------:R-:W-:-:S04]  /*64f0*/  IMAD.MOV.U32 R21, RZ, RZ, 0x3100 ;  /* 0x00003100ff157424 */ /* 0x000fc800078e00ff */
[----:B------:R1:W-:Y:S08]  /*6500*/  SYNCS.ARRIVE.TRANS64 RZ, [R0+URZ+0x26838], R21 ;  /* 0x0268381500ff79a7 */ /* 0x0003f0000800003f */
[----:B------:R-:W-:Y:S05]  /*6510*/  @!P1 BRA `(.L_x_3551) ;  /* 0x0000000000049947 */ /* 0x000fea0003800000 */
[----:B------:R-:W-:Y:S01]  /*6520*/  BPT.TRAP 0x1 ;  /* 0x000000040000795c */ /* 0x000fe20000300000 */
.L_x_3551:
        /* <DEDUP_REMOVED lines=38> */
.L_x_3575:
[----:B------:R-:W-:Y:S05]  /*6790*/  @P0 BRA `(.L_x_3553) ;  /* 0x0000000000140947 */ /* 0x000fea0003800000 */
[----:B------:R-:W-:Y:S01]  /*67a0*/  ISETP.NE.AND P1, PT, R13, RZ, PT ;  /* 0x000000ff0d00720c */ /* 0x000fe20003f25270 */
[----:B--2---:R-:W-:-:S04]  /*67b0*/  IMAD.MOV.U32 R5, RZ, RZ, 0x3100 ;  /* 0x00003100ff057424 */ /* 0x004fc800078e00ff */
[----:B------:R3:W-:Y:S08]  /*67c0*/  SYNCS.ARRIVE.TRANS64 RZ, [R0+URZ+0x26810], R5 ;  /* 0x0268100500ff79a7 */ /* 0x0007f0000800003f */
[----:B------:R-:W-:Y:S05]  /*67d0*/  @!P1 BRA `(.L_x_3553) ;  /* 0x0000000000049947 */ /* 0x000fea0003800000 */
[----:B------:R-:W-:Y:S01]  /*67e0*/  BPT.TRAP 0x1 ;  /* 0x000000040000795c */ /* 0x000fe20000300000 */
.L_x_3553:
        /* <DEDUP_REMOVED lines=36> */
.L_x_3545:
[----:B------:R-:W-:-:S13]  /*6a30*/  ISETP.NE.AND P1, PT, R17, RZ, PT ;  /* 0x000000ff1100720c */ /* 0x000fda0003f25270 */
[----:B------:R-:W-:Y:S05]  /*6a40*/  @!P1 BRA `(.L_x_3544) ;  /* 0x0000000400609947 */ /* 0x000fea0003800000 */
[----:B------:R-:W-:-:S04]  /*6a50*/  SHF.L.U32 R7, R9, 0x1f, RZ ;  /* 0x0000001f09077819 */ /* 0x000fc800000006ff */
[----:B------:R-:W2:Y:S02]  /*6a60*/  SYNCS.PHASECHK.TRANS64.TRYWAIT P1, [R0+URZ+0x26840], R7 ;  /* 0x02684007000075a7 */ /* 0x000ea4000802017f */
[----:B--2---:R-:W-:Y:S05]  /*6a70*/  @!P1 BRA `(.L_x_3555) ;  /* 0x0000000c00b49947 */ /* 0x004fea0003800000 */
.L_x_3576:
[----:B------:R-:W-:Y:S05]  /*6a80*/  @P0 BRA `(.L_x_3556) ;  /* 0x0000000000140947 */ /* 0x000fea0003800000 */
[----:B------:R-:W-:Y:S01]  /*6a90*/  ISETP.NE.AND P1, PT, R13, RZ, PT ;  /* 0x000000ff0d00720c */ /* 0x000fe20003f25270 */
[----:B------:R-:W-:-:S04]  /*6aa0*/  IMAD.MOV.U32 R5, RZ, RZ, 0x3100 ;  /* 0x00003100ff057424 */ /* 0x000fc800078e00ff */
[----:B------:R3:W-:Y:S08]  /*6ab0*/  SYNCS.ARRIVE.TRANS64 RZ, [R0+URZ+0x26830], R5 ;  /* 0x0268300500ff79a7 */ /* 0x0007f0000800003f */
[----:B------:R-:W-:Y:S05]  /*6ac0*/  @!P1 BRA `(.L_x_3556) ;  /* 0x0000000000049947 */ /* 0x000fea0003800000 */
[----:B------:R-:W-:Y:S01]  /*6ad0*/  BPT.TRAP 0x1 ;  /* 0x000000040000795c */ /* 0x000fe20000300000 */
.L_x_3556:
        /* <DEDUP_REMOVED lines=40> */
.L_x_3577:
[----:B------:R-:W-:Y:S05]  /*6d60*/  @P0 BRA `(.L_x_3558) ;  /* 0x0000000000140947 */ /* 0x000fea0003800000 */
[----:B------:R-:W-:Y:S01]  /*6d70*/  ISETP.NE.AND P0, PT, R13, RZ, PT ;  /* 0x000000ff0d00720c */ /* 0x000fe20003f05270 */
[----:B------:R-:W-:-:S04]  /*6d80*/  IMAD.MOV.U32 R5, RZ, RZ, 0x3100 ;  /* 0x00003100ff057424 */ /* 0x000fc800078e00ff */
[----:B------:R4:W-:Y:S08]  /*6d90*/  SYNCS.ARRIVE.TRANS64 RZ, [R0+URZ+0x26818], R5 ;  /* 0x0268180500ff79a7 */ /* 0x0009f0000800003f */
[----:B------:R-:W-:Y:S05]  /*6da0*/  @!P0 BRA `(.L_x_3558) ;  /* 0x0000000000048947 */ /* 0x000fea0003800000 */
[----:B------:R-:W-:Y:S01]  /*6db0*/  BPT.TRAP 0x1 ;  /* 0x000000040000795c */ /* 0x000fe20000300000 */
.L_x_3558:
        /* <DEDUP_REMOVED lines=33> */
.L_x_3544:
[----:B------:R-:W4:Y:S01]  /*6fd0*/  S2R R2, SR_TID.X ;  /* 0x0000000000027919 */ /* 0x000f220000002100 */
[----:B------:R-:W-:Y:S01]  /*6fe0*/  IMAD R3, R12, 0x8, R0 ;  /* 0x000000080c037824 */ /* 0x000fe200078e0200 */
[----:B----4-:R-:W-:Y:S02]  /*6ff0*/  LOP3.LUT R4, R2, 0x7f, RZ, 0xc0, !PT ;  /* 0x0000007f02047812 */ /* 0x010fe400078ec0ff */
[----:B------:R-:W-:Y:S02]  /*7000*/  SHF.L.U32 R2, R9, 0x1f, RZ ;  /* 0x0000001f09027819 */ /* 0x000fe400000006ff */
[----:B------:R-:W-:Y:S02]  /*7010*/  ISETP.NE.AND P1, PT, R4, RZ, PT ;  /* 0x000000ff0400720c */ /* 0x000fe40003f25270 */
[----:B------:R-:W4:Y:S02]  /*7020*/  SYNCS.PHASECHK.TRANS64.TRYWAIT P0, [R3+URZ+0x26840], R2 ;  /* 0x02684002030075a7 */ /* 0x000f24000800017f */
[----:B----4-:R-:W-:Y:S09]  /*7030*/  @!P0 BRA `(.L_x_3559) ;  /* 0x00000008006c8947 */ /* 0x010ff20003800000 */
.L_x_3578:
[----:B------:R-:W-:Y:S05]  /*7040*/  @P1 BRA `(.L_x_3560) ;  /* 0x0000000000181947 */ /* 0x000fea0003800000 */
[----:B------:R-:W5:Y:S01]  /*7050*/  S2R R4, SR_TID.X ;  /* 0x0000000000047919 */ /* 0x000f620000002100 */
[----:B----4-:R-:W-:-:S04]  /*7060*/  IMAD.MOV.U32 R2, RZ, RZ, 0x3100 ;  /* 0x00003100ff027424 */ /* 0x010fc800078e00ff */
[----:B------:R4:W-:Y:S01]  /*7070*/  SYNCS.ARRIVE.TRANS64 RZ, [R3+URZ+0x26830], R2 ;  /* 0x0268300203ff79a7 */ /* 0x0009e2000800003f */
[----:B-----5:R-:W-:-:S13]  /*7080*/  LOP3.LUT P0, RZ, R4, 0x1f, RZ, 0xc0, !PT ;  /* 0x0000001f04ff7812 */ /* 0x020fda000780c0ff */
[----:B----4-:R-:W-:Y:S05]  /*7090*/  @!P0 BRA `(.L_x_3560) ;  /* 0x0000000000048947 */ /* 0x010fea0003800000 */
[----:B------:R-:W-:Y:S01]  /*70a0*/  BPT.TRAP 0x1 ;  /* 0x000000040000795c */ /* 0x000fe20000300000 */
.L_x_3560:
        /* <DEDUP_REMOVED lines=47> */
.L_x_3541:
[----:B------:R-:W-:Y:S05]  /*73a0*/  BSYNC B0 ;  /* 0x0000000000007941 */ /* 0x000fea0003800000 */
.L_x_3540:
[----:B------:R-:W-:-:S03]  /*73b0*/  UMOV UR5, 0xffffffff ;  /* 0xffffffff00057882 */ /* 0x000fc60000000000 */
[----:B------:R-:W-:Y:S05]  /*73c0*/  BRA.DIV UR5, `(.L_x_3561) ;  /* 0x00000006059c7947 */ /* 0x000fea000b800000 */
[----:B------:R-:W-:-:S13]  /*73d0*/  ELECT P0, URZ, PT ;  /* 0x00000000003f782f */ /* 0x000fda0003800000 */
.L_x_3581:
[----:B------:R-:W-:Y:S05]  /*73e0*/  @!P0 BRA `(.L_x_3494) ;  /* 0x0000000000848947 */ /* 0x000fea0003800000 */
[----:B------:R-:W-:-:S06]  /*73f0*/  ULOP3.LUT UR5, UR38, 0x2, URZ, 0xfc, !UPT ;  /* 0x0000000226057892 */ /* 0x000fcc000f8efc3f */
[----:B------:R-:W-:-:S05]  /*7400*/  IMAD.U32 R2, RZ, RZ, UR5 ;  /* 0x00000005ff027e24 */ /* 0x000fca000f8e00ff */
[----:B------:R-:W-:-:S13]  /*7410*/  ISETP.NE.AND P0, PT, R2, 0x3, PT ;  /* 0x000000030200780c */ /* 0x000fda0003f05270 */
[----:B------:R-:W-:Y:S05]  /*7420*/  @!P0 BRA `(.L_x_3562) ;  /* 0x0000000000048947 */ /* 0x000fea0003800000 */
[----:B------:R-:W-:Y:S01]  /*7430*/  BPT.TRAP 0x1 ;  /* 0x000000040000795c */ /* 0x000fe20000300000 */
.L_x_3562:
        /* <DEDUP_REMOVED lines=15> */
.L_x_3582:
[----:B------:R-:W2:Y:S02]  /*7530*/  SYNCS.PHASECHK.TRANS64.TRYWAIT P1, [R3+URZ], R2 ;  /* 0x00000002030075a7 */ /* 0x000ea4000802017f */
[----:B--2---:R-:W-:Y:S05]  /*7540*/  @!P1 BRA `(.L_x_3564) ;  /* 0x0000000400749947 */ /* 0x004fea0003800000 */
.L_x_3583:
[----:B------:R-:W-:Y:S05]  /*7550*/  @!P0 BRA `(.L_x_3565) ;  /* 0x0000000000048947 */ /* 0x000fea0003800000 */
[----:B------:R-:W-:Y:S01]  /*7560*/  BPT.TRAP 0x1 ;  /* 0x000000040000795c */ /* 0x000fe20000300000 */
.L_x_3565:
[----:B--2---:R-:W-:-:S04]  /*7570*/  VIADD R3, R7, 0x26840 ;  /* 0x0002684007037836 */ /* 0x004fc80000000000 */
[----:B------:R-:W-:-:S04]  /*7580*/  IMAD R0, R0, 0x8, R3 ;  /* 0x0000000800007824 */ /* 0x000fc800078e0203 */
[----:B------:R-:W2:Y:S02]  /*7590*/  SYNCS.PHASECHK.TRANS64.TRYWAIT P0, [R0+URZ], R5 ;  /* 0x00000005000075a7 */ /* 0x000ea4000800017f */
[----:B--2---:R-:W-:Y:S05]  /*75a0*/  @!P0 BRA `(.L_x_3566) ;  /* 0x0000000400708947 */ /* 0x004fea0003800000 */
.L_x_3584:
[----:B------:R-:W-:-:S07]  /*75b0*/  IMAD R3, R4, 0x8, R3 ;  /* 0x0000000804037824 */ /* 0x000fce00078e0203 */
.L_x_3567:
[----:B---3--:R3:W4:Y:S02]  /*75c0*/  SYNCS.PHASECHK.TRANS64.TRYWAIT P0, [R3+URZ], R2 ;  /* 0x00000002030075a7 */ /* 0x008724000800017f */
[----:B----4-:R-:W-:Y:S05]  /*75d0*/  @!P0 NANOSLEEP.SYNCS 0x989680 ;  /* 0x009896800000895d */ /* 0x010fea0003900000 */
[----:B------:R-:W4:Y:S02]  /*75e0*/  @!P0 SYNCS.PHASECHK.TRANS64 P0, [R3+URZ], R2 ;  /* 0x00000002030085a7 */ /* 0x000f24000800007f */
[----:B----4-:R-:W-:Y:S05]  /*75f0*/  @!P0 BRA `(.L_x_3567) ;  /* 0xfffffffc00f08947 */ /* 0x010fea000383ffff */
.L_x_3494:
[----:B------:R-:W-:Y:S05]  /*7600*/  BSYNC B6 ;  /* 0x0000000000067941 */ /* 0x000fea0003800000 */
.L_x_3491:
[----:B------:R-:W-:Y:S05]  /*7610*/  EXIT ;  /* 0x000000000000794d */ /* 0x000fea0003800000 */
.L_x_3499:
[----:B------:R-:W-:Y:S02]  /*7620*/  IMAD.MOV.U32 R13, RZ, RZ, R16 ;  /* 0x000000ffff0d7224 */ /* 0x000fe400078e0010 */
[----:B------:R-:W-:Y:S02]  /*7630*/  IMAD.MOV.U32 R12, RZ, RZ, RZ ;  /* 0x000000ffff0c7224 */ /* 0x000fe400078e00ff */
[----:B------:R-:W-:Y:S02]  /*7640*/  IMAD.MOV.U32 R11, RZ, RZ, 0x1f ;  /* 0x0000001fff0b7424 */ /* 0x000fe400078e00ff */
[----:B------:R-:W-:-:S07]  /*7650*/  IMAD.MOV.U32 R15, RZ, RZ, -0x1 ;  /* 0xffffffffff0f7424 */ /* 0x000fce00078e00ff */
[----:B------:R-:W-:Y:S05]  /*7660*/  WARPSYNC.COLLECTIVE R15, `(.L_x_3568) ;  /* 0x000000000f087348 */ /* 0x000fea0003c00000 */
[----:B------:R1:W2:Y:S02]  /*7670*/  SHFL.IDX P6, R14, R13, R12, R11 ;  /* 0x0000000c0d0e7389 */ /* 0x0002a400000c000b */
[----:B-12---:R-:W-:Y:S01]  /*7680*/  ENDCOLLECTIVE ;  /* 0x000000000000791b */ /* 0x006fe20003800000 */
.L_x_3568:
[----:B------:R-:W-:Y:S05]  /*7690*/  BRA `(.L_x_3569) ;  /* 0xffffff9400247947 */ /* 0x000fea000383ffff */
.L_x_3501:
[----:B--2---:R2:W3:Y:S02]  /*76a0*/  SYNCS.PHASECHK.TRANS64.TRYWAIT P1, [R18+URZ+0x26800], R5 ;  /* 0x02680005120075a7 */ /* 0x0044e4000802017f */
[----:B---3--:R-:W-:Y:S05]  /*76b0*/  @!P1 NANOSLEEP.SYNCS 0x989680 ;  /* 0x009896800000995d */ /* 0x008fea0003900000 */
[----:B------:R-:W3:Y:S02]  /*76c0*/  @!P1 SYNCS.PHASECHK.TRANS64 P1, [R18+URZ+0x26800], R5 ;  /* 0x02680005120095a7 */ /* 0x000ee4000802007f */
[----:B---3--:R-:W-:Y:S05]  /*76d0*/  @!P1 BRA `(.L_x_3501) ;  /* 0xfffffffc00f09947 */ /* 0x008fea000383ffff */
[----:B------:R-:W-:Y:S05]  /*76e0*/  BRA `(.L_x_3500) ;  /* 0xffffff94004c7947 */ /* 0x000fea000383ffff */
.L_x_3507:
[----:B---3--:R-:W-:-:S04]  /*76f0*/  IMAD.U32 R5, RZ, RZ, UR8 ;  /* 0x00000008ff057e24 */ /* 0x008fc8000f8e00ff */
[----:B------:R3:W1:Y:S03]  /*7700*/  SYNCS.PHASECHK.TRANS64.TRYWAIT P1, [R5+URZ+0x26810], R22 ;  /* 0x02681016050075a7 */ /* 0x000666000802017f */
[----:B-1----:R-:W-:Y:S05]  /*7710*/  @!P1 NANOSLEEP.SYNCS 0x989680 ;  /* 0x009896800000995d */ /* 0x002fea0003900000 */
[----:B------:R-:W1:Y:S02]  /*7720*/  @!P1 SYNCS.PHASECHK.TRANS64 P1, [R5+URZ+0x26810], R22 ;  /* 0x02681016050095a7 */ /* 0x000e64000802007f */
[----:B-1----:R-:W-:Y:S05]  /*7730*/  @!P1 BRA `(.L_x_3507) ;  /* 0xfffffffc00ec9947 */ /* 0x002fea000383ffff */
[----:B------:R-:W-:Y:S05]  /*7740*/  BRA `(.L_x_3506) ;  /* 0xffffffa000787947 */ /* 0x000fea000383ffff */
.L_x_3511:
[----:B------:R-:W-:-:S04]  /*7750*/  IMAD.U32 R121, RZ, RZ, UR8 ;  /* 0x00000008ff797e24 */ /* 0x000fc8000f8e00ff */
[----:B------:R1:W1:Y:S03]  /*7760*/  SYNCS.PHASECHK.TRANS64.TRYWAIT P1, [R121+URZ+0x26830], R22 ;  /* 0x02683016790075a7 */ /* 0x000266000802017f */
[----:B-1----:R-:W-:Y:S05]  /*7770*/  @!P1 NANOSLEEP.SYNCS 0x989680 ;  /* 0x009896800000995d */ /* 0x002fea0003900000 */
[----:B------:R-:W1:Y:S02]  /*7780*/  @!P1 SYNCS.PHASECHK.TRANS64 P1, [R121+URZ+0x26830], R22 ;  /* 0x02683016790095a7 */ /* 0x000e64000802007f */
[----:B-1----:R-:W-:Y:S05]  /*7790*/  @!P1 BRA `(.L_x_3511) ;  /* 0xfffffffc00ec9947 */ /* 0x002fea000383ffff */
[----:B------:R-:W-:Y:S05]  /*77a0*/  BRA `(.L_x_3510) ;  /* 0xffffffa400847947 */ /* 0x000fea000383ffff */
.L_x_3542:
[----:B-1----:R1:W2:Y:S02]  /*77b0*/  SYNCS.PHASECHK.TRANS64.TRYWAIT P0, [R0+URZ+0x26820], R3 ;  /* 0x02682003000075a7 */ /* 0x0022a4000800017f */
[----:B--2---:R-:W-:Y:S05]  /*77c0*/  @!P0 NANOSLEEP.SYNCS 0x989680 ;  /* 0x009896800000895d */ /* 0x004fea0003900000 */
[----:B------:R-:W2:Y:S02]  /*77d0*/  @!P0 SYNCS.PHASECHK.TRANS64 P0, [R0+URZ+0x26820], R3 ;  /* 0x02682003000085a7 */ /* 0x000ea4000800007f */
[----:B--2---:R-:W-:Y:S05]  /*77e0*/  @!P0 BRA `(.L_x_3542) ;  /* 0xfffffffc00f08947 */ /* 0x004fea000383ffff */
[----:B------:R-:W-:Y:S05]  /*77f0*/  BRA `(.L_x_3570) ;  /* 0xffffffdc007c7947 */ /* 0x000fea000383ffff */
.L_x_3546:
[----:B-1----:R1:W2:Y:S02]  /*7800*/  SYNCS.PHASECHK.TRANS64.TRYWAIT P1, [R0+URZ+0x26840], R20 ;  /* 0x02684014000075a7 */ /* 0x0022a4000802017f */
[----:B--2---:R-:W-:Y:S05]  /*7810*/  @!P1 NANOSLEEP.SYNCS 0x989680 ;  /* 0x009896800000995d */ /* 0x004fea0003900000 */
[----:B------:R-:W2:Y:S02]  /*7820*/  @!P1 SYNCS.PHASECHK.TRANS64 P1, [R0+URZ+0x26840], R20 ;  /* 0x02684014000095a7 */ /* 0x000ea4000802007f */
[----:B--2---:R-:W-:Y:S05]  /*7830*/  @!P1 BRA `(.L_x_3546) ;  /* 0xfffffffc00f09947 */ /* 0x004fea000383ffff */
[----:B------:R-:W-:Y:S05]  /*7840*/  BRA `(.L_x_3571) ;  /* 0xffffffe400bc7947 */ /* 0x000fea000383ffff */
.L_x_3548:
[----:B--2---:R2:W3:Y:S02]  /*7850*/  SYNCS.PHASECHK.TRANS64.TRYWAIT P1, [R0+URZ+0x26828], R20 ;  /* 0x02682814000075a7 */ /* 0x0044e4000802017f */
[----:B---3--:R-:W-:Y:S05]  /*7860*/  @!P1 NANOSLEEP.SYNCS 0x989680 ;  /* 0x009896800000995d */ /* 0x008fea0003900000 */
[----:B------:R-:W3:Y:S02]  /*7870*/  @!P1 SYNCS.PHASECHK.TRANS64 P1, [R0+URZ+0x26828], R20 ;  /* 0x02682814000095a7 */ /* 0x000ee4000802007f */
[----:B---3--:R-:W-:Y:S05]  /*7880*/  @!P1 BRA `(.L_x_3548) ;  /* 0xfffffffc00f09947 */ /* 0x008fea000383ffff */
[----:B------:R-:W-:Y:S05]  /*7890*/  BRA `(.L_x_3572) ;  /* 0xffffffe800687947 */ /* 0x000fea000383ffff */
.L_x_3550:
[----:B---3--:R3:W4:Y:S02]  /*78a0*/  SYNCS.PHASECHK.TRANS64.TRYWAIT P1, [R0+URZ+0x26848], R20 ;  /* 0x02684814000075a7 */ /* 0x008724000802017f */
[----:B----4-:R-:W-:Y:S05]  /*78b0*/  @!P1 NANOSLEEP.SYNCS 0x989680 ;  /* 0x009896800000995d */ /* 0x010fea0003900000 */
[----:B------:R-:W4:Y:S02]  /*78c0*/  @!P1 SYNCS.PHASECHK.TRANS64 P1, [R0+URZ+0x26848], R20 ;  /* 0x02684814000095a7 */ /* 0x000f24000802007f */
[----:B----4-:R-:W-:Y:S05]  /*78d0*/  @!P1 BRA `(.L_x_3550) ;  /* 0xfffffffc00f09947 */ /* 0x010fea000383ffff */
[----:B------:R-:W-:Y:S05]  /*78e0*/  BRA `(.L_x_3573) ;  /* 0xffffffe800f47947 */ /* 0x000fea000383ffff */
.L_x_3552:
[----:B------:R-:W-:-:S07]  /*78f0*/  SHF.L.U32 R5, R9, 0x1f, RZ ;  /* 0x0000001f09057819 */ /* 0x000fce00000006ff */
.L_x_3574:
[----:B--2---:R2:W3:Y:S02]  /*7900*/  SYNCS.PHASECHK.TRANS64.TRYWAIT P1, [R0+URZ+0x26820], R5 ;  /* 0x02682005000075a7 */ /* 0x0044e4000802017f */
[----:B---3--:R-:W-:Y:S05]  /*7910*/  @!P1 NANOSLEEP.SYNCS 0x989680 ;  /* 0x009896800000995d */ /* 0x008fea0003900000 */
[----:B------:R-:W3:Y:S02]  /*7920*/  @!P1 SYNCS.PHASECHK.TRANS64 P1, [R0+URZ+0x26820], R5 ;  /* 0x02682005000095a7 */ /* 0x000ee4000802007f */
[----:B---3--:R-:W-:Y:S05]  /*7930*/  @!P1 BRA `(.L_x_3574) ;  /* 0xfffffffc00f09947 */ /* 0x008fea000383ffff */
[----:B------:R-:W-:Y:S05]  /*7940*/  BRA `(.L_x_3575) ;  /* 0xffffffec00907947 */ /* 0x000fea000383ffff */
.L_x_3555:
[----:B--2---:R2:W3:Y:S02]  /*7950*/  SYNCS.PHASECHK.TRANS64.TRYWAIT P1, [R0+URZ+0x26840], R7 ;  /* 0x02684007000075a7 */ /* 0x0044e4000802017f */
[----:B---3--:R-:W-:Y:S05]  /*7960*/  @!P1 NANOSLEEP.SYNCS 0x989680 ;  /* 0x009896800000995d */ /* 0x008fea0003900000 */
[----:B------:R-:W3:Y:S02]  /*7970*/  @!P1 SYNCS.PHASECHK.TRANS64 P1, [R0+URZ+0x26840], R7 ;  /* 0x02684007000095a7 */ /* 0x000ee4000802007f */
[----:B---3--:R-:W-:Y:S05]  /*7980*/  @!P1 BRA `(.L_x_3555) ;  /* 0xfffffffc00f09947 */ /* 0x008fea000383ffff */
[----:B------:R-:W-:Y:S05]  /*7990*/  BRA `(.L_x_3576) ;  /* 0xfffffff000387947 */ /* 0x000fea000383ffff */
.L_x_3557:
[----:B---3--:R3:W4:Y:S02]  /*79a0*/  SYNCS.PHASECHK.TRANS64.TRYWAIT P1, [R0+URZ+0x26828], R7 ;  /* 0x02682807000075a7 */ /* 0x008724000802017f */
[----:B----4-:R-:W-:Y:S05]  /*79b0*/  @!P1 NANOSLEEP.SYNCS 0x989680 ;  /* 0x009896800000995d */ /* 0x010fea0003900000 */
[----:B------:R-:W4:Y:S02]  /*79c0*/  @!P1 SYNCS.PHASECHK.TRANS64 P1, [R0+URZ+0x26828], R7 ;  /* 0x02682807000095a7 */ /* 0x000f24000802007f */
[----:B----4-:R-:W-:Y:S05]  /*79d0*/  @!P1 BRA `(.L_x_3557) ;  /* 0xfffffffc00f09947 */ /* 0x010fea000383ffff */
[----:B------:R-:W-:Y:S05]  /*79e0*/  BRA `(.L_x_3577) ;  /* 0xfffffff000dc7947 */ /* 0x000fea000383ffff */
.L_x_3559:
[----:B----4-:R4:W5:Y:S02]  /*79f0*/  SYNCS.PHASECHK.TRANS64.TRYWAIT P0, [R3+URZ+0x26840], R2 ;  /* 0x02684002030075a7 */ /* 0x010964000800017f */
[----:B-----5:R-:W-:Y:S05]  /*7a00*/  @!P0 NANOSLEEP.SYNCS 0x989680 ;  /* 0x009896800000895d */ /* 0x020fea0003900000 */
[----:B------:R-:W5:Y:S02]  /*7a10*/  @!P0 SYNCS.PHASECHK.TRANS64 P0, [R3+URZ+0x26840], R2 ;  /* 0x02684002030085a7 */ /* 0x000f64000800007f */
[----:B-----5:R-:W-:Y:S05]  /*7a20*/  @!P0 BRA `(.L_x_3559) ;  /* 0xfffffffc00f08947 */ /* 0x020fea000383ffff */
[----:B------:R-:W-:Y:S05]  /*7a30*/  BRA `(.L_x_3578) ;  /* 0xfffffff400807947 */ /* 0x000fea000383ffff */
.L_x_3561:
[----:B------:R-:W-:Y:S01]  /*7a40*/  BSSY B0, `(.L_x_3579) ;  /* 0x0000006000007945 */ /* 0x000fe20003800000 */
[----:B------:R-:W-:-:S07]  /*7a50*/  IMAD.MOV.U32 R15, RZ, RZ, -0x1 ;  /* 0xffffffffff0f7424 */ /* 0x000fce00078e00ff */
[----:B------:R-:W-:Y:S05]  /*7a60*/  WARPSYNC.COLLECTIVE R15, `(.L_x_3580) ;  /* 0x000000000f0c7348 */ /* 0x000fea0003c00000 */
[----:B------:R-:W-:Y:S02]  /*7a70*/  ELECT P6, UR62, PT ;  /* 0x00000000003e782f */ /* 0x000fe400038c0000 */
[----:B------:R-:W-:Y:S01]  /*7a80*/  MOV R14, UR62 ;  /* 0x0000003e000e7c02 */ /* 0x000fe20008000f00 */
[----:B------:R-:W-:Y:S10]  /*7a90*/  ENDCOLLECTIVE ;  /* 0x000000000000791b */ /* 0x000ff40003800000 */
.L_x_3580:
[----:B------:R-:W-:Y:S05]  /*7aa0*/  BSYNC B0 ;  /* 0x0000000000007941 */ /* 0x000fea0003800000 */
.L_x_3579:
[----:B------:R-:W-:Y:S01]  /*7ab0*/  PLOP3.LUT P0, PT, P6, PT, PT, 0x80, 0x0 ;  /* 0x000000000000781c */ /* 0x000fe2000370f070 */
[----:B------:R-:W-:-:S12]  /*7ac0*/  BRA `(.L_x_3581) ;  /* 0xfffffff800447947 */ /* 0x000fd8000383ffff */
.L_x_3563:
[----:B-1----:R1:W2:Y:S02]  /*7ad0*/  SYNCS.PHASECHK.TRANS64.TRYWAIT P1, [R6+URZ], R5 ;  /* 0x00000005060075a7 */ /* 0x0022a4000802017f */
[----:B--2---:R-:W-:Y:S05]  /*7ae0*/  @!P1 NANOSLEEP.SYNCS 0x989680 ;  /* 0x009896800000995d */ /* 0x004fea0003900000 */
[----:B------:R-:W2:Y:S02]  /*7af0*/  @!P1 SYNCS.PHASECHK.TRANS64 P1, [R6+URZ], R5 ;  /* 0x00000005060095a7 */ /* 0x000ea4000802007f */
[----:B--2---:R-:W-:Y:S05]  /*7b00*/  @!P1 BRA `(.L_x_3563) ;  /* 0xfffffffc00f09947 */ /* 0x004fea000383ffff */
[----:B------:R-:W-:Y:S05]  /*7b10*/  BRA `(.L_x_3582) ;  /* 0xfffffff800847947 */ /* 0x000fea000383ffff */
.L_x_3564:
[----:B--2---:R2:W3:Y:S02]  /*7b20*/  SYNCS.PHASECHK.TRANS64.TRYWAIT P1, [R3+URZ], R2 ;  /* 0x00000002030075a7 */ /* 0x0044e4000802017f */
[----:B---3--:R-:W-:Y:S05]  /*7b30*/  @!P1 NANOSLEEP.SYNCS 0x989680 ;  /* 0x009896800000995d */ /* 0x008fea0003900000 */
[----:B------:R-:W3:Y:S02]  /*7b40*/  @!P1 SYNCS.PHASECHK.TRANS64 P1, [R3+URZ], R2 ;  /* 0x00000002030095a7 */ /* 0x000ee4000802007f */
[----:B---3--:R-:W-:Y:S05]  /*7b50*/  @!P1 BRA `(.L_x_3564) ;  /* 0xfffffffc00f09947 */ /* 0x008fea000383ffff */
[----:B------:R-:W-:Y:S05]  /*7b60*/  BRA `(.L_x_3583) ;  /* 0xfffffff800787947 */ /* 0x000fea000383ffff */
.L_x_3566:
[----:B--2---:R2:W3:Y:S02]  /*7b70*/  SYNCS.PHASECHK.TRANS64.TRYWAIT P0, [R0+URZ], R5 ;  /* 0x00000005000075a7 */ /* 0x0044e4000800017f */
[----:B---3--:R-:W-:Y:S05]  /*7b80*/  @!P0 NANOSLEEP.SYNCS 0x989680 ;  /* 0x009896800000895d */ /* 0x008fea0003900000 */
[----:B------:R-:W3:Y:S02]  /*7b90*/  @!P0 SYNCS.PHASECHK.TRANS64 P0, [R0+URZ], R5 ;  /* 0x00000005000085a7 */ /* 0x000ee4000800007f */
[----:B---3--:R-:W-:Y:S05]  /*7ba0*/  @!P0 BRA `(.L_x_3566) ;  /* 0xfffffffc00f08947 */ /* 0x008fea000383ffff */
[----:B------:R-:W-:Y:S05]  /*7bb0*/  BRA `(.L_x_3584) ;  /* 0xfffffff8007c7947 */ /* 0x000fea000383ffff */
.L_x_3585:
        /* <DEDUP_REMOVED lines=12> */
.L_x_6577:


//--------------------- .text._ZN7cutlass13device_kernelIN5flash11enable_sm90INS1_16FlashAttnBwdSm90INS1_25CollectiveMainloopBwdSm90ILi2ELi2ELi2EN4cute5tupleIJNS5_1CILi1EEES8_S8_EEENS6_IJNS7_ILi64EEENS7_ILi128EEENS7_ILi96EEEEEENS_10bfloat16_tEfNS_4arch4Sm90ELb0ELb0ELb0ELb0ELb1ELb1ELb0ELb0ELi2ELi1ELi2ELi1ELb1EEENS1_24CollectiveEpilogueBwdGQAISD_fSG_Li256ELb0ELb1EEENS1_19SingleTileSchedulerILb0ELb0ELb0ELi128EEEEEEEEEvNT_6ParamsE --------------------------
	.section	.text._ZN7cutlass13device_kernelIN5flash11enable_sm90INS1_16FlashAttnBwdSm90INS1_25CollectiveMainloopBwdSm90ILi2ELi2ELi2EN4cute5tupleIJNS5_1CILi1EEES8_S8_EEENS6_IJNS7_ILi64EEENS7_ILi128EEENS7_ILi96EEEEEENS_10bfloat16_tEfNS_4arch4Sm90ELb0ELb0ELb0ELb0ELb1ELb1ELb0ELb0ELi2ELi1ELi2ELi1ELb1EEENS1_24CollectiveEpilogueBwdGQAISD_fSG_Li256ELb0ELb1EEENS1_19SingleTileSchedulerILb0ELb0ELb0ELi128EEEEEEEEEvNT_6ParamsE,"ax",@progbits
	.align	128
.text._ZN7cutlass13device_kernelIN5flash11enable_sm90INS1_16FlashAttnBwdSm90INS1_25CollectiveMainloopBwdSm90ILi2ELi2ELi2EN4cute5tupleIJNS5_1CILi1EEES8_S8_EEENS6_IJNS7_ILi64EEENS7_ILi128EEENS7_ILi96EEEEEENS_10bfloat16_tEfNS_4arch4Sm90ELb0ELb0ELb0ELb0ELb1ELb1ELb0ELb0ELi2ELi1ELi2ELi1ELb1EEENS1_24CollectiveEpilogueBwdGQAISD_fSG_Li256ELb0ELb1EEENS1_19SingleTileSchedulerILb0ELb0ELb0ELi128EEEEEEEEEvNT_6ParamsE:
        .type           _ZN7cutlass13device_kernelIN5flash11enable_sm90INS1_16FlashAttnBwdSm90INS1_25CollectiveMainloopBwdSm90ILi2ELi2ELi2EN4cute5tupleIJNS5_1CILi1EEES8_S8_EEENS6_IJNS7_ILi64EEENS7_ILi128EEENS7_ILi96EEEEEENS_10bfloat16_tEfNS_4arch4Sm90ELb0ELb0ELb0ELb0ELb1ELb1ELb0ELb0ELi2ELi1ELi2ELi1ELb1EEENS1_24CollectiveEpilogueBwdGQAISD_fSG_Li256ELb0ELb1EEENS1_19SingleTileSchedulerILb0ELb0ELb0ELi128EEEEEEEEEvNT_6ParamsE,@function
        .size           _ZN7cutlass13device_kernelIN5flash11enable_sm90INS1_16FlashAttnBwdSm90INS1_25CollectiveMainloopBwdSm90ILi2ELi2ELi2EN4cute5tupleIJNS5_1CILi1EEES8_S8_EEENS6_IJNS7_ILi64EEENS7_ILi128EEENS7_ILi96EEEEEENS_10bfloat16_tEfNS_4arch4Sm90ELb0ELb0ELb0ELb0ELb1ELb1ELb0ELb0ELi2ELi1ELi2ELi1ELb1EEENS1_24CollectiveEpilogueBwdGQAISD_fSG_Li256ELb0ELb1EEENS1_19SingleTileSchedulerILb0ELb0ELb0ELi128EEEEEEEEEvNT_6ParamsE,(.L_x_6578 - _ZN7cutlass13device_kernelIN5flash11enable_sm90INS1_16FlashAttnBwdSm90INS1_25CollectiveMainloopBwdSm90ILi2ELi2ELi2EN4cute5tupleIJNS5_1CILi1EEES8_S8_EEENS6_IJNS7_ILi64EEENS7_ILi128EEENS7_ILi96EEEEEENS_10bfloat16_tEfNS_4arch4Sm90ELb0ELb0ELb0ELb0ELb1ELb1ELb0ELb0ELi2ELi1ELi2ELi1ELb1EEENS1_24CollectiveEpilogueBwdGQAISD_fSG_Li256ELb0ELb1EEENS1_19SingleTileSchedulerILb0ELb0ELb0ELi128EEEEEEEEEvNT_6ParamsE)
        .other          _ZN7cutlass13device_kernelIN5flash11enable_sm90INS1_16FlashAttnBwdSm90INS1_25CollectiveMainloopBwdSm90ILi2ELi2ELi2EN4cute5tupleIJNS5_1CILi1EEES8_S8_EEENS6_IJNS7_ILi64EEENS7_ILi128EEENS7_ILi96EEEEEENS_10bfloat16_tEfNS_4arch4Sm90ELb0ELb0ELb0ELb0ELb1ELb1ELb0ELb0ELi2ELi1ELi2ELi1ELb1EEENS1_24CollectiveEpilogueBwdGQAISD_fSG_Li256ELb0ELb1EEENS1_19SingleTileSchedulerILb0ELb0ELb0ELi128EEEEEEEEEvNT_6ParamsE,@"STO_CUDA_ENTRY STV_DEFAULT"
_ZN7cutlass13device_kernelIN5flash11enable_sm90INS1_16FlashAttnBwdSm90INS1_25CollectiveMainloopBwdSm90ILi2ELi2ELi2EN4cute5tupleIJNS5_1CILi1EEES8_S8_EEENS6_IJNS7_ILi64EEENS7_ILi128EEENS7_ILi96EEEEEENS_10bfloat16_tEfNS_4arch4Sm90ELb0ELb0ELb0ELb0ELb1ELb1ELb0ELb0ELi2ELi1ELi2ELi1ELb1EEENS1_24CollectiveEpilogueBwdGQAISD_fSG_Li256ELb0ELb1EEENS1_19SingleTileSchedulerILb0ELb0ELb0ELi128EEEEEEEEEvNT_6ParamsE:
        /* <DEDUP_REMOVED lines=23> */
.L_x_3587:
[----:B------:R-:W-:Y:S05]  /*0170*/  BSYNC B0 ;  /* 0x0000000000007941 */ /* 0x000fea0003800000 */
.L_x_3586:
        /* <DEDUP_REMOVED lines=37> */
.L_x_3588:
        /* <DEDUP_REMOVED lines=22> */
.L_x_3589:
[----:B------:R-:W-:Y:S01]  /*0530*/  PLOP3.LUT P0, PT, PT, PT, UP0, 0x80, 0x0 ;  /* 0x000000000000781c */ /* 0x000fe20003f0f008 */
[----:B------:R-:W-:Y:S01]  /*0540*/  NOP ;  /* 0x0000000000007918 */ /* 0x000fe20000000000 */
[----:B------:R-:W-:Y:S01]  /*0550*/  ULDC.64 UR46, c[0x0][0x208] ;  /* 0x00008200002e7ab9 */ /* 0x000fe20000000a00 */
[----:B------:R-:W-:Y:S01]  /*0560*/  BSSY B6, `(.L_x_3590) ;  /* 0x00007de000067945 */ /* 0x000fe20003800000 */
[----:B-12-4-:R-:W-:Y:S09]  /*0570*/  BAR.SYNC.DEFER_BLOCKING 0x0 ;  /* 0x0000000000007b1d */ /* 0x016ff20000010000 */
[----:B------:R-:W-:Y:S05]  /*0580*/  @!P0 BRA `(.L_x_3591) ;  /* 0x0000004400bc8947 */ /* 0x000fea0003800000 */
.L_x_3592:
        /* <DEDUP_REMOVED lines=33> */
.L_x_3595:
        /* <DEDUP_REMOVED lines=15> */
.L_x_3594:
        /* <DEDUP_REMOVED lines=22> */
.L_x_3597:
        /* <DEDUP_REMOVED lines=15> */
.L_x_3596:
[----:B------:R-:W-:Y:S01]  /*0ae0*/  SHF.R.S32.HI R41, RZ, 0x1f, R22 ;  /* 0x0000001fff297819 */ /* 0x000fe20000011416 */
[----:B------:R-:W-:-:S03]  /*0af0*/  UMOV UR4, 0xffffffff ;  /* 0xffffffff00047882 */ /* 0x000fc60000000000 */
[----:B------:R-:W-:-:S04]  /*0b00*/  LEA.HI R0, R41, R22, RZ, 0x7 ;  /* 0x0000001629007211 */ /* 0x000fc800078f38ff */
[----:B------:R-:W-:Y:S01]  /*0b10*/  SHF.R.S32.HI R16, RZ, 0x7, R0 ;  /* 0x00000007ff107819 */ /* 0x000fe20000011400 */
[----:B------:R-:W-:Y:S06]  /*0b20*/  BRA.DIV UR4, `(.L_x_3598) ;  /* 0x0000007a040c7947 */ /* 0x000fec000b800000 */
[----:B------:R1:W2:Y:S02]  /*0b30*/  SHFL.IDX PT, R14, R16, RZ, 0x1f ;  /* 0x00001fff100e7589 */ /* 0x0002a400000e0000 */
.L_x_3696:
        /* <DEDUP_REMOVED lines=15> */
.L_x_3599:
        /* <DEDUP_REMOVED lines=19> */
.L_x_3601:
        /* <DEDUP_REMOVED lines=176> */
.L_x_3613:
[----:B------:R-:W-:-:S06]  /*1860*/  UISETP.NE.AND UP0, UPT, UR11, 0x3, UPT ;  /* 0x000000030b00788c */ /* 0x000fcc000bf05270 */
[----:B------:R-:W-:-:S13]  /*1870*/  PLOP3.LUT P0, PT, PT, PT, UP0, 0x80, 0x0 ;  /* 0x000000000000781c */ /* 0x000fda0003f0f008 */
[----:B-1----:R-:W-:Y:S05]  /*1880*/  @!P0 BRA `(.L_x_3603) ;  /* 0x0000000000048947 */ /* 0x002fea0003800000 */
[----:B------:R-:W-:Y:S01]  /*1890*/  BPT.TRAP 0x1 ;  /* 0x000000040000795c */ /* 0x000fe20000300000 */
.L_x_3603:
[----:B------:R-:W-:Y:S01]  /*18a0*/  R2UR UR8, R18 ;  /* 0x00000000120872ca */ /* 0x000fe200000e0000 */
[----:B------:R-:W-:-:S05]  /*18b0*/  IMAD.U32 R22, RZ, RZ, UR5 ;  /* 0x00000005ff167e24 */ /* 0x000fca000f8e00ff */
[----:B------:R-:W-:-:S07]  /*18c0*/  SHF.L.U32 R22, R22, 0x1f, RZ ;  /* 0x0000001f16167819 */ /* 0x000fce00000006ff */
[----:B------:R-:W-:-:S09]  /*18d0*/  ULEA UR8, UR6, UR8, 0x3 ;  /* 0x0000000806087291 */ /* 0x000fd2000f8e183f */
[----:B------:R2:W3:Y:S01]  /*18e0*/  SYNCS.PHASECHK.TRANS64.TRYWAIT P1, [UR8+0x26810], R22 ;  /* 0x02681016ff0075a7 */ /* 0x0004e20008020148 */
[----:B------:R-:W-:Y:S05]  /*18f0*/  @!P0 BRA `(.L_x_3604) ;  /* 0x0000000000048947 */ /* 0x000fea0003800000 */
[----:B------:R-:W-:Y:S01]  /*1900*/  BPT.TRAP 0x1 ;  /* 0x000000040000795c */ /* 0x000fe20000300000 */
.L_x_3604:
[----:B---3--:R-:W-:Y:S05]  /*1910*/  @P1 BRA `(.L_x_3605) ;  /* 0x0000000000081947 */ /* 0x008fea0003800000 */
[----:B------:R-:W3:Y:S02]  /*1920*/  SYNCS.PHASECHK.TRANS64.TRYWAIT P1, [UR8+0x26810], R22 ;  /* 0x02681016ff0075a7 */ /* 0x000ee40008020148 */
[----:B---3--:R-:W-:Y:S05]  /*1930*/  @!P1 BRA `(.L_x_3606) ;  /* 0x0000006800bc9947 */ /* 0x008fea0003800000 */
.L_x_3605:
        /* <DEDUP_REMOVED lines=67> */
.L_x_3607:
[----:B------:R1:W1:Y:S01]  /*1d70*/  SYNCS.PHASECHK.TRANS64.TRYWAIT P1, [UR8+0x26830], R22 ;  /* 0x02683016ff0075a7 */ /* 0x0002620008020148 */
[----:B------:R-:W-:Y:S05]  /*1d80*/  @!P0 BRA `(.L_x_3608) ;  /* 0x0000000000048947 */ /* 0x000fea0003800000 */
[----:B------:R-:W-:Y:S01]  /*1d90*/  BPT.TRAP 0x1 ;  /* 0x000000040000795c */ /* 0x000fe20000300000 */
.L_x_3608:
[----:B-1----:R-:W-:Y:S05]  /*1da0*/  @P1 BRA `(.L_x_3609) ;  /* 0x0000000000081947 */ /* 0x002fea0003800000 */
[----:B------:R-:W1:Y:S02]  /*1db0*/  SYNCS.PHASECHK.TRANS64.TRYWAIT P1, [UR8+0x26830], R22 ;  /* 0x02683016ff0075a7 */ /* 0x000e640008020148 */
[----:B-1----:R-:W-:Y:S05]  /*1dc0*/  @!P1 BRA `(.L_x_3610) ;  /* 0x0000006400b09947 */ /* 0x002fea0003800000 */
.L_x_3609:
        /* <DEDUP_REMOVED lines=8> */
[----:B--2---:R-:W-:Y:S02]  /*1e50*/  FSEL R22, R153, -INF , P2 ;  /* 0xff80000099167808 */ /* 0x004fe40001000000 */
        /* <DEDUP_REMOVED lines=12> */
[----:B------:R-:W-:Y:S01]  /*1f20*/  FFMA.FTZ R160, R157, UR13, -R14 ;  /* 0x0000000d9da07c23 */ /* 0x000fe2000801080e */
[----:B------:R-:W-:Y:S01]  /*1f30*/  FSEL R157, R164, -INF , P2 ;  /* 0xff800000a49d7808 */ /* 0x000fe20001000000 */
[----:B------:R-:W-:Y:S01]  /*1f40*/  ULOP3.LUT UR12, UR10, 0x10000, URZ, 0xfc, !UPT ;  /* 0x000100000a0c7892 */ /* 0x000fe2000f8efc3f */
[----:B------:R-:W-:Y:S01]  /*1f50*/  FSEL R156, R161, -INF , P2 ;  /* 0xff800000a19c7808 */ /* 0x000fe20001000000 */
[----:B------:R-:W1:Y:S01]  /*1f60*/  MUFU.EX2 R152, R152 ;  /* 0x0000009800987308 */ /* 0x000e620000000800 */
[----:B------:R-:W-:Y:S01]  /*1f70*/  ULOP3.LUT UR10, UR10, 0x1000000, URZ, 0xfc, !UPT ;  /* 0x010000000a0a7892 */ /* 0x000fe2000f8efc3f */
[----:B------:R-:W-:Y:S01]  /*1f80*/  FFMA.FTZ R164, R157, UR13, -R12 ;  /* 0x0000000d9da47c23 */ /* 0x000fe2000801080c */
[----:B------:R-:W-:Y:S01]  /*1f90*/  UIMAD UR12, UR6, 0x300, UR12 ;  /* 0x00000300060c78a4 */ /* 0x000fe2000f8e020c */
[----:B------:R-:W-:Y:S01]  /*1fa0*/  FSEL R157, R168, -INF , P2 ;  /* 0xff800000a89d7808 */ /* 0x000fe20001000000 */
[----:B------:R-:W-:Y:S01]  /*1fb0*/  FFMA.FTZ R208, R156, UR13, -R15 ;  /* 0x0000000d9cd07c23 */ /* 0x000fe2000801080f */
[----:B------:R-:W-:Y:S01]  /*1fc0*/  FSEL R156, R165, -INF , P2 ;  /* 0xff800000a59c7808 */ /* 0x000fe20001000000 */
[----:B------:R-:W-:Y:S01]  /*1fd0*/  UIMAD UR10, UR6, 0x300, UR10 ;  /* 0x00000300060a78a4 */ /* 0x000fe2000f8e020a */
[----:B------:R2:W-:Y:S02]  /*1fe0*/  MUFU.EX2 R161, R160 ;  /* 0x000000a000a17308 */ /* 0x0005e40000000800 */
[----:B------:R-:W-:Y:S01]  /*1ff0*/  UMOV UR14, UR12 ;  /* 0x0000000c000e7c82 */ /* 0x000fe20008000000 */
[----:B------:R-:W-:Y:S01]  /*2000*/  FFMA.FTZ R213, R156, UR13, -R13 ;  /* 0x0000000d9cd57c23 */ /* 0x000fe2000801080d */
[----:B------:R-:W-:Y:S01]  /*2010*/  HGMMA.64x64x16.F32.BF16 R120, R184, gdesc[UR12], RZ, !UPT, gsb0 ;  /* 0x00e0000cb8787df0 */ /* 0x000fe2000c0018ff */
[----:B------:R-:W-:Y:S01]  /*2020*/  UIADD3 UR14, UR12, 0x2, URZ ;  /* 0x000000020c0e7890 */ /* 0x000fe2000fffe03f */
[----:B------:R-:W-:Y:S01]  /*2030*/  FSEL R156, R169, -INF , P2 ;  /* 0xff800000a99c7808 */ /* 0x000fe20001000000 */
[----:B------:R-:W-:Y:S01]  /*2040*/  UMOV UR15, 0x80000020 ;  /* 0x80000020000f7882 */ /* 0x000fe20000000000 */
[----:B------:R-:W-:Y:S01]  /*2050*/  MUFU.EX2 R153, R153 ;  /* 0x0000009900997308 */ /* 0x000fe20000000800 */
[----:B--2---:R-:W-:Y:S01]  /*2060*/  FFMA.FTZ R160, R157, UR13, -R10 ;  /* 0x0000000d9da07c23 */ /* 0x004fe2000801080a */
[----:B------:R-:W-:Y:S01]  /*2070*/  FSEL R157, R172, -INF , P2 ;  /* 0xff800000ac9d7808 */ /* 0x000fe20001000000 */
[----:B------:R-:W-:Y:S01]  /*2080*/  FFMA.FTZ R165, R156, UR13, -R11 ;  /* 0x0000000d9ca57c23 */ /* 0x000fe2000801080b */
[----:B------:R-:W-:-:S03]  /*2090*/  FSEL R156, R173, -INF , P2 ;  /* 0xff800000ad9c7808 */ /* 0x000fc60001000000 */
[----:B------:R-:W-:Y:S01]  /*20a0*/  FFMA.FTZ R168, R157, UR13, -R4 ;  /* 0x0000000d9da87c23 */ /* 0x000fe20008010804 */
[----:B------:R-:W-:Y:S01]  /*20b0*/  FSEL R157, R154, -INF , P1 ;  /* 0xff8000009a9d7808 */ /* 0x000fe20000800000 */
[----:B------:R-:W-:Y:S01]  /*20c0*/  FFMA.FTZ R156, R156, UR13, -R5 ;  /* 0x0000000d9c9c7c23 */ /* 0x000fe20008010805 */
[----:B------:R-:W-:Y:S01]  /*20d0*/  FSEL R154, R155, -INF , P1 ;  /* 0xff8000009b9a7808 */ /* 0x000fe20000800000 */
[----:B------:R-:W2:Y:S01]  /*20e0*/  MUFU.EX2 R22, R22 ;  /* 0x0000001600167308 */ /* 0x000ea20000000800 */
[----:B------:R-:W-:Y:S01]  /*20f0*/  FSEL R155, R158, -INF , P1 ;  /* 0xff8000009e9b7808 */ /* 0x000fe20000800000 */
[----:B------:R-:W-:Y:S01]  /*2100*/  FFMA.FTZ R157, R157, UR13, -R210 ;  /* 0x0000000d9d9d7c23 */ /* 0x000fe200080108d2 */
[----:B------:R-:W-:Y:S01]  /*2110*/  FSEL R210, R177, -INF , P2 ;  /* 0xff800000b1d27808 */ /* 0x000fe20001000000 */
        /* <DEDUP_REMOVED lines=12> */
[----:B------:R5:W-:Y:S01]  /*21e0*/  MUFU.EX2 R172, R157 ;  /* 0x0000009d00ac7308 */ /* 0x000be20000000800 */
[----:B------:R-:W-:Y:S01]  /*21f0*/  FFMA.FTZ R15, R154, UR13, -R15 ;  /* 0x0000000d9a0f7c23 */ /* 0x000fe2000801080f */
        /* <DEDUP_REMOVED lines=17> */
[----:B------:R-:W-:Y:S01]  /*2310*/  FFMA.FTZ R8, R214, UR13, -R9 ;  /* 0x0000000dd6087c23 */ /* 0x000fe20008010809 */
[----:B------:R-:W-:Y:S01]  /*2320*/  FFMA.FTZ R167, R10, UR13, -R11 ;  /* 0x0000000d0aa77c23 */ /* 0x000fe2000801080b */
[----:B------:R-:W-:Y:S01]  /*2330*/  MUFU.EX2 R15, R15 ;  /* 0x0000000f000f7308 */ /* 0x000fe20000000800 */
[--C-:B------:R-:W-:Y:S01]  /*2340*/  FFMA.FTZ R178, R171, UR13, -R6.reuse ;  /* 0x0000000dabb27c23 */ /* 0x100fe20008010806 */
[----:B------:R-:W-:Y:S01]  /*2350*/  FFMA.FTZ R6, R181, UR13, -R6 ;  /* 0x0000000db5067c23 */ /* 0x000fe20008010806 */
[----:B------:R-:W-:-:S05]  /*2360*/  FFMA.FTZ R9, R182, UR13, -R9 ;  /* 0x0000000db6097c23 */ /* 0x000fca0008010809 */
[----:B------:R-:W3:Y:S08]  /*2370*/  MUFU.EX2 R173, R173 ;  /* 0x000000ad00ad7308 */ /* 0x000ef00000000800 */
        /* <DEDUP_REMOVED lines=14> */
[----:B------:R-:W3:Y:S08]  /*2460*/  MUFU.EX2 R162, R162 ;  /* 0x000000a200a27308 */ /* 0x000ef00000000800 */
        /* <DEDUP_REMOVED lines=11> */
[----:B------:R-:W-:Y:S08]  /*2520*/  MUFU.EX2 R6, R6 ;  /* 0x0000000600067308 */ /* 0x000ff00000000800 */
[----:B------:R-:W4:Y:S08]  /*2530*/  MUFU.EX2 R7, R210 ;  /* 0x000000d200077308 */ /* 0x000f300000000800 */
[----:B------:R-:W-:Y:S08]  /*2540*/  MUFU.EX2 R180, R180 ;  /* 0x000000b400b47308 */ /* 0x000ff00000000800 */
[----:B------:R-:W-:Y:S01]  /*2550*/  MUFU.EX2 R179, R179 ;  /* 0x000000b300b37308 */ /* 0x000fe20000000800 */
[----:B------:R-:W-:-:S02]  /*2560*/  WARPGROUP.DEPBAR.LE gsb0, 0x0 ;  /* 0x00008000000079c5 */ /* 0x000fc40000010000 */
        /* <DEDUP_REMOVED lines=18> */
[----:B------:R-:W2:Y:S04]  /*2690*/  LDS.64 R12, [R212+0x1e220] ;  /* 0x01e22000d40c7984 */ /* 0x000ea80000000a00 */
[----:B-----5:R-:W5:Y:S04]  /*26a0*/  LDS.64 R156, [R212+0x1e260] ;  /* 0x01e26000d49c7984 */ /* 0x020f680000000a00 */
[----:B------:R-:W3:Y:S04]  /*26b0*/  LDS.64 R4, [R212+0x1e280] ;  /* 0x01e28000d4047984 */ /* 0x000ee80000000a00 */
[----:B------:R-:W4:Y:S04]  /*26c0*/  LDS.64 R158, [R212+0x1e2a0] ;  /* 0x01e2a000d49e7984 */ /* 0x000f280000000a00 */
[----:B------:R-:W4:Y:S04]  /*26d0*/  LDS.64 R154, [R212+0x1e240] ;  /* 0x01e24000d49a7984 */ /* 0x000f280000000a00 */
[----:B------:R-:W4:Y:S04]  /*26e0*/  LDS.64 R176, [R212+0x1e2e0] ;  /* 0x01e2e000d4b07984 */ /* 0x000f280000000a00 */
[----:B------:R-:W4:Y:S01]  /*26f0*/  LDS.64 R170, [R212+0x1e2c0] ;  /* 0x01e2c000d4aa7984 */ /* 0x000f220000000a00 */
[--C-:B-1----:R-:W-:Y:S01]  /*2700*/  FADD.FTZ R181, R120, -R10.reuse ;  /* 0x8000000a78b57221 */ /* 0x102fe20000010000 */
[----:B------:R-:W-:Y:S01]  /*2710*/  FADD.FTZ R183, R122, -R10 ;  /* 0x8000000a7ab77221 */ /* 0x000fe20000010000 */
[--C-:B------:R-:W-:Y:S01]  /*2720*/  FADD.FTZ R120, R123, -R11.reuse ;  /* 0x8000000b7b787221 */ /* 0x100fe20000010000 */
[----:B------:R-:W-:Y:S01]  /*2730*/  FADD.FTZ R10, R121, -R11 ;  /* 0x8000000b790a7221 */ /* 0x000fe20000010000 */
[--C-:B--2---:R-:W-:Y:S01]  /*2740*/  FADD.FTZ R123, R126, -R12.reuse ;  /* 0x8000000c7e7b7221 */ /* 0x104fe20000010000 */
[----:B------:R-:W-:Y:S01]  /*2750*/  FADD.FTZ R121, R124, -R12 ;  /* 0x8000000c7c797221 */ /* 0x000fe20000010000 */
[--C-:B------:R-:W-:Y:S01]  /*2760*/  FADD.FTZ R12, R125, -R13.reuse ;  /* 0x8000000d7d0c7221 */ /* 0x100fe20000010000 */
[----:B------:R-:W-:Y:S01]  /*2770*/  FADD.FTZ R122, R127, -R13 ;  /* 0x8000000d7f7a7221 */ /* 0x000fe20000010000 */
[----:B-----5:R-:W-:Y:S01]  /*2780*/  FADD.FTZ R126, R133, -R157 ;  /* 0x8000009d857e7221 */ /* 0x020fe20000010000 */
[--C-:B------:R-:W-:Y:S01]  /*2790*/  FADD.FTZ R125, R132, -R156.reuse ;  /* 0x8000009c847d7221 */ /* 0x100fe20000010000 */
[----:B------:R-:W-:Y:S01]  /*27a0*/  FADD.FTZ R127, R134, -R156 ;  /* 0x8000009c867f7221 */ /* 0x000fe20000010000 */
[----:B------:R-:W-:Y:S01]  /*27b0*/  FMUL.FTZ R156, R152, R181 ;  /* 0x000000b5989c7220 */ /* 0x000fe20000410000 */
[----:B---3--:R-:W-:Y:S01]  /*27c0*/  FADD.FTZ R133, R136, -R4 ;  /* 0x8000000488857221 */ /* 0x008fe20000010000 */
[----:B------:R-:W1:Y:S01]  /*27d0*/  MUFU.EX2 R11, R216 ;  /* 0x000000d8000b7308 */ /* 0x000e620000000800 */
[----:B------:R-:W-:Y:S01]  /*27e0*/  FADD.FTZ R134, R137, -R5 ;  /* 0x8000000589867221 */ /* 0x000fe20000010000 */
[----:B------:R-:W-:Y:S01]  /*27f0*/  FMUL.FTZ R121, R22, R121 ;  /* 0x0000007916797220 */ /* 0x000fe20000410000 */
[--C-:B----4-:R-:W-:Y:S01]  /*2800*/  FADD.FTZ R136, R143, -R159.reuse ;  /* 0x8000009f8f887221 */ /* 0x110fe20000010000 */
[----:B------:R-:W-:Y:S01]  /*2810*/  FMUL.FTZ R143, R153, R10 ;  /* 0x0000000a998f7220 */ /* 0x000fe20000410000 */
[----:B------:R-:W-:Y:S01]  /*2820*/  FADD.FTZ R132, R141, -R159 ;  /* 0x8000009f8d847221 */ /* 0x000fe20000010000 */
[----:B------:R-:W-:Y:S01]  /*2830*/  FMUL.FTZ R10, R173, R120 ;  /* 0x00000078ad0a7220 */ /* 0x000fe20000410000 */
[----:B------:R-:W-:Y:S01]  /*2840*/  FADD.FTZ R13, R130, -R154 ;  /* 0x8000009a820d7221 */ /* 0x000fe20000010000 */
[----:B------:R-:W-:Y:S01]  /*2850*/  FADD.FTZ R124, R131, -R155 ;  /* 0x8000009b837c7221 */ /* 0x000fe20000010000 */
[----:B------:R-:W-:Y:S01]  /*2860*/  F2FP.BF16.F32.PACK_AB R156, R143, R156 ;  /* 0x0000009c8f9c723e */ /* 0x000fe200000010ff */
[----:B------:R-:W-:Y:S01]  /*2870*/  FADD.FTZ R131, R138, -R4 ;  /* 0x800000048a837221 */ /* 0x000fe20000010000 */
[----:B------:R-:W2:Y:S01]  /*2880*/  MUFU.EX2 R143, R8 ;  /* 0x00000008008f7308 */ /* 0x000ea20000000800 */
[----:B------:R-:W-:Y:S01]  /*2890*/  FADD.FTZ R4, R139, -R5 ;  /* 0x800000058b047221 */ /* 0x000fe20000010000 */
[----:B------:R-:W-:Y:S01]  /*28a0*/  FADD.FTZ R5, R140, -R158 ;  /* 0x8000009e8c057221 */ /* 0x000fe20000010000 */
[----:B------:R-:W-:Y:S01]  /*28b0*/  FMUL.FTZ R13, R14, R13 ;  /* 0x0000000d0e0d7220 */ /* 0x000fe20000410000 */
[----:B------:R-:W-:Y:S01]  /*28c0*/  FMUL.FTZ R124, R15, R124 ;  /* 0x0000007c0f7c7220 */ /* 0x000fe20000410000 */
[----:B------:R-:W-:Y:S01]  /*28d0*/  F2FP.BF16.F32.PACK_AB R120, R153, R152 ;  /* 0x000000989978723e */ /* 0x000fe200000010ff */
[----:B------:R-:W-:Y:S01]  /*28e0*/  FMUL.FTZ R5, R168, R5 ;  /* 0x00000005a8057220 */ /* 0x000fe20000410000 */
[----:B------:R-:W-:Y:S01]  /*28f0*/  FMUL.FTZ R132, R169, R132 ;  /* 0x00000084a9847220 */ /* 0x000fe20000410000 */
[----:B------:R-:W3:Y:S01]  /*2900*/  MUFU.EX2 R8, R9 ;  /* 0x0000000900087308 */ /* 0x000ee20000000800 */
[----:B------:R-:W-:Y:S01]  /*2910*/  FADD.FTZ R130, R135, -R157 ;  /* 0x8000009d87827221 */ /* 0x000fe20000010000 */
[----:B------:R-:W-:Y:S01]  /*2920*/  F2FP.BF16.F32.PACK_AB R153, R124, R13 ;  /* 0x0000000d7c99723e */ /* 0x000fe200000010ff */
[----:B------:R-:W-:Y:S01]  /*2930*/  FADD.FTZ R128, R128, -R154 ;  /* 0x8000009a80807221 */ /* 0x000fe20000010000 */
[----:B------:R-:W-:Y:S01]  /*2940*/  FADD.FTZ R129, R129, -R155 ;  /* 0x8000009b81817221 */ /* 0x000fe20000010000 */
[----:B------:R-:W-:Y:S01]  /*2950*/  FADD.FTZ R135, R142, -R158 ;  /* 0x8000009e8e877221 */ /* 0x000fe20000010000 */
[----:B------:R-:W-:Y:S01]  /*2960*/  FMUL.FTZ R131, R166, R131 ;  /* 0x00000083a6837220 */ /* 0x000fe20000410000 */
[----:B------:R-:W-:Y:S01]  /*2970*/  FMUL.FTZ R4, R167, R4 ;  /* 0x00000004a7047220 */ /* 0x000fe20000410000 */
[----:B------:R-:W-:-:S02]  /*2980*/  IMAD.U32 R13, RZ, RZ, UR6 ;  /* 0x00000006ff0d7e24 */ /* 0x000fc4000f8e00ff */
[----:B------:R-:W-:Y:S01]  /*2990*/  FADD.FTZ R141, R148, -R176 ;  /* 0x800000b0948d7221 */ /* 0x000fe20000010000 */
[----:B------:R-:W-:Y:S01]  /*29a0*/  FADD.FTZ R142, R149, -R177 ;  /* 0x800000b1958e7221 */ /* 0x000fe20000010000 */
[--C-:B------:R-:W-:Y:S01]  /*29b0*/  FADD.FTZ R139, R144, -R170.reuse ;  /* 0x800000aa908b7221 */ /* 0x100fe20000010000 */
        /* <DEDUP_REMOVED lines=25> */
[----:B-1----:R-:W-:Y:S01]  /*2b50*/  FMUL.FTZ R138, R11, R138 ;  /* 0x0000008a0b8a7220 */ /* 0x002fe20000410000 */
[----:B------:R-:W-:Y:S01]  /*2b60*/  FMUL.FTZ R141, R180, R141 ;  /* 0x0000008db48d7220 */ /* 0x000fe20000410000 */
[----:B--2---:R-:W-:Y:S01]  /*2b70*/  FMUL.FTZ R142, R143, R142 ;  /* 0x0000008e8f8e7220 */ /* 0x004fe20000410000 */
[----:B------:R-:W-:Y:S01]  /*2b80*/  FMUL.FTZ R147, R179, R176 ;  /* 0x000000b0b3937220 */ /* 0x000fe20000410000 */
[----:B---3--:R-:W-:Y:S01]  /*2b90*/  FMUL.FTZ R4, R8, R177 ;  /* 0x000000b108047220 */ /* 0x008fe20000410000 */
[----:B------:R-:W-:Y:S01]  /*2ba0*/  F2FP.BF16.F32.PACK_AB R157, R10, R157 ;  /* 0x0000009d0a9d723e */ /* 0x000fe200000010ff */
[----:B------:R-:W-:Y:S01]  /*2bb0*/  IMAD R5, R5, 0x2, R18 ;  /* 0x0000000205057824 */ /* 0x000fe200078e0212 */
[----:B------:R-:W-:-:S02]  /*2bc0*/  F2FP.BF16.F32.PACK_AB R158, R12, R121 ;  /* 0x000000790c9e723e */ /* 0x000fc400000010ff */
[----:B------:R-:W-:Y:S02]  /*2bd0*/  F2FP.BF16.F32.PACK_AB R159, R122, R123 ;  /* 0x0000007b7a9f723e */ /* 0x000fe400000010ff */
[----:B------:R-:W-:Y:S02]  /*2be0*/  F2FP.BF16.F32.PACK_AB R152, R129, R128 ;  /* 0x000000808198723e */ /* 0x000fe400000010ff */
[----:B------:R-:W-:Y:S01]  /*2bf0*/  F2FP.BF16.F32.PACK_AB R154, R126, R125 ;  /* 0x0000007d7e9a723e */ /* 0x000fe200000010ff */
[----:B------:R1:W-:Y:S01]  /*2c00*/  STSM.16.MT88.4 [R5+0x1e800], R156 ;  /* 0x01e8009c05007844 */ /* 0x0003e20000004200 */
[----:B------:R-:W-:Y:S02]  /*2c10*/  F2FP.BF16.F32.PACK_AB R155, R130, R127 ;  /* 0x0000007f829b723e */ /* 0x000fe400000010ff */
[----:B------:R-:W-:Y:S02]  /*2c20*/  F2FP.BF16.F32.PACK_AB R148, R134, R133 ;  /* 0x000000858694723e */ /* 0x000fe400000010ff */
[----:B------:R-:W-:Y:S01]  /*2c30*/  F2FP.BF16.F32.PACK_AB R151, R136, R135 ;  /* 0x000000878897723e */ /* 0x000fe200000010ff */
[----:B------:R1:W-:Y:S01]  /*2c40*/  STSM.16.MT88.4 [R5+0x1f000], R152 ;  /* 0x01f0009805007844 */ /* 0x0003e20000004200 */
[----:B------:R-:W-:-:S02]  /*2c50*/  F2FP.BF16.F32.PACK_AB R144, R140, R139 ;  /* 0x0000008b8c90723e */ /* 0x000fc400000010ff */
[----:B------:R-:W-:Y:S01]  /*2c60*/  F2FP.BF16.F32.PACK_AB R145, R138, R137 ;  /* 0x000000898a91723e */ /* 0x000fe200000010ff */
[----:B------:R1:W-:Y:S01]  /*2c70*/  STSM.16.MT88.4 [R5+0x1f800], R148 ;  /* 0x01f8009405007844 */ /* 0x0003e20000004200 */
[----:B------:R-:W-:Y:S02]  /*2c80*/  F2FP.BF16.F32.PACK_AB R146, R142, R141 ;  /* 0x0000008d8e92723e */ /* 0x000fe400000010ff */
[----:B------:R-:W-:Y:S01]  /*2c90*/  F2FP.BF16.F32.PACK_AB R147, R4, R147 ;  /* 0x000000930493723e */ /* 0x000fe200000010ff */
[----:B------:R-:W-:Y:S01]  /*2ca0*/  IMAD R4, R209, 0x1000, R18 ;  /* 0x00001000d1047824 */ /* 0x000fe200078e0212 */
[----:B------:R-:W-:Y:S02]  /*2cb0*/  F2FP.BF16.F32.PACK_AB R121, R173, R172 ;  /* 0x000000acad79723e */ /* 0x000fe400000010ff */
[----:B------:R-:W-:Y:S01]  /*2cc0*/  F2FP.BF16.F32.PACK_AB R122, R215, R22 ;  /* 0x00000016d77a723e */ /* 0x000fe200000010ff */
[----:B------:R1:W-:Y:S01]  /*2cd0*/  STSM.16.MT88.4 [R5+0x20000], R144 ;  /* 0x0200009005007844 */ /* 0x0003e20000004200 */
[----:B------:R-:W-:-:S02]  /*2ce0*/  F2FP.BF16.F32.PACK_AB R123, R21, R20 ;  /* 0x00000014157b723e */ /* 0x000fc400000010ff */
        /* <DEDUP_REMOVED lines=9> */
[----:B------:R-:W-:Y:S01]  /*2d80*/  F2FP.BF16.F32.PACK_AB R179, R8, R179 ;  /* 0x000000b308b3723e */ /* 0x000fe200000010ff */
[----:B------:R-:W-:-:S02]  /*2d90*/  WARPGROUP.DEPBAR.LE gsb0, 0x0 ;  /* 0x00008000000079c5 */ /* 0x000fc40000010000 */
[----:B------:R-:W-:Y:S02]  /*2da0*/  F2FP.BF16.F32.PACK_AB R120, R208, R161 ;  /* 0x000000a1d078723e */ /* 0x000fe400000010ff */
[----:B------:R-:W-:Y:S02]  /*2db0*/  F2FP.BF16.F32.PACK_AB R121, R15, R14 ;  /* 0x0000000e0f79723e */ /* 0x000fe400000010ff */
[----:B------:R-:W-:Y:S02]  /*2dc0*/  F2FP.BF16.F32.PACK_AB R122, R213, R164 ;  /* 0x000000a4d57a723e */ /* 0x000fe400000010ff */
[----:B------:R-:W-:Y:S02]  /*2dd0*/  F2FP.BF16.F32.PACK_AB R123, R163, R162 ;  /* 0x000000a2a37b723e */ /* 0x000fe400000010ff */
[----:B------:R-:W-:Y:S02]  /*2de0*/  F2FP.BF16.F32.PACK_AB R161, R167, R166 ;  /* 0x000000a6a7a1723e */ /* 0x000fe400000010ff */
[----:B------:R-:W-:Y:S01]  /*2df0*/  WARPGROUP.ARRIVE ;  /* 0x00000000000079c5 */ /* 0x000fe20000000000 */
[----:B------:R-:W-:-:S02]  /*2e00*/  F2FP.BF16.F32.PACK_AB R162, R169, R168 ;  /* 0x000000a8a9a2723e */ /* 0x000fc400000010ff */
[----:B------:R-:W-:-:S03]  /*2e10*/  F2FP.BF16.F32.PACK_AB R163, R175, R174 ;  /* 0x000000aeafa3723e */ /* 0x000fc600000010ff */
[----:B------:R-:W-:Y:S01]  /*2e20*/  HGMMA.64x96x16.F32.BF16 R24, R120, gdesc[UR12].tnspB, R24, gsb0 ;  /* 0x4160000c78187df0 */ /* 0x000fe20008001818 */
[----:B------:R-:W-:Y:S01]  /*2e30*/  UMOV UR14, UR12 ;  /* 0x0000000c000e7c82 */ /* 0x000fe20008000000 */
[----:B------:R-:W-:Y:S01]  /*2e40*/  UMOV UR15, 0x80000020 ;  /* 0x80000020000f7882 */ /* 0x000fe20000000000 */
[----:B------:R-:W-:-:S13]  /*2e50*/  R2UR UR12, R19 ;  /* 0x00000000130c72ca */ /* 0x000fda00000e0000 */
[----:B------:R-:W-:-:S04]  /*2e60*/  USHF.R.U32.HI UR12, URZ, 0x4, UR12 ;  /* 0x000000043f0c7899 */ /* 0x000fc8000801160c */
[----:B------:R-:W-:-:S04]  /*2e70*/  ULOP3.LUT UR12, UR12, 0x3fff, URZ, 0xc0, !UPT ;  /* 0x00003fff0c0c7892 */ /* 0x000fc8000f8ec03f */
[----:B------:R-:W-:Y:S01]  /*2e80*/  ULOP3.LUT UR16, UR12, 0x10000, URZ, 0xfc, !UPT ;  /* 0x000100000c107892 */ /* 0x000fe2000f8efc3f */
[----:B------:R-:W-:Y:S02]  /*2e90*/  WARPGROUP.DEPBAR.LE gsb0, 0x0 ;  /* 0x00008000000079c5 */ /* 0x000fe40000010000 */
[----:B------:R-:W-:-:S06]  /*2ea0*/  WARPGROUP.ARRIVE ;  /* 0x00000000000079c5 */ /* 0x000fcc0000000000 */
[----:B------:R-:W-:Y:S01]  /*2eb0*/  HGMMA.64x96x16.F32.BF16 R24, R160, gdesc[UR12].tnspB, R24, gsb0 ;  /* 0x4160000ca0187df0 */ /* 0x000fe20008001818 */
[----:B------:R-:W-:-:S13]  /*2ec0*/  R2UR UR14, R4 ;  /* 0x00000000040e72ca */ /* 0x000fda00000e0000 */
[----:B------:R-:W-:Y:S02]  /*2ed0*/  USHF.R.U32.HI UR15, URZ, 0x4, UR14 ;  /* 0x000000043f0f7899 */ /* 0x000fe4000801160e */
[----:B------:R-:W-:Y:S02]  /*2ee0*/  UIADD3 UR14, UR10, 0xc0, URZ ;  /* 0x000000c00a0e7890 */ /* 0x000fe4000fffe03f */
[----:B------:R-:W-:Y:S02]  /*2ef0*/  ULOP3.LUT UR12, UR15, 0x3fff, URZ, 0xc0, !UPT ;  /* 0x00003fff0f0c7892 */ /* 0x000fe4000f8ec03f */
[----:B------:R-:W-:Y:S02]  /*2f00*/  ULEA UR10, UR6, UR16, 0xa ;  /* 0x00000010060a7291 */ /* 0x000fe4000f8e503f */
[----:B------:R-:W-:Y:S01]  /*2f10*/  UIADD3 UR15, UR12, 0x200, URZ ;  /* 0x000002000c0f7890 */ /* 0x000fe2000fffe03f */
[----:B------:R-:W-:Y:S01]  /*2f20*/  UMOV UR18, UR14 ;  /* 0x0000000e00127c82 */ /* 0x000fe20008000000 */
[----:B------:R-:W-:-:S03]  /*2f30*/  UIADD3 UR14, UR12, 0x400, URZ ;  /* 0x000004000c0e7890 */ /* 0x000fc6000fffe03f */
        /* <DEDUP_REMOVED lines=162> */
.L_x_3611:
        /* <DEDUP_REMOVED lines=48> */
.L_x_3612:
        /* <DEDUP_REMOVED lines=16> */
.L_x_3602:
        /* <DEDUP_REMOVED lines=126> */
.L_x_3616:
[----:B------:R-:W2:Y:S04]  /*4540*/  LDG.E.STRONG.GPU R0, desc[UR46][R2.64] ;  /* 0x0000002e02007981 */ /* 0x000ea8000c1ef900 */
[----:B--2---:R-:W-:Y:S01]  /*4550*/  CCTL.IVALL ;  /* 0x00000000ff00798f */ /* 0x004fe20002000000 */
[----:B------:R-:W-:Y:S05]  /*4560*/  YIELD ;  /* 0x0000000000007946 */ /* 0x000fea0003800000 */
[----:B------:R-:W-:-:S13]  /*4570*/  ISETP.NE.AND P0, PT, R0, UR6, PT ;  /* 0x0000000600007c0c */ /* 0x000fda000bf05270 */
[----:B------:R-:W-:Y:S05]  /*4580*/  @P0 BRA `(.L_x_3616) ;  /* 0xfffffffc00ec0947 */ /* 0x000fea000383ffff */
.L_x_3615:
[----:B------:R-:W-:Y:S05]  /*4590*/  BSYNC B0 ;  /* 0x0000000000007941 */ /* 0x000fea0003800000 */
.L_x_3614:
[----:B------:R-:W-:-:S03]  /*45a0*/  UMOV UR4, 0xffffffff ;  /* 0xffffffff00047882 */ /* 0x000fc60000000000 */
[----:B------:R-:W-:Y:S05]  /*45b0*/  BRA.DIV UR4, `(.L_x_3617) ;  /* 0x0000003e04cc7947 */ /* 0x000fea000b800000 */
[----:B------:R-:W-:Y:S01]  /*45c0*/  NOP ;  /* 0x0000000000007918 */ /* 0x000fe20000000000 */
.L_x_3699:
        /* <DEDUP_REMOVED lines=16> */
.L_x_3620:
[----:B------:R-:W-:Y:S01]  /*46d0*/  @P0 ELECT P2, URZ, PT ;  /* 0x00000000003f082f */ /* 0x000fe20003840000 */
[----:B------:R2:W-:-:S12]  /*46e0*/  UBLKRED.G.S.ADD.F32.RN [UR4], [UR7], UR8, desc[UR10] ;  /* 0x00000a04070073bb */ /* 0x0005d800080a1408 */
[----:B------:R-:W-:Y:S02]  /*46f0*/  @P2 PLOP3.LUT P0, PT, P2, PT, PT, 0x8, 0x0 ;  /* 0x000000000000281c */ /* 0x000fe4000170e170 */
[----:B------:R-:W-:-:S11]  /*4700*/  PLOP3.LUT P2, PT, PT, PT, PT, 0x8, 0x0 ;  /* 0x000000000000781c */ /* 0x000fd60003f4e170 */
[----:B--2---:R-:W-:Y:S05]  /*4710*/  @P0 BRA.U.ANY `(.L_x_3620) ;  /* 0xfffffffd00ec0947 */ /* 0x004fea000393ffff */
[----:B------:R0:W-:Y:S01]  /*4720*/  UTMACMDFLUSH ;  /* 0x00000000000079b7 */ /* 0x0001e20000000000 */
[----:B------:R-:W-:-:S04]  /*4730*/  DEPBAR.LE SB0, 0x0 ;  /* 0x000080000000791a */ /* 0x000fc80000000000 */
.L_x_3619:
[----:B------:R-:W-:Y:S05]  /*4740*/  BSYNC B0 ;  /* 0x0000000000007941 */ /* 0x000fea0003800000 */
.L_x_3618:
        /* <DEDUP_REMOVED lines=14> */
.L_x_3622:
[----:B------:R-:W-:Y:S05]  /*4830*/  BSYNC B0 ;  /* 0x0000000000007941 */ /* 0x000fea0003800000 */
.L_x_3621:
        /* <DEDUP_REMOVED lines=20> */
.L_x_3625:
[----:B------:R-:W3:Y:S04]  /*4980*/  LDG.E.STRONG.GPU R0, desc[UR46][R2.64] ;  /* 0x0000002e02007981 */ /* 0x000ee8000c1ef900 */
[----:B---3--:R-:W-:Y:S01]  /*4990*/  CCTL.IVALL ;  /* 0x00000000ff00798f */ /* 0x008fe20002000000 */
[----:B------:R-:W-:Y:S05]  /*49a0*/  YIELD ;  /* 0x0000000000007946 */ /* 0x000fea0003800000 */
[----:B------:R-:W-:-:S13]  /*49b0*/  ISETP.NE.AND P0, PT, R0, UR6, PT ;  /* 0x0000000600007c0c */ /* 0x000fda000bf05270 */
[----:B------:R-:W-:Y:S05]  /*49c0*/  @P0 BRA `(.L_x_3625) ;  /* 0xfffffffc00ec0947 */ /* 0x000fea000383ffff */
.L_x_3624:
[----:B------:R-:W-:Y:S05]  /*49d0*/  BSYNC B0 ;  /* 0x0000000000007941 */ /* 0x000fea0003800000 */
.L_x_3623:
[----:B------:R-:W-:-:S03]  /*49e0*/  UMOV UR4, 0xffffffff ;  /* 0xffffffff00047882 */ /* 0x000fc60000000000 */
[----:B------:R-:W-:Y:S05]  /*49f0*/  BRA.DIV UR4, `(.L_x_3626) ;  /* 0x0000003a04d87947 */ /* 0x000fea000b800000 */
[----:B------:R-:W-:Y:S01]  /*4a00*/  NOP ;  /* 0x0000000000007918 */ /* 0x000fe20000000000 */
.L_x_3702:
        /* <DEDUP_REMOVED lines=17> */
.L_x_3629:
[----:B------:R-:W-:Y:S01]  /*4b20*/  @P0 ELECT P2, URZ, PT ;  /* 0x00000000003f082f */ /* 0x000fe20003840000 */
[----:B------:R3:W-:-:S12]  /*4b30*/  UBLKRED.G.S.ADD.F32.RN [UR4], [UR7], UR8, desc[UR10] ;  /* 0x00000a04070073bb */ /* 0x0007d800080a1408 */
[----:B------:R-:W-:Y:S02]  /*4b40*/  @P2 PLOP3.LUT P0, PT, P2, PT, PT, 0x8, 0x0 ;  /* 0x000000000000281c */ /* 0x000fe4000170e170 */
[----:B------:R-:W-:-:S11]  /*4b50*/  PLOP3.LUT P2, PT, PT, PT, PT, 0x8, 0x0 ;  /* 0x000000000000781c */ /* 0x000fd60003f4e170 */
[----:B---3--:R-:W-:Y:S05]  /*4b60*/  @P0 BRA.U.ANY `(.L_x_3629) ;  /* 0xfffffffd00ec0947 */ /* 0x008fea000393ffff */
[----:B------:R0:W-:Y:S01]  /*4b70*/  UTMACMDFLUSH ;  /* 0x00000000000079b7 */ /* 0x0001e20000000000 */
[----:B------:R-:W-:-:S04]  /*4b80*/  DEPBAR.LE SB0, 0x0 ;  /* 0x000080000000791a */ /* 0x000fc80000000000 */
.L_x_3628:
[----:B------:R-:W-:Y:S05]  /*4b90*/  BSYNC B0 ;  /* 0x0000000000007941 */ /* 0x000fea0003800000 */
.L_x_3627:
        /* <DEDUP_REMOVED lines=14> */
.L_x_3591:
        /* <DEDUP_REMOVED lines=62> */
.L_x_3656:
        /* <DEDUP_REMOVED lines=17> */
.L_x_3634:
[----:B------:R-:W2:Y:S04]  /*5170*/  LDG.E.STRONG.GPU R4, desc[UR46][R2.64] ;  /* 0x0000002e02047981 */ /* 0x000ea8000c1ef900 */
[----:B--2---:R-:W-:Y:S01]  /*5180*/  CCTL.IVALL ;  /* 0x00000000ff00798f */ /* 0x004fe20002000000 */
[----:B------:R-:W-:Y:S05]  /*5190*/  YIELD ;  /* 0x0000000000007946 */ /* 0x000fea0003800000 */
[----:B------:R-:W-:-:S13]  /*51a0*/  ISETP.NE.AND P3, PT, R4, UR27, PT ;  /* 0x0000001b04007c0c */ /* 0x000fda000bf65270 */
[----:B------:R-:W-:Y:S05]  /*51b0*/  @P3 BRA `(.L_x_3634) ;  /* 0xfffffffc00ec3947 */ /* 0x000fea000383ffff */
.L_x_3633:
[----:B------:R-:W-:Y:S05]  /*51c0*/  BSYNC B0 ;  /* 0x0000000000007941 */ /* 0x000fea0003800000 */
.L_x_3632:
[----:B------:R-:W-:-:S03]  /*51d0*/  UMOV UR16, 0xffffffff ;  /* 0xffffffff00107882 */ /* 0x000fc60000000000 */
[----:B------:R-:W-:Y:S05]  /*51e0*/  BRA.DIV UR16, `(.L_x_3635) ;  /* 0x0000003210f87947 */ /* 0x000fea000b800000 */
[----:B------:R-:W-:Y:S01]  /*51f0*/  NOP ;  /* 0x0000000000007918 */ /* 0x000fe20000000000 */
.L_x_3705:
        /* <DEDUP_REMOVED lines=19> */
.L_x_3637:
[----:B------:R-:W-:Y:S05]  /*5330*/  BSYNC B0 ;  /* 0x0000000000007941 */ /* 0x000fea0003800000 */
.L_x_3636:
        /* <DEDUP_REMOVED lines=13> */
.L_x_3639:
[----:B------:R-:W-:Y:S05]  /*5410*/  BSYNC B0 ;  /* 0x0000000000007941 */ /* 0x000fea0003800000 */
.L_x_3638:
[----:B------:R-:W-:Y:S06]  /*5420*/  BAR.ARV 0xa, 0xa0 ;  /* 0x0282800000007b1d */ /* 0x000fec0000002000 */
[----:B------:R-:W-:Y:S04]  /*5430*/  BSSY B0, `(.L_x_3640) ;  /* 0x0000003000007945 */ /* 0x000fe80003800000 */
[----:B------:R-:W-:Y:S05]  /*5440*/  @!P0 BRA `(.L_x_3641) ;  /* 0x0000000000048947 */ /* 0x000fea0003800000 */
[----:B------:R-:W-:-:S04]  /*5450*/  DEPBAR.LE SB0, 0x0 ;  /* 0x000080000000791a */ /* 0x000fc80000000000 */
.L_x_3641:
[----:B------:R-:W-:Y:S05]  /*5460*/  BSYNC B0 ;  /* 0x0000000000007941 */ /* 0x000fea0003800000 */
.L_x_3640:
        /* <DEDUP_REMOVED lines=19> */
.L_x_3643:
[----:B------:R-:W-:Y:S05]  /*55a0*/  BSYNC B0 ;  /* 0x0000000000007941 */ /* 0x000fea0003800000 */
.L_x_3642:
        /* <DEDUP_REMOVED lines=9> */
.L_x_3646:
[----:B------:R-:W2:Y:S04]  /*5640*/  LDG.E.STRONG.GPU R4, desc[UR46][R2.64] ;  /* 0x0000002e02047981 */ /* 0x000ea8000c1ef900 */
[----:B--2---:R-:W-:Y:S01]  /*5650*/  CCTL.IVALL ;  /* 0x00000000ff00798f */ /* 0x004fe20002000000 */
[----:B------:R-:W-:Y:S05]  /*5660*/  YIELD ;  /* 0x0000000000007946 */ /* 0x000fea0003800000 */
[----:B------:R-:W-:-:S13]  /*5670*/  ISETP.NE.AND P3, PT, R4, UR27, PT ;  /* 0x0000001b04007c0c */ /* 0x000fda000bf65270 */
[----:B------:R-:W-:Y:S05]  /*5680*/  @P3 BRA `(.L_x_3646) ;  /* 0xfffffffc00ec3947 */ /* 0x000fea000383ffff */
.L_x_3645:
[----:B------:R-:W-:Y:S05]  /*5690*/  BSYNC B0 ;  /* 0x0000000000007941 */ /* 0x000fea0003800000 */
.L_x_3644:
[----:B------:R-:W-:-:S03]  /*56a0*/  UMOV UR8, 0xffffffff ;  /* 0xffffffff00087882 */ /* 0x000fc60000000000 */
[----:B------:R-:W-:Y:S05]  /*56b0*/  BRA.DIV UR8, `(.L_x_3647) ;  /* 0x0000002e08e07947 */ /* 0x000fea000b800000 */
[----:B------:R-:W-:Y:S01]  /*56c0*/  NOP ;  /* 0x0000000000007918 */ /* 0x000fe20000000000 */
.L_x_3708:
        /* <DEDUP_REMOVED lines=13> */
.L_x_3649:
[----:B------:R-:W-:Y:S05]  /*57a0*/  BSYNC B0 ;  /* 0x0000000000007941 */ /* 0x000fea0003800000 */
.L_x_3648:
        /* <DEDUP_REMOVED lines=13> */
.L_x_3651:
[----:B------:R-:W-:Y:S05]  /*5880*/  BSYNC B0 ;  /* 0x0000000000007941 */ /* 0x000fea0003800000 */
.L_x_3650:
[----:B------:R-:W-:Y:S06]  /*5890*/  BAR.ARV 0xa, 0xa0 ;  /* 0x0282800000007b1d */ /* 0x000fec0000002000 */
[----:B------:R-:W-:Y:S04]  /*58a0*/  BSSY B0, `(.L_x_3652) ;  /* 0x0000003000007945 */ /* 0x000fe80003800000 */
[----:B------:R-:W-:Y:S05]  /*58b0*/  @!P0 BRA `(.L_x_3653) ;  /* 0x0000000000048947 */ /* 0x000fea0003800000 */
[----:B------:R-:W-:-:S04]  /*58c0*/  DEPBAR.LE SB0, 0x0 ;  /* 0x000080000000791a */ /* 0x000fc80000000000 */
.L_x_3653:
[----:B------:R-:W-:Y:S05]  /*58d0*/  BSYNC B0 ;  /* 0x0000000000007941 */ /* 0x000fea0003800000 */
.L_x_3652:
        /* <DEDUP_REMOVED lines=19> */
.L_x_3655:
[----:B------:R-:W-:Y:S05]  /*5a10*/  BSYNC B0 ;  /* 0x0000000000007941 */ /* 0x000fea0003800000 */
.L_x_3654:
[----:B------:R-:W-:Y:S02]  /*5a20*/  UIADD3 UR4, UR4, 0x2, URZ ;  /* 0x0000000204047890 */ /* 0x000fe4000fffe03f */
[----:B------:R-:W-:Y:S01]  /*5a30*/  UIADD3 UR5, UR5, 0x1, URZ ;  /* 0x0000000105057890 */ /* 0x000fe2000fffe03f */
[----:B------:R-:W-:Y:S11]  /*5a40*/  @P2 BRA `(.L_x_3656) ;  /* 0xfffffff400842947 */ /* 0x000ff6000383ffff */
.L_x_3631:
        /* <DEDUP_REMOVED lines=13> */
.L_x_3659:
[----:B------:R-:W2:Y:S04]  /*5b20*/  LDG.E.STRONG.GPU R0, desc[UR46][R2.64] ;  /* 0x0000002e02007981 */ /* 0x000ea8000c1ef900 */
[----:B--2---:R-:W-:Y:S01]  /*5b30*/  CCTL.IVALL ;  /* 0x00000000ff00798f */ /* 0x004fe20002000000 */
[----:B------:R-:W-:Y:S05]  /*5b40*/  YIELD ;  /* 0x0000000000007946 */ /* 0x000fea0003800000 */
[----:B------:R-:W-:-:S13]  /*5b50*/  ISETP.NE.AND P2, PT, R0, UR27, PT ;  /* 0x0000001b00007c0c */ /* 0x000fda000bf45270 */
[----:B------:R-:W-:Y:S05]  /*5b60*/  @P2 BRA `(.L_x_3659) ;  /* 0xfffffffc00ec2947 */ /* 0x000fea000383ffff */
.L_x_3658:
[----:B------:R-:W-:Y:S05]  /*5b70*/  BSYNC B0 ;  /* 0x0000000000007941 */ /* 0x000fea0003800000 */
.L_x_3657:
[----:B------:R-:W-:-:S03]  /*5b80*/  UMOV UR5, 0xffffffff ;  /* 0xffffffff00057882 */ /* 0x000fc60000000000 */
[----:B------:R-:W-:Y:S05]  /*5b90*/  BRA.DIV UR5, `(.L_x_3660) ;  /* 0x0000002a05c47947 */ /* 0x000fea000b800000 */
[----:B------:R-:W-:Y:S01]  /*5ba0*/  NOP ;  /* 0x0000000000007918 */ /* 0x000fe20000000000 */
.L_x_3711:
        /* <DEDUP_REMOVED lines=22> */
.L_x_3662:
[----:B------:R-:W-:Y:S05]  /*5d10*/  BSYNC B0 ;  /* 0x0000000000007941 */ /* 0x000fea0003800000 */
.L_x_3661:
        /* <DEDUP_REMOVED lines=20> */
.L_x_3664:
[----:B------:R-:W-:Y:S05]  /*5e60*/  BSYNC B0 ;  /* 0x0000000000007941 */ /* 0x000fea0003800000 */
.L_x_3663:
[----:B------:R-:W-:Y:S06]  /*5e70*/  BAR.ARV 0xa, 0xa0 ;  /* 0x0282800000007b1d */ /* 0x000fec0000002000 */
[----:B------:R-:W-:Y:S04]  /*5e80*/  BSSY B0, `(.L_x_3665) ;  /* 0x0000003000007945 */ /* 0x000fe80003800000 */
[----:B------:R-:W-:Y:S05]  /*5e90*/  @!P0 BRA `(.L_x_3666) ;  /* 0x0000000000048947 */ /* 0x000fea0003800000 */
[----:B------:R-:W-:-:S04]  /*5ea0*/  DEPBAR.LE SB0, 0x0 ;  /* 0x000080000000791a */ /* 0x000fc80000000000 */
.L_x_3666:
[----:B------:R-:W-:Y:S05]  /*5eb0*/  BSYNC B0 ;  /* 0x0000000000007941 */ /* 0x000fea0003800000 */
.L_x_3665:
        /* <DEDUP_REMOVED lines=19> */
.L_x_3630:
        /* <DEDUP_REMOVED lines=48> */
.L_x_3712:
        /* <DEDUP_REMOVED lines=14> */
.L_x_3670:
        /* <DEDUP_REMOVED lines=136> */
.L_x_3681:
[----:B------:R-:W-:-:S04]  /*6c50*/  SHF.L.U32 R20, R9, 0x1f, RZ ;  /* 0x0000001f09147819 */ /* 0x000fc800000006ff */
[----:B-1----:R-:W1:Y:S02]  /*6c60*/  SYNCS.PHASECHK.TRANS64.TRYWAIT P1, [R0+URZ+0x26840], R20 ;  /* 0x02684014000075a7 */ /* 0x002e64000802017f */
[----:B-123--:R-:W-:Y:S05]  /*6c70*/  @!P1 BRA `(.L_x_3673) ;  /* 0x0000001800bc9947 */ /* 0x00efea0003800000 */
.L_x_3713:
[----:B------:R-:W-:Y:S05]  /*6c80*/  @P0 BRA `(.L_x_3674) ;  /* 0x0000000000140947 */ /* 0x000fea0003800000 */
[----:B------:R-:W-:Y:S01]  /*6c90*/  ISETP.NE.AND P1, PT, R13, RZ, PT ;  /* 0x000000ff0d00720c */ /* 0x000fe20003f25270 */
[----:B------:R-:W-:-:S04]  /*6ca0*/  IMAD.MOV.U32 R3, RZ, RZ, 0x3100 ;  /* 0x00003100ff037424 */ /* 0x000fc800078e00ff */
[----:B------:R2:W-:Y:S08]  /*6cb0*/  SYNCS.ARRIVE.TRANS64 RZ, [R0+URZ+0x26830], R3 ;  /* 0x0268300300ff79a7 */ /* 0x0005f0000800003f */
[----:B------:R-:W-:Y:S05]  /*6cc0*/  @!P1 BRA `(.L_x_3674) ;  /* 0x0000000000049947 */ /* 0x000fea0003800000 */
[----:B------:R-:W-:Y:S01]  /*6cd0*/  BPT.TRAP 0x1 ;  /* 0x000000040000795c */ /* 0x000fe20000300000 */
.L_x_3674:
        /* <DEDUP_REMOVED lines=42> */
.L_x_3714:
[----:B------:R-:W-:Y:S05]  /*6f80*/  @P0 BRA `(.L_x_3676) ;  /* 0x0000000000140947 */ /* 0x000fea0003800000 */
[----:B------:R-:W-:Y:S01]  /*6f90*/  ISETP.NE.AND P1, PT, R13, RZ, PT ;  /* 0x000000ff0d00720c */ /* 0x000fe20003f25270 */
[----:B------:R-:W-:-:S04]  /*6fa0*/  IMAD.MOV.U32 R3, RZ, RZ, 0x3100 ;  /* 0x00003100ff037424 */ /* 0x000fc800078e00ff */
[----:B------:R3:W-:Y:S08]  /*6fb0*/  SYNCS.ARRIVE.TRANS64 RZ, [R0+URZ+0x26818], R3 ;  /* 0x0268180300ff79a7 */ /* 0x0007f0000800003f */
[----:B------:R-:W-:Y:S05]  /*6fc0*/  @!P1 BRA `(.L_x_3676) ;  /* 0x0000000000049947 */ /* 0x000fea0003800000 */
[----:B------:R-:W-:Y:S01]  /*6fd0*/  BPT.TRAP 0x1 ;  /* 0x000000040000795c */ /* 0x000fe20000300000 */
.L_x_3676:
        /* <DEDUP_REMOVED lines=34> */
.L_x_3715:
[----:B-123--:R-:W-:Y:S01]  /*7200*/  SHF.R.S32.HI R20, RZ, 0x1f, R19 ;  /* 0x0000001fff147819 */ /* 0x00efe20000011413 */
[----:B------:R-:W-:Y:S06]  /*7210*/  @P0 BRA `(.L_x_3678) ;  /* 0x0000000000140947 */ /* 0x000fec0003800000 */
[----:B------:R-:W-:Y:S01]  /*7220*/  ISETP.NE.AND P1, PT, R13, RZ, PT ;  /* 0x000000ff0d00720c */ /* 0x000fe20003f25270 */
[----:B------:R-:W-:-:S04]  /*7230*/  IMAD.MOV.U32 R21, RZ, RZ, 0x3100 ;  /* 0x00003100ff157424 */ /* 0x000fc800078e00ff */
[----:B------:R1:W-:Y:S08]  /*7240*/  SYNCS.ARRIVE.TRANS64 RZ, [R0+URZ+0x26838], R21 ;  /* 0x0268381500ff79a7 */ /* 0x0003f0000800003f */
[----:B------:R-:W-:Y:S05]  /*7250*/  @!P1 BRA `(.L_x_3678) ;  /* 0x0000000000049947 */ /* 0x000fea0003800000 */
[----:B------:R-:W-:Y:S01]  /*7260*/  BPT.TRAP 0x1 ;  /* 0x000000040000795c */ /* 0x000fe20000300000 */
.L_x_3678:
        /* <DEDUP_REMOVED lines=38> */
.L_x_3717:
[----:B------:R-:W-:Y:S05]  /*74d0*/  @P0 BRA `(.L_x_3680) ;  /* 0x0000000000140947 */ /* 0x000fea0003800000 */
[----:B------:R-:W-:Y:S01]  /*74e0*/  ISETP.NE.AND P1, PT, R13, RZ, PT ;  /* 0x000000ff0d00720c */ /* 0x000fe20003f25270 */
[----:B--2---:R-:W-:-:S04]  /*74f0*/  IMAD.MOV.U32 R5, RZ, RZ, 0x3100 ;  /* 0x00003100ff057424 */ /* 0x004fc800078e00ff */
[----:B------:R3:W-:Y:S08]  /*7500*/  SYNCS.ARRIVE.TRANS64 RZ, [R0+URZ+0x26810], R5 ;  /* 0x0268100500ff79a7 */ /* 0x0007f0000800003f */
[----:B------:R-:W-:Y:S05]  /*7510*/  @!P1 BRA `(.L_x_3680) ;  /* 0x0000000000049947 */ /* 0x000fea0003800000 */
[----:B------:R-:W-:Y:S01]  /*7520*/  BPT.TRAP 0x1 ;  /* 0x000000040000795c */ /* 0x000fe20000300000 */
.L_x_3680:
        /* <DEDUP_REMOVED lines=36> */
.L_x_3672:
[----:B------:R-:W-:-:S13]  /*7770*/  ISETP.NE.AND P1, PT, R17, RZ, PT ;  /* 0x000000ff1100720c */ /* 0x000fda0003f25270 */
[----:B------:R-:W-:Y:S05]  /*7780*/  @!P1 BRA `(.L_x_3671) ;  /* 0x0000000400609947 */ /* 0x000fea0003800000 */
[----:B------:R-:W-:-:S04]  /*7790*/  SHF.L.U32 R7, R9, 0x1f, RZ ;  /* 0x0000001f09077819 */ /* 0x000fc800000006ff */
[----:B------:R-:W2:Y:S02]  /*77a0*/  SYNCS.PHASECHK.TRANS64.TRYWAIT P1, [R0+URZ+0x26840], R7 ;  /* 0x02684007000075a7 */ /* 0x000ea4000802017f */
[----:B--2---:R-:W-:Y:S05]  /*77b0*/  @!P1 BRA `(.L_x_3682) ;  /* 0x0000001000409947 */ /* 0x004fea0003800000 */
.L_x_3718:
[----:B------:R-:W-:Y:S05]  /*77c0*/  @P0 BRA `(.L_x_3683) ;  /* 0x0000000000140947 */ /* 0x000fea0003800000 */
[----:B------:R-:W-:Y:S01]  /*77d0*/  ISETP.NE.AND P1, PT, R13, RZ, PT ;  /* 0x000000ff0d00720c */ /* 0x000fe20003f25270 */
[----:B------:R-:W-:-:S04]  /*77e0*/  IMAD.MOV.U32 R5, RZ, RZ, 0x3100 ;  /* 0x00003100ff057424 */ /* 0x000fc800078e00ff */
[----:B------:R3:W-:Y:S08]  /*77f0*/  SYNCS.ARRIVE.TRANS64 RZ, [R0+URZ+0x26830], R5 ;  /* 0x0268300500ff79a7 */ /* 0x0007f0000800003f */
[----:B------:R-:W-:Y:S05]  /*7800*/  @!P1 BRA `(.L_x_3683) ;  /* 0x0000000000049947 */ /* 0x000fea0003800000 */
[----:B------:R-:W-:Y:S01]  /*7810*/  BPT.TRAP 0x1 ;  /* 0x000000040000795c */ /* 0x000fe20000300000 */
.L_x_3683:
        /* <DEDUP_REMOVED lines=40> */
.L_x_3719:
[----:B------:R-:W-:Y:S05]  /*7aa0*/  @P0 BRA `(.L_x_3685) ;  /* 0x0000000000140947 */ /* 0x000fea0003800000 */
[----:B------:R-:W-:Y:S01]  /*7ab0*/  ISETP.NE.AND P0, PT, R13, RZ, PT ;  /* 0x000000ff0d00720c */ /* 0x000fe20003f05270 */
[----:B------:R-:W-:-:S04]  /*7ac0*/  IMAD.MOV.U32 R5, RZ, RZ, 0x3100 ;  /* 0x00003100ff057424 */ /* 0x000fc800078e00ff */
[----:B------:R4:W-:Y:S08]  /*7ad0*/  SYNCS.ARRIVE.TRANS64 RZ, [R0+URZ+0x26818], R5 ;  /* 0x0268180500ff79a7 */ /* 0x0009f0000800003f */
[----:B------:R-:W-:Y:S05]  /*7ae0*/  @!P0 BRA `(.L_x_3685) ;  /* 0x0000000000048947 */ /* 0x000fea0003800000 */
[----:B------:R-:W-:Y:S01]  /*7af0*/  BPT.TRAP 0x1 ;  /* 0x000000040000795c */ /* 0x000fe20000300000 */
.L_x_3685:
        /* <DEDUP_REMOVED lines=33> */
.L_x_3671:
[----:B------:R-:W4:Y:S01]  /*7d10*/  S2R R2, SR_TID.X ;  /* 0x0000000000027919 */ /* 0x000f220000002100 */
[----:B------:R-:W-:Y:S01]  /*7d20*/  IMAD R3, R12, 0x8, R0 ;  /* 0x000000080c037824 */ /* 0x000fe200078e0200 */
[----:B----4-:R-:W-:Y:S02]  /*7d30*/  LOP3.LUT R4, R2, 0x7f, RZ, 0xc0, !PT ;  /* 0x0000007f02047812 */ /* 0x010fe400078ec0ff */
[----:B------:R-:W-:Y:S02]  /*7d40*/  SHF.L.U32 R2, R9, 0x1f, RZ ;  /* 0x0000001f09027819 */ /* 0x000fe400000006ff */
[----:B------:R-:W-:Y:S02]  /*7d50*/  ISETP.NE.AND P1, PT, R4, RZ, PT ;  /* 0x000000ff0400720c */ /* 0x000fe40003f25270 */
[----:B------:R-:W4:Y:S02]  /*7d60*/  SYNCS.PHASECHK.TRANS64.TRYWAIT P0, [R3+URZ+0x26840], R2 ;  /* 0x02684002030075a7 */ /* 0x000f24000800017f */
[----:B----4-:R-:W-:Y:S09]  /*7d70*/  @!P0 BRA `(.L_x_3686) ;  /* 0x0000000800f88947 */ /* 0x010ff20003800000 */
.L_x_3720:
[----:B------:R-:W-:Y:S05]  /*7d80*/  @P1 BRA `(.L_x_3687) ;  /* 0x0000000000181947 */ /* 0x000fea0003800000 */
[----:B------:R-:W5:Y:S01]  /*7d90*/  S2R R4, SR_TID.X ;  /* 0x0000000000047919 */ /* 0x000f620000002100 */
[----:B----4-:R-:W-:-:S04]  /*7da0*/  IMAD.MOV.U32 R2, RZ, RZ, 0x3100 ;  /* 0x00003100ff027424 */ /* 0x010fc800078e00ff */
[----:B------:R4:W-:Y:S01]  /*7db0*/  SYNCS.ARRIVE.TRANS64 RZ, [R3+URZ+0x26830], R2 ;  /* 0x0268300203ff79a7 */ /* 0x0009e2000800003f */
[----:B-----5:R-:W-:-:S13]  /*7dc0*/  LOP3.LUT P0, RZ, R4, 0x1f, RZ, 0xc0, !PT ;  /* 0x0000001f04ff7812 */ /* 0x020fda000780c0ff */
[----:B----4-:R-:W-:Y:S05]  /*7dd0*/  @!P0 BRA `(.L_x_3687) ;  /* 0x0000000000048947 */ /* 0x010fea0003800000 */
[----:B------:R-:W-:Y:S01]  /*7de0*/  BPT.TRAP 0x1 ;  /* 0x000000040000795c */ /* 0x000fe20000300000 */
.L_x_3687:
        /* <DEDUP_REMOVED lines=47> */
.L_x_3668:
[----:B------:R-:W-:Y:S05]  /*80e0*/  BSYNC B0 ;  /* 0x0000000000007941 */ /* 0x000fea0003800000 */
.L_x_3667:
[----:B------:R-:W-:-:S03]  /*80f0*/  UMOV UR5, 0xffffffff ;  /* 0xffffffff00057882 */ /* 0x000fc60000000000 */
[----:B------:R-:W-:Y:S05]  /*8100*/  BRA.DIV UR5, `(.L_x_3688) ;  /* 0x0000000a05287947 */ /* 0x000fea000b800000 */
[----:B------:R-:W-:-:S13]  /*8110*/  ELECT P0, URZ, PT ;  /* 0x00000000003f782f */ /* 0x000fda0003800000 */
.L_x_3723:
[----:B------:R-:W-:Y:S05]  /*8120*/  @!P0 BRA `(.L_x_3593) ;  /* 0x0000000000848947 */ /* 0x000fea0003800000 */
[----:B------:R-:W-:-:S06]  /*8130*/  ULOP3.LUT UR5, UR38, 0x2, URZ, 0xfc, !UPT ;  /* 0x0000000226057892 */ /* 0x000fcc000f8efc3f */
[----:B------:R-:W-:-:S05]  /*8140*/  IMAD.U32 R2, RZ, RZ, UR5 ;  /* 0x00000005ff027e24 */ /* 0x000fca000f8e00ff */
[----:B------:R-:W-:-:S13]  /*8150*/  ISETP.NE.AND P0, PT, R2, 0x3, PT ;  /* 0x000000030200780c */ /* 0x000fda0003f05270 */
[----:B------:R-:W-:Y:S05]  /*8160*/  @!P0 BRA `(.L_x_3689) ;  /* 0x0000000000048947 */ /* 0x000fea0003800000 */
[----:B------:R-:W-:Y:S01]  /*8170*/  BPT.TRAP 0x1 ;  /* 0x000000040000795c */ /* 0x000fe20000300000 */
.L_x_3689:
        /* <DEDUP_REMOVED lines=15> */
.L_x_3724:
[----:B------:R-:W2:Y:S02]  /*8270*/  SYNCS.PHASECHK.TRANS64.TRYWAIT P1, [R3+URZ], R2 ;  /* 0x00000002030075a7 */ /* 0x000ea4000802017f */
[----:B--2---:R-:W-:Y:S05]  /*8280*/  @!P1 BRA `(.L_x_3691) ;  /* 0x0000000800009947 */ /* 0x004fea0003800000 */
.L_x_3725:
[----:B------:R-:W-:Y:S05]  /*8290*/  @!P0 BRA `(.L_x_3692) ;  /* 0x0000000000048947 */ /* 0x000fea0003800000 */
[----:B------:R-:W-:Y:S01]  /*82a0*/  BPT.TRAP 0x1 ;  /* 0x000000040000795c */ /* 0x000fe20000300000 */
.L_x_3692:
[----:B--2---:R-:W-:-:S04]  /*82b0*/  VIADD R3, R7, 0x26840 ;  /* 0x0002684007037836 */ /* 0x004fc80000000000 */
[----:B------:R-:W-:-:S04]  /*82c0*/  IMAD R0, R0, 0x8, R3 ;  /* 0x0000000800007824 */ /* 0x000fc800078e0203 */
[----:B------:R-:W2:Y:S02]  /*82d0*/  SYNCS.PHASECHK.TRANS64.TRYWAIT P0, [R0+URZ], R5 ;  /* 0x00000005000075a7 */ /* 0x000ea4000800017f */
[----:B--2---:R-:W-:Y:S05]  /*82e0*/  @!P0 BRA `(.L_x_3693) ;  /* 0x0000000400fc8947 */ /* 0x004fea0003800000 */
.L_x_3726:
[----:B------:R-:W-:-:S07]  /*82f0*/  IMAD R3, R4, 0x8, R3 ;  /* 0x0000000804037824 */ /* 0x000fce00078e0203 */
.L_x_3694:
[----:B---3--:R3:W4:Y:S02]  /*8300*/  SYNCS.PHASECHK.TRANS64.TRYWAIT P0, [R3+URZ], R2 ;  /* 0x00000002030075a7 */ /* 0x008724000800017f */
[----:B----4-:R-:W-:Y:S05]  /*8310*/  @!P0 NANOSLEEP.SYNCS 0x989680 ;  /* 0x009896800000895d */ /* 0x010fea0003900000 */
[----:B------:R-:W4:Y:S02]  /*8320*/  @!P0 SYNCS.PHASECHK.TRANS64 P0, [R3+URZ], R2 ;  /* 0x00000002030085a7 */ /* 0x000f24000800007f */
[----:B----4-:R-:W-:Y:S05]  /*8330*/  @!P0 BRA `(.L_x_3694) ;  /* 0xfffffffc00f08947 */ /* 0x010fea000383ffff */
.L_x_3593:
[----:B------:R-:W-:Y:S05]  /*8340*/  BSYNC B6 ;  /* 0x0000000000067941 */ /* 0x000fea0003800000 */
.L_x_3590:
[----:B------:R-:W-:Y:S05]  /*8350*/  EXIT ;  /* 0x000000000000794d */ /* 0x000fea0003800000 */
.L_x_3598:
[----:B------:R-:W-:Y:S02]  /*8360*/  IMAD.MOV.U32 R13, RZ, RZ, R16 ;  /* 0x000000ffff0d7224 */ /* 0x000fe400078e0010 */
[----:B------:R-:W-:Y:S02]  /*8370*/  IMAD.MOV.U32 R12, RZ, RZ, RZ ;  /* 0x000000ffff0c7224 */ /* 0x000fe400078e00ff */
[----:B------:R-:W-:Y:S02]  /*8380*/  IMAD.MOV.U32 R11, RZ, RZ, 0x1f ;  /* 0x0000001fff0b7424 */ /* 0x000fe400078e00ff */
[----:B------:R-:W-:-:S07]  /*8390*/  IMAD.MOV.U32 R15, RZ, RZ, -0x1 ;  /* 0xffffffffff0f7424 */ /* 0x000fce00078e00ff */
[----:B------:R-:W-:Y:S05]  /*83a0*/  WARPSYNC.COLLECTIVE R15, `(.L_x_3695) ;  /* 0x000000000f087348 */ /* 0x000fea0003c00000 */
[----:B------:R1:W2:Y:S02]  /*83b0*/  SHFL.IDX P6, R14, R13, R12, R11 ;  /* 0x0000000c0d0e7389 */ /* 0x0002a400000c000b */
[----:B-12---:R-:W-:Y:S01]  /*83c0*/  ENDCOLLECTIVE ;  /* 0x000000000000791b */ /* 0x006fe20003800000 */
.L_x_3695:
[----:B------:R-:W-:Y:S05]  /*83d0*/  BRA `(.L_x_3696) ;  /* 0xffffff8400d87947 */ /* 0x000fea000383ffff */
.L_x_3600:
[----:B--2---:R2:W3:Y:S02]  /*83e0*/  SYNCS.PHASECHK.TRANS64.TRYWAIT P0, [R18+URZ+0x26800], R5 ;  /* 0x02680005120075a7 */ /* 0x0044e4000800017f */
[----:B---3--:R-:W-:Y:S05]  /*83f0*/  @!P0 NANOSLEEP.SYNCS 0x989680 ;  /* 0x009896800000895d */ /* 0x008fea0003900000 */
[----:B------:R-:W3:Y:S02]  /*8400*/  @!P0 SYNCS.PHASECHK.TRANS64 P0, [R18+URZ+0x26800], R5 ;  /* 0x02680005120085a7 */ /* 0x000ee4000800007f */
[----:B---3--:R-:W-:Y:S05]  /*8410*/  @!P0 BRA `(.L_x_3600) ;  /* 0xfffffffc00f08947 */ /* 0x008fea000383ffff */
[----:B------:R-:W-:Y:S05]  /*8420*/  BRA `(.L_x_3599) ;  /* 0xffffff8800007947 */ /* 0x000fea000383ffff */
.L_x_3606:
[----:B---3--:R-:W-:-:S04]  /*8430*/  IMAD.U32 R5, RZ, RZ, UR8 ;  /* 0x00000008ff057e24 */ /* 0x008fc8000f8e00ff */
[----:B------:R3:W1:Y:S03]  /*8440*/  SYNCS.PHASECHK.TRANS64.TRYWAIT P1, [R5+URZ+0x26810], R22 ;  /* 0x02681016050075a7 */ /* 0x000666000802017f */
[----:B-1----:R-:W-:Y:S05]  /*8450*/  @!P1 NANOSLEEP.SYNCS 0x989680 ;  /* 0x009896800000995d */ /* 0x002fea0003900000 */
[----:B------:R-:W1:Y:S02]  /*8460*/  @!P1 SYNCS.PHASECHK.TRANS64 P1, [R5+URZ+0x26810], R22 ;  /* 0x02681016050095a7 */ /* 0x000e64000802007f */
[----:B-1----:R-:W-:Y:S05]  /*8470*/  @!P1 BRA `(.L_x_3606) ;  /* 0xfffffffc00ec9947 */ /* 0x002fea000383ffff */
[----:B------:R-:W-:Y:S05]  /*8480*/  BRA `(.L_x_3605) ;  /* 0xffffff94002c7947 */ /* 0x000fea000383ffff */
.L_x_3610:
[----:B------:R-:W-:-:S04]  /*8490*/  IMAD.U32 R121, RZ, RZ, UR8 ;  /* 0x00000008ff797e24 */ /* 0x000fc8000f8e00ff */
[----:B------:R1:W1:Y:S03]  /*84a0*/  SYNCS.PHASECHK.TRANS64.TRYWAIT P1, [R121+URZ+0x26830], R22 ;  /* 0x02683016790075a7 */ /* 0x000266000802017f */
[----:B-1----:R-:W-:Y:S05]  /*84b0*/  @!P1 NANOSLEEP.SYNCS 0x989680 ;  /* 0x009896800000995d */ /* 0x002fea0003900000 */
[----:B------:R-:W1:Y:S02]  /*84c0*/  @!P1 SYNCS.PHASECHK.TRANS64 P1, [R121+URZ+0x26830], R22 ;  /* 0x02683016790095a7 */ /* 0x000e64000802007f */
[----:B-1----:R-:W-:Y:S05]  /*84d0*/  @!P1 BRA `(.L_x_3610) ;  /* 0xfffffffc00ec9947 */ /* 0x002fea000383ffff */
[----:B------:R-:W-:Y:S05]  /*84e0*/  BRA `(.L_x_3609) ;  /* 0xffffff9800387947 */ /* 0x000fea000383ffff */
.L_x_3617:
[----:B------:R-:W-:Y:S01]  /*84f0*/  BSSY B0, `(.L_x_3697) ;  /* 0x0000005000007945 */ /* 0x000fe20003800000 */
[----:B------:R-:W-:-:S07]  /*8500*/  IMAD.MOV.U32 R15, RZ, RZ, -0x1 ;  /* 0xffffffffff0f7424 */ /* 0x000fce00078e00ff */
[----:B-1----:R-:W-:Y:S05]  /*8510*/  WARPSYNC.COLLECTIVE R15, `(.L_x_3698) ;  /* 0x000000000f087348 */ /* 0x002fea0003c00000 */
[----:B------:R-:W-:Y:S01]  /*8520*/  NOP ;  /* 0x0000000000007918 */ /* 0x000fe20000000000 */
[----:B-1----:R-:W-:Y:S01]  /*8530*/  ENDCOLLECTIVE ;  /* 0x000000000000791b */ /* 0x002fe20003800000 */
.L_x_3698:
[----:B------:R-:W-:Y:S05]  /*8540*/  BSYNC B0 ;  /* 0x0000000000007941 */ /* 0x000fea0003800000 */
.L_x_3697:
[----:B------:R-:W-:Y:S05]  /*8550*/  BRA `(.L_x_3699) ;  /* 0xffffffc0001c7947 */ /* 0x000fea000383ffff */
.L_x_3626:
[----:B------:R-:W-:Y:S01]  /*8560*/  BSSY B0, `(.L_x_3700) ;  /* 0x0000005000007945 */ /* 0x000fe20003800000 */
[----:B------:R-:W-:-:S07]  /*8570*/  IMAD.MOV.U32 R15, RZ, RZ, -0x1 ;  /* 0xffffffffff0f7424 */ /* 0x000fce00078e00ff */
[----:B-12---:R-:W-:Y:S05]  /*8580*/  WARPSYNC.COLLECTIVE R15, `(.L_x_3701) ;  /* 0x000000000f087348 */ /* 0x006fea0003c00000 */
[----:B------:R-:W-:Y:S01]  /*8590*/  NOP ;  /* 0x0000000000007918 */ /* 0x000fe20000000000 */
[----:B-12---:R-:W-:Y:S01]  /*85a0*/  ENDCOLLECTIVE ;  /* 0x000000000000791b */ /* 0x006fe20003800000 */
.L_x_3701:
[----:B------:R-:W-:Y:S05]  /*85b0*/  BSYNC B0 ;  /* 0x0000000000007941 */ /* 0x000fea0003800000 */
.L_x_3700:
[----:B------:R-:W-:Y:S05]  /*85c0*/  BRA `(.L_x_3702) ;  /* 0xffffffc400107947 */ /* 0x000fea000383ffff */
.L_x_3635:
[----:B------:R-:W-:Y:S01]  /*85d0*/  BSSY B0, `(.L_x_3703) ;  /* 0x0000005000007945 */ /* 0x000fe20003800000 */
[----:B------:R-:W-:-:S07]  /*85e0*/  IMAD.MOV.U32 R15, RZ, RZ, -0x1 ;  /* 0xffffffffff0f7424 */ /* 0x000fce00078e00ff */
[----:B------:R-:W-:Y:S05]  /*85f0*/  WARPSYNC.COLLECTIVE R15, `(.L_x_3704) ;  /* 0x000000000f087348 */ /* 0x000fea0003c00000 */
[----:B------:R-:W-:Y:S01]  /*8600*/  NOP ;  /* 0x0000000000007918 */ /* 0x000fe20000000000 */
[----:B------:R-:W-:Y:S01]  /*8610*/  ENDCOLLECTIVE ;  /* 0x000000000000791b */ /* 0x000fe20003800000 */
.L_x_3704:
[----:B------:R-:W-:Y:S05]  /*8620*/  BSYNC B0 ;  /* 0x0000000000007941 */ /* 0x000fea0003800000 */
.L_x_3703:
[----:B------:R-:W-:Y:S05]  /*8630*/  BRA `(.L_x_3705) ;  /* 0xffffffc800f07947 */ /* 0x000fea000383ffff */
.L_x_3647:
[----:B------:R-:W-:Y:S01]  /*8640*/  BSSY B0, `(.L_x_3706) ;  /* 0x0000005000007945 */ /* 0x000fe20003800000 */
[----:B------:R-:W-:-:S07]  /*8650*/  IMAD.MOV.U32 R15, RZ, RZ, -0x1 ;  /* 0xffffffffff0f7424 */ /* 0x000fce00078e00ff */
[----:B------:R-:W-:Y:S05]  /*8660*/  WARPSYNC.COLLECTIVE R15, `(.L_x_3707) ;  /* 0x000000000f087348 */ /* 0x000fea0003c00000 */
[----:B------:R-:W-:Y:S01]  /*8670*/  NOP ;  /* 0x0000000000007918 */ /* 0x000fe20000000000 */
[----:B------:R-:W-:Y:S01]  /*8680*/  ENDCOLLECTIVE ;  /* 0x000000000000791b */ /* 0x000fe20003800000 */
.L_x_3707:
[----:B------:R-:W-:Y:S05]  /*8690*/  BSYNC B0 ;  /* 0x0000000000007941 */ /* 0x000fea0003800000 */
.L_x_3706:
[----:B------:R-:W-:Y:S05]  /*86a0*/  BRA `(.L_x_3708) ;  /* 0xffffffd000087947 */ /* 0x000fea000383ffff */
.L_x_3660:
[----:B------:R-:W-:Y:S01]  /*86b0*/  BSSY B0, `(.L_x_3709) ;  /* 0x0000005000007945 */ /* 0x000fe20003800000 */
[----:B------:R-:W-:-:S07]  /*86c0*/  IMAD.MOV.U32 R15, RZ, RZ, -0x1 ;  /* 0xffffffffff0f7424 */ /* 0x000fce00078e00ff */
[----:B------:R-:W-:Y:S05]  /*86d0*/  WARPSYNC.COLLECTIVE R15, `(.L_x_3710) ;  /* 0x000000000f087348 */ /* 0x000fea0003c00000 */
[----:B------:R-:W-:Y:S01]  /*86e0*/  NOP ;  /* 0x0000000000007918 */ /* 0x000fe20000000000 */
[----:B------:R-:W-:Y:S01]  /*86f0*/  ENDCOLLECTIVE ;  /* 0x000000000000791b */ /* 0x000fe20003800000 */
.L_x_3710:
[----:B------:R-:W-:Y:S05]  /*8700*/  BSYNC B0 ;  /* 0x0000000000007941 */ /* 0x000fea0003800000 */
.L_x_3709:
[----:B------:R-:W-:Y:S05]  /*8710*/  BRA `(.L_x_3711) ;  /* 0xffffffd400247947 */ /* 0x000fea000383ffff */
.L_x_3669:
[----:B-1----:R1:W2:Y:S02]  /*8720*/  SYNCS.PHASECHK.TRANS64.TRYWAIT P0, [R0+URZ+0x26820], R3 ;  /* 0x02682003000075a7 */ /* 0x0022a4000800017f */
[----:B--2---:R-:W-:Y:S05]  /*8730*/  @!P0 NANOSLEEP.SYNCS 0x989680 ;  /* 0x009896800000895d */ /* 0x004fea0003900000 */
[----:B------:R-:W2:Y:S02]  /*8740*/  @!P0 SYNCS.PHASECHK.TRANS64 P0, [R0+URZ+0x26820], R3 ;  /* 0x02682003000085a7 */ /* 0x000ea4000800007f */
[----:B--2---:R-:W-:Y:S05]  /*8750*/  @!P0 BRA `(.L_x_3669) ;  /* 0xfffffffc00f08947 */ /* 0x004fea000383ffff */
[----:B------:R-:W-:Y:S05]  /*8760*/  BRA `(.L_x_3712) ;  /* 0xffffffd800e07947 */ /* 0x000fea000383ffff */
.L_x_3673:
[----:B-1----:R1:W2:Y:S02]  /*8770*/  SYNCS.PHASECHK.TRANS64.TRYWAIT P1, [R0+URZ+0x26840], R20 ;  /* 0x02684014000075a7 */ /* 0x0022a4000802017f */
[----:B--2---:R-:W-:Y:S05]  /*8780*/  @!P1 NANOSLEEP.SYNCS 0x989680 ;  /* 0x009896800000995d */ /* 0x004fea0003900000 */
[----:B------:R-:W2:Y:S02]  /*8790*/  @!P1 SYNCS.PHASECHK.TRANS64 P1, [R0+URZ+0x26840], R20 ;  /* 0x02684014000095a7 */ /* 0x000ea4000802007f */
[----:B--2---:R-:W-:Y:S05]  /*87a0*/  @!P1 BRA `(.L_x_3673) ;  /* 0xfffffffc00f09947 */ /* 0x004fea000383ffff */
[----:B------:R-:W-:Y:S05]  /*87b0*/  BRA `(.L_x_3713) ;  /* 0xffffffe400307947 */ /* 0x000fea000383ffff */
.L_x_3675:
[----:B--2---:R2:W3:Y:S02]  /*87c0*/  SYNCS.PHASECHK.TRANS64.TRYWAIT P1, [R0+URZ+0x26828], R20 ;  /* 0x02682814000075a7 */ /* 0x0044e4000802017f */
[----:B---3--:R-:W-:Y:S05]  /*87d0*/  @!P1 NANOSLEEP.SYNCS 0x989680 ;  /* 0x009896800000995d */ /* 0x008fea0003900000 */
[----:B------:R-:W3:Y:S02]  /*87e0*/  @!P1 SYNCS.PHASECHK.TRANS64 P1, [R0+URZ+0x26828], R20 ;  /* 0x02682814000095a7 */ /* 0x000ee4000802007f */
[----:B---3--:R-:W-:Y:S05]  /*87f0*/  @!P1 BRA `(.L_x_3675) ;  /* 0xfffffffc00f09947 */ /* 0x008fea000383ffff */
[----:B------:R-:W-:Y:S05]  /*8800*/  BRA `(.L_x_3714) ;  /* 0xffffffe400dc7947 */ /* 0x000fea000383ffff */
.L_x_3677:
[----:B---3--:R3:W4:Y:S02]  /*8810*/  SYNCS.PHASECHK.TRANS64.TRYWAIT P1, [R0+URZ+0x26848], R20 ;  /* 0x02684814000075a7 */ /* 0x008724000802017f */
[----:B----4-:R-:W-:Y:S05]  /*8820*/  @!P1 NANOSLEEP.SYNCS 0x989680 ;  /* 0x009896800000995d */ /* 0x010fea0003900000 */
[----:B------:R-:W4:Y:S02]  /*8830*/  @!P1 SYNCS.PHASECHK.TRANS64 P1, [R0+URZ+0x26848], R20 ;  /* 0x02684814000095a7 */ /* 0x000f24000802007f */
[----:B----4-:R-:W-:Y:S05]  /*8840*/  @!P1 BRA `(.L_x_3677) ;  /* 0xfffffffc00f09947 */ /* 0x010fea000383ffff */
[----:B------:R-:W-:Y:S05]  /*8850*/  BRA `(.L_x_3715) ;  /* 0xffffffe800687947 */ /* 0x000fea000383ffff */
.L_x_3679:
[----:B------:R-:W-:-:S07]  /*8860*/  SHF.L.U32 R5, R9, 0x1f, RZ ;  /* 0x0000001f09057819 */ /* 0x000fce00000006ff */
.L_x_3716:
[----:B--2---:R2:W3:Y:S02]  /*8870*/  SYNCS.PHASECHK.TRANS64.TRYWAIT P1, [R0+URZ+0x26820], R5 ;  /* 0x02682005000075a7 */ /* 0x0044e4000802017f */
[----:B---3--:R-:W-:Y:S05]  /*8880*/  @!P1 NANOSLEEP.SYNCS 0x989680 ;  /* 0x009896800000995d */ /* 0x008fea0003900000 */
[----:B------:R-:W3:Y:S02]  /*8890*/  @!P1 SYNCS.PHASECHK.TRANS64 P1, [R0+URZ+0x26820], R5 ;  /* 0x02682005000095a7 */ /* 0x000ee4000802007f */
[----:B---3--:R-:W-:Y:S05]  /*88a0*/  @!P1 BRA `(.L_x_3716) ;  /* 0xfffffffc00f09947 */ /* 0x008fea000383ffff */
[----:B------:R-:W-:Y:S05]  /*88b0*/  BRA `(.L_x_3717) ;  /* 0xffffffec00047947 */ /* 0x000fea000383ffff */
.L_x_3682:
[----:B--2---:R2:W3:Y:S02]  /*88c0*/  SYNCS.PHASECHK.TRANS64.TRYWAIT P1, [R0+URZ+0x26840], R7 ;  /* 0x02684007000075a7 */ /* 0x0044e4000802017f */
[----:B---3--:R-:W-:Y:S05]  /*88d0*/  @!P1 NANOSLEEP.SYNCS 0x989680 ;  /* 0x009896800000995d */ /* 0x008fea0003900000 */
[----:B------:R-:W3:Y:S02]  /*88e0*/  @!P1 SYNCS.PHASECHK.TRANS64 P1, [R0+URZ+0x26840], R7 ;  /* 0x02684007000095a7 */ /* 0x000ee4000802007f */
[----:B---3--:R-:W-:Y:S05]  /*88f0*/  @!P1 BRA `(.L_x_3682) ;  /* 0xfffffffc00f09947 */ /* 0x008fea000383ffff */
[----:B------:R-:W-:Y:S05]  /*8900*/  BRA `(.L_x_3718) ;  /* 0xffffffec00ac7947 */ /* 0x000fea000383ffff */
.L_x_3684:
[----:B---3--:R3:W4:Y:S02]  /*8910*/  SYNCS.PHASECHK.TRANS64.TRYWAIT P1, [R0+URZ+0x26828], R7 ;  /* 0x02682807000075a7 */ /* 0x008724000802017f */
[----:B----4-:R-:W-:Y:S05]  /*8920*/  @!P1 NANOSLEEP.SYNCS 0x989680 ;  /* 0x009896800000995d */ /* 0x010fea0003900000 */
[----:B------:R-:W4:Y:S02]  /*8930*/  @!P1 SYNCS.PHASECHK.TRANS64 P1, [R0+URZ+0x26828], R7 ;  /* 0x02682807000095a7 */ /* 0x000f24000802007f */
[----:B----4-:R-:W-:Y:S05]  /*8940*/  @!P1 BRA `(.L_x_3684) ;  /* 0xfffffffc00f09947 */ /* 0x010fea000383ffff */
[----:B------:R-:W-:Y:S05]  /*8950*/  BRA `(.L_x_3719) ;  /* 0xfffffff000507947 */ /* 0x000fea000383ffff */
.L_x_3686:
[----:B----4-:R4:W1:Y:S02]  /*8960*/  SYNCS.PHASECHK.TRANS64.TRYWAIT P0, [R3+URZ+0x26840], R2 ;  /* 0x02684002030075a7 */ /* 0x010864000800017f */
[----:B-1----:R-:W-:Y:S05]  /*8970*/  @!P0 NANOSLEEP.SYNCS 0x989680 ;  /* 0x009896800000895d */ /* 0x002fea0003900000 */
[----:B------:R-:W1:Y:S02]  /*8980*/  @!P0 SYNCS.PHASECHK.TRANS64 P0, [R3+URZ+0x26840], R2 ;  /* 0x02684002030085a7 */ /* 0x000e64000800007f */
[----:B-1----:R-:W-:Y:S05]  /*8990*/  @!P0 BRA `(.L_x_3686) ;  /* 0xfffffffc00f08947 */ /* 0x002fea000383ffff */
[----:B------:R-:W-:Y:S05]  /*89a0*/  BRA `(.L_x_3720) ;  /* 0xfffffff000f47947 */ /* 0x000fea000383ffff */
.L_x_3688:
[----:B------:R-:W-:Y:S01]  /*89b0*/  BSSY B0, `(.L_x_3721) ;  /* 0x0000006000007945 */ /* 0x000fe20003800000 */
[----:B------:R-:W-:-:S07]  /*89c0*/  IMAD.MOV.U32 R15, RZ, RZ, -0x1 ;  /* 0xffffffffff0f7424 */ /* 0x000fce00078e00ff */
[----:B------:R-:W-:Y:S05]  /*89d0*/  WARPSYNC.COLLECTIVE R15, `(.L_x_3722) ;  /* 0x000000000f0c7348 */ /* 0x000fea0003c00000 */
[----:B------:R-:W-:Y:S02]  /*89e0*/  ELECT P6, UR62, PT ;  /* 0x00000000003e782f */ /* 0x000fe400038c0000 */
[----:B------:R-:W-:Y:S01]  /*89f0*/  MOV R14, UR62 ;  /* 0x0000003e000e7c02 */ /* 0x000fe20008000f00 */
[----:B------:R-:W-:Y:S10]  /*8a00*/  ENDCOLLECTIVE ;  /* 0x000000000000791b */ /* 0x000ff40003800000 */
.L_x_3722:
[----:B------:R-:W-:Y:S05]  /*8a10*/  BSYNC B0 ;  /* 0x0000000000007941 */ /* 0x000fea0003800000 */
.L_x_3721:
[----:B------:R-:W-:Y:S01]  /*8a20*/  PLOP3.LUT P0, PT, P6, PT, PT, 0x80, 0x0 ;  /* 0x000000000000781c */ /* 0x000fe2000370f070 */
[----:B------:R-:W-:-:S12]  /*8a30*/  BRA `(.L_x_3723) ;  /* 0xfffffff400b87947 */ /* 0x000fd8000383ffff */
.L_x_3690:
[----:B-1----:R1:W2:Y:S02]  /*8a40*/  SYNCS.PHASECHK.TRANS64.TRYWAIT P1, [R6+URZ], R5 ;  /* 0x00000005060075a7 */ /* 0x0022a4000802017f */
[----:B--2---:R-:W-:Y:S05]  /*8a50*/  @!P1 NANOSLEEP.SYNCS 0x989680 ;  /* 0x009896800000995d */ /* 0x004fea0003900000 */
[----:B------:R-:W2:Y:S02]  /*8a60*/  @!P1 SYNCS.PHASECHK.TRANS64 P1, [R6+URZ], R5 ;  /* 0x00000005060095a7 */ /* 0x000ea4000802007f */
[----:B--2---:R-:W-:Y:S05]  /*8a70*/  @!P1 BRA `(.L_x_3690) ;  /* 0xfffffffc00f09947 */ /* 0x004fea000383ffff */
[----:B------:R-:W-:Y:S05]  /*8a80*/  BRA `(.L_x_3724) ;  /* 0xfffffff400f87947 */ /* 0x000fea000383ffff */
.L_x_3691:
[----:B--2---:R2:W3:Y:S02]  /*8a90*/  SYNCS.PHASECHK.TRANS64.TRYWAIT P1, [R3+URZ], R2 ;  /* 0x00000002030075a7 */ /* 0x0044e4000802017f */
[----:B---3--:R-:W-:Y:S05]  /*8aa0*/  @!P1 NANOSLEEP.SYNCS 0x989680 ;  /* 0x009896800000995d */ /* 0x008fea0003900000 */
[----:B------:R-:W3:Y:S02]  /*8ab0*/  @!P1 SYNCS.PHASECHK.TRANS64 P1, [R3+URZ], R2 ;  /* 0x00000002030095a7 */ /* 0x000ee4000802007f */
[----:B---3--:R-:W-:Y:S05]  /*8ac0*/  @!P1 BRA `(.L_x_3691) ;  /* 0xfffffffc00f09947 */ /* 0x008fea000383ffff */
[----:B------:R-:W-:Y:S05]  /*8ad0*/  BRA `(.L_x_3725) ;  /* 0xfffffff400ec7947 */ /* 0x000fea000383ffff */
.L_x_3693:
[----:B--2---:R2:W3:Y:S02]  /*8ae0*/  SYNCS.PHASECHK.TRANS64.TRYWAIT P0, [R0+URZ], R5 ;  /* 0x00000005000075a7 */ /* 0x0044e4000800017f */
[----:B---3--:R-:W-:Y:S05]  /*8af0*/  @!P0 NANOSLEEP.SYNCS 0x989680 ;  /* 0x009896800000895d */ /* 0x008fea0003900000 */
[----:B------:R-:W3:Y:S02]  /*8b00*/  @!P0 SYNCS.PHASECHK.TRANS64 P0, [R0+URZ], R5 ;  /* 0x00000005000085a7 */ /* 0x000ee4000800007f */
[----:B---3--:R-:W-:Y:S05]  /*8b10*/  @!P0 BRA `(.L_x_3693) ;  /* 0xfffffffc00f08947 */ /* 0x008fea000383ffff */
[----:B------:R-:W-:Y:S05]  /*8b20*/  BRA `(.L_x_3726) ;  /* 0xfffffff400f07947 */ /* 0x000fea000383ffff */
.L_x_3727:
        /* <DEDUP_REMOVED lines=13> */
.L_x_6578:


//--------------------- .text._ZN7cutlass13device_kernelIN5flash11enable_sm90INS1_16FlashAttnBwdSm90INS1_25CollectiveMainloopBwdSm90ILi2ELi2ELi2EN4cute5tupleIJNS5_1CILi1EEES8_S8_EEENS6_IJNS7_ILi64EEENS7_ILi128EEENS7_ILi96EEEEEENS_10bfloat16_tEfNS_4arch4Sm90ELb0ELb0ELb0ELb1ELb0ELb1ELb0ELb0ELi2ELi1ELi2ELi1ELb1EEENS1_21CollectiveEpilogueBwdISD_SE_SG_Li256ELb1ELb0ELi1EEENS1_19SingleTileSchedulerILb1ELb0ELb0ELi128EEEEEEEEEvNT_6ParamsE --------------------------
	.section	.text._ZN7cutlass13device_kernelIN5flash11enable_sm90INS1_16FlashAttnBwdSm90INS1_25CollectiveMainloopBwdSm90ILi2ELi2ELi2EN4cute5tupleIJNS5_1CILi1EEES8_S8_EEENS6_IJNS7_ILi64EEENS7_ILi128EEENS7_ILi96EEEEEENS_10bfloat16_tEfNS_4arch4Sm90ELb0ELb0ELb0ELb1ELb0ELb1ELb0ELb0ELi2ELi1ELi2ELi1ELb1EEENS1_21CollectiveEpilogueBwdISD_SE_SG_Li256ELb1ELb0ELi1EEENS1_19SingleTileSchedulerILb1ELb0ELb0ELi128EEEEEEEEEvNT_6ParamsE,"ax",@progbits
	.align	128
.text._ZN7cutlass13device_kernelIN5flash11enable_sm90INS1_16FlashAttnBwdSm90INS1_25CollectiveMainloopBwdSm90ILi2ELi2ELi2EN4cute5tupleIJNS5_1CILi1EEES8_S8_EEENS6_IJNS7_ILi64EEENS7_ILi128EEENS7_ILi96EEEEEENS_10bfloat16_tEfNS_4arch4Sm90ELb0ELb0ELb0ELb1ELb0ELb1ELb0ELb0ELi2ELi1ELi2ELi1ELb1EEENS1_21CollectiveEpilogueBwdISD_SE_SG_Li256ELb1ELb0ELi1EEENS1_19SingleTileSchedulerILb1ELb0ELb0ELi128EEEEEEEEEvNT_6ParamsE:
        .type           _ZN7cutlass13device_kernelIN5flash11enable_sm90INS1_16FlashAttnBwdSm90INS1_25CollectiveMainloopBwdSm90ILi2ELi2ELi2EN4cute5tupleIJNS5_1CILi1EEES8_S8_EEENS6_IJNS7_ILi64EEENS7_ILi128EEENS7_ILi96EEEEEENS_10bfloat16_tEfNS_4arch4Sm90ELb0ELb0ELb0ELb1ELb0ELb1ELb0ELb0ELi2ELi1ELi2ELi1ELb1EEENS1_21CollectiveEpilogueBwdISD_SE_SG_Li256ELb1ELb0ELi1EEENS1_19SingleTileSchedulerILb1ELb0ELb0ELi128EEEEEEEEEvNT_6ParamsE,@function
        .size           _ZN7cutlass13device_kernelIN5flash11enable_sm90INS1_16FlashAttnBwdSm90INS1_25CollectiveMainloopBwdSm90ILi2ELi2ELi2EN4cute5tupleIJNS5_1CILi1EEES8_S8_EEENS6_IJNS7_ILi64EEENS7_ILi128EEENS7_ILi96EEEEEENS_10bfloat16_tEfNS_4arch4Sm90ELb0ELb0ELb0ELb1ELb0ELb1ELb0ELb0ELi2ELi1ELi2ELi1ELb1EEENS1_21CollectiveEpilogueBwdISD_SE_SG_Li256ELb1ELb0ELi1EEENS1_19SingleTileSchedulerILb1ELb0ELb0ELi128EEEEEEEEEvNT_6ParamsE,(.L_x_6579 - _ZN7cutlass13device_kernelIN5flash11enable_sm90INS1_16FlashAttnBwdSm90INS1_25CollectiveMainloopBwdSm90ILi2ELi2ELi2EN4cute5tupleIJNS5_1CILi1EEES8_S8_EEENS6_IJNS7_ILi64EEENS7_ILi128EEENS7_ILi96EEEEEENS_10bfloat16_tEfNS_4arch4Sm90ELb0ELb0ELb0ELb1ELb0ELb1ELb0ELb0ELi2ELi1ELi2ELi1ELb1EEENS1_21CollectiveEpilogueBwdISD_SE_SG_Li256ELb1ELb0ELi1EEENS1_19SingleTileSchedulerILb1ELb0ELb0ELi128EEEEEEEEEvNT_6ParamsE)
        .other          _ZN7cutlass13device_kernelIN5flash11enable_sm90INS1_16FlashAttnBwdSm90INS1_25CollectiveMainloopBwdSm90ILi2ELi2ELi2EN4cute5tupleIJNS5_1CILi1EEES8_S8_EEENS6_IJNS7_ILi64EEENS7_ILi128EEENS7_ILi96EEEEEENS_10bfloat16_tEfNS_4arch4Sm90ELb0ELb0ELb0ELb1ELb0ELb1ELb0ELb0ELi2ELi1ELi2ELi1ELb1EEENS1_21CollectiveEpilogueBwdISD_SE_SG_Li256ELb1ELb0ELi1EEENS1_19SingleTileSchedulerILb1ELb0ELb0ELi128EEEEEEEEEvNT_6ParamsE,@"STO_CUDA_ENTRY STV_DEFAULT"
_ZN7cutlass13device_kernelIN5flash11enable_sm90INS1_16FlashAttnBwdSm90INS1_25CollectiveMainloopBwdSm90ILi2ELi2ELi2EN4cute5tupleIJNS5_1CILi1EEES8_S8_EEENS6_IJNS7_ILi64EEENS7_ILi128EEENS7_ILi96EEEEEENS_10bfloat16_tEfNS_4arch4Sm90ELb0ELb0ELb0ELb1ELb0ELb1ELb0ELb0ELi2ELi1ELi2ELi1ELb1EEENS1_21CollectiveEpilogueBwdISD_SE_SG_Li256ELb1ELb0ELi1EEENS1_19SingleTileSchedulerILb1ELb0ELb0ELi128EEEEEEEEEvNT_6ParamsE:
        /* <DEDUP_REMOVED lines=23> */
.L_x_3729:
[----:B------:R-:W-:Y:S05]  /*0170*/  BSYNC B0 ;  /* 0x0000000000007941 */ /* 0x000fea0003800000 */
.L_x_3728:
        /* <DEDUP_REMOVED lines=37> */
.L_x_3730:
        /* <DEDUP_REMOVED lines=22> */
.L_x_3731:
[----:B------:R-:W-:Y:S01]  /*0530*/  PLOP3.LUT P0, PT, PT, PT, UP0, 0x80, 0x0 ;  /* 0x000000000000781c */ /* 0x000fe20003f0f008 */
[----:B------:R-:W-:Y:S01]  /*0540*/  NOP ;  /* 0x0000000000007918 */ /* 0x000fe20000000000 */
[----:B------:R-:W-:Y:S01]  /*0550*/  ULDC.64 UR46, c[0x0][0x208] ;  /* 0x00008200002e7ab9 */ /* 0x000fe20000000a00 */
[----:B------:R-:W-:Y:S01]  /*0560*/  BSSY B6, `(.L_x_3732) ;  /* 0x0000945000067945 */ /* 0x000fe20003800000 */
[----:B-12-4-:R-:W-:Y:S09]  /*0570*/  BAR.SYNC.DEFER_BLOCKING 0x0 ;  /* 0x0000000000007b1d */ /* 0x016ff20000010000 */
[----:B------:R-:W-:Y:S05]  /*0580*/  @!P0 BRA `(.L_x_3733) ;  /* 0x0000005800c88947 */ /* 0x000fea0003800000 */
.L_x_3734:
        /* <DEDUP_REMOVED lines=21> */
.L_x_3735:
        /* <DEDUP_REMOVED lines=14> */
.L_x_3737:
[----:B------:R-:W-:-:S05]  /*07c0*/  ULDC UR4, c[0x0][0x8bc] ;  /* 0x00022f0000047ab9 */ /* 0x000fca0000000800 */
.L_x_3736:
        /* <DEDUP_REMOVED lines=21> */
.L_x_3739:
        /* <DEDUP_REMOVED lines=14> */
.L_x_3740:
        /* <DEDUP_REMOVED lines=10> */
.L_x_3741:
        /* <DEDUP_REMOVED lines=11> */
.L_x_3742:
        /* <DEDUP_REMOVED lines=72> */
.L_x_3745:
        /* <DEDUP_REMOVED lines=15> */
.L_x_3744:
        /* <DEDUP_REMOVED lines=22> */
.L_x_3747:
        /* <DEDUP_REMOVED lines=15> */
.L_x_3746:
[----:B------:R-:W-:Y:S01]  /*1310*/  SHF.R.S32.HI R25, RZ, 0x1f, R22 ;  /* 0x0000001fff197819 */ /* 0x000fe20000011416 */
[----:B------:R-:W-:-:S03]  /*1320*/  UMOV UR4, 0xffffffff ;  /* 0xffffffff00047882 */ /* 0x000fc60000000000 */
[----:B------:R-:W-:-:S04]  /*1330*/  LEA.HI R0, R25, R22, RZ, 0x7 ;  /* 0x0000001619007211 */ /* 0x000fc800078f38ff */
[----:B------:R-:W-:Y:S01]  /*1340*/  SHF.R.S32.HI R16, RZ, 0x7, R0 ;  /* 0x00000007ff107819 */ /* 0x000fe20000011400 */
[----:B------:R-:W-:Y:S06]  /*1350*/  BRA.DIV UR4, `(.L_x_3748) ;  /* 0x00000086049c7947 */ /* 0x000fec000b800000 */
[----:B------:R2:W3:Y:S02]  /*1360*/  SHFL.IDX PT, R14, R16, RZ, 0x1f ;  /* 0x00001fff100e7589 */ /* 0x0004e400000e0000 */
.L_x_3836:
        /* <DEDUP_REMOVED lines=14> */
.L_x_3749:
        /* <DEDUP_REMOVED lines=19> */
.L_x_3751:
        /* <DEDUP_REMOVED lines=119> */
[----:B------:R-:W-:Y:S02]  /*1cf0*/  USHF.R.S32.HI UR7, URZ, 0x6, UR6 ;  /* 0x000000063f077899 */ /* 0x000fe40008011406 */
[----:B------:R-:W-:Y:S01]  /*1d00*/  ULOP3.LUT UR11, UR38, 0x1, URZ, 0xfc, !UPT ;  /* 0x00000001260b7892 */ /* 0x000fe2000f8efc3f */
[----:B------:R-:W-:Y:S01]  /*1d10*/  UMOV UR4, URZ ;  /* 0x0000003f00047c82 */ /* 0x000fe20008000000 */
[----:B------:R-:W-:Y:S01]  /*1d20*/  UMOV UR5, URZ ;  /* 0x0000003f00057c82 */ /* 0x000fe20008000000 */
[----:B------:R-:W-:Y:S01]  /*1d30*/  UMOV UR6, URZ ;  /* 0x0000003f00067c82 */ /* 0x000fe20008000000 */
[----:B-12-4-:R-:W-:-:S08]  /*1d40*/  ULDC UR13, c[0x0][0x744] ;  /* 0x0001d100000d7ab9 */ /* 0x016fd00000000800 */
.L_x_3762:
[----:B------:R-:W-:-:S06]  /*1d50*/  UISETP.NE.AND UP0, UPT, UR11, 0x3, UPT ;  /* 0x000000030b00788c */ /* 0x000fcc000bf05270 */
[----:B------:R-:W-:-:S13]  /*1d60*/  PLOP3.LUT P0, PT, PT, PT, UP0, 0x80, 0x0 ;  /* 0x000000000000781c */ /* 0x000fda0003f0f008 */
[----:B-1----:R-:W-:Y:S05]  /*1d70*/  @!P0 BRA `(.L_x_3752) ;  /* 0x0000000000048947 */ /* 0x002fea0003800000 */
[----:B------:R-:W-:Y:S01]  /*1d80*/  BPT.TRAP 0x1 ;  /* 0x000000040000795c */ /* 0x000fe20000300000 */
.L_x_3752:
[----:B------:R-:W-:Y:S01]  /*1d90*/  R2UR UR8, R18 ;  /* 0x00000000120872ca */ /* 0x000fe200000e0000 */
[----:B------:R-:W-:-:S05]  /*1da0*/  IMAD.U32 R16, RZ, RZ, UR5 ;  /* 0x00000005ff107e24 */ /* 0x000fca000f8e00ff */
[----:B------:R-:W-:-:S07]  /*1db0*/  SHF.L.U32 R16, R16, 0x1f, RZ ;  /* 0x0000001f10107819 */ /* 0x000fce00000006ff */
[----:B------:R-:W-:-:S09]  /*1dc0*/  ULEA UR8, UR6, UR8, 0x3 ;  /* 0x0000000806087291 */ /* 0x000fd2000f8e183f */
[----:B------:R1:W2:Y:S01]  /*1dd0*/  SYNCS.PHASECHK.TRANS64.TRYWAIT P1, [UR8+0x26810], R16 ;  /* 0x02681010ff0075a7 */ /* 0x0002a20008020148 */
[----:B------:R-:W-:Y:S05]  /*1de0*/  @!P0 BRA `(.L_x_3753) ;  /* 0x0000000000048947 */ /* 0x000fea0003800000 */
[----:B------:R-:W-:Y:S01]  /*1df0*/  BPT.TRAP 0x1 ;  /* 0x000000040000795c */ /* 0x000fe20000300000 */
.L_x_3753:
[----:B--2---:R-:W-:Y:S05]  /*1e00*/  @P1 BRA `(.L_x_3754) ;  /* 0x0000000000081947 */ /* 0x004fea0003800000 */
[----:B------:R-:W2:Y:S02]  /*1e10*/  SYNCS.PHASECHK.TRANS64.TRYWAIT P1, [UR8+0x26810], R16 ;  /* 0x02681010ff0075a7 */ /* 0x000ea40008020148 */
[----:B--2---:R-:W-:Y:S05]  /*1e20*/  @!P1 BRA `(.L_x_3755) ;  /* 0x0000007c001c9947 */ /* 0x004fea0003800000 */
.L_x_3754:
        /* <DEDUP_REMOVED lines=67> */
.L_x_3756:
[----:B------:R1:W1:Y:S01]  /*2260*/  SYNCS.PHASECHK.TRANS64.TRYWAIT P1, [UR8+0x26830], R16 ;  /* 0x02683010ff0075a7 */ /* 0x0002620008020148 */
[----:B------:R-:W-:Y:S05]  /*2270*/  @!P0 BRA `(.L_x_3757) ;  /* 0x0000000000048947 */ /* 0x000fea0003800000 */
[----:B------:R-:W-:Y:S01]  /*2280*/  BPT.TRAP 0x1 ;  /* 0x000000040000795c */ /* 0x000fe20000300000 */
.L_x_3757:
[----:B-1----:R-:W-:Y:S05]  /*2290*/  @P1 BRA `(.L_x_3758) ;  /* 0x0000000000081947 */ /* 0x002fea0003800000 */
[----:B------:R-:W1:Y:S02]  /*22a0*/  SYNCS.PHASECHK.TRANS64.TRYWAIT P1, [UR8+0x26830], R16 ;  /* 0x02683010ff0075a7 */ /* 0x000e640008020148 */
[----:B-1----:R-:W-:Y:S05]  /*22b0*/  @!P1 BRA `(.L_x_3759) ;  /* 0x0000007800109947 */ /* 0x002fea0003800000 */
.L_x_3758:
        /* <DEDUP_REMOVED lines=9> */
[----:B------:R-:W-:Y:S01]  /*2350*/  FSEL R22, R157, -INF , P2 ;  /* 0xff8000009d167808 */ /* 0x000fe20001000000 */
[----:B---3--:R-:W-:Y:S01]  /*2360*/  FFMA.FTZ R152, R5, UR13, -R210 ;  /* 0x0000000d05987c23 */ /* 0x008fe200080108d2 */
[----:B------:R-:W-:Y:S01]  /*2370*/  UIADD3 UR10, UR10, 0x18000, URZ ;  /* 0x000180000a0a7890 */ /* 0x000fe2000fffe03f */
[----:B------:R-:W-:Y:S01]  /*2380*/  FSEL R5, R156, -INF , P2 ;  /* 0xff8000009c057808 */ /* 0x000fe20001000000 */
[----:B------:R-:W-:Y:S01]  /*2390*/  FFMA.FTZ R153, R16, UR13, -R211 ;  /* 0x0000000d10997c23 */ /* 0x000fe200080108d3 */
[----:B------:R-:W-:Y:S01]  /*23a0*/  FSEL R156, R165, -INF , P2 ;  /* 0xff800000a59c7808 */ /* 0x000fe20001000000 */
[----:B------:R-:W-:Y:S01]  /*23b0*/  USHF.R.U32.HI UR10, URZ, 0x4, UR10 ;  /* 0x000000043f0a7899 */ /* 0x000fe2000801160a */
[----:B------:R-:W-:Y:S01]  /*23c0*/  FSEL R157, R164, -INF , P2 ;  /* 0xff800000a49d7808 */ /* 0x000fe20001000000 */
[----:B----4-:R-:W-:Y:S01]  /*23d0*/  FFMA.FTZ R213, R22, UR13, -R209 ;  /* 0x0000000d16d57c23 */ /* 0x010fe200080108d1 */
[----:B------:R-:W-:Y:S01]  /*23e0*/  FFMA.FTZ R16, R5, UR13, -R208 ;  /* 0x0000000d05107c23 */ /* 0x000fe200080108d0 */
[----:B------:R-:W-:Y:S01]  /*23f0*/  ULOP3.LUT UR10, UR10, 0x3fff, URZ, 0xc0, !UPT ;  /* 0x00003fff0a0a7892 */ /* 0x000fe2000f8ec03f */
[----:B------:R-:W-:Y:S01]  /*2400*/  FSEL R22, R161, -INF , P2 ;  /* 0xff800000a1167808 */ /* 0x000fe20001000000 */
[----:B------:R-:W-:Y:S01]  /*2410*/  FFMA.FTZ R161, R156, UR13, -R15 ;  /* 0x0000000d9ca17c23 */ /* 0x000fe2000801080f */
[----:B------:R-:W-:Y:S01]  /*2420*/  FSEL R5, R160, -INF , P2 ;  /* 0xff800000a0057808 */ /* 0x000fe20001000000 */
[----:B------:R-:W-:Y:S01]  /*2430*/  ULOP3.LUT UR12, UR10, 0x10000, URZ, 0xfc, !UPT ;  /* 0x000100000a0c7892 */ /* 0x000fe2000f8efc3f */
[----:B------:R-:W-:Y:S01]  /*2440*/  FFMA.FTZ R160, R157, UR13, -R14 ;  /* 0x0000000d9da07c23 */ /* 0x000fe2000801080e */
[----:B------:R-:W-:Y:S01]  /*2450*/  FSEL R156, R169, -INF , P2 ;  /* 0xff800000a99c7808 */ /* 0x000fe20001000000 */
[----:B------:R-:W-:Y:S01]  /*2460*/  FFMA.FTZ R22, R22, UR13, -R21 ;  /* 0x0000000d16167c23 */ /* 0x000fe20008010815 */
[----:B------:R-:W-:Y:S01]  /*2470*/  UIMAD UR12, UR6, 0x300, UR12 ;  /* 0x00000300060c78a4 */ /* 0x000fe2000f8e020c */
[----:B------:R-:W-:Y:S01]  /*2480*/  FSEL R157, R168, -INF , P2 ;  /* 0xff800000a89d7808 */ /* 0x000fe20001000000 */
[----:B------:R-:W-:Y:S01]  /*2490*/  FFMA.FTZ R5, R5, UR13, -R20 ;  /* 0x0000000d05057c23 */ /* 0x000fe20008010814 */
[----:B------:R-:W-:Y:S01]  /*24a0*/  FFMA.FTZ R165, R156, UR13, -R13 ;  /* 0x0000000d9ca57c23 */ /* 0x000fe2000801080d */
[----:B------:R-:W-:Y:S01]  /*24b0*/  FSEL R156, R173, -INF , P2 ;  /* 0xff800000ad9c7808 */ /* 0x000fe20001000000 */
[----:B------:R-:W-:Y:S01]  /*24c0*/  MUFU.EX2 R152, R152 ;  /* 0x0000009800987308 */ /* 0x000fe20000000800 */
        /* <DEDUP_REMOVED lines=19> */
[----:B------:R-:W-:Y:S01]  /*2600*/  FFMA.FTZ R216, R158, UR13, -R7 ;  /* 0x0000000d9ed87c23 */ /* 0x000fe20008010807 */
[----:B------:R-:W-:Y:S01]  /*2610*/  FFMA.FTZ R155, R155, UR13, -R20 ;  /* 0x0000000d9b9b7c23 */ /* 0x000fe20008010814 */
[----:B------:R-:W-:Y:S01]  /*2620*/  FSEL R20, R163, -INF , P1 ;  /* 0xff800000a3147808 */ /* 0x000fe20000800000 */
[----:B------:R1:W-:Y:S01]  /*2630*/  MUFU.EX2 R172, R157 ;  /* 0x0000009d00ac7308 */ /* 0x0003e20000000800 */
[----:B------:R-:W-:Y:S01]  /*2640*/  FFMA.FTZ R209, R154, UR13, -R209 ;  /* 0x0000000d9ad17c23 */ /* 0x000fe200080108d1 */
[----:B------:R-:W-:Y:S01]  /*2650*/  FSEL R211, R180, -INF , P2 ;  /* 0xff800000b4d37808 */ /* 0x000fe20001000000 */
[----:B------:R-:W-:Y:S01]  /*2660*/  ULOP3.LUT UR10, UR10, 0x1000000, URZ, 0xfc, !UPT ;  /* 0x010000000a0a7892 */ /* 0x000fe2000f8efc3f */
[----:B------:R-:W-:Y:S01]  /*2670*/  FFMA.FTZ R20, R20, UR13, -R21 ;  /* 0x0000000d14147c23 */ /* 0x000fe20008010815 */
[----:B------:R-:W-:-:S02]  /*2680*/  FSEL R21, R166, -INF , P1 ;  /* 0xff800000a6157808 */ /* 0x000fc40000800000 */
[----:B------:R-:W-:Y:S01]  /*2690*/  FSEL R214, R181, -INF , P2 ;  /* 0xff800000b5d67808 */ /* 0x000fe20001000000 */
[----:B------:R-:W-:Y:S01]  /*26a0*/  MUFU.EX2 R163, R20 ;  /* 0x0000001400a37308 */ /* 0x000fe20000000800 */
[----:B-1----:R-:W-:Y:S01]  /*26b0*/  FSEL R157, R174, -INF , P1 ;  /* 0xff800000ae9d7808 */ /* 0x002fe20000800000 */
[----:B------:R-:W-:Y:S01]  /*26c0*/  FFMA.FTZ R166, R21, UR13, -R14 ;  /* 0x0000000d15a67c23 */ /* 0x000fe2000801080e */
        /* <DEDUP_REMOVED lines=8> */
[----:B------:R-:W-:-:S02]  /*2750*/  FSEL R208, R177, -INF , P2 ;  /* 0xff800000b1d07808 */ /* 0x000fc40001000000 */
[----:B------:R-:W-:Y:S01]  /*2760*/  FSEL R179, R182, -INF , P1 ;  /* 0xff800000b6b37808 */ /* 0x000fe20000800000 */
[----:B------:R-:W-:Y:S01]  /*2770*/  FFMA.FTZ R170, R15, UR13, -R12 ;  /* 0x0000000d0faa7c23 */ /* 0x000fe2000801080c */
[----:B------:R-:W-:Y:S01]  /*2780*/  FSEL R12, R171, -INF , P1 ;  /* 0xff800000ab0c7808 */ /* 0x000fe20000800000 */
[----:B------:R-:W-:Y:S01]  /*2790*/  FFMA.FTZ R208, R208, UR13, -R11 ;  /* 0x0000000dd0d07c23 */ /* 0x000fe2000801080b */
[----:B------:R-:W-:Y:S01]  /*27a0*/  FSEL R182, R183, -INF , P1 ;  /* 0xff800000b7b67808 */ /* 0x000fe20000800000 */
[----:B------:R-:W-:Y:S01]  /*27b0*/  MUFU.EX2 R169, R156 ;  /* 0x0000009c00a97308 */ /* 0x000fe20000000800 */
[----:B------:R-:W-:Y:S01]  /*27c0*/  FFMA.FTZ R183, R181, UR13, -R10 ;  /* 0x0000000db5b77c23 */ /* 0x000fe2000801080a */
[----:B------:R-:W-:Y:S01]  /*27d0*/  FFMA.FTZ R171, R12, UR13, -R13 ;  /* 0x0000000d0cab7c23 */ /* 0x000fe2000801080d */
[----:B------:R-:W-:Y:S01]  /*27e0*/  FFMA.FTZ R179, R179, UR13, -R8 ;  /* 0x0000000db3b37c23 */ /* 0x000fe20008010808 */
[----:B------:R-:W-:-:S04]  /*27f0*/  FFMA.FTZ R10, R182, UR13, -R9 ;  /* 0x0000000db60a7c23 */ /* 0x000fc80008010809 */
[----:B------:R-:W1:Y:S08]  /*2800*/  MUFU.EX2 R173, R173 ;  /* 0x000000ad00ad7308 */ /* 0x000e700000000800 */
[----:B------:R-:W3:Y:S08]  /*2810*/  MUFU.EX2 R210, R210 ;  /* 0x000000d200d27308 */ /* 0x000ef00000000800 */
[----:B------:R4:W5:Y:S08]  /*2820*/  MUFU.EX2 R177, R215 ;  /* 0x000000d700b17308 */ /* 0x0009700000000800 */
[----:B------:R-:W2:Y:S01]  /*2830*/  MUFU.EX2 R178, R216 ;  /* 0x000000d800b27308 */ /* 0x000ea20000000800 */
[----:B------:R-:W-:-:S02]  /*2840*/  WARPGROUP.DEPBAR.LE gsb0, 0x0 ;  /* 0x00008000000079c5 */ /* 0x000fc40000010000 */
[----:B------:R-:W-:Y:S01]  /*2850*/  WARPGROUP.ARRIVE ;  /* 0x00000000000079c5 */ /* 0x000fe20000000000 */
[----:B----4-:R-:W-:Y:S01]  /*2860*/  FFMA.FTZ R215, R180, UR13, -R11 ;  /* 0x0000000db4d77c23 */ /* 0x010fe2000801080b */
[----:B------:R-:W-:Y:S01]  /*2870*/  FFMA.FTZ R180, R211, UR13, -R8 ;  /* 0x0000000dd3b47c23 */ /* 0x000fe20008010808 */
[----:B------:R-:W-:Y:S02]  /*2880*/  FFMA.FTZ R11, R214, UR13, -R9 ;  /* 0x0000000dd60b7c23 */ /* 0x000fe40008010809 */
        /* <DEDUP_REMOVED lines=8> */
[----:B------:R-:W4:Y:S08]  /*2910*/  MUFU.EX2 R5, R5 ;  /* 0x0000000500057308 */ /* 0x000f300000000800 */
[----:B------:R-:W4:Y:S08]  /*2920*/  MUFU.EX2 R22, R22 ;  /* 0x0000001600167308 */ /* 0x000f300000000800 */
[----:B------:R-:W4:Y:S08]  /*2930*/  MUFU.EX2 R160, R160 ;  /* 0x000000a000a07308 */ /* 0x000f300000000800 */
[----:B------:R-:W4:Y:S08]  /*2940*/  MUFU.EX2 R161, R161 ;  /* 0x000000a100a17308 */ /* 0x000f300000000800 */
[----:B------:R-:W4:Y:S01]  /*2950*/  MUFU.EX2 R166, R166 ;  /* 0x000000a600a67308 */ /* 0x000f220000000800 */
[----:B------:R-:W-:-:S02]  /*2960*/  WARPGROUP.DEPBAR.LE gsb0, 0x0 ;  /* 0x00008000000079c5 */ /* 0x000fc40000010000 */
[----:B------:R-:W-:-:S05]  /*2970*/  WARPGROUP.ARRIVE ;  /* 0x00000000000079c5 */ /* 0x000fca0000000000 */
[----:B------:R-:W4:Y:S01]  /*2980*/  MUFU.EX2 R167, R167 ;  /* 0x000000a700a77308 */ /* 0x000f220000000800 */
[----:B------:R-:W-:Y:S01]  /*2990*/  HGMMA.64x64x16.F32.BF16 R120, R188, gdesc[UR12], R120, gsb0 ;  /* 0x00e0000cbc787df0 */ /* 0x000fe20008001878 */
[----:B------:R-:W-:Y:S01]  /*29a0*/  UIADD3 UR14, UR12, 0x102, URZ ;  /* 0x000001020c0e7890 */ /* 0x000fe2000fffe03f */
[----:B------:R-:W-:-:S05]  /*29b0*/  UMOV UR15, 0x80000020 ;  /* 0x80000020000f7882 */ /* 0x000fca0000000000 */
[----:B------:R-:W4:Y:S08]  /*29c0*/  MUFU.EX2 R164, R164 ;  /* 0x000000a400a47308 */ /* 0x000f300000000800 */
[----:B------:R-:W4:Y:S08]  /*29d0*/  MUFU.EX2 R165, R165 ;  /* 0x000000a500a57308 */ /* 0x000f300000000800 */
[----:B------:R-:W-:Y:S08]  /*29e0*/  MUFU.EX2 R168, R168 ;  /* 0x000000a800a87308 */ /* 0x000ff00000000800 */
        /* <DEDUP_REMOVED lines=27> */
[----:B------:R-:W3:Y:S04]  /*2ba0*/  LDS.64 R20, [R212+0x1e220] ;  /* 0x01e22000d4147984 */ /* 0x000ee80000000a00 */
[----:B------:R-:W5:Y:S04]  /*2bb0*/  LDS.64 R12, [R212+0x1e260] ;  /* 0x01e26000d40c7984 */ /* 0x000f680000000a00 */
[----:B------:R-:W2:Y:S04]  /*2bc0*/  LDS.64 R6, [R212+0x1e2a0] ;  /* 0x01e2a000d4067984 */ /* 0x000ea80000000a00 */
[----:B------:R-:W4:Y:S04]  /*2bd0*/  LDS.64 R154, [R212+0x1e240] ;  /* 0x01e24000d49a7984 */ /* 0x000f280000000a00 */
[----:B------:R-:W4:Y:S04]  /*2be0*/  LDS.64 R156, [R212+0x1e280] ;  /* 0x01e28000d49c7984 */ /* 0x000f280000000a00 */
[----:B------:R-:W4:Y:S04]  /*2bf0*/  LDS.64 R174, [R212+0x1e2e0] ;  /* 0x01e2e000d4ae7984 */ /* 0x000f280000000a00 */
[----:B------:R-:W4:Y:S01]  /*2c00*/  LDS.64 R158, [R212+0x1e2c0] ;  /* 0x01e2c000d49e7984 */ /* 0x000f220000000a00 */
[--C-:B-1----:R-:W-:Y:S01]  /*2c10*/  FADD.FTZ R181, R120, -R14.reuse ;  /* 0x8000000e78b57221 */ /* 0x102fe20000010000 */
[--C-:B------:R-:W-:Y:S01]  /*2c20*/  FADD.FTZ R120, R121, -R15.reuse ;  /* 0x8000000f79787221 */ /* 0x100fe20000010000 */
[----:B------:R-:W-:Y:S01]  /*2c30*/  FADD.FTZ R15, R123, -R15 ;  /* 0x8000000f7b0f7221 */ /* 0x000fe20000010000 */
[----:B------:R-:W-:Y:S01]  /*2c40*/  FADD.FTZ R14, R122, -R14 ;  /* 0x8000000e7a0e7221 */ /* 0x000fe20000010000 */
[--C-:B---3--:R-:W-:Y:S01]  /*2c50*/  FADD.FTZ R121, R124, -R20.reuse ;  /* 0x800000147c797221 */ /* 0x108fe20000010000 */
[----:B------:R-:W-:Y:S01]  /*2c60*/  FADD.FTZ R123, R126, -R20 ;  /* 0x800000147e7b7221 */ /* 0x000fe20000010000 */
[--C-:B------:R-:W-:Y:S01]  /*2c70*/  FADD.FTZ R20, R125, -R21.reuse ;  /* 0x800000157d147221 */ /* 0x100fe20000010000 */
[----:B------:R-:W-:Y:S01]  /*2c80*/  FADD.FTZ R122, R127, -R21 ;  /* 0x800000157f7a7221 */ /* 0x000fe20000010000 */
[--C-:B-----5:R-:W-:Y:S01]  /*2c90*/  FADD.FTZ R125, R132, -R12.reuse ;  /* 0x8000000c847d7221 */ /* 0x120fe20000010000 */
[----:B------:R-:W-:Y:S01]  /*2ca0*/  FADD.FTZ R127, R134, -R12 ;  /* 0x8000000c867f7221 */ /* 0x000fe20000010000 */
[--C-:B------:R-:W-:Y:S01]  /*2cb0*/  FADD.FTZ R12, R133, -R13.reuse ;  /* 0x8000000d850c7221 */ /* 0x100fe20000010000 */
[----:B------:R-:W-:Y:S01]  /*2cc0*/  FADD.FTZ R126, R135, -R13 ;  /* 0x8000000d877e7221 */ /* 0x000fe20000010000 */
[----:B------:R-:W-:Y:S01]  /*2cd0*/  FMUL.FTZ R14, R173, R14 ;  /* 0x0000000ead0e7220 */ /* 0x000fe20000410000 */
[----:B------:R-:W1:Y:S01]  /*2ce0*/  MUFU.EX2 R13, R215 ;  /* 0x000000d7000d7308 */ /* 0x000e620000000800 */
[----:B------:R-:W-:Y:S01]  /*2cf0*/  FMUL.FTZ R15, R210, R15 ;  /* 0x0000000fd20f7220 */ /* 0x000fe20000410000 */
[--C-:B--2---:R-:W-:Y:S01]  /*2d00*/  FADD.FTZ R133, R140, -R6.reuse ;  /* 0x800000068c857221 */ /* 0x104fe20000010000 */
[----:B------:R-:W-:Y:S01]  /*2d10*/  FADD.FTZ R6, R142, -R6 ;  /* 0x800000068e067221 */ /* 0x000fe20000010000 */
[----:B------:R-:W-:Y:S01]  /*2d20*/  FADD.FTZ R143, R143, -R7 ;  /* 0x800000078f8f7221 */ /* 0x000fe20000010000 */
[--C-:B----4-:R-:W-:Y:S01]  /*2d30*/  FADD.FTZ R128, R128, -R154.reuse ;  /* 0x8000009a80807221 */ /* 0x110fe20000010000 */
[----:B------:R-:W-:Y:S01]  /*2d40*/  FADD.FTZ R21, R130, -R154 ;  /* 0x8000009a82157221 */ /* 0x000fe20000010000 */
[--C-:B------:R-:W-:Y:S01]  /*2d50*/  FADD.FTZ R154, R137, -R157.reuse ;  /* 0x8000009d899a7221 */ /* 0x100fe20000010000 */
[----:B------:R-:W-:Y:S01]  /*2d60*/  FADD.FTZ R130, R139, -R157 ;  /* 0x8000009d8b827221 */ /* 0x000fe20000010000 */
[--C-:B------:R-:W-:Y:S01]  /*2d70*/  FADD.FTZ R124, R131, -R155.reuse ;  /* 0x8000009b837c7221 */ /* 0x100fe20000010000 */
[----:B------:R-:W-:Y:S01]  /*2d80*/  F2FP.BF16.F32.PACK_AB R157, R15, R14 ;  /* 0x0000000e0f9d723e */ /* 0x000fe200000010ff */
[----:B------:R-:W-:Y:S01]  /*2d90*/  FADD.FTZ R129, R129, -R155 ;  /* 0x8000009b81817221 */ /* 0x000fe20000010000 */
        /* <DEDUP_REMOVED lines=77> */
[----:B------:R-:W-:Y:S01]  /*3270*/  F2FP.BF16.F32.PACK_AB R175, R10, R179 ;  /* 0x000000b30aaf723e */ /* 0x000fe200000010ff */
[----:B------:R-:W-:-:S02]  /*3280*/  WARPGROUP.DEPBAR.LE gsb0, 0x0 ;  /* 0x00008000000079c5 */ /* 0x000fc40000010000 */
[----:B------:R-:W-:Y:S01]  /*3290*/  F2FP.BF16.F32.PACK_AB R120, R22, R5 ;  /* 0x000000051678723e */ /* 0x000fe200000010ff */
[----:B------:R-:W-:Y:S01]  /*32a0*/  IMAD R5, R23, 0x1000, R18 ;  /* 0x0000100017057824 */ /* 0x000fe200078e0212 */
[----:B------:R-:W-:Y:S02]  /*32b0*/  F2FP.BF16.F32.PACK_AB R121, R163, R162 ;  /* 0x000000a2a379723e */ /* 0x000fe400000010ff */
[----:B------:R-:W-:Y:S02]  /*32c0*/  F2FP.BF16.F32.PACK_AB R122, R161, R160 ;  /* 0x000000a0a17a723e */ /* 0x000fe400000010ff */
[----:B------:R-:W-:Y:S02]  /*32d0*/  F2FP.BF16.F32.PACK_AB R123, R167, R166 ;  /* 0x000000a6a77b723e */ /* 0x000fe400000010ff */
[----:B------:R-:W-:Y:S02]  /*32e0*/  F2FP.BF16.F32.PACK_AB R166, R169, R168 ;  /* 0x000000a8a9a6723e */ /* 0x000fe400000010ff */
[----:B------:R-:W-:Y:S01]  /*32f0*/  WARPGROUP.ARRIVE ;  /* 0x00000000000079c5 */ /* 0x000fe20000000000 */
[----:B------:R-:W-:-:S05]  /*3300*/  F2FP.BF16.F32.PACK_AB R167, R178, R177 ;  /* 0x000000b1b2a7723e */ /* 0x000fca00000010ff */
        /* <DEDUP_REMOVED lines=179> */
.L_x_3760:
        /* <DEDUP_REMOVED lines=46> */
.L_x_3761:
        /* <DEDUP_REMOVED lines=62> */
.L_x_3743:
        /* <DEDUP_REMOVED lines=150> */
.L_x_3764:
        /* <DEDUP_REMOVED lines=60> */
.L_x_3766:
[----:B------:R-:W-:Y:S05]  /*5220*/  BSYNC B0 ;  /* 0x0000000000007941 */ /* 0x000fea0003800000 */
.L_x_3765:
        /* <DEDUP_REMOVED lines=22> */
.L_x_3768:
[----:B------:R-:W-:Y:S05]  /*5390*/  BSYNC B0 ;  /* 0x0000000000007941 */ /* 0x000fea0003800000 */
.L_x_3767:
        /* <DEDUP_REMOVED lines=26> */
.L_x_3770:
[----:B------:R-:W-:Y:S05]  /*5540*/  BSYNC B0 ;  /* 0x0000000000007941 */ /* 0x000fea0003800000 */
.L_x_3769:
        /* <DEDUP_REMOVED lines=23> */
.L_x_3763:
        /* <DEDUP_REMOVED lines=41> */
.L_x_3771:
        /* <DEDUP_REMOVED lines=47> */
.L_x_3773:
[----:B------:R-:W-:Y:S05]  /*5c40*/  BSYNC B0 ;  /* 0x0000000000007941 */ /* 0x000fea0003800000 */
.L_x_3772:
        /* <DEDUP_REMOVED lines=21> */
.L_x_3775:
[----:B------:R-:W-:Y:S05]  /*5da0*/  BSYNC B0 ;  /* 0x0000000000007941 */ /* 0x000fea0003800000 */
.L_x_3774:
        /* <DEDUP_REMOVED lines=25> */
.L_x_3777:
[----:B------:R-:W-:Y:S05]  /*5f40*/  BSYNC B0 ;  /* 0x0000000000007941 */ /* 0x000fea0003800000 */
.L_x_3776:
        /* <DEDUP_REMOVED lines=22> */
.L_x_3733:
        /* <DEDUP_REMOVED lines=20> */
.L_x_3779:
        /* <DEDUP_REMOVED lines=13> */
.L_x_3781:
[----:B------:R-:W-:-:S05]  /*62c0*/  ULDC UR5, c[0x0][0x8bc] ;  /* 0x00022f0000057ab9 */ /* 0x000fca0000000800 */
.L_x_3780:
        /* <DEDUP_REMOVED lines=40> */
.L_x_3782:
        /* <DEDUP_REMOVED lines=49> */
.L_x_3796:
        /* <DEDUP_REMOVED lines=21> */
.L_x_3785:
[----:B------:R-:W-:Y:S05]  /*69b0*/  BSYNC B0 ;  /* 0x0000000000007941 */ /* 0x000fea0003800000 */
.L_x_3784:
        /* <DEDUP_REMOVED lines=13> */
.L_x_3787:
[----:B------:R-:W-:Y:S05]  /*6a90*/  BSYNC B0 ;  /* 0x0000000000007941 */ /* 0x000fea0003800000 */
.L_x_3786:
[----:B------:R-:W-:Y:S06]  /*6aa0*/  BAR.ARV 0xa, 0xa0 ;  /* 0x0282800000007b1d */ /* 0x000fec0000002000 */
[----:B------:R-:W-:Y:S04]  /*6ab0*/  BSSY B0, `(.L_x_3788) ;  /* 0x0000003000007945 */ /* 0x000fe80003800000 */
[----:B------:R-:W-:Y:S05]  /*6ac0*/  @!P0 BRA `(.L_x_3789) ;  /* 0x0000000000048947 */ /* 0x000fea0003800000 */
[----:B------:R-:W-:-:S04]  /*6ad0*/  DEPBAR.LE SB0, 0x0 ;  /* 0x000080000000791a */ /* 0x000fc80000000000 */
.L_x_3789:
[----:B------:R-:W-:Y:S05]  /*6ae0*/  BSYNC B0 ;  /* 0x0000000000007941 */ /* 0x000fea0003800000 */
.L_x_3788:
        /* <DEDUP_REMOVED lines=13> */
.L_x_3791:
[----:B------:R-:W-:Y:S05]  /*6bc0*/  BSYNC B0 ;  /* 0x0000000000007941 */ /* 0x000fea0003800000 */
.L_x_3790:
        /* <DEDUP_REMOVED lines=13> */
.L_x_3793:
[----:B------:R-:W-:Y:S05]  /*6ca0*/  BSYNC B0 ;  /* 0x0000000000007941 */ /* 0x000fea0003800000 */
.L_x_3792:
[----:B------:R-:W-:Y:S01]  /*6cb0*/  VIADD R0, R0, 0xfffffffe ;  /* 0xfffffffe00007836 */ /* 0x000fe20000000000 */
[----:B------:R-:W-:Y:S06]  /*6cc0*/  BAR.ARV 0xa, 0xa0 ;  /* 0x0282800000007b1d */ /* 0x000fec0000002000 */
[----:B------:R-:W-:Y:S01]  /*6cd0*/  BSSY B0, `(.L_x_3794) ;  /* 0x0000004000007945 */ /* 0x000fe20003800000 */
[----:B------:R-:W-:-:S03]  /*6ce0*/  ISETP.NE.AND P1, PT, R0, RZ, PT ;  /* 0x000000ff0000720c */ /* 0x000fc60003f25270 */
[----:B------:R-:W-:Y:S10]  /*6cf0*/  @!P0 BRA `(.L_x_3795) ;  /* 0x0000000000048947 */ /* 0x000ff40003800000 */
[----:B------:R-:W-:-:S04]  /*6d00*/  DEPBAR.LE SB0, 0x0 ;  /* 0x000080000000791a */ /* 0x000fc80000000000 */
.L_x_3795:
[----:B------:R-:W-:Y:S05]  /*6d10*/  BSYNC B0 ;  /* 0x0000000000007941 */ /* 0x000fea0003800000 */
.L_x_3794:
[----:B------:R-:W-:Y:S06]  /*6d20*/  BAR.ARV 0xb, 0xa0 ;  /* 0x02c2800000007b1d */ /* 0x000fec0000002000 */
[----:B------:R-:W-:Y:S02]  /*6d30*/  UIADD3 UR5, UR5, 0x2, URZ ;  /* 0x0000000205057890 */ /* 0x000fe4000fffe03f */
[----:B------:R-:W-:Y:S01]  /*6d40*/  UIADD3 UR4, UR4, 0x1, URZ ;  /* 0x0000000104047890 */ /* 0x000fe2000fffe03f */
[----:B------:R-:W-:Y:S11]  /*6d50*/  @P1 BRA `(.L_x_3796) ;  /* 0xfffffff800c01947 */ /* 0x000ff6000383ffff */
[----:B------:R-:W-:-:S12]  /*6d60*/  UIADD3 UR6, UR16, 0x3000, URZ ;  /* 0x0000300010067890 */ /* 0x000fd8000fffe03f */
.L_x_3783:
        /* <DEDUP_REMOVED lines=19> */
.L_x_3798:
[----:B------:R-:W-:Y:S05]  /*6ea0*/  BSYNC B0 ;  /* 0x0000000000007941 */ /* 0x000fea0003800000 */
.L_x_3797:
        /* <DEDUP_REMOVED lines=19> */
.L_x_3800:
[----:B------:R-:W-:Y:S05]  /*6fe0*/  BSYNC B0 ;  /* 0x0000000000007941 */ /* 0x000fea0003800000 */
.L_x_3799:
[----:B------:R-:W-:Y:S06]  /*6ff0*/  BAR.ARV 0xa, 0xa0 ;  /* 0x0282800000007b1d */ /* 0x000fec0000002000 */
[----:B------:R-:W-:Y:S04]  /*7000*/  BSSY B0, `(.L_x_3801) ;  /* 0x0000003000007945 */ /* 0x000fe80003800000 */
[----:B------:R-:W-:Y:S05]  /*7010*/  @!P0 BRA `(.L_x_3802) ;  /* 0x0000000000048947 */ /* 0x000fea0003800000 */
[----:B------:R-:W-:-:S04]  /*7020*/  DEPBAR.LE SB0, 0x0 ;  /* 0x000080000000791a */ /* 0x000fc80000000000 */
.L_x_3802:
[----:B------:R-:W-:Y:S05]  /*7030*/  BSYNC B0 ;  /* 0x0000000000007941 */ /* 0x000fea0003800000 */
.L_x_3801:
[----:B------:R-:W-:Y:S06]  /*7040*/  BAR.ARV 0xb, 0xa0 ;  /* 0x02c2800000007b1d */ /* 0x000fec0000002000 */
[----:B------:R-:W-:Y:S05]  /*7050*/  BRA `(.L_x_3738) ;  /* 0x0000002800547947 */ /* 0x000fea0003800000 */
.L_x_3778:
        /* <DEDUP_REMOVED lines=13> */
.L_x_3803:
        /* <DEDUP_REMOVED lines=14> */
.L_x_3805:
[----:B------:R-:W-:-:S05]  /*7210*/  ULDC UR4, c[0x0][0x8bc] ;  /* 0x00022f0000047ab9 */ /* 0x000fca0000000800 */
.L_x_3804:
        /* <DEDUP_REMOVED lines=56> */
.L_x_3807:
        /* <DEDUP_REMOVED lines=63> */
.L_x_3837:
        /* <DEDUP_REMOVED lines=13> */
.L_x_3810:
        /* <DEDUP_REMOVED lines=125> */
.L_x_3821:
[----:B------:R-:W-:-:S04]  /*8230*/  SHF.L.U32 R21, R9, 0x1f, RZ ;  /* 0x0000001f09157819 */ /* 0x000fc800000006ff */
[----:B-1----:R-:W1:Y:S02]  /*8240*/  SYNCS.PHASECHK.TRANS64.TRYWAIT P1, [R0+URZ+0x26840], R21 ;  /* 0x02684015000075a7 */ /* 0x002e64000802017f */
[----:B-12---:R-:W-:Y:S05]  /*8250*/  @!P1 BRA `(.L_x_3813) ;  /* 0x0000001800549947 */ /* 0x006fea0003800000 */
.L_x_3838:
[----:B------:R-:W-:Y:S05]  /*8260*/  @P0 BRA `(.L_x_3814) ;  /* 0x0000000000140947 */ /* 0x000fea0003800000 */
[----:B------:R-:W-:Y:S01]  /*8270*/  ISETP.NE.AND P1, PT, R16, RZ, PT ;  /* 0x000000ff1000720c */ /* 0x000fe20003f25270 */
[----:B------:R-:W-:-:S04]  /*8280*/  IMAD.MOV.U32 R3, RZ, RZ, 0x3100 ;  /* 0x00003100ff037424 */ /* 0x000fc800078e00ff */
[----:B------:R2:W-:Y:S08]  /*8290*/  SYNCS.ARRIVE.TRANS64 RZ, [R0+URZ+0x26830], R3 ;  /* 0x0268300300ff79a7 */ /* 0x0005f0000800003f */
[----:B------:R-:W-:Y:S05]  /*82a0*/  @!P1 BRA `(.L_x_3814) ;  /* 0x0000000000049947 */ /* 0x000fea0003800000 */
[----:B------:R-:W-:Y:S01]  /*82b0*/  BPT.TRAP 0x1 ;  /* 0x000000040000795c */ /* 0x000fe20000300000 */
.L_x_3814:
        /* <DEDUP_REMOVED lines=43> */
.L_x_3839:
[----:B------:R-:W-:Y:S05]  /*8570*/  @P0 BRA `(.L_x_3816) ;  /* 0x0000000000140947 */ /* 0x000fea0003800000 */
[----:B------:R-:W-:Y:S01]  /*8580*/  ISETP.NE.AND P1, PT, R16, RZ, PT ;  /* 0x000000ff1000720c */ /* 0x000fe20003f25270 */
[----:B------:R-:W-:-:S04]  /*8590*/  IMAD.MOV.U32 R3, RZ, RZ, 0x3100 ;  /* 0x00003100ff037424 */ /* 0x000fc800078e00ff */
[----:B------:R3:W-:Y:S08]  /*85a0*/  SYNCS.ARRIVE.TRANS64 RZ, [R0+URZ+0x26818], R3 ;  /* 0x0268180300ff79a7 */ /* 0x0007f0000800003f */
[----:B------:R-:W-:Y:S05]  /*85b0*/  @!P1 BRA `(.L_x_3816) ;  /* 0x0000000000049947 */ /* 0x000fea0003800000 */
[----:B------:R-:W-:Y:S01]  /*85c0*/  BPT.TRAP 0x1 ;  /* 0x000000040000795c */ /* 0x000fe20000300000 */
.L_x_3816:
        /* <DEDUP_REMOVED lines=36> */
.L_x_3840:
        /* <DEDUP_REMOVED lines=9> */
.L_x_3818:
        /* <DEDUP_REMOVED lines=38> */
.L_x_3842:
[----:B------:R-:W-:Y:S05]  /*8b00*/  @P0 BRA `(.L_x_3820) ;  /* 0x0000000000140947 */ /* 0x000fea0003800000 */
[----:B------:R-:W-:Y:S01]  /*8b10*/  ISETP.NE.AND P1, PT, R16, RZ, PT ;  /* 0x000000ff1000720c */ /* 0x000fe20003f25270 */
[----:B-1----:R-:W-:-:S04]  /*8b20*/  IMAD.MOV.U32 R5, RZ, RZ, 0x3100 ;  /* 0x00003100ff057424 */ /* 0x002fc800078e00ff */
[----:B------:R2:W-:Y:S08]  /*8b30*/  SYNCS.ARRIVE.TRANS64 RZ, [R0+URZ+0x26810], R5 ;  /* 0x0268100500ff79a7 */ /* 0x0005f0000800003f */
[----:B------:R-:W-:Y:S05]  /*8b40*/  @!P1 BRA `(.L_x_3820) ;  /* 0x0000000000049947 */ /* 0x000fea0003800000 */
[----:B------:R-:W-:Y:S01]  /*8b50*/  BPT.TRAP 0x1 ;  /* 0x000000040000795c */ /* 0x000fe20000300000 */
.L_x_3820:
        /* <DEDUP_REMOVED lines=37> */
.L_x_3812:
[----:B------:R-:W-:-:S13]  /*8db0*/  ISETP.NE.AND P1, PT, R13, RZ, PT ;  /* 0x000000ff0d00720c */ /* 0x000fda0003f25270 */
[----:B------:R-:W-:Y:S05]  /*8dc0*/  @!P1 BRA `(.L_x_3811) ;  /* 0x0000000400689947 */ /* 0x000fea0003800000 */
[----:B------:R-:W-:-:S04]  /*8dd0*/  SHF.L.U32 R7, R9, 0x1f, RZ ;  /* 0x0000001f09077819 */ /* 0x000fc800000006ff */
[----:B------:R-:W1:Y:S02]  /*8de0*/  SYNCS.PHASECHK.TRANS64.TRYWAIT P1, [R0+URZ+0x26840], R7 ;  /* 0x02684007000075a7 */ /* 0x000e64000802017f */
[----:B-1----:R-:W-:Y:S05]  /*8df0*/  @!P1 BRA `(.L_x_3822) ;  /* 0x0000000c00c09947 */ /* 0x002fea0003800000 */
.L_x_3843:
[----:B------:R-:W-:Y:S05]  /*8e00*/  @P0 BRA `(.L_x_3823) ;  /* 0x0000000000140947 */ /* 0x000fea0003800000 */
[----:B------:R-:W-:Y:S01]  /*8e10*/  ISETP.NE.AND P1, PT, R16, RZ, PT ;  /* 0x000000ff1000720c */ /* 0x000fe20003f25270 */
[----:B------:R-:W-:-:S04]  /*8e20*/  IMAD.MOV.U32 R5, RZ, RZ, 0x3100 ;  /* 0x00003100ff057424 */ /* 0x000fc800078e00ff */
[----:B------:R2:W-:Y:S08]  /*8e30*/  SYNCS.ARRIVE.TRANS64 RZ, [R0+URZ+0x26830], R5 ;  /* 0x0268300500ff79a7 */ /* 0x0005f0000800003f */
[----:B------:R-:W-:Y:S05]  /*8e40*/  @!P1 BRA `(.L_x_3823) ;  /* 0x0000000000049947 */ /* 0x000fea0003800000 */
[----:B------:R-:W-:Y:S01]  /*8e50*/  BPT.TRAP 0x1 ;  /* 0x000000040000795c */ /* 0x000fe20000300000 */
.L_x_3823:
        /* <DEDUP_REMOVED lines=41> */
.L_x_3844:
[----:B------:R-:W-:Y:S05]  /*90f0*/  @P0 BRA `(.L_x_3825) ;  /* 0x0000000000140947 */ /* 0x000fea0003800000 */
[----:B------:R-:W-:Y:S01]  /*9100*/  ISETP.NE.AND P0, PT, R16, RZ, PT ;  /* 0x000000ff1000720c */ /* 0x000fe20003f05270 */
[----:B------:R-:W-:-:S04]  /*9110*/  IMAD.MOV.U32 R5, RZ, RZ, 0x3100 ;  /* 0x00003100ff057424 */ /* 0x000fc800078e00ff */
[----:B------:R3:W-:Y:S08]  /*9120*/  SYNCS.ARRIVE.TRANS64 RZ, [R0+URZ+0x26818], R5 ;  /* 0x0268180500ff79a7 */ /* 0x0007f0000800003f */
[----:B------:R-:W-:Y:S05]  /*9130*/  @!P0 BRA `(.L_x_3825) ;  /* 0x0000000000048947 */ /* 0x000fea0003800000 */
[----:B------:R-:W-:Y:S01]  /*9140*/  BPT.TRAP 0x1 ;  /* 0x000000040000795c */ /* 0x000fe20000300000 */
.L_x_3825:
        /* <DEDUP_REMOVED lines=34> */
.L_x_3811:
[----:B------:R-:W3:Y:S01]  /*9370*/  S2R R2, SR_TID.X ;  /* 0x0000000000027919 */ /* 0x000ee20000002100 */
[----:B------:R-:W-:Y:S01]  /*9380*/  IMAD R3, R12, 0x8, R0 ;  /* 0x000000080c037824 */ /* 0x000fe200078e0200 */
[----:B---3--:R-:W-:Y:S02]  /*9390*/  LOP3.LUT R4, R2, 0x7f, RZ, 0xc0, !PT ;  /* 0x0000007f02047812 */ /* 0x008fe400078ec0ff */
[----:B------:R-:W-:Y:S02]  /*93a0*/  SHF.L.U32 R2, R9, 0x1f, RZ ;  /* 0x0000001f09027819 */ /* 0x000fe400000006ff */
[----:B------:R-:W-:Y:S02]  /*93b0*/  ISETP.NE.AND P1, PT, R4, RZ, PT ;  /* 0x000000ff0400720c */ /* 0x000fe40003f25270 */
[----:B------:R-:W3:Y:S02]  /*93c0*/  SYNCS.PHASECHK.TRANS64.TRYWAIT P0, [R3+URZ+0x26840], R2 ;  /* 0x02684002030075a7 */ /* 0x000ee4000800017f */
[----:B---3--:R-:W-:Y:S09]  /*93d0*/  @!P0 BRA `(.L_x_3826) ;  /* 0x0000000800708947 */ /* 0x008ff20003800000 */
.L_x_3845:
[----:B------:R-:W-:Y:S05]  /*93e0*/  @P1 BRA `(.L_x_3827) ;  /* 0x0000000000181947 */ /* 0x000fea0003800000 */
[----:B------:R-:W4:Y:S01]  /*93f0*/  S2R R4, SR_TID.X ;  /* 0x0000000000047919 */ /* 0x000f220000002100 */
[----:B---3--:R-:W-:-:S04]  /*9400*/  IMAD.MOV.U32 R2, RZ, RZ, 0x3100 ;  /* 0x00003100ff027424 */ /* 0x008fc800078e00ff */
[----:B------:R3:W-:Y:S01]  /*9410*/  SYNCS.ARRIVE.TRANS64 RZ, [R3+URZ+0x26830], R2 ;  /* 0x0268300203ff79a7 */ /* 0x0007e2000800003f */
[----:B----4-:R-:W-:-:S13]  /*9420*/  LOP3.LUT P0, RZ, R4, 0x1f, RZ, 0xc0, !PT ;  /* 0x0000001f04ff7812 */ /* 0x010fda000780c0ff */
[----:B---3--:R-:W-:Y:S05]  /*9430*/  @!P0 BRA `(.L_x_3827) ;  /* 0x0000000000048947 */ /* 0x008fea0003800000 */
[----:B------:R-:W-:Y:S01]  /*9440*/  BPT.TRAP 0x1 ;  /* 0x000000040000795c */ /* 0x000fe20000300000 */
.L_x_3827:
        /* <DEDUP_REMOVED lines=48> */
.L_x_3808:
[----:B------:R-:W-:Y:S05]  /*9750*/  BSYNC B0 ;  /* 0x0000000000007941 */ /* 0x000fea0003800000 */
.L_x_3806:
[----:B------:R-:W-:-:S03]  /*9760*/  UMOV UR8, 0xffffffff ;  /* 0xffffffff00087882 */ /* 0x000fc60000000000 */
[----:B------:R-:W-:Y:S05]  /*9770*/  BRA.DIV UR8, `(.L_x_3828) ;  /* 0x00000006089c7947 */ /* 0x000fea000b800000 */
[----:B------:R-:W-:-:S13]  /*9780*/  ELECT P0, URZ, PT ;  /* 0x00000000003f782f */ /* 0x000fda0003800000 */
.L_x_3848:
[----:B------:R-:W-:Y:S05]  /*9790*/  @!P0 BRA `(.L_x_3738) ;  /* 0x0000000000848947 */ /* 0x000fea0003800000 */
[----:B------:R-:W-:-:S06]  /*97a0*/  ULOP3.LUT UR8, UR38, 0x2, URZ, 0xfc, !UPT ;  /* 0x0000000226087892 */ /* 0x000fcc000f8efc3f */
[----:B------:R-:W-:-:S05]  /*97b0*/  IMAD.U32 R2, RZ, RZ, UR8 ;  /* 0x00000008ff027e24 */ /* 0x000fca000f8e00ff */
[----:B------:R-:W-:-:S13]  /*97c0*/  ISETP.NE.AND P2, PT, R2, 0x3, PT ;  /* 0x000000030200780c */ /* 0x000fda0003f45270 */
[----:B------:R-:W-:Y:S05]  /*97d0*/  @!P2 BRA `(.L_x_3829) ;  /* 0x000000000004a947 */ /* 0x000fea0003800000 */
[----:B--2---:R-:W-:Y:S01]  /*97e0*/  BPT.TRAP 0x1 ;  /* 0x000000040000795c */ /* 0x004fe20000300000 */
.L_x_3829:
        /* <DEDUP_REMOVED lines=15> */
.L_x_3849:
[----:B------:R-:W3:Y:S02]  /*98e0*/  SYNCS.PHASECHK.TRANS64.TRYWAIT P0, [R3+URZ], R2 ;  /* 0x00000002030075a7 */ /* 0x000ee4000800017f */
[----:B---3--:R-:W-:Y:S05]  /*98f0*/  @!P0 BRA `(.L_x_3831) ;  /* 0x0000000400748947 */ /* 0x008fea0003800000 */
.L_x_3850:
[----:B------:R-:W-:Y:S05]  /*9900*/  @!P2 BRA `(.L_x_3832) ;  /* 0x000000000004a947 */ /* 0x000fea0003800000 */
[----:B--2---:R-:W-:Y:S01]  /*9910*/  BPT.TRAP 0x1 ;  /* 0x000000040000795c */ /* 0x004fe20000300000 */
.L_x_3832:
[----:B---3--:R-:W-:-:S04]  /*9920*/  VIADD R3, R7, 0x26840 ;  /* 0x0002684007037836 */ /* 0x008fc80000000000 */
[----:B------:R-:W-:-:S04]  /*9930*/  IMAD R0, R0, 0x8, R3 ;  /* 0x0000000800007824 */ /* 0x000fc800078e0203 */
[----:B------:R-:W3:Y:S02]  /*9940*/  SYNCS.PHASECHK.TRANS64.TRYWAIT P0, [R0+URZ], R5 ;  /* 0x00000005000075a7 */ /* 0x000ee4000800017f */
[----:B---3--:R-:W-:Y:S05]  /*9950*/  @!P0 BRA `(.L_x_3833) ;  /* 0x0000000400708947 */ /* 0x008fea0003800000 */
.L_x_3851:
[----:B------:R-:W-:-:S07]  /*9960*/  IMAD R3, R4, 0x8, R3 ;  /* 0x0000000804037824 */ /* 0x000fce00078e0203 */
.L_x_3834:
[----:B----4-:R4:W1:Y:S02]  /*9970*/  SYNCS.PHASECHK.TRANS64.TRYWAIT P0, [R3+URZ], R2 ;  /* 0x00000002030075a7 */ /* 0x010864000800017f */
[----:B-1----:R-:W-:Y:S05]  /*9980*/  @!P0 NANOSLEEP.SYNCS 0x989680 ;  /* 0x009896800000895d */ /* 0x002fea0003900000 */
[----:B------:R-:W1:Y:S02]  /*9990*/  @!P0 SYNCS.PHASECHK.TRANS64 P0, [R3+URZ], R2 ;  /* 0x00000002030085a7 */ /* 0x000e64000800007f */
[----:B-1----:R-:W-:Y:S05]  /*99a0*/  @!P0 BRA `(.L_x_3834) ;  /* 0xfffffffc00f08947 */ /* 0x002fea000383ffff */
.L_x_3738:
[----:B--2---:R-:W-:Y:S05]  /*99b0*/  BSYNC B6 ;  /* 0x0000000000067941 */ /* 0x004fea0003800000 */
.L_x_3732:
[----:B------:R-:W-:Y:S05]  /*99c0*/  EXIT ;  /* 0x000000000000794d */ /* 0x000fea0003800000 */
.L_x_3748:
[----:B------:R-:W-:Y:S02]  /*99d0*/  IMAD.MOV.U32 R13, RZ, RZ, R16 ;  /* 0x000000ffff0d7224 */ /* 0x000fe400078e0010 */
[----:B------:R-:W-:Y:S02]  /*99e0*/  IMAD.MOV.U32 R12, RZ, RZ, RZ ;  /* 0x000000ffff0c7224 */ /* 0x000fe400078e00ff */
[----:B------:R-:W-:Y:S02]  /*99f0*/  IMAD.MOV.U32 R11, RZ, RZ, 0x1f ;  /* 0x0000001fff0b7424 */ /* 0x000fe400078e00ff */
[----:B------:R-:W-:-:S07]  /*9a00*/  IMAD.MOV.U32 R15, RZ, RZ, -0x1 ;  /* 0xffffffffff0f7424 */ /* 0x000fce00078e00ff */
[----:B-1---5:R-:W-:Y:S05]  /*9a10*/  WARPSYNC.COLLECTIVE R15, `(.L_x_3835) ;  /* 0x000000000f087348 */ /* 0x022fea0003c00000 */
[----:B------:R2:W3:Y:S02]  /*9a20*/  SHFL.IDX P6, R14, R13, R12, R11 ;  /* 0x0000000c0d0e7389 */ /* 0x0004e400000c000b */
[----:B-123-5:R-:W-:Y:S01]  /*9a30*/  ENDCOLLECTIVE ;  /* 0x000000000000791b */ /* 0x02efe20003800000 */
.L_x_3835:
[----:B------:R-:W-:Y:S05]  /*9a40*/  BRA `(.L_x_3836) ;  /* 0xffffff7800487947 */ /* 0x000fea000383ffff */
.L_x_3750:
[----:B-1----:R1:W3:Y:S02]  /*9a50*/  SYNCS.PHASECHK.TRANS64.TRYWAIT P0, [R18+URZ+0x26800], R5 ;  /* 0x02680005120075a7 */ /* 0x0022e4000800017f */
[----:B---3--:R-:W-:Y:S05]  /*9a60*/  @!P0 NANOSLEEP.SYNCS 0x989680 ;  /* 0x009896800000895d */ /* 0x008fea0003900000 */
[----:B------:R-:W3:Y:S02]  /*9a70*/  @!P0 SYNCS.PHASECHK.TRANS64 P0, [R18+URZ+0x26800], R5 ;  /* 0x02680005120085a7 */ /* 0x000ee4000800007f */
[----:B---3--:R-:W-:Y:S05]  /*9a80*/  @!P0 BRA `(.L_x_3750) ;  /* 0xfffffffc00f08947 */ /* 0x008fea000383ffff */
[----:B------:R-:W-:Y:S05]  /*9a90*/  BRA `(.L_x_3749) ;  /* 0xffffff78006c7947 */ /* 0x000fea000383ffff */
.L_x_3755:
[----:B--2---:R-:W-:-:S04]  /*9aa0*/  IMAD.U32 R5, RZ, RZ, UR8 ;  /* 0x00000008ff057e24 */ /* 0x004fc8000f8e00ff */
[----:B------:R2:W3:Y:S03]  /*9ab0*/  SYNCS.PHASECHK.TRANS64.TRYWAIT P1, [R5+URZ+0x26810], R16 ;  /* 0x02681010050075a7 */ /* 0x0004e6000802017f */
[----:B---3--:R-:W-:Y:S05]  /*9ac0*/  @!P1 NANOSLEEP.SYNCS 0x989680 ;  /* 0x009896800000995d */ /* 0x008fea0003900000 */
[----:B------:R-:W3:Y:S02]  /*9ad0*/  @!P1 SYNCS.PHASECHK.TRANS64 P1, [R5+URZ+0x26810], R16 ;  /* 0x02681010050095a7 */ /* 0x000ee4000802007f */
[----:B---3--:R-:W-:Y:S05]  /*9ae0*/  @!P1 BRA `(.L_x_3755) ;  /* 0xfffffffc00ec9947 */ /* 0x008fea000383ffff */
[----:B------:R-:W-:Y:S05]  /*9af0*/  BRA `(.L_x_3754) ;  /* 0xffffff8000cc7947 */ /* 0x000fea000383ffff */
.L_x_3759:
[----:B------:R-:W-:-:S04]  /*9b00*/  IMAD.U32 R5, RZ, RZ, UR8 ;  /* 0x00000008ff057e24 */ /* 0x000fc8000f8e00ff */
[----:B------:R1:W1:Y:S03]  /*9b10*/  SYNCS.PHASECHK.TRANS64.TRYWAIT P1, [R5+URZ+0x26830], R16 ;  /* 0x02683010050075a7 */ /* 0x000266000802017f */
[----:B-1----:R-:W-:Y:S05]  /*9b20*/  @!P1 NANOSLEEP.SYNCS 0x989680 ;  /* 0x009896800000995d */ /* 0x002fea0003900000 */
[----:B------:R-:W1:Y:S02]  /*9b30*/  @!P1 SYNCS.PHASECHK.TRANS64 P1, [R5+URZ+0x26830], R16 ;  /* 0x02683010050095a7 */ /* 0x000e64000802007f */
[----:B-1----:R-:W-:Y:S05]  /*9b40*/  @!P1 BRA `(.L_x_3759) ;  /* 0xfffffffc00ec9947 */ /* 0x002fea000383ffff */
[----:B------:R-:W-:Y:S05]  /*9b50*/  BRA `(.L_x_3758) ;  /* 0xffffff8400d87947 */ /* 0x000fea000383ffff */
.L_x_3809:
[----:B-1----:R1:W2:Y:S02]  /*9b60*/  SYNCS.PHASECHK.TRANS64.TRYWAIT P0, [R0+URZ+0x26820], R3 ;  /* 0x02682003000075a7 */ /* 0x0022a4000800017f */
[----:B--2---:R-:W-:Y:S05]  /*9b70*/  @!P0 NANOSLEEP.SYNCS 0x989680 ;  /* 0x009896800000895d */ /* 0x004fea0003900000 */
[----:B------:R-:W2:Y:S02]  /*9b80*/  @!P0 SYNCS.PHASECHK.TRANS64 P0, [R0+URZ+0x26820], R3 ;  /* 0x02682003000085a7 */ /* 0x000ea4000800007f */
[----:B--2---:R-:W-:Y:S05]  /*9b90*/  @!P0 BRA `(.L_x_3809) ;  /* 0xfffffffc00f08947 */ /* 0x004fea000383ffff */
[----:B------:R-:W-:Y:S05]  /*9ba0*/  BRA `(.L_x_3837) ;  /* 0xffffffdc00787947 */ /* 0x000fea000383ffff */
.L_x_3813:
[----:B-1----:R1:W2:Y:S02]  /*9bb0*/  SYNCS.PHASECHK.TRANS64.TRYWAIT P1, [R0+URZ+0x26840], R21 ;  /* 0x02684015000075a7 */ /* 0x0022a4000802017f */
[----:B--2---:R-:W-:Y:S05]  /*9bc0*/  @!P1 NANOSLEEP.SYNCS 0x989680 ;  /* 0x009896800000995d */ /* 0x004fea0003900000 */
[----:B------:R-:W2:Y:S02]  /*9bd0*/  @!P1 SYNCS.PHASECHK.TRANS64 P1, [R0+URZ+0x26840], R21 ;  /* 0x02684015000095a7 */ /* 0x000ea4000802007f */
[----:B--2---:R-:W-:Y:S05]  /*9be0*/  @!P1 BRA `(.L_x_3813) ;  /* 0xfffffffc00f09947 */ /* 0x004fea000383ffff */
[----:B------:R-:W-:Y:S05]  /*9bf0*/  BRA `(.L_x_3838) ;  /* 0xffffffe400987947 */ /* 0x000fea000383ffff */
.L_x_3815:
[----:B--2---:R2:W3:Y:S02]  /*9c00*/  SYNCS.PHASECHK.TRANS64.TRYWAIT P1, [R0+URZ+0x26828], R21 ;  /* 0x02682815000075a7 */ /* 0x0044e4000802017f */
[----:B---3--:R-:W-:Y:S05]  /*9c10*/  @!P1 NANOSLEEP.SYNCS 0x989680 ;  /* 0x009896800000995d */ /* 0x008fea0003900000 */
[----:B------:R-:W3:Y:S02]  /*9c20*/  @!P1 SYNCS.PHASECHK.TRANS64 P1, [R0+URZ+0x26828], R21 ;  /* 0x02682815000095a7 */ /* 0x000ee4000802007f */
[----:B---3--:R-:W-:Y:S05]  /*9c30*/  @!P1 BRA `(.L_x_3815) ;  /* 0xfffffffc00f09947 */ /* 0x008fea000383ffff */
[----:B------:R-:W-:Y:S05]  /*9c40*/  BRA `(.L_x_3839) ;  /* 0xffffffe800487947 */ /* 0x000fea000383ffff */
.L_x_3817:
[----:B---3--:R3:W4:Y:S02]  /*9c50*/  SYNCS.PHASECHK.TRANS64.TRYWAIT P1, [R0+URZ+0x26848], R21 ;  /* 0x02684815000075a7 */ /* 0x008724000802017f */
[----:B----4-:R-:W-:Y:S05]  /*9c60*/  @!P1 NANOSLEEP.SYNCS 0x989680 ;  /* 0x009896800000995d */ /* 0x010fea0003900000 */
[----:B------:R-:W4:Y:S02]  /*9c70*/  @!P1 SYNCS.PHASECHK.TRANS64 P1, [R0+URZ+0x26848], R21 ;  /* 0x02684815000095a7 */ /* 0x000f24000802007f */
[----:B----4-:R-:W-:Y:S05]  /*9c80*/  @!P1 BRA `(.L_x_3817) ;  /* 0xfffffffc00f09947 */ /* 0x010fea000383ffff */
[----:B------:R-:W-:Y:S05]  /*9c90*/  BRA `(.L_x_3840) ;  /* 0xffffffe800dc7947 */ /* 0x000fea000383ffff */
.L_x_3819:
[----:B------:R-:W-:-:S07]  /*9ca0*/  SHF.L.U32 R5, R9, 0x1f, RZ ;  /* 0x0000001f09057819 */ /* 0x000fce00000006ff */
.L_x_3841:
[----:B-1----:R1:W2:Y:S02]  /*9cb0*/  SYNCS.PHASECHK.TRANS64.TRYWAIT P1, [R0+URZ+0x26820], R5 ;  /* 0x02682005000075a7 */ /* 0x0022a4000802017f */
[----:B--2---:R-:W-:Y:S05]  /*9cc0*/  @!P1 NANOSLEEP.SYNCS 0x989680 ;  /* 0x009896800000995d */ /* 0x004fea0003900000 */
[----:B------:R-:W2:Y:S02]  /*9cd0*/  @!P1 SYNCS.PHASECHK.TRANS64 P1, [R0+URZ+0x26820], R5 ;  /* 0x02682005000095a7 */ /* 0x000ea4000802007f */
[----:B--2---:R-:W-:Y:S05]  /*9ce0*/  @!P1 BRA `(.L_x_3841) ;  /* 0xfffffffc00f09947 */ /* 0x004fea000383ffff */
[----:B------:R-:W-:Y:S05]  /*9cf0*/  BRA `(.L_x_3842) ;  /* 0xffffffec00807947 */ /* 0x000fea000383ffff */
.L_x_3822:
[----:B-1----:R1:W2:Y:S02]  /*9d00*/  SYNCS.PHASECHK.TRANS64.TRYWAIT P1, [R0+URZ+0x26840], R7 ;  /* 0x02684007000075a7 */ /* 0x0022a4000802017f */
[----:B--2---:R-:W-:Y:S05]  /*9d10*/  @!P1 NANOSLEEP.SYNCS 0x989680 ;  /* 0x009896800000995d */ /* 0x004fea0003900000 */
[----:B------:R-:W2:Y:S02]  /*9d20*/  @!P1 SYNCS.PHASECHK.TRANS64 P1, [R0+URZ+0x26840], R7 ;  /* 0x02684007000095a7 */ /* 0x000ea4000802007f */
[----:B--2---:R-:W-:Y:S05]  /*9d30*/  @!P1 BRA `(.L_x_3822) ;  /* 0xfffffffc00f09947 */ /* 0x004fea000383ffff */
[----:B------:R-:W-:Y:S05]  /*9d40*/  BRA `(.L_x_3843) ;  /* 0xfffffff0002c7947 */ /* 0x000fea000383ffff */
.L_x_3824:
[----:B--2---:R2:W3:Y:S02]  /*9d50*/  SYNCS.PHASECHK.TRANS64.TRYWAIT P1, [R0+URZ+0x26828], R7 ;  /* 0x02682807000075a7 */ /* 0x0044e4000802017f */
[----:B---3--:R-:W-:Y:S05]  /*9d60*/  @!P1 NANOSLEEP.SYNCS 0x989680 ;  /* 0x009896800000995d */ /* 0x008fea0003900000 */
[----:B------:R-:W3:Y:S02]  /*9d70*/  @!P1 SYNCS.PHASECHK.TRANS64 P1, [R0+URZ+0x26828], R7 ;  /* 0x02682807000095a7 */ /* 0x000ee4000802007f */
[----:B---3--:R-:W-:Y:S05]  /*9d80*/  @!P1 BRA `(.L_x_3824) ;  /* 0xfffffffc00f09947 */ /* 0x008fea000383ffff */
[----:B------:R-:W-:Y:S05]  /*9d90*/  BRA `(.L_x_3844) ;  /* 0xfffffff000d47947 */ /* 0x000fea000383ffff */
.L_x_3826:
[----:B---3--:R3:W4:Y:S02]  /*9da0*/  SYNCS.PHASECHK.TRANS64.TRYWAIT P0, [R3+URZ+0x26840], R2 ;  /* 0x02684002030075a7 */ /* 0x008724000800017f */
[----:B----4-:R-:W-:Y:S05]  /*9db0*/  @!P0 NANOSLEEP.SYNCS 0x989680 ;  /* 0x009896800000895d */ /* 0x010fea0003900000 */
[----:B------:R-:W4:Y:S02]  /*9dc0*/  @!P0 SYNCS.PHASECHK.TRANS64 P0, [R3+URZ+0x26840], R2 ;  /* 0x02684002030085a7 */ /* 0x000f24000800007f */
[----:B----4-:R-:W-:Y:S05]  /*9dd0*/  @!P0 BRA `(.L_x_3826) ;  /* 0xfffffffc00f08947 */ /* 0x010fea000383ffff */
[----:B------:R-:W-:Y:S05]  /*9de0*/  BRA `(.L_x_3845) ;  /* 0xfffffff4007c7947 */ /* 0x000fea000383ffff */
.L_x_3828:
[----:B------:R-:W-:Y:S01]  /*9df0*/  BSSY B0, `(.L_x_3846) ;  /* 0x0000006000007945 */ /* 0x000fe20003800000 */
[----:B------:R-:W-:-:S07]  /*9e00*/  IMAD.MOV.U32 R15, RZ, RZ, -0x1 ;  /* 0xffffffffff0f7424 */ /* 0x000fce00078e00ff */
[----:B--2---:R-:W-:Y:S05]  /*9e10*/  WARPSYNC.COLLECTIVE R15, `(.L_x_3847) ;  /* 0x000000000f0c7348 */ /* 0x004fea0003c00000 */
[----:B------:R-:W-:Y:S02]  /*9e20*/  ELECT P6, UR62, PT ;  /* 0x00000000003e782f */ /* 0x000fe400038c0000 */
[----:B------:R-:W-:Y:S01]  /*9e30*/  MOV R14, UR62 ;  /* 0x0000003e000e7c02 */ /* 0x000fe20008000f00 */
[----:B--2---:R-:W-:Y:S10]  /*9e40*/  ENDCOLLECTIVE ;  /* 0x000000000000791b */ /* 0x004ff40003800000 */
.L_x_3847:
[----:B------:R-:W-:Y:S05]  /*9e50*/  BSYNC B0 ;  /* 0x0000000000007941 */ /* 0x000fea0003800000 */
.L_x_3846:
[----:B------:R-:W-:Y:S01]  /*9e60*/  PLOP3.LUT P0, PT, P6, PT, PT, 0x80, 0x0 ;  /* 0x000000000000781c */ /* 0x000fe2000370f070 */
[----:B------:R-:W-:-:S12]  /*9e70*/  BRA `(.L_x_3848) ;  /* 0xfffffff800447947 */ /* 0x000fd8000383ffff */
.L_x_3830:
[----:B-1----:R1:W3:Y:S02]  /*9e80*/  SYNCS.PHASECHK.TRANS64.TRYWAIT P0, [R6+URZ], R5 ;  /* 0x00000005060075a7 */ /* 0x0022e4000800017f */
[----:B---3--:R-:W-:Y:S05]  /*9e90*/  @!P0 NANOSLEEP.SYNCS 0x989680 ;  /* 0x009896800000895d */ /* 0x008fea0003900000 */
[----:B------:R-:W3:Y:S02]  /*9ea0*/  @!P0 SYNCS.PHASECHK.TRANS64 P0, [R6+URZ], R5 ;  /* 0x00000005060085a7 */ /* 0x000ee4000800007f */
[----:B---3--:R-:W-:Y:S05]  /*9eb0*/  @!P0 BRA `(.L_x_3830) ;  /* 0xfffffffc00f08947 */ /* 0x008fea000383ffff */
[----:B------:R-:W-:Y:S05]  /*9ec0*/  BRA `(.L_x_3849) ;  /* 0xfffffff800847947 */ /* 0x000fea000383ffff */
.L_x_3831:
[----:B---3--:R3:W4:Y:S02]  /*9ed0*/  SYNCS.PHASECHK.TRANS64.TRYWAIT P0, [R3+URZ], R2 ;  /* 0x00000002030075a7 */ /* 0x008724000800017f */
[----:B----4-:R-:W-:Y:S05]  /*9ee0*/  @!P0 NANOSLEEP.SYNCS 0x989680 ;  /* 0x009896800000895d */ /* 0x010fea0003900000 */
[----:B------:R-:W4:Y:S02]  /*9ef0*/  @!P0 SYNCS.PHASECHK.TRANS64 P0, [R3+URZ], R2 ;  /* 0x00000002030085a7 */ /* 0x000f24000800007f */
[----:B----4-:R-:W-:Y:S05]  /*9f00*/  @!P0 BRA `(.L_x_3831) ;  /* 0xfffffffc00f08947 */ /* 0x010fea000383ffff */
[----:B------:R-:W-:Y:S05]  /*9f10*/  BRA `(.L_x_3850) ;  /* 0xfffffff800787947 */ /* 0x000fea000383ffff */
.L_x_3833:
[----:B---3--:R3:W4:Y:S02]  /*9f20*/  SYNCS.PHASECHK.TRANS64.TRYWAIT P0, [R0+URZ], R5 ;  /* 0x00000005000075a7 */ /* 0x008724000800017f */
[----:B----4-:R-:W-:Y:S05]  /*9f30*/  @!P0 NANOSLEEP.SYNCS 0x989680 ;  /* 0x009896800000895d */ /* 0x010fea0003900000 */
[----:B------:R-:W4:Y:S02]  /*9f40*/  @!P0 SYNCS.PHASECHK.TRANS64 P0, [R0+URZ], R5 ;  /* 0x00000005000085a7 */ /* 0x000f24000800007f */
[----:B----4-:R-:W-:Y:S05]  /*9f50*/  @!P0 BRA `(.L_x_3833) ;  /* 0xfffffffc00f08947 */ /* 0x010fea000383ffff */
[----:B------:R-:W-:Y:S05]  /*9f60*/  BRA `(.L_x_3851) ;  /* 0xfffffff8007c7947 */ /* 0x000fea000383ffff */
.L_x_3852:
        /* <DEDUP_REMOVED lines=9> */
.L_x_6579:


//--------------------- .text._ZN7cutlass13device_kernelIN5flash11enable_sm90INS1_16FlashAttnBwdSm90INS1_25CollectiveMainloopBwdSm90ILi2ELi2ELi2EN4cute5tupleIJNS5_1CILi1EEES8_S8_EEENS6_IJNS7_ILi64EEENS7_ILi128EEENS7_ILi96EEEEEENS_10bfloat16_tEfNS_4arch4Sm90ELb0ELb0ELb0ELb1ELb1ELb1ELb0ELb0ELi2ELi1ELi2ELi1ELb1EEENS1_21CollectiveEpilogueBwdISD_SE_SG_Li256ELb1ELb0ELi1EEENS1_19SingleTileSchedulerILb1ELb0ELb0ELi128EEEEEEEEEvNT_6ParamsE --------------------------
	.section	.text._ZN7cutlass13device_kernelIN5flash11enable_sm90INS1_16FlashAttnBwdSm90INS1_25CollectiveMainloopBwdSm90ILi2ELi2ELi2EN4cute5tupleIJNS5_1CILi1EEES8_S8_EEENS6_IJNS7_ILi64EEENS7_ILi128EEENS7_ILi96EEEEEENS_10bfloat16_tEfNS_4arch4Sm90ELb0ELb0ELb0ELb1ELb1ELb1ELb0ELb0ELi2ELi1ELi2ELi1ELb1EEENS1_21CollectiveEpilogueBwdISD_SE_SG_Li256ELb1ELb0ELi1EEENS1_19SingleTileSchedulerILb1ELb0ELb0ELi128EEEEEEEEEvNT_6ParamsE,"ax",@progbits
	.align	128
.text._ZN7cutlass13device_kernelIN5flash11enable_sm90INS1_16FlashAttnBwdSm90INS1_25CollectiveMainloopBwdSm90ILi2ELi2ELi2EN4cute5tupleIJNS5_1CILi1EEES8_S8_EEENS6_IJNS7_ILi64EEENS7_ILi128EEENS7_ILi96EEEEEENS_10bfloat16_tEfNS_4arch4Sm90ELb0ELb0ELb0ELb1ELb1ELb1ELb0ELb0ELi2ELi1ELi2ELi1ELb1EEENS1_21CollectiveEpilogueBwdISD_SE_SG_Li256ELb1ELb0ELi1EEENS1_19SingleTileSchedulerILb1ELb0ELb0ELi128EEEEEEEEEvNT_6ParamsE:
        .type           _ZN7cutlass13device_kernelIN5flash11enable_sm90INS1_16FlashAttnBwdSm90INS1_25CollectiveMainloopBwdSm90ILi2ELi2ELi2EN4cute5tupleIJNS5_1CILi1EEES8_S8_EEENS6_IJNS7_ILi64EEENS7_ILi128EEENS7_ILi96EEEEEENS_10bfloat16_tEfNS_4arch4Sm90ELb0ELb0ELb0ELb1ELb1ELb1ELb0ELb0ELi2ELi1ELi2ELi1ELb1EEENS1_21CollectiveEpilogueBwdISD_SE_SG_Li256ELb1ELb0ELi1EEENS1_19SingleTileSchedulerILb1ELb0ELb0ELi128EEEEEEEEEvNT_6ParamsE,@function
        .size           _ZN7cutlass13device_kernelIN5flash11enable_sm90INS1_16FlashAttnBwdSm90INS1_25CollectiveMainloopBwdSm90ILi2ELi2ELi2EN4cute5tupleIJNS5_1CILi1EEES8_S8_EEENS6_IJNS7_ILi64EEENS7_ILi128EEENS7_ILi96EEEEEENS_10bfloat16_tEfNS_4arch4Sm90ELb0ELb0ELb0ELb1ELb1ELb1ELb0ELb0ELi2ELi1ELi2ELi1ELb1EEENS1_21CollectiveEpilogueBwdISD_SE_SG_Li256ELb1ELb0ELi1EEENS1_19SingleTileSchedulerILb1ELb0ELb0ELi128EEEEEEEEEvNT_6ParamsE,(.L_x_6580 - _ZN7cutlass13device_kernelIN5flash11enable_sm90INS1_16FlashAttnBwdSm90INS1_25CollectiveMainloopBwdSm90ILi2ELi2ELi2EN4cute5tupleIJNS5_1CILi1EEES8_S8_EEENS6_IJNS7_ILi64EEENS7_ILi128EEENS7_ILi96EEEEEENS_10bfloat16_tEfNS_4arch4Sm90ELb0ELb0ELb0ELb1ELb1ELb1ELb0ELb0ELi2ELi1ELi2ELi1ELb1EEENS1_21CollectiveEpilogueBwdISD_SE_SG_Li256ELb1ELb0ELi1EEENS1_19SingleTileSchedulerILb1ELb0ELb0ELi128EEEEEEEEEvNT_6ParamsE)
        .other          _ZN7cutlass13device_kernelIN5flash11enable_sm90INS1_16FlashAttnBwdSm90INS1_25CollectiveMainloopBwdSm90ILi2ELi2ELi2EN4cute5tupleIJNS5_1CILi1EEES8_S8_EEENS6_IJNS7_ILi64EEENS7_ILi128EEENS7_ILi96EEEEEENS_10bfloat16_tEfNS_4arch4Sm90ELb0ELb0ELb0ELb1ELb1ELb1ELb0ELb0ELi2ELi1ELi2ELi1ELb1EEENS1_21CollectiveEpilogueBwdISD_SE_SG_Li256ELb1ELb0ELi1EEENS1_19SingleTileSchedulerILb1ELb0ELb0ELi128EEEEEEEEEvNT_6ParamsE,@"STO_CUDA_ENTRY STV_DEFAULT"
_ZN7cutlass13device_kernelIN5flash11enable_sm90INS1_16FlashAttnBwdSm90INS1_25CollectiveMainloopBwdSm90ILi2ELi2ELi2EN4cute5tupleIJNS5_1CILi1EEES8_S8_EEENS6_IJNS7_ILi64EEENS7_ILi128EEENS7_ILi96EEEEEENS_10bfloat16_tEfNS_4arch4Sm90ELb0ELb0ELb0ELb1ELb1ELb1ELb0ELb0ELi2ELi1ELi2ELi1ELb1EEENS1_21CollectiveEpilogueBwdISD_SE_SG_Li256ELb1ELb0ELi1EEENS1_19SingleTileSchedulerILb1ELb0ELb0ELi128EEEEEEEEEvNT_6ParamsE:
        /* <DEDUP_REMOVED lines=23> */
.L_x_3854:
[----:B------:R-:W-:Y:S05]  /*0170*/  BSYNC B0 ;  /* 0x0000000000007941 */ /* 0x000fea0003800000 */
.L_x_3853:
        /* <DEDUP_REMOVED lines=37> */
.L_x_3855:
        /* <DEDUP_REMOVED lines=22> */
.L_x_3856:
[----:B------:R-:W-:Y:S01]  /*0530*/  PLOP3.LUT P0, PT, PT, PT, UP0, 0x80, 0x0 ;  /* 0x000000000000781c */ /* 0x000fe20003f0f008 */
[----:B------:R-:W-:Y:S01]  /*0540*/  NOP ;  /* 0x0000000000007918 */ /* 0x000fe20000000000 */
[----:B------:R-:W-:Y:S01]  /*0550*/  ULDC.64 UR46, c[0x0][0x208] ;  /* 0x00008200002e7ab9 */ /* 0x000fe20000000a00 */
[----:B------:R-:W-:Y:S01]  /*0560*/  BSSY B6, `(.L_x_3857) ;  /* 0x00009ca000067945 */ /* 0x000fe20003800000 */
[----:B-12-4-:R-:W-:Y:S09]  /*0570*/  BAR.SYNC.DEFER_BLOCKING 0x0 ;  /* 0x0000000000007b1d */ /* 0x016ff20000010000 */
[----:B------:R-:W-:Y:S05]  /*0580*/  @!P0 BRA `(.L_x_3858) ;  /* 0x0000005800c88947 */ /* 0x000fea0003800000 */
.L_x_3859:
        /* <DEDUP_REMOVED lines=21> */
.L_x_3860:
        /* <DEDUP_REMOVED lines=14> */
.L_x_3862:
[----:B------:R-:W-:-:S05]  /*07c0*/  ULDC UR4, c[0x0][0x8bc] ;  /* 0x00022f0000047ab9 */ /* 0x000fca0000000800 */
.L_x_3861:
        /* <DEDUP_REMOVED lines=21> */
.L_x_3864:
        /* <DEDUP_REMOVED lines=14> */
.L_x_3865:
        /* <DEDUP_REMOVED lines=10> */
.L_x_3866:
        /* <DEDUP_REMOVED lines=11> */
.L_x_3867:
        /* <DEDUP_REMOVED lines=72> */
.L_x_3870:
        /* <DEDUP_REMOVED lines=15> */
.L_x_3869:
        /* <DEDUP_REMOVED lines=22> */
.L_x_3872:
        /* <DEDUP_REMOVED lines=15> */
.L_x_3871:
[----:B------:R-:W-:Y:S01]  /*1310*/  SHF.R.S32.HI R25, RZ, 0x1f, R22 ;  /* 0x0000001fff197819 */ /* 0x000fe20000011416 */
[----:B------:R-:W-:-:S03]  /*1320*/  UMOV UR4, 0xffffffff ;  /* 0xffffffff00047882 */ /* 0x000fc60000000000 */
[----:B------:R-:W-:-:S04]  /*1330*/  LEA.HI R0, R25, R22, RZ, 0x7 ;  /* 0x0000001619007211 */ /* 0x000fc800078f38ff */
[----:B------:R-:W-:Y:S01]  /*1340*/  SHF.R.S32.HI R16, RZ, 0x7, R0 ;  /* 0x00000007ff107819 */ /* 0x000fe20000011400 */
[----:B------:R-:W-:Y:S06]  /*1350*/  BRA.DIV UR4, `(.L_x_3873) ;  /* 0x0000008e04b07947 */ /* 0x000fec000b800000 */
[----:B------:R2:W3:Y:S02]  /*1360*/  SHFL.IDX PT, R14, R16, RZ, 0x1f ;  /* 0x00001fff100e7589 */ /* 0x0004e400000e0000 */
.L_x_3977:
        /* <DEDUP_REMOVED lines=14> */
.L_x_3874:
        /* <DEDUP_REMOVED lines=19> */
.L_x_3876:
        /* <DEDUP_REMOVED lines=125> */
.L_x_3887:
[----:B------:R-:W-:-:S06]  /*1d50*/  UISETP.NE.AND UP0, UPT, UR11, 0x3, UPT ;  /* 0x000000030b00788c */ /* 0x000fcc000bf05270 */
[----:B------:R-:W-:-:S13]  /*1d60*/  PLOP3.LUT P0, PT, PT, PT, UP0, 0x80, 0x0 ;  /* 0x000000000000781c */ /* 0x000fda0003f0f008 */
[----:B-1----:R-:W-:Y:S05]  /*1d70*/  @!P0 BRA `(.L_x_3877) ;  /* 0x0000000000048947 */ /* 0x002fea0003800000 */
[----:B------:R-:W-:Y:S01]  /*1d80*/  BPT.TRAP 0x1 ;  /* 0x000000040000795c */ /* 0x000fe20000300000 */
.L_x_3877:
[----:B------:R-:W-:Y:S01]  /*1d90*/  R2UR UR8, R18 ;  /* 0x00000000120872ca */ /* 0x000fe200000e0000 */
[----:B------:R-:W-:-:S05]  /*1da0*/  IMAD.U32 R16, RZ, RZ, UR5 ;  /* 0x00000005ff107e24 */ /* 0x000fca000f8e00ff */
[----:B------:R-:W-:-:S07]  /*1db0*/  SHF.L.U32 R16, R16, 0x1f, RZ ;  /* 0x0000001f10107819 */ /* 0x000fce00000006ff */
[----:B------:R-:W-:-:S09]  /*1dc0*/  ULEA UR8, UR6, UR8, 0x3 ;  /* 0x0000000806087291 */ /* 0x000fd2000f8e183f */
[----:B------:R1:W2:Y:S01]  /*1dd0*/  SYNCS.PHASECHK.TRANS64.TRYWAIT P1, [UR8+0x26810], R16 ;  /* 0x02681010ff0075a7 */ /* 0x0002a20008020148 */
[----:B------:R-:W-:Y:S05]  /*1de0*/  @!P0 BRA `(.L_x_3878) ;  /* 0x0000000000048947 */ /* 0x000fea0003800000 */
[----:B------:R-:W-:Y:S01]  /*1df0*/  BPT.TRAP 0x1 ;  /* 0x000000040000795c */ /* 0x000fe20000300000 */
.L_x_3878:
[----:B--2---:R-:W-:Y:S05]  /*1e00*/  @P1 BRA `(.L_x_3879) ;  /* 0x0000000000081947 */ /* 0x004fea0003800000 */
[----:B------:R-:W2:Y:S02]  /*1e10*/  SYNCS.PHASECHK.TRANS64.TRYWAIT P1, [UR8+0x26810], R16 ;  /* 0x02681010ff0075a7 */ /* 0x000ea40008020148 */
[----:B--2---:R-:W-:Y:S05]  /*1e20*/  @!P1 BRA `(.L_x_3880) ;  /* 0x0000008400309947 */ /* 0x004fea0003800000 */
.L_x_3879:
        /* <DEDUP_REMOVED lines=67> */
.L_x_3881:
[----:B------:R1:W1:Y:S01]  /*2260*/  SYNCS.PHASECHK.TRANS64.TRYWAIT P1, [UR8+0x26830], R16 ;  /* 0x02683010ff0075a7 */ /* 0x0002620008020148 */
[----:B------:R-:W-:Y:S05]  /*2270*/  @!P0 BRA `(.L_x_3882) ;  /* 0x0000000000048947 */ /* 0x000fea0003800000 */
[----:B------:R-:W-:Y:S01]  /*2280*/  BPT.TRAP 0x1 ;  /* 0x000000040000795c */ /* 0x000fe20000300000 */
.L_x_3882:
[----:B-1----:R-:W-:Y:S05]  /*2290*/  @P1 BRA `(.L_x_3883) ;  /* 0x0000000000081947 */ /* 0x002fea0003800000 */
[----:B------:R-:W1:Y:S02]  /*22a0*/  SYNCS.PHASECHK.TRANS64.TRYWAIT P1, [UR8+0x26830], R16 ;  /* 0x02683010ff0075a7 */ /* 0x000e640008020148 */
[----:B-1----:R-:W-:Y:S05]  /*22b0*/  @!P1 BRA `(.L_x_3884) ;  /* 0x0000008000249947 */ /* 0x002fea0003800000 */
.L_x_3883:
        /* <DEDUP_REMOVED lines=440> */
.L_x_3885:
        /* <DEDUP_REMOVED lines=46> */
.L_x_3886:
        /* <DEDUP_REMOVED lines=62> */
.L_x_3868:
        /* <DEDUP_REMOVED lines=150> */
.L_x_3889:
        /* <DEDUP_REMOVED lines=60> */
.L_x_3891:
[----:B------:R-:W-:Y:S05]  /*5220*/  BSYNC B0 ;  /* 0x0000000000007941 */ /* 0x000fea0003800000 */
.L_x_3890:
        /* <DEDUP_REMOVED lines=22> */
.L_x_3893:
[----:B------:R-:W-:Y:S05]  /*5390*/  BSYNC B0 ;  /* 0x0000000000007941 */ /* 0x000fea0003800000 */
.L_x_3892:
        /* <DEDUP_REMOVED lines=26> */
.L_x_3895:
[----:B------:R-:W-:Y:S05]  /*5540*/  BSYNC B0 ;  /* 0x0000000000007941 */ /* 0x000fea0003800000 */
.L_x_3894:
        /* <DEDUP_REMOVED lines=23> */
.L_x_3888:
        /* <DEDUP_REMOVED lines=41> */
.L_x_3896:
        /* <DEDUP_REMOVED lines=47> */
.L_x_3898:
[----:B------:R-:W-:Y:S05]  /*5c40*/  BSYNC B0 ;  /* 0x0000000000007941 */ /* 0x000fea0003800000 */
.L_x_3897:
        /* <DEDUP_REMOVED lines=21> */
.L_x_3900:
[----:B------:R-:W-:Y:S05]  /*5da0*/  BSYNC B0 ;  /* 0x0000000000007941 */ /* 0x000fea0003800000 */
.L_x_3899:
        /* <DEDUP_REMOVED lines=25> */
.L_x_3902:
[----:B------:R-:W-:Y:S05]  /*5f40*/  BSYNC B0 ;  /* 0x0000000000007941 */ /* 0x000fea0003800000 */
.L_x_3901:
        /* <DEDUP_REMOVED lines=22> */
.L_x_3858:
        /* <DEDUP_REMOVED lines=21> */
.L_x_3904:
        /* <DEDUP_REMOVED lines=13> */
.L_x_3906:
[----:B------:R-:W-:-:S05]  /*62d0*/  ULDC UR4, c[0x0][0x8bc] ;  /* 0x00022f0000047ab9 */ /* 0x000fca0000000800 */
.L_x_3905:
        /* <DEDUP_REMOVED lines=39> */
.L_x_3907:
        /* <DEDUP_REMOVED lines=61> */
.L_x_3933:
        /* <DEDUP_REMOVED lines=17> */
.L_x_3911:
[----:B------:R-:W2:Y:S04]  /*6a30*/  LDG.E.STRONG.GPU R4, desc[UR46][R2.64] ;  /* 0x0000002e02047981 */ /* 0x000ea8000c1ef900 */
[----:B--2---:R-:W-:Y:S01]  /*6a40*/  CCTL.IVALL ;  /* 0x00000000ff00798f */ /* 0x004fe20002000000 */
[----:B------:R-:W-:Y:S05]  /*6a50*/  YIELD ;  /* 0x0000000000007946 */ /* 0x000fea0003800000 */
[----:B------:R-:W-:-:S13]  /*6a60*/  ISETP.NE.AND P2, PT, R4, UR25, PT ;  /* 0x0000001904007c0c */ /* 0x000fda000bf45270 */
[----:B------:R-:W-:Y:S05]  /*6a70*/  @P2 BRA `(.L_x_3911) ;  /* 0xfffffffc00ec2947 */ /* 0x000fea000383ffff */
.L_x_3910:
[----:B------:R-:W-:Y:S05]  /*6a80*/  BSYNC B0 ;  /* 0x0000000000007941 */ /* 0x000fea0003800000 */
.L_x_3909:
[----:B------:R-:W-:-:S03]  /*6a90*/  UMOV UR16, 0xffffffff ;  /* 0xffffffff00107882 */ /* 0x000fc60000000000 */
[----:B------:R-:W-:Y:S05]  /*6aa0*/  BRA.DIV UR16, `(.L_x_3912) ;  /* 0x0000003a10407947 */ /* 0x000fea000b800000 */
[----:B------:R-:W-:Y:S01]  /*6ab0*/  NOP ;  /* 0x0000000000007918 */ /* 0x000fe20000000000 */
.L_x_3980:
        /* <DEDUP_REMOVED lines=19> */
.L_x_3914:
[----:B------:R-:W-:Y:S05]  /*6bf0*/  BSYNC B0 ;  /* 0x0000000000007941 */ /* 0x000fea0003800000 */
.L_x_3913:
        /* <DEDUP_REMOVED lines=13> */
.L_x_3916:
[----:B------:R-:W-:Y:S05]  /*6cd0*/  BSYNC B0 ;  /* 0x0000000000007941 */ /* 0x000fea0003800000 */
.L_x_3915:
[----:B------:R-:W-:Y:S06]  /*6ce0*/  BAR.ARV 0xa, 0xa0 ;  /* 0x0282800000007b1d */ /* 0x000fec0000002000 */
[----:B------:R-:W-:Y:S04]  /*6cf0*/  BSSY B0, `(.L_x_3917) ;  /* 0x0000003000007945 */ /* 0x000fe80003800000 */
[----:B------:R-:W-:Y:S05]  /*6d00*/  @!P0 BRA `(.L_x_3918) ;  /* 0x0000000000048947 */ /* 0x000fea0003800000 */
[----:B------:R-:W-:-:S04]  /*6d10*/  DEPBAR.LE SB0, 0x0 ;  /* 0x000080000000791a */ /* 0x000fc80000000000 */
.L_x_3918:
[----:B------:R-:W-:Y:S05]  /*6d20*/  BSYNC B0 ;  /* 0x0000000000007941 */ /* 0x000fea0003800000 */
.L_x_3917:
        /* <DEDUP_REMOVED lines=19> */
.L_x_3920:
[----:B------:R-:W-:Y:S05]  /*6e60*/  BSYNC B0 ;  /* 0x0000000000007941 */ /* 0x000fea0003800000 */
.L_x_3919:
        /* <DEDUP_REMOVED lines=9> */
.L_x_3923:
[----:B------:R-:W2:Y:S04]  /*6f00*/  LDG.E.STRONG.GPU R4, desc[UR46][R2.64] ;  /* 0x0000002e02047981 */ /* 0x000ea8000c1ef900 */
[----:B--2---:R-:W-:Y:S01]  /*6f10*/  CCTL.IVALL ;  /* 0x00000000ff00798f */ /* 0x004fe20002000000 */
[----:B------:R-:W-:Y:S05]  /*6f20*/  YIELD ;  /* 0x0000000000007946 */ /* 0x000fea0003800000 */
[----:B------:R-:W-:-:S13]  /*6f30*/  ISETP.NE.AND P2, PT, R4, UR25, PT ;  /* 0x0000001904007c0c */ /* 0x000fda000bf45270 */
[----:B------:R-:W-:Y:S05]  /*6f40*/  @P2 BRA `(.L_x_3923) ;  /* 0xfffffffc00ec2947 */ /* 0x000fea000383ffff */
.L_x_3922:
[----:B------:R-:W-:Y:S05]  /*6f50*/  BSYNC B0 ;  /* 0x0000000000007941 */ /* 0x000fea0003800000 */
.L_x_3921:
[----:B------:R-:W-:-:S03]  /*6f60*/  UMOV UR6, 0xffffffff ;  /* 0xffffffff00067882 */ /* 0x000fc60000000000 */
[----:B------:R-:W-:Y:S05]  /*6f70*/  BRA.DIV UR6, `(.L_x_3924) ;  /* 0x0000003606287947 */ /* 0x000fea000b800000 */
[----:B------:R-:W-:Y:S01]  /*6f80*/  NOP ;  /* 0x0000000000007918 */ /* 0x000fe20000000000 */
.L_x_3983:
        /* <DEDUP_REMOVED lines=13> */
.L_x_3926:
[----:B------:R-:W-:Y:S05]  /*7060*/  BSYNC B0 ;  /* 0x0000000000007941 */ /* 0x000fea0003800000 */
.L_x_3925:
        /* <DEDUP_REMOVED lines=13> */
.L_x_3928:
[----:B------:R-:W-:Y:S05]  /*7140*/  BSYNC B0 ;  /* 0x0000000000007941 */ /* 0x000fea0003800000 */
.L_x_3927:
[----:B------:R-:W-:Y:S06]  /*7150*/  BAR.ARV 0xa, 0xa0 ;  /* 0x0282800000007b1d */ /* 0x000fec0000002000 */
[----:B------:R-:W-:Y:S04]  /*7160*/  BSSY B0, `(.L_x_3929) ;  /* 0x0000003000007945 */ /* 0x000fe80003800000 */
[----:B------:R-:W-:Y:S05]  /*7170*/  @!P0 BRA `(.L_x_3930) ;  /* 0x0000000000048947 */ /* 0x000fea0003800000 */
[----:B------:R-:W-:-:S04]  /*7180*/  DEPBAR.LE SB0, 0x0 ;  /* 0x000080000000791a */ /* 0x000fc80000000000 */
.L_x_3930:
[----:B------:R-:W-:Y:S05]  /*7190*/  BSYNC B0 ;  /* 0x0000000000007941 */ /* 0x000fea0003800000 */
.L_x_3929:
        /* <DEDUP_REMOVED lines=19> */
.L_x_3932:
[----:B------:R-:W-:Y:S05]  /*72d0*/  BSYNC B0 ;  /* 0x0000000000007941 */ /* 0x000fea0003800000 */
.L_x_3931:
[----:B------:R-:W-:Y:S02]  /*72e0*/  UIADD3 UR4, UR4, 0x2, URZ ;  /* 0x0000000204047890 */ /* 0x000fe4000fffe03f */
[----:B------:R-:W-:Y:S01]  /*72f0*/  UIADD3 UR5, UR5, 0x1, URZ ;  /* 0x0000000105057890 */ /* 0x000fe2000fffe03f */
[----:B------:R-:W-:Y:S11]  /*7300*/  @P1 BRA `(.L_x_3933) ;  /* 0xfffffff400841947 */ /* 0x000ff6000383ffff */
.L_x_3908:
        /* <DEDUP_REMOVED lines=13> */
.L_x_3936:
[----:B------:R-:W2:Y:S04]  /*73e0*/  LDG.E.STRONG.GPU R0, desc[UR46][R2.64] ;  /* 0x0000002e02007981 */ /* 0x000ea8000c1ef900 */
[----:B--2---:R-:W-:Y:S01]  /*73f0*/  CCTL.IVALL ;  /* 0x00000000ff00798f */ /* 0x004fe20002000000 */
[----:B------:R-:W-:Y:S05]  /*7400*/  YIELD ;  /* 0x0000000000007946 */ /* 0x000fea0003800000 */
[----:B------:R-:W-:-:S13]  /*7410*/  ISETP.NE.AND P1, PT, R0, UR25, PT ;  /* 0x0000001900007c0c */ /* 0x000fda000bf25270 */
[----:B------:R-:W-:Y:S05]  /*7420*/  @P1 BRA `(.L_x_3936) ;  /* 0xfffffffc00ec1947 */ /* 0x000fea000383ffff */
.L_x_3935:
[----:B------:R-:W-:Y:S05]  /*7430*/  BSYNC B0 ;  /* 0x0000000000007941 */ /* 0x000fea0003800000 */
.L_x_3934:
[----:B------:R-:W-:-:S03]  /*7440*/  UMOV UR5, 0xffffffff ;  /* 0xffffffff00057882 */ /* 0x000fc60000000000 */
[----:B------:R-:W-:Y:S05]  /*7450*/  BRA.DIV UR5, `(.L_x_3937) ;  /* 0x00000032050c7947 */ /* 0x000fea000b800000 */
[----:B------:R-:W-:Y:S01]  /*7460*/  NOP ;  /* 0x0000000000007918 */ /* 0x000fe20000000000 */
.L_x_3986:
        /* <DEDUP_REMOVED lines=22> */
.L_x_3939:
[----:B------:R-:W-:Y:S05]  /*75d0*/  BSYNC B0 ;  /* 0x0000000000007941 */ /* 0x000fea0003800000 */
.L_x_3938:
        /* <DEDUP_REMOVED lines=20> */
.L_x_3941:
[----:B------:R-:W-:Y:S05]  /*7720*/  BSYNC B0 ;  /* 0x0000000000007941 */ /* 0x000fea0003800000 */
.L_x_3940:
[----:B------:R-:W-:Y:S06]  /*7730*/  BAR.ARV 0xa, 0xa0 ;  /* 0x0282800000007b1d */ /* 0x000fec0000002000 */
[----:B------:R-:W-:Y:S04]  /*7740*/  BSSY B0, `(.L_x_3942) ;  /* 0x0000003000007945 */ /* 0x000fe80003800000 */
[----:B------:R-:W-:Y:S05]  /*7750*/  @!P0 BRA `(.L_x_3943) ;  /* 0x0000000000048947 */ /* 0x000fea0003800000 */
[----:B------:R-:W-:-:S04]  /*7760*/  DEPBAR.LE SB0, 0x0 ;  /* 0x000080000000791a */ /* 0x000fc80000000000 */
.L_x_3943:
[----:B------:R-:W-:Y:S05]  /*7770*/  BSYNC B0 ;  /* 0x0000000000007941 */ /* 0x000fea0003800000 */
.L_x_3942:
        /* <DEDUP_REMOVED lines=19> */
.L_x_3903:
        /* <DEDUP_REMOVED lines=13> */
.L_x_3944:
        /* <DEDUP_REMOVED lines=14> */
.L_x_3946:
[----:B------:R-:W-:-:S05]  /*7a60*/  ULDC UR4, c[0x0][0x8bc] ;  /* 0x00022f0000047ab9 */ /* 0x000fca0000000800 */
.L_x_3945:
        /* <DEDUP_REMOVED lines=56> */
.L_x_3948:
        /* <DEDUP_REMOVED lines=63> */
.L_x_3987:
        /* <DEDUP_REMOVED lines=13> */
.L_x_3951:
        /* <DEDUP_REMOVED lines=125> */
.L_x_3962:
[----:B------:R-:W-:-:S04]  /*8a80*/  SHF.L.U32 R21, R9, 0x1f, RZ ;  /* 0x0000001f09157819 */ /* 0x000fc800000006ff */
[----:B-1----:R-:W1:Y:S02]  /*8a90*/  SYNCS.PHASECHK.TRANS64.TRYWAIT P1, [R0+URZ+0x26840], R21 ;  /* 0x02684015000075a7 */ /* 0x002e64000802017f */
[----:B-12---:R-:W-:Y:S05]  /*8aa0*/  @!P1 BRA `(.L_x_3954) ;  /* 0x0000001800a89947 */ /* 0x006fea0003800000 */
.L_x_3988:
[----:B------:R-:W-:Y:S05]  /*8ab0*/  @P0 BRA `(.L_x_3955) ;  /* 0x0000000000140947 */ /* 0x000fea0003800000 */
[----:B------:R-:W-:Y:S01]  /*8ac0*/  ISETP.NE.AND P1, PT, R16, RZ, PT ;  /* 0x000000ff1000720c */ /* 0x000fe20003f25270 */
[----:B------:R-:W-:-:S04]  /*8ad0*/  IMAD.MOV.U32 R3, RZ, RZ, 0x3100 ;  /* 0x00003100ff037424 */ /* 0x000fc800078e00ff */
[----:B------:R2:W-:Y:S08]  /*8ae0*/  SYNCS.ARRIVE.TRANS64 RZ, [R0+URZ+0x26830], R3 ;  /* 0x0268300300ff79a7 */ /* 0x0005f0000800003f */
[----:B------:R-:W-:Y:S05]  /*8af0*/  @!P1 BRA `(.L_x_3955) ;  /* 0x0000000000049947 */ /* 0x000fea0003800000 */
[----:B------:R-:W-:Y:S01]  /*8b00*/  BPT.TRAP 0x1 ;  /* 0x000000040000795c */ /* 0x000fe20000300000 */
.L_x_3955:
        /* <DEDUP_REMOVED lines=43> */
.L_x_3989:
[----:B------:R-:W-:Y:S05]  /*8dc0*/  @P0 BRA `(.L_x_3957) ;  /* 0x0000000000140947 */ /* 0x000fea0003800000 */
[----:B------:R-:W-:Y:S01]  /*8dd0*/  ISETP.NE.AND P1, PT, R16, RZ, PT ;  /* 0x000000ff1000720c */ /* 0x000fe20003f25270 */
[----:B------:R-:W-:-:S04]  /*8de0*/  IMAD.MOV.U32 R3, RZ, RZ, 0x3100 ;  /* 0x00003100ff037424 */ /* 0x000fc800078e00ff */
[----:B------:R3:W-:Y:S08]  /*8df0*/  SYNCS.ARRIVE.TRANS64 RZ, [R0+URZ+0x26818], R3 ;  /* 0x0268180300ff79a7 */ /* 0x0007f0000800003f */
[----:B------:R-:W-:Y:S05]  /*8e00*/  @!P1 BRA `(.L_x_3957) ;  /* 0x0000000000049947 */ /* 0x000fea0003800000 */
[----:B------:R-:W-:Y:S01]  /*8e10*/  BPT.TRAP 0x1 ;  /* 0x000000040000795c */ /* 0x000fe20000300000 */
.L_x_3957:
        /* <DEDUP_REMOVED lines=36> */
.L_x_3990:
        /* <DEDUP_REMOVED lines=9> */
.L_x_3959:
        /* <DEDUP_REMOVED lines=38> */
.L_x_3992:
[----:B------:R-:W-:Y:S05]  /*9350*/  @P0 BRA `(.L_x_3961) ;  /* 0x0000000000140947 */ /* 0x000fea0003800000 */
[----:B------:R-:W-:Y:S01]  /*9360*/  ISETP.NE.AND P1, PT, R16, RZ, PT ;  /* 0x000000ff1000720c */ /* 0x000fe20003f25270 */
[----:B-1----:R-:W-:-:S04]  /*9370*/  IMAD.MOV.U32 R5, RZ, RZ, 0x3100 ;  /* 0x00003100ff057424 */ /* 0x002fc800078e00ff */
[----:B------:R2:W-:Y:S08]  /*9380*/  SYNCS.ARRIVE.TRANS64 RZ, [R0+URZ+0x26810], R5 ;  /* 0x0268100500ff79a7 */ /* 0x0005f0000800003f */
[----:B------:R-:W-:Y:S05]  /*9390*/  @!P1 BRA `(.L_x_3961) ;  /* 0x0000000000049947 */ /* 0x000fea0003800000 */
[----:B------:R-:W-:Y:S01]  /*93a0*/  BPT.TRAP 0x1 ;  /* 0x000000040000795c */ /* 0x000fe20000300000 */
.L_x_3961:
        /* <DEDUP_REMOVED lines=37> */
.L_x_3953:
[----:B------:R-:W-:-:S13]  /*9600*/  ISETP.NE.AND P1, PT, R13, RZ, PT ;  /* 0x000000ff0d00720c */ /* 0x000fda0003f25270 */
[----:B------:R-:W-:Y:S05]  /*9610*/  @!P1 BRA `(.L_x_3952) ;  /* 0x0000000400689947 */ /* 0x000fea0003800000 */
[----:B------:R-:W-:-:S04]  /*9620*/  SHF.L.U32 R7, R9, 0x1f, RZ ;  /* 0x0000001f09077819 */ /* 0x000fc800000006ff */
[----:B------:R-:W1:Y:S02]  /*9630*/  SYNCS.PHASECHK.TRANS64.TRYWAIT P1, [R0+URZ+0x26840], R7 ;  /* 0x02684007000075a7 */ /* 0x000e64000802017f */
[----:B-1----:R-:W-:Y:S05]  /*9640*/  @!P1 BRA `(.L_x_3963) ;  /* 0x0000001000149947 */ /* 0x002fea0003800000 */
.L_x_3993:
[----:B------:R-:W-:Y:S05]  /*9650*/  @P0 BRA `(.L_x_3964) ;  /* 0x0000000000140947 */ /* 0x000fea0003800000 */
[----:B------:R-:W-:Y:S01]  /*9660*/  ISETP.NE.AND P1, PT, R16, RZ, PT ;  /* 0x000000ff1000720c */ /* 0x000fe20003f25270 */
[----:B------:R-:W-:-:S04]  /*9670*/  IMAD.MOV.U32 R5, RZ, RZ, 0x3100 ;  /* 0x00003100ff057424 */ /* 0x000fc800078e00ff */
[----:B------:R2:W-:Y:S08]  /*9680*/  SYNCS.ARRIVE.TRANS64 RZ, [R0+URZ+0x26830], R5 ;  /* 0x0268300500ff79a7 */ /* 0x0005f0000800003f */
[----:B------:R-:W-:Y:S05]  /*9690*/  @!P1 BRA `(.L_x_3964) ;  /* 0x0000000000049947 */ /* 0x000fea0003800000 */
[----:B------:R-:W-:Y:S01]  /*96a0*/  BPT.TRAP 0x1 ;  /* 0x000000040000795c */ /* 0x000fe20000300000 */
.L_x_3964:
        /* <DEDUP_REMOVED lines=41> */
.L_x_3994:
[----:B------:R-:W-:Y:S05]  /*9940*/  @P0 BRA `(.L_x_3966) ;  /* 0x0000000000140947 */ /* 0x000fea0003800000 */
[----:B------:R-:W-:Y:S01]  /*9950*/  ISETP.NE.AND P0, PT, R16, RZ, PT ;  /* 0x000000ff1000720c */ /* 0x000fe20003f05270 */
[----:B------:R-:W-:-:S04]  /*9960*/  IMAD.MOV.U32 R5, RZ, RZ, 0x3100 ;  /* 0x00003100ff057424 */ /* 0x000fc800078e00ff */
[----:B------:R3:W-:Y:S08]  /*9970*/  SYNCS.ARRIVE.TRANS64 RZ, [R0+URZ+0x26818], R5 ;  /* 0x0268180500ff79a7 */ /* 0x0007f0000800003f */
[----:B------:R-:W-:Y:S05]  /*9980*/  @!P0 BRA `(.L_x_3966) ;  /* 0x0000000000048947 */ /* 0x000fea0003800000 */
[----:B------:R-:W-:Y:S01]  /*9990*/  BPT.TRAP 0x1 ;  /* 0x000000040000795c */ /* 0x000fe20000300000 */
.L_x_3966:
        /* <DEDUP_REMOVED lines=34> */
.L_x_3952:
[----:B------:R-:W3:Y:S01]  /*9bc0*/  S2R R2, SR_TID.X ;  /* 0x0000000000027919 */ /* 0x000ee20000002100 */
[----:B------:R-:W-:Y:S01]  /*9bd0*/  IMAD R3, R12, 0x8, R0 ;  /* 0x000000080c037824 */ /* 0x000fe200078e0200 */
[----:B---3--:R-:W-:Y:S02]  /*9be0*/  LOP3.LUT R4, R2, 0x7f, RZ, 0xc0, !PT ;  /* 0x0000007f02047812 */ /* 0x008fe400078ec0ff */
[----:B------:R-:W-:Y:S02]  /*9bf0*/  SHF.L.U32 R2, R9, 0x1f, RZ ;  /* 0x0000001f09027819 */ /* 0x000fe400000006ff */
[----:B------:R-:W-:Y:S02]  /*9c00*/  ISETP.NE.AND P1, PT, R4, RZ, PT ;  /* 0x000000ff0400720c */ /* 0x000fe40003f25270 */
[----:B------:R-:W3:Y:S02]  /*9c10*/  SYNCS.PHASECHK.TRANS64.TRYWAIT P0, [R3+URZ+0x26840], R2 ;  /* 0x02684002030075a7 */ /* 0x000ee4000800017f */
[----:B---3--:R-:W-:Y:S09]  /*9c20*/  @!P0 BRA `(.L_x_3967) ;  /* 0x0000000800c48947 */ /* 0x008ff20003800000 */
.L_x_3995:
[----:B------:R-:W-:Y:S05]  /*9c30*/  @P1 BRA `(.L_x_3968) ;  /* 0x0000000000181947 */ /* 0x000fea0003800000 */
[----:B------:R-:W4:Y:S01]  /*9c40*/  S2R R4, SR_TID.X ;  /* 0x0000000000047919 */ /* 0x000f220000002100 */
[----:B---3--:R-:W-:-:S04]  /*9c50*/  IMAD.MOV.U32 R2, RZ, RZ, 0x3100 ;  /* 0x00003100ff027424 */ /* 0x008fc800078e00ff */
[----:B------:R3:W-:Y:S01]  /*9c60*/  SYNCS.ARRIVE.TRANS64 RZ, [R3+URZ+0x26830], R2 ;  /* 0x0268300203ff79a7 */ /* 0x0007e2000800003f */
[----:B----4-:R-:W-:-:S13]  /*9c70*/  LOP3.LUT P0, RZ, R4, 0x1f, RZ, 0xc0, !PT ;  /* 0x0000001f04ff7812 */ /* 0x010fda000780c0ff */
[----:B---3--:R-:W-:Y:S05]  /*9c80*/  @!P0 BRA `(.L_x_3968) ;  /* 0x0000000000048947 */ /* 0x008fea0003800000 */
[----:B------:R-:W-:Y:S01]  /*9c90*/  BPT.TRAP 0x1 ;  /* 0x000000040000795c */ /* 0x000fe20000300000 */
.L_x_3968:
        /* <DEDUP_REMOVED lines=48> */
.L_x_3949:
[----:B------:R-:W-:Y:S05]  /*9fa0*/  BSYNC B0 ;  /* 0x0000000000007941 */ /* 0x000fea0003800000 */
.L_x_3947:
[----:B------:R-:W-:-:S03]  /*9fb0*/  UMOV UR8, 0xffffffff ;  /* 0xffffffff00087882 */ /* 0x000fc60000000000 */
[----:B------:R-:W-:Y:S05]  /*9fc0*/  BRA.DIV UR8, `(.L_x_3969) ;  /* 0x0000000608f07947 */ /* 0x000fea000b800000 */
[----:B------:R-:W-:-:S13]  /*9fd0*/  ELECT P0, URZ, PT ;  /* 0x00000000003f782f */ /* 0x000fda0003800000 */
.L_x_3998:
[----:B------:R-:W-:Y:S05]  /*9fe0*/  @!P0 BRA `(.L_x_3863) ;  /* 0x0000000000848947 */ /* 0x000fea0003800000 */
[----:B------:R-:W-:-:S06]  /*9ff0*/  ULOP3.LUT UR8, UR38, 0x2, URZ, 0xfc, !UPT ;  /* 0x0000000226087892 */ /* 0x000fcc000f8efc3f */
[----:B------:R-:W-:-:S05]  /*a000*/  IMAD.U32 R2, RZ, RZ, UR8 ;  /* 0x00000008ff027e24 */ /* 0x000fca000f8e00ff */
[----:B------:R-:W-:-:S13]  /*a010*/  ISETP.NE.AND P2, PT, R2, 0x3, PT ;  /* 0x000000030200780c */ /* 0x000fda0003f45270 */
[----:B------:R-:W-:Y:S05]  /*a020*/  @!P2 BRA `(.L_x_3970) ;  /* 0x000000000004a947 */ /* 0x000fea0003800000 */
[----:B--2---:R-:W-:Y:S01]  /*a030*/  BPT.TRAP 0x1 ;  /* 0x000000040000795c */ /* 0x004fe20000300000 */
.L_x_3970:
        /* <DEDUP_REMOVED lines=15> */
.L_x_3999:
[----:B------:R-:W3:Y:S02]  /*a130*/  SYNCS.PHASECHK.TRANS64.TRYWAIT P0, [R3+URZ], R2 ;  /* 0x00000002030075a7 */ /* 0x000ee4000800017f */
[----:B---3--:R-:W-:Y:S05]  /*a140*/  @!P0 BRA `(.L_x_3972) ;  /* 0x0000000400c88947 */ /* 0x008fea0003800000 */
.L_x_4000:
[----:B------:R-:W-:Y:S05]  /*a150*/  @!P2 BRA `(.L_x_3973) ;  /* 0x000000000004a947 */ /* 0x000fea0003800000 */
[----:B--2---:R-:W-:Y:S01]  /*a160*/  BPT.TRAP 0x1 ;  /* 0x000000040000795c */ /* 0x004fe20000300000 */
.L_x_3973:
[----:B---3--:R-:W-:-:S04]  /*a170*/  VIADD R3, R7, 0x26840 ;  /* 0x0002684007037836 */ /* 0x008fc80000000000 */
[----:B------:R-:W-:-:S04]  /*a180*/  IMAD R0, R0, 0x8, R3 ;  /* 0x0000000800007824 */ /* 0x000fc800078e0203 */
[----:B------:R-:W3:Y:S02]  /*a190*/  SYNCS.PHASECHK.TRANS64.TRYWAIT P0, [R0+URZ], R5 ;  /* 0x00000005000075a7 */ /* 0x000ee4000800017f */
[----:B---3--:R-:W-:Y:S05]  /*a1a0*/  @!P0 BRA `(.L_x_3974) ;  /* 0x0000000400c48947 */ /* 0x008fea0003800000 */
.L_x_4001:
[----:B------:R-:W-:-:S07]  /*a1b0*/  IMAD R3, R4, 0x8, R3 ;  /* 0x0000000804037824 */ /* 0x000fce00078e0203 */
.L_x_3975:
[----:B----4-:R4:W1:Y:S02]  /*a1c0*/  SYNCS.PHASECHK.TRANS64.TRYWAIT P0, [R3+URZ], R2 ;  /* 0x00000002030075a7 */ /* 0x010864000800017f */
[----:B-1----:R-:W-:Y:S05]  /*a1d0*/  @!P0 NANOSLEEP.SYNCS 0x989680 ;  /* 0x009896800000895d */ /* 0x002fea0003900000 */
[----:B------:R-:W1:Y:S02]  /*a1e0*/  @!P0 SYNCS.PHASECHK.TRANS64 P0, [R3+URZ], R2 ;  /* 0x00000002030085a7 */ /* 0x000e64000800007f */
[----:B-1----:R-:W-:Y:S05]  /*a1f0*/  @!P0 BRA `(.L_x_3975) ;  /* 0xfffffffc00f08947 */ /* 0x002fea000383ffff */
.L_x_3863:
[----:B--2---:R-:W-:Y:S05]  /*a200*/  BSYNC B6 ;  /* 0x0000000000067941 */ /* 0x004fea0003800000 */
.L_x_3857:
[----:B------:R-:W-:Y:S05]  /*a210*/  EXIT ;  /* 0x000000000000794d */ /* 0x000fea0003800000 */
.L_x_3873:
[----:B------:R-:W-:Y:S02]  /*a220*/  IMAD.MOV.U32 R13, RZ, RZ, R16 ;  /* 0x000000ffff0d7224 */ /* 0x000fe400078e0010 */
[----:B------:R-:W-:Y:S02]  /*a230*/  IMAD.MOV.U32 R12, RZ, RZ, RZ ;  /* 0x000000ffff0c7224 */ /* 0x000fe400078e00ff */
[----:B------:R-:W-:Y:S02]  /*a240*/  IMAD.MOV.U32 R11, RZ, RZ, 0x1f ;  /* 0x0000001fff0b7424 */ /* 0x000fe400078e00ff */
[----:B------:R-:W-:-:S07]  /*a250*/  IMAD.MOV.U32 R15, RZ, RZ, -0x1 ;  /* 0xffffffffff0f7424 */ /* 0x000fce00078e00ff */
[----:B-1---5:R-:W-:Y:S05]  /*a260*/  WARPSYNC.COLLECTIVE R15, `(.L_x_3976) ;  /* 0x000000000f087348 */ /* 0x022fea0003c00000 */
[----:B------:R2:W3:Y:S02]  /*a270*/  SHFL.IDX P6, R14, R13, R12, R11 ;  /* 0x0000000c0d0e7389 */ /* 0x0004e400000c000b */
[----:B-123-5:R-:W-:Y:S01]  /*a280*/  ENDCOLLECTIVE ;  /* 0x000000000000791b */ /* 0x02efe20003800000 */
.L_x_3976:
[----:B------:R-:W-:Y:S05]  /*a290*/  BRA `(.L_x_3977) ;  /* 0xffffff7000347947 */ /* 0x000fea000383ffff */
.L_x_3875:
[----:B-1----:R1:W3:Y:S02]  /*a2a0*/  SYNCS.PHASECHK.TRANS64.TRYWAIT P0, [R18+URZ+0x26800], R5 ;  /* 0x02680005120075a7 */ /* 0x0022e4000800017f */
[----:B---3--:R-:W-:Y:S05]  /*a2b0*/  @!P0 NANOSLEEP.SYNCS 0x989680 ;  /* 0x009896800000895d */ /* 0x008fea0003900000 */
[----:B------:R-:W3:Y:S02]  /*a2c0*/  @!P0 SYNCS.PHASECHK.TRANS64 P0, [R18+URZ+0x26800], R5 ;  /* 0x02680005120085a7 */ /* 0x000ee4000800007f */
[----:B---3--:R-:W-:Y:S05]  /*a2d0*/  @!P0 BRA `(.L_x_3875) ;  /* 0xfffffffc00f08947 */ /* 0x008fea000383ffff */
[----:B------:R-:W-:Y:S05]  /*a2e0*/  BRA `(.L_x_3874) ;  /* 0xffffff7000587947 */ /* 0x000fea000383ffff */
.L_x_3880:
[----:B--2---:R-:W-:-:S04]  /*a2f0*/  IMAD.U32 R5, RZ, RZ, UR8 ;  /* 0x00000008ff057e24 */ /* 0x004fc8000f8e00ff */
[----:B------:R2:W3:Y:S03]  /*a300*/  SYNCS.PHASECHK.TRANS64.TRYWAIT P1, [R5+URZ+0x26810], R16 ;  /* 0x02681010050075a7 */ /* 0x0004e6000802017f */
[----:B---3--:R-:W-:Y:S05]  /*a310*/  @!P1 NANOSLEEP.SYNCS 0x989680 ;  /* 0x009896800000995d */ /* 0x008fea0003900000 */
[----:B------:R-:W3:Y:S02]  /*a320*/  @!P1 SYNCS.PHASECHK.TRANS64 P1, [R5+URZ+0x26810], R16 ;  /* 0x02681010050095a7 */ /* 0x000ee4000802007f */
[----:B---3--:R-:W-:Y:S05]  /*a330*/  @!P1 BRA `(.L_x_3880) ;  /* 0xfffffffc00ec9947 */ /* 0x008fea000383ffff */
[----:B------:R-:W-:Y:S05]  /*a340*/  BRA `(.L_x_3879) ;  /* 0xffffff7800b87947 */ /* 0x000fea000383ffff */
.L_x_3884:
[----:B------:R-:W-:-:S04]  /*a350*/  IMAD.U32 R5, RZ, RZ, UR8 ;  /* 0x00000008ff057e24 */ /* 0x000fc8000f8e00ff */
[----:B------:R1:W1:Y:S03]  /*a360*/  SYNCS.PHASECHK.TRANS64.TRYWAIT P1, [R5+URZ+0x26830], R16 ;  /* 0x02683010050075a7 */ /* 0x000266000802017f */
[----:B-1----:R-:W-:Y:S05]  /*a370*/  @!P1 NANOSLEEP.SYNCS 0x989680 ;  /* 0x009896800000995d */ /* 0x002fea0003900000 */
[----:B------:R-:W1:Y:S02]  /*a380*/  @!P1 SYNCS.PHASECHK.TRANS64 P1, [R5+URZ+0x26830], R16 ;  /* 0x02683010050095a7 */ /* 0x000e64000802007f */
[----:B-1----:R-:W-:Y:S05]  /*a390*/  @!P1 BRA `(.L_x_3884) ;  /* 0xfffffffc00ec9947 */ /* 0x002fea000383ffff */
[----:B------:R-:W-:Y:S05]  /*a3a0*/  BRA `(.L_x_3883) ;  /* 0xffffff7c00c47947 */ /* 0x000fea000383ffff */
.L_x_3912:
[----:B------:R-:W-:Y:S01]  /*a3b0*/  BSSY B0, `(.L_x_3978) ;  /* 0x0000005000007945 */ /* 0x000fe20003800000 */
[----:B------:R-:W-:-:S07]  /*a3c0*/  IMAD.MOV.U32 R15, RZ, RZ, -0x1 ;  /* 0xffffffffff0f7424 */ /* 0x000fce00078e00ff */
[----:B------:R-:W-:Y:S05]  /*a3d0*/  WARPSYNC.COLLECTIVE R15, `(.L_x_3979) ;  /* 0x000000000f087348 */ /* 0x000fea0003c00000 */
[----:B------:R-:W-:Y:S01]  /*a3e0*/  NOP ;  /* 0x0000000000007918 */ /* 0x000fe20000000000 */
[----:B------:R-:W-:Y:S01]  /*a3f0*/  ENDCOLLECTIVE ;  /* 0x000000000000791b */ /* 0x000fe20003800000 */
.L_x_3979:
[----:B------:R-:W-:Y:S05]  /*a400*/  BSYNC B0 ;  /* 0x0000000000007941 */ /* 0x000fea0003800000 */
.L_x_3978:
[----:B------:R-:W-:Y:S05]  /*a410*/  BRA `(.L_x_3980) ;  /* 0xffffffc400a87947 */ /* 0x000fea000383ffff */
.L_x_3924:
[----:B------:R-:W-:Y:S01]  /*a420*/  BSSY B0, `(.L_x_3981) ;  /* 0x0000005000007945 */ /* 0x000fe20003800000 */
[----:B------:R-:W-:-:S07]  /*a430*/  IMAD.MOV.U32 R15, RZ, RZ, -0x1 ;  /* 0xffffffffff0f7424 */ /* 0x000fce00078e00ff */
[----:B------:R-:W-:Y:S05]  /*a440*/  WARPSYNC.COLLECTIVE R15, `(.L_x_3982) ;  /* 0x000000000f087348 */ /* 0x000fea0003c00000 */
[----:B------:R-:W-:Y:S01]  /*a450*/  NOP ;  /* 0x0000000000007918 */ /* 0x000fe20000000000 */
[----:B------:R-:W-:Y:S01]  /*a460*/  ENDCOLLECTIVE ;  /* 0x000000000000791b */ /* 0x000fe20003800000 */
.L_x_3982:
[----:B------:R-:W-:Y:S05]  /*a470*/  BSYNC B0 ;  /* 0x0000000000007941 */ /* 0x000fea0003800000 */
.L_x_3981:
[----:B------:R-:W-:Y:S05]  /*a480*/  BRA `(.L_x_3983) ;  /* 0xffffffc800c07947 */ /* 0x000fea000383ffff */
.L_x_3937:
[----:B------:R-:W-:Y:S01]  /*a490*/  BSSY B0, `(.L_x_3984) ;  /* 0x0000005000007945 */ /* 0x000fe20003800000 */
[----:B------:R-:W-:-:S07]  /*a4a0*/  IMAD.MOV.U32 R15, RZ, RZ, -0x1 ;  /* 0xffffffffff0f7424 */ /* 0x000fce00078e00ff */
[----:B------:R-:W-:Y:S05]  /*a4b0*/  WARPSYNC.COLLECTIVE R15, `(.L_x_3985) ;  /* 0x000000000f087348 */ /* 0x000fea0003c00000 */
[----:B------:R-:W-:Y:S01]  /*a4c0*/  NOP ;  /* 0x0000000000007918 */ /* 0x000fe20000000000 */
[----:B------:R-:W-:Y:S01]  /*a4d0*/  ENDCOLLECTIVE ;  /* 0x000000000000791b */ /* 0x000fe20003800000 */
.L_x_3985:
[----:B------:R-:W-:Y:S05]  /*a4e0*/  BSYNC B0 ;  /* 0x0000000000007941 */ /* 0x000fea0003800000 */
.L_x_3984:
[----:B------:R-:W-:Y:S05]  /*a4f0*/  BRA `(.L_x_3986) ;  /* 0xffffffcc00dc7947 */ /* 0x000fea000383ffff */
.L_x_3950:
[----:B-1----:R1:W2:Y:S02]  /*a500*/  SYNCS.PHASECHK.TRANS64.TRYWAIT P0, [R0+URZ+0x26820], R3 ;  /* 0x02682003000075a7 */ /* 0x0022a4000800017f */
[----:B--2---:R-:W-:Y:S05]  /*a510*/  @!P0 NANOSLEEP.SYNCS 0x989680 ;  /* 0x009896800000895d */ /* 0x004fea0003900000 */
[----:B------:R-:W2:Y:S02]  /*a520*/  @!P0 SYNCS.PHASECHK.TRANS64 P0, [R0+URZ+0x26820], R3 ;  /* 0x02682003000085a7 */ /* 0x000ea4000800007f */
[----:B--2---:R-:W-:Y:S05]  /*a530*/  @!P0 BRA `(.L_x_3950) ;  /* 0xfffffffc00f08947 */ /* 0x004fea000383ffff */
[----:B------:R-:W-:Y:S05]  /*a540*/  BRA `(.L_x_3987) ;  /* 0xffffffdc00247947 */ /* 0x000fea000383ffff */
.L_x_3954:
[----:B-1----:R1:W2:Y:S02]  /*a550*/  SYNCS.PHASECHK.TRANS64.TRYWAIT P1, [R0+URZ+0x26840], R21 ;  /* 0x02684015000075a7 */ /* 0x0022a4000802017f */
[----:B--2---:R-:W-:Y:S05]  /*a560*/  @!P1 NANOSLEEP.SYNCS 0x989680 ;  /* 0x009896800000995d */ /* 0x004fea0003900000 */
[----:B------:R-:W2:Y:S02]  /*a570*/  @!P1 SYNCS.PHASECHK.TRANS64 P1, [R0+URZ+0x26840], R21 ;  /* 0x02684015000095a7 */ /* 0x000ea4000802007f */
[----:B--2---:R-:W-:Y:S05]  /*a580*/  @!P1 BRA `(.L_x_3954) ;  /* 0xfffffffc00f09947 */ /* 0x004fea000383ffff */
[----:B------:R-:W-:Y:S05]  /*a590*/  BRA `(.L_x_3988) ;  /* 0xffffffe400447947 */ /* 0x000fea000383ffff */
.L_x_3956:
[----:B--2---:R2:W3:Y:S02]  /*a5a0*/  SYNCS.PHASECHK.TRANS64.TRYWAIT P1, [R0+URZ+0x26828], R21 ;  /* 0x02682815000075a7 */ /* 0x0044e4000802017f */
[----:B---3--:R-:W-:Y:S05]  /*a5b0*/  @!P1 NANOSLEEP.SYNCS 0x989680 ;  /* 0x009896800000995d */ /* 0x008fea0003900000 */
[----:B------:R-:W3:Y:S02]  /*a5c0*/  @!P1 SYNCS.PHASECHK.TRANS64 P1, [R0+URZ+0x26828], R21 ;  /* 0x02682815000095a7 */ /* 0x000ee4000802007f */
[----:B---3--:R-:W-:Y:S05]  /*a5d0*/  @!P1 BRA `(.L_x_3956) ;  /* 0xfffffffc00f09947 */ /* 0x008fea000383ffff */
[----:B------:R-:W-:Y:S05]  /*a5e0*/  BRA `(.L_x_3989) ;  /* 0xffffffe400f47947 */ /* 0x000fea000383ffff */
.L_x_3958:
[----:B---3--:R3:W4:Y:S02]  /*a5f0*/  SYNCS.PHASECHK.TRANS64.TRYWAIT P1, [R0+URZ+0x26848], R21 ;  /* 0x02684815000075a7 */ /* 0x008724000802017f */
[----:B----4-:R-:W-:Y:S05]  /*a600*/  @!P1 NANOSLEEP.SYNCS 0x989680 ;  /* 0x009896800000995d */ /* 0x010fea0003900000 */
[----:B------:R-:W4:Y:S02]  /*a610*/  @!P1 SYNCS.PHASECHK.TRANS64 P1, [R0+URZ+0x26848], R21 ;  /* 0x02684815000095a7 */ /* 0x000f24000802007f */
[----:B----4-:R-:W-:Y:S05]  /*a620*/  @!P1 BRA `(.L_x_3958) ;  /* 0xfffffffc00f09947 */ /* 0x010fea000383ffff */
[----:B------:R-:W-:Y:S05]  /*a630*/  BRA `(.L_x_3990) ;  /* 0xffffffe800887947 */ /* 0x000fea000383ffff */
.L_x_3960:
[----:B------:R-:W-:-:S07]  /*a640*/  SHF.L.U32 R5, R9, 0x1f, RZ ;  /* 0x0000001f09057819 */ /* 0x000fce00000006ff */
.L_x_3991:
[----:B-1----:R1:W2:Y:S02]  /*a650*/  SYNCS.PHASECHK.TRANS64.TRYWAIT P1, [R0+URZ+0x26820], R5 ;  /* 0x02682005000075a7 */ /* 0x0022a4000802017f */
[----:B--2---:R-:W-:Y:S05]  /*a660*/  @!P1 NANOSLEEP.SYNCS 0x989680 ;  /* 0x009896800000995d */ /* 0x004fea0003900000 */
[----:B------:R-:W2:Y:S02]  /*a670*/  @!P1 SYNCS.PHASECHK.TRANS64 P1, [R0+URZ+0x26820], R5 ;  /* 0x02682005000095a7 */ /* 0x000ea4000802007f */
[----:B--2---:R-:W-:Y:S05]  /*a680*/  @!P1 BRA `(.L_x_3991) ;  /* 0xfffffffc00f09947 */ /* 0x004fea000383ffff */
[----:B------:R-:W-:Y:S05]  /*a690*/  BRA `(.L_x_3992) ;  /* 0xffffffec002c7947 */ /* 0x000fea000383ffff */
.L_x_3963:
[----:B-1----:R1:W2:Y:S02]  /*a6a0*/  SYNCS.PHASECHK.TRANS64.TRYWAIT P1, [R0+URZ+0x26840], R7 ;  /* 0x02684007000075a7 */ /* 0x0022a4000802017f */
[----:B--2---:R-:W-:Y:S05]  /*a6b0*/  @!P1 NANOSLEEP.SYNCS 0x989680 ;  /* 0x009896800000995d */ /* 0x004fea0003900000 */
[----:B------:R-:W2:Y:S02]  /*a6c0*/  @!P1 SYNCS.PHASECHK.TRANS64 P1, [R0+URZ+0x26840], R7 ;  /* 0x02684007000095a7 */ /* 0x000ea4000802007f */
[----:B--2---:R-:W-:Y:S05]  /*a6d0*/  @!P1 BRA `(.L_x_3963) ;  /* 0xfffffffc00f09947 */ /* 0x004fea000383ffff */
[----:B------:R-:W-:Y:S05]  /*a6e0*/  BRA `(.L_x_3993) ;  /* 0xffffffec00d87947 */ /* 0x000fea000383ffff */
.L_x_3965:
[----:B--2---:R2:W3:Y:S02]  /*a6f0*/  SYNCS.PHASECHK.TRANS64.TRYWAIT P1, [R0+URZ+0x26828], R7 ;  /* 0x02682807000075a7 */ /* 0x0044e4000802017f */
[----:B---3--:R-:W-:Y:S05]  /*a700*/  @!P1 NANOSLEEP.SYNCS 0x989680 ;  /* 0x009896800000995d */ /* 0x008fea0003900000 */
[----:B------:R-:W3:Y:S02]  /*a710*/  @!P1 SYNCS.PHASECHK.TRANS64 P1, [R0+URZ+0x26828], R7 ;  /* 0x02682807000095a7 */ /* 0x000ee4000802007f */
[----:B---3--:R-:W-:Y:S05]  /*a720*/  @!P1 BRA `(.L_x_3965) ;  /* 0xfffffffc00f09947 */ /* 0x008fea000383ffff */
[----:B------:R-:W-:Y:S05]  /*a730*/  BRA `(.L_x_3994) ;  /* 0xfffffff000807947 */ /* 0x000fea000383ffff */
.L_x_3967:
[----:B---3--:R3:W4:Y:S02]  /*a740*/  SYNCS.PHASECHK.TRANS64.TRYWAIT P0, [R3+URZ+0x26840], R2 ;  /* 0x02684002030075a7 */ /* 0x008724000800017f */
[----:B----4-:R-:W-:Y:S05]  /*a750*/  @!P0 NANOSLEEP.SYNCS 0x989680 ;  /* 0x009896800000895d */ /* 0x010fea0003900000 */
[----:B------:R-:W4:Y:S02]  /*a760*/  @!P0 SYNCS.PHASECHK.TRANS64 P0, [R3+URZ+0x26840], R2 ;  /* 0x02684002030085a7 */ /* 0x000f24000800007f */
[----:B----4-:R-:W-:Y:S05]  /*a770*/  @!P0 BRA `(.L_x_3967) ;  /* 0xfffffffc00f08947 */ /* 0x010fea000383ffff */
[----:B------:R-:W-:Y:S05]  /*a780*/  BRA `(.L_x_3995) ;  /* 0xfffffff400287947 */ /* 0x000fea000383ffff */
.L_x_3969:
[----:B------:R-:W-:Y:S01]  /*a790*/  BSSY B0, `(.L_x_3996) ;  /* 0x0000006000007945 */ /* 0x000fe20003800000 */
[----:B------:R-:W-:-:S07]  /*a7a0*/  IMAD.MOV.U32 R15, RZ, RZ, -0x1 ;  /* 0xffffffffff0f7424 */ /* 0x000fce00078e00ff */
[----:B--2---:R-:W-:Y:S05]  /*a7b0*/  WARPSYNC.COLLECTIVE R15, `(.L_x_3997) ;  /* 0x000000000f0c7348 */ /* 0x004fea0003c00000 */
[----:B------:R-:W-:Y:S02]  /*a7c0*/  ELECT P6, UR62, PT ;  /* 0x00000000003e782f */ /* 0x000fe400038c0000 */
[----:B------:R-:W-:Y:S01]  /*a7d0*/  MOV R14, UR62 ;  /* 0x0000003e000e7c02 */ /* 0x000fe20008000f00 */
[----:B--2---:R-:W-:Y:S10]  /*a7e0*/  ENDCOLLECTIVE ;  /* 0x000000000000791b */ /* 0x004ff40003800000 */
.L_x_3997:
[----:B------:R-:W-:Y:S05]  /*a7f0*/  BSYNC B0 ;  /* 0x0000000000007941 */ /* 0x000fea0003800000 */
.L_x_3996:
[----:B------:R-:W-:Y:S01]  /*a800*/  PLOP3.LUT P0, PT, P6, PT, PT, 0x80, 0x0 ;  /* 0x000000000000781c */ /* 0x000fe2000370f070 */
[----:B------:R-:W-:-:S12]  /*a810*/  BRA `(.L_x_3998) ;  /* 0xfffffff400f07947 */ /* 0x000fd8000383ffff */
.L_x_3971:
[----:B-1----:R1:W3:Y:S02]  /*a820*/  SYNCS.PHASECHK.TRANS64.TRYWAIT P0, [R6+URZ], R5 ;  /* 0x00000005060075a7 */ /* 0x0022e4000800017f */
[----:B---3--:R-:W-:Y:S05]  /*a830*/  @!P0 NANOSLEEP.SYNCS 0x989680 ;  /* 0x009896800000895d */ /* 0x008fea0003900000 */
[----:B------:R-:W3:Y:S02]  /*a840*/  @!P0 SYNCS.PHASECHK.TRANS64 P0, [R6+URZ], R5 ;  /* 0x00000005060085a7 */ /* 0x000ee4000800007f */
[----:B---3--:R-:W-:Y:S05]  /*a850*/  @!P0 BRA `(.L_x_3971) ;  /* 0xfffffffc00f08947 */ /* 0x008fea000383ffff */
[----:B------:R-:W-:Y:S05]  /*a860*/  BRA `(.L_x_3999) ;  /* 0xfffffff800307947 */ /* 0x000fea000383ffff */
.L_x_3972:
[----:B---3--:R3:W4:Y:S02]  /*a870*/  SYNCS.PHASECHK.TRANS64.TRYWAIT P0, [R3+URZ], R2 ;  /* 0x00000002030075a7 */ /* 0x008724000800017f */
[----:B----4-:R-:W-:Y:S05]  /*a880*/  @!P0 NANOSLEEP.SYNCS 0x989680 ;  /* 0x009896800000895d */ /* 0x010fea0003900000 */
[----:B------:R-:W4:Y:S02]  /*a890*/  @!P0 SYNCS.PHASECHK.TRANS64 P0, [R3+URZ], R2 ;  /* 0x00000002030085a7 */ /* 0x000f24000800007f */
[----:B----4-:R-:W-:Y:S05]  /*a8a0*/  @!P0 BRA `(.L_x_3972) ;  /* 0xfffffffc00f08947 */ /* 0x010fea000383ffff */
[----:B------:R-:W-:Y:S05]  /*a8b0*/  BRA `(.L_x_4000) ;  /* 0xfffffff800247947 */ /* 0x000fea000383ffff */
.L_x_3974:
[----:B---3--:R3:W4:Y:S02]  /*a8c0*/  SYNCS.PHASECHK.TRANS64.TRYWAIT P0, [R0+URZ], R5 ;  /* 0x00000005000075a7 */ /* 0x008724000800017f */
[----:B----4-:R-:W-:Y:S05]  /*a8d0*/  @!P0 NANOSLEEP.SYNCS 0x989680 ;  /* 0x009896800000895d */ /* 0x010fea0003900000 */
[----:B------:R-:W4:Y:S02]  /*a8e0*/  @!P0 SYNCS.PHASECHK.TRANS64 P0, [R0+URZ], R5 ;  /* 0x00000005000085a7 */ /* 0x000f24000800007f */
[----:B----4-:R-:W-:Y:S05]  /*a8f0*/  @!P0 BRA `(.L_x_3974) ;  /* 0xfffffffc00f08947 */ /* 0x010fea000383ffff */
[----:B------:R-:W-:Y:S05]  /*a900*/  BRA `(.L_x_4001) ;  /* 0xfffffff800287947 */ /* 0x000fea000383ffff */
.L_x_4002:
        /* <DEDUP_REMOVED lines=15> */
.L_x_6580:


//--------------------- .text._ZN7cutlass13device_kernelIN5flash11enable_sm90INS1_16FlashAttnBwdSm90INS1_25CollectiveMainloopBwdSm90ILi2ELi2ELi2EN4cute5tupleIJNS5_1CILi1EEES8_S8_EEENS6_IJNS7_ILi64EEENS7_ILi128EEENS7_ILi96EEEEEENS_10bfloat16_tEfNS_4arch4Sm90ELb0ELb0ELb0ELb1ELb0ELb1ELb0ELb0ELi2ELi1ELi2ELi1ELb1EEENS1_24CollectiveEpilogueBwdGQAISD_fSG_Li256ELb1ELb0EEENS1_19SingleTileSchedulerILb1ELb0ELb0ELi128EEEEEEEEEvNT_6ParamsE --------------------------
	.section	.text._ZN7cutlass13device_kernelIN5flash11enable_sm90INS1_16FlashAttnBwdSm90INS1_25CollectiveMainloopBwdSm90ILi2ELi2ELi2EN4cute5tupleIJNS5_1CILi1EEES8_S8_EEENS6_IJNS7_ILi64EEENS7_ILi128EEENS7_ILi96EEEEEENS_10bfloat16_tEfNS_4arch4Sm90ELb0ELb0ELb0ELb1ELb0ELb1ELb0ELb0ELi2ELi1ELi2ELi1ELb1EEENS1_24CollectiveEpilogueBwdGQAISD_fSG_Li256ELb1ELb0EEENS1_19SingleTileSchedulerILb1ELb0ELb0ELi128EEEEEEEEEvNT_6ParamsE,"ax",@progbits
	.align	128
.text._ZN7cutlass13device_kernelIN5flash11enable_sm90INS1_16FlashAttnBwdSm90INS1_25CollectiveMainloopBwdSm90ILi2ELi2ELi2EN4cute5tupleIJNS5_1CILi1EEES8_S8_EEENS6_IJNS7_ILi64EEENS7_ILi128EEENS7_ILi96EEEEEENS_10bfloat16_tEfNS_4arch4Sm90ELb0ELb0ELb0ELb1ELb0ELb1ELb0ELb0ELi2ELi1ELi2ELi1ELb1EEENS1_24CollectiveEpilogueBwdGQAISD_fSG_Li256ELb1ELb0EEENS1_19SingleTileSchedulerILb1ELb0ELb0ELi128EEEEEEEEEvNT_6ParamsE:
        .type           _ZN7cutlass13device_kernelIN5flash11enable_sm90INS1_16FlashAttnBwdSm90INS1_25CollectiveMainloopBwdSm90ILi2ELi2ELi2EN4cute5tupleIJNS5_1CILi1EEES8_S8_EEENS6_IJNS7_ILi64EEENS7_ILi128EEENS7_ILi96EEEEEENS_10bfloat16_tEfNS_4arch4Sm90ELb0ELb0ELb0ELb1ELb0ELb1ELb0ELb0ELi2ELi1ELi2ELi1ELb1EEENS1_24CollectiveEpilogueBwdGQAISD_fSG_Li256ELb1ELb0EEENS1_19SingleTileSchedulerILb1ELb0ELb0ELi128EEEEEEEEEvNT_6ParamsE,@function
        .size           _ZN7cutlass13device_kernelIN5flash11enable_sm90INS1_16FlashAttnBwdSm90INS1_25CollectiveMainloopBwdSm90ILi2ELi2ELi2EN4cute5tupleIJNS5_1CILi1EEES8_S8_EEENS6_IJNS7_ILi64EEENS7_ILi128EEENS7_ILi96EEEEEENS_10bfloat16_tEfNS_4arch4Sm90ELb0ELb0ELb0ELb1ELb0ELb1ELb0ELb0ELi2ELi1ELi2ELi1ELb1EEENS1_24CollectiveEpilogueBwdGQAISD_fSG_Li256ELb1ELb0EEENS1_19SingleTileSchedulerILb1ELb0ELb0ELi128EEEEEEEEEvNT_6ParamsE,(.L_x_6581 - _ZN7cutlass13device_kernelIN5flash11enable_sm90INS1_16FlashAttnBwdSm90INS1_25CollectiveMainloopBwdSm90ILi2ELi2ELi2EN4cute5tupleIJNS5_1CILi1EEES8_S8_EEENS6_IJNS7_ILi64EEENS7_ILi128EEENS7_ILi96EEEEEENS_10bfloat16_tEfNS_4arch4Sm90ELb0ELb0ELb0ELb1ELb0ELb1ELb0ELb0ELi2ELi1ELi2ELi1ELb1EEENS1_24CollectiveEpilogueBwdGQAISD_fSG_Li256ELb1ELb0EEENS1_19SingleTileSchedulerILb1ELb0ELb0ELi128EEEEEEEEEvNT_6ParamsE)
        .other          _ZN7cutlass13device_kernelIN5flash11enable_sm90INS1_16FlashAttnBwdSm90INS1_25CollectiveMainloopBwdSm90ILi2ELi2ELi2EN4cute5tupleIJNS5_1CILi1EEES8_S8_EEENS6_IJNS7_ILi64EEENS7_ILi128EEENS7_ILi96EEEEEENS_10bfloat16_tEfNS_4arch4Sm90ELb0ELb0ELb0ELb1ELb0ELb1ELb0ELb0ELi2ELi1ELi2ELi1ELb1EEENS1_24CollectiveEpilogueBwdGQAISD_fSG_Li256ELb1ELb0EEENS1_19SingleTileSchedulerILb1ELb0ELb0ELi128EEEEEEEEEvNT_6ParamsE,@"STO_CUDA_ENTRY STV_DEFAULT"
_ZN7cutlass13device_kernelIN5flash11enable_sm90INS1_16FlashAttnBwdSm90INS1_25CollectiveMainloopBwdSm90ILi2ELi2ELi2EN4cute5tupleIJNS5_1CILi1EEES8_S8_EEENS6_IJNS7_ILi64EEENS7_ILi128EEENS7_ILi96EEEEEENS_10bfloat16_tEfNS_4arch4Sm90ELb0ELb0ELb0ELb1ELb0ELb1ELb0ELb0ELi2ELi1ELi2ELi1ELb1EEENS1_24CollectiveEpilogueBwdGQAISD_fSG_Li256ELb1ELb0EEENS1_19SingleTileSchedulerILb1ELb0ELb0ELi128EEEEEEEEEvNT_6ParamsE:
        /* <DEDUP_REMOVED lines=23> */
.L_x_4004:
[----:B------:R-:W-:Y:S05]  /*0170*/  BSYNC B0 ;  /* 0x0000000000007941 */ /* 0x000fea0003800000 */
.L_x_4003:
        /* <DEDUP_REMOVED lines=37> */
.L_x_4005:
        /* <DEDUP_REMOVED lines=22> */
.L_x_4006:
[----:B------:R-:W-:Y:S01]  /*0530*/  PLOP3.LUT P0, PT, PT, PT, UP0, 0x80, 0x0 ;  /* 0x000000000000781c */ /* 0x000fe20003f0f008 */
[----:B------:R-:W-:Y:S01]  /*0540*/  NOP ;  /* 0x0000000000007918 */ /* 0x000fe20000000000 */
[----:B------:R-:W-:Y:S01]  /*0550*/  ULDC.64 UR46, c[0x0][0x208] ;  /* 0x00008200002e7ab9 */ /* 0x000fe20000000a00 */
[----:B------:R-:W-:Y:S01]  /*0560*/  BSSY B6, `(.L_x_4007) ;  /* 0x000081e000067945 */ /* 0x000fe20003800000 */
[----:B-12-4-:R-:W-:Y:S09]  /*0570*/  BAR.SYNC.DEFER_BLOCKING 0x0 ;  /* 0x0000000000007b1d */ /* 0x016ff20000010000 */
[----:B------:R-:W-:Y:S05]  /*0580*/  @!P0 BRA `(.L_x_4008) ;  /* 0x00000048002c8947 */ /* 0x000fea0003800000 */
.L_x_4009:
        /* <DEDUP_REMOVED lines=21> */
.L_x_4010:
        /* <DEDUP_REMOVED lines=14> */
.L_x_4012:
[----:B------:R-:W-:-:S05]  /*07c0*/  ULDC UR4, c[0x0][0x8c4] ;  /* 0x0002310000047ab9 */ /* 0x000fca0000000800 */
.L_x_4011:
        /* <DEDUP_REMOVED lines=21> */
.L_x_4014:
        /* <DEDUP_REMOVED lines=14> */
.L_x_4015:
        /* <DEDUP_REMOVED lines=10> */
.L_x_4016:
        /* <DEDUP_REMOVED lines=11> */
.L_x_4017:
        /* <DEDUP_REMOVED lines=71> */
.L_x_4020:
        /* <DEDUP_REMOVED lines=15> */
.L_x_4019:
        /* <DEDUP_REMOVED lines=22> */
.L_x_4022:
        /* <DEDUP_REMOVED lines=15> */
.L_x_4021:
[----:B------:R-:W-:Y:S01]  /*1300*/  SHF.R.S32.HI R25, RZ, 0x1f, R22 ;  /* 0x0000001fff197819 */ /* 0x000fe20000011416 */
[----:B------:R-:W-:-:S03]  /*1310*/  UMOV UR4, 0xffffffff ;  /* 0xffffffff00047882 */ /* 0x000fc60000000000 */
[----:B------:R-:W-:-:S04]  /*1320*/  LEA.HI R0, R25, R22, RZ, 0x7 ;  /* 0x0000001619007211 */ /* 0x000fc800078f38ff */
[----:B------:R-:W-:Y:S01]  /*1330*/  SHF.R.S32.HI R16, RZ, 0x7, R0 ;  /* 0x00000007ff107819 */ /* 0x000fe20000011400 */
[----:B------:R-:W-:Y:S06]  /*1340*/  BRA.DIV UR4, `(.L_x_4023) ;  /* 0x0000007604047947 */ /* 0x000fec000b800000 */
[----:B------:R1:W2:Y:S02]  /*1350*/  SHFL.IDX PT, R14, R16, RZ, 0x1f ;  /* 0x00001fff100e7589 */ /* 0x0002a400000e0000 */
.L_x_4100:
        /* <DEDUP_REMOVED lines=14> */
.L_x_4024:
        /* <DEDUP_REMOVED lines=19> */
.L_x_4026:
        /* <DEDUP_REMOVED lines=119> */
[----:B------:R-:W-:Y:S02]  /*1ce0*/  USHF.R.S32.HI UR7, URZ, 0x6, UR6 ;  /* 0x000000063f077899 */ /* 0x000fe40008011406 */
[----:B------:R-:W-:Y:S01]  /*1cf0*/  ULOP3.LUT UR11, UR38, 0x1, URZ, 0xfc, !UPT ;  /* 0x00000001260b7892 */ /* 0x000fe2000f8efc3f */
[----:B------:R-:W-:Y:S01]  /*1d00*/  UMOV UR4, URZ ;  /* 0x0000003f00047c82 */ /* 0x000fe20008000000 */
[----:B------:R-:W-:Y:S01]  /*1d10*/  UMOV UR5, URZ ;  /* 0x0000003f00057c82 */ /* 0x000fe20008000000 */
[----:B------:R-:W-:Y:S01]  /*1d20*/  UMOV UR6, URZ ;  /* 0x0000003f00067c82 */ /* 0x000fe20008000000 */
[----:B-1-34-:R-:W-:-:S08]  /*1d30*/  ULDC UR13, c[0x0][0x744] ;  /* 0x0001d100000d7ab9 */ /* 0x01afd00000000800 */
.L_x_4037:
[----:B------:R-:W-:-:S06]  /*1d40*/  UISETP.NE.AND UP0, UPT, UR11, 0x3, UPT ;  /* 0x000000030b00788c */ /* 0x000fcc000bf05270 */
[----:B------:R-:W-:-:S13]  /*1d50*/  PLOP3.LUT P0, PT, PT, PT, UP0, 0x80, 0x0 ;  /* 0x000000000000781c */ /* 0x000fda0003f0f008 */
[----:B-1----:R-:W-:Y:S05]  /*1d60*/  @!P0 BRA `(.L_x_4027) ;  /* 0x0000000000048947 */ /* 0x002fea0003800000 */
[----:B------:R-:W-:Y:S01]  /*1d70*/  BPT.TRAP 0x1 ;  /* 0x000000040000795c */ /* 0x000fe20000300000 */
.L_x_4027:
[----:B------:R-:W-:Y:S01]  /*1d80*/  R2UR UR8, R18 ;  /* 0x00000000120872ca */ /* 0x000fe200000e0000 */
[----:B------:R-:W-:-:S05]  /*1d90*/  IMAD.U32 R16, RZ, RZ, UR5 ;  /* 0x00000005ff107e24 */ /* 0x000fca000f8e00ff */
[----:B------:R-:W-:-:S07]  /*1da0*/  SHF.L.U32 R16, R16, 0x1f, RZ ;  /* 0x0000001f10107819 */ /* 0x000fce00000006ff */
[----:B------:R-:W-:-:S09]  /*1db0*/  ULEA UR8, UR6, UR8, 0x3 ;  /* 0x0000000806087291 */ /* 0x000fd2000f8e183f */
[----:B------:R1:W2:Y:S01]  /*1dc0*/  SYNCS.PHASECHK.TRANS64.TRYWAIT P1, [UR8+0x26810], R16 ;  /* 0x02681010ff0075a7 */ /* 0x0002a20008020148 */
[----:B------:R-:W-:Y:S05]  /*1dd0*/  @!P0 BRA `(.L_x_4028) ;  /* 0x0000000000048947 */ /* 0x000fea0003800000 */
[----:B------:R-:W-:Y:S01]  /*1de0*/  BPT.TRAP 0x1 ;  /* 0x000000040000795c */ /* 0x000fe20000300000 */
.L_x_4028:
[----:B--2---:R-:W-:Y:S05]  /*1df0*/  @P1 BRA `(.L_x_4029) ;  /* 0x0000000000081947 */ /* 0x004fea0003800000 */
[----:B------:R-:W2:Y:S02]  /*1e00*/  SYNCS.PHASECHK.TRANS64.TRYWAIT P1, [UR8+0x26810], R16 ;  /* 0x02681010ff0075a7 */ /* 0x000ea40008020148 */
[----:B--2---:R-:W-:Y:S05]  /*1e10*/  @!P1 BRA `(.L_x_4030) ;  /* 0x0000006800849947 */ /* 0x004fea0003800000 */
.L_x_4029:
        /* <DEDUP_REMOVED lines=67> */
.L_x_4031:
[----:B------:R1:W1:Y:S01]  /*2250*/  SYNCS.PHASECHK.TRANS64.TRYWAIT P1, [UR8+0x26830], R16 ;  /* 0x02683010ff0075a7 */ /* 0x0002620008020148 */
[----:B------:R-:W-:Y:S05]  /*2260*/  @!P0 BRA `(.L_x_4032) ;  /* 0x0000000000048947 */ /* 0x000fea0003800000 */
[----:B------:R-:W-:Y:S01]  /*2270*/  BPT.TRAP 0x1 ;  /* 0x000000040000795c */ /* 0x000fe20000300000 */
.L_x_4032:
[----:B-1----:R-:W-:Y:S05]  /*2280*/  @P1 BRA `(.L_x_4033) ;  /* 0x0000000000081947 */ /* 0x002fea0003800000 */
[----:B------:R-:W1:Y:S02]  /*2290*/  SYNCS.PHASECHK.TRANS64.TRYWAIT P1, [UR8+0x26830], R16 ;  /* 0x02683010ff0075a7 */ /* 0x000e640008020148 */
[----:B-1----:R-:W-:Y:S05]  /*22a0*/  @!P1 BRA `(.L_x_4034) ;  /* 0x0000006400789947 */ /* 0x002fea0003800000 */
.L_x_4033:
        /* <DEDUP_REMOVED lines=440> */
.L_x_4035:
        /* <DEDUP_REMOVED lines=46> */
.L_x_4036:
        /* <DEDUP_REMOVED lines=66> */
.L_x_4018:
        /* <DEDUP_REMOVED lines=101> */
.L_x_4040:
[----:B------:R-:W-:Y:S01]  /*4b80*/  @P0 ELECT P1, URZ, PT ;  /* 0x00000000003f082f */ /* 0x000fe20003820000 */
[----:B------:R2:W-:-:S12]  /*4b90*/  UBLKRED.G.S.ADD.F32.RN [UR6], [UR4], UR5, desc[UR8] ;  /* 0x00000806040073bb */ /* 0x0005d800080a1405 */
[----:B------:R-:W-:Y:S02]  /*4ba0*/  @P1 PLOP3.LUT P0, PT, P1, PT, PT, 0x8, 0x0 ;  /* 0x000000000000181c */ /* 0x000fe40000f0e170 */
[----:B------:R-:W-:-:S11]  /*4bb0*/  PLOP3.LUT P1, PT, PT, PT, PT, 0x8, 0x0 ;  /* 0x000000000000781c */ /* 0x000fd60003f2e170 */
[----:B--2---:R-:W-:Y:S05]  /*4bc0*/  @P0 BRA.U.ANY `(.L_x_4040) ;  /* 0xfffffffd00ec0947 */ /* 0x004fea000393ffff */
[----:B------:R0:W-:Y:S01]  /*4bd0*/  UTMACMDFLUSH ;  /* 0x00000000000079b7 */ /* 0x0001e20000000000 */
[----:B------:R-:W-:-:S04]  /*4be0*/  DEPBAR.LE SB0, 0x0 ;  /* 0x000080000000791a */ /* 0x000fc80000000000 */
.L_x_4039:
[----:B------:R-:W-:Y:S05]  /*4bf0*/  BSYNC B0 ;  /* 0x0000000000007941 */ /* 0x000fea0003800000 */
.L_x_4038:
        /* <DEDUP_REMOVED lines=28> */
.L_x_4041:
        /* <DEDUP_REMOVED lines=8> */
.L_x_4008:
        /* <DEDUP_REMOVED lines=20> */
.L_x_4043:
        /* <DEDUP_REMOVED lines=13> */
.L_x_4045:
[----:B------:R-:W-:-:S05]  /*5050*/  ULDC UR5, c[0x0][0x8c4] ;  /* 0x0002310000057ab9 */ /* 0x000fca0000000800 */
.L_x_4044:
        /* <DEDUP_REMOVED lines=40> */
.L_x_4046:
        /* <DEDUP_REMOVED lines=49> */
.L_x_4060:
        /* <DEDUP_REMOVED lines=21> */
.L_x_4049:
[----:B------:R-:W-:Y:S05]  /*5740*/  BSYNC B0 ;  /* 0x0000000000007941 */ /* 0x000fea0003800000 */
.L_x_4048:
        /* <DEDUP_REMOVED lines=13> */
.L_x_4051:
[----:B------:R-:W-:Y:S05]  /*5820*/  BSYNC B0 ;  /* 0x0000000000007941 */ /* 0x000fea0003800000 */
.L_x_4050:
[----:B------:R-:W-:Y:S06]  /*5830*/  BAR.ARV 0xa, 0xa0 ;  /* 0x0282800000007b1d */ /* 0x000fec0000002000 */
[----:B------:R-:W-:Y:S04]  /*5840*/  BSSY B0, `(.L_x_4052) ;  /* 0x0000003000007945 */ /* 0x000fe80003800000 */
[----:B------:R-:W-:Y:S05]  /*5850*/  @!P0 BRA `(.L_x_4053) ;  /* 0x0000000000048947 */ /* 0x000fea0003800000 */
[----:B------:R-:W-:-:S04]  /*5860*/  DEPBAR.LE SB0, 0x0 ;  /* 0x000080000000791a */ /* 0x000fc80000000000 */
.L_x_4053:
[----:B------:R-:W-:Y:S05]  /*5870*/  BSYNC B0 ;  /* 0x0000000000007941 */ /* 0x000fea0003800000 */
.L_x_4052:
        /* <DEDUP_REMOVED lines=13> */
.L_x_4055:
[----:B------:R-:W-:Y:S05]  /*5950*/  BSYNC B0 ;  /* 0x0000000000007941 */ /* 0x000fea0003800000 */
.L_x_4054:
        /* <DEDUP_REMOVED lines=13> */
.L_x_4057:
[----:B------:R-:W-:Y:S05]  /*5a30*/  BSYNC B0 ;  /* 0x0000000000007941 */ /* 0x000fea0003800000 */
.L_x_4056:
[----:B------:R-:W-:Y:S01]  /*5a40*/  VIADD R0, R0, 0xfffffffe ;  /* 0xfffffffe00007836 */ /* 0x000fe20000000000 */
[----:B------:R-:W-:Y:S06]  /*5a50*/  BAR.ARV 0xa, 0xa0 ;  /* 0x0282800000007b1d */ /* 0x000fec0000002000 */
[----:B------:R-:W-:Y:S01]  /*5a60*/  BSSY B0, `(.L_x_4058) ;  /* 0x0000004000007945 */ /* 0x000fe20003800000 */
[----:B------:R-:W-:-:S03]  /*5a70*/  ISETP.NE.AND P1, PT, R0, RZ, PT ;  /* 0x000000ff0000720c */ /* 0x000fc60003f25270 */
[----:B------:R-:W-:Y:S10]  /*5a80*/  @!P0 BRA `(.L_x_4059) ;  /* 0x0000000000048947 */ /* 0x000ff40003800000 */
[----:B------:R-:W-:-:S04]  /*5a90*/  DEPBAR.LE SB0, 0x0 ;  /* 0x000080000000791a */ /* 0x000fc80000000000 */
.L_x_4059:
[----:B------:R-:W-:Y:S05]  /*5aa0*/  BSYNC B0 ;  /* 0x0000000000007941 */ /* 0x000fea0003800000 */
.L_x_4058:
[----:B------:R-:W-:Y:S06]  /*5ab0*/  BAR.ARV 0xb, 0xa0 ;  /* 0x02c2800000007b1d */ /* 0x000fec0000002000 */
[----:B------:R-:W-:Y:S02]  /*5ac0*/  UIADD3 UR5, UR5, 0x2, URZ ;  /* 0x0000000205057890 */ /* 0x000fe4000fffe03f */
[----:B------:R-:W-:Y:S01]  /*5ad0*/  UIADD3 UR4, UR4, 0x1, URZ ;  /* 0x0000000104047890 */ /* 0x000fe2000fffe03f */
[----:B------:R-:W-:Y:S11]  /*5ae0*/  @P1 BRA `(.L_x_4060) ;  /* 0xfffffff800c01947 */ /* 0x000ff6000383ffff */
[----:B------:R-:W-:-:S12]  /*5af0*/  UIADD3 UR6, UR16, 0x3000, URZ ;  /* 0x0000300010067890 */ /* 0x000fd8000fffe03f */
.L_x_4047:
        /* <DEDUP_REMOVED lines=19> */
.L_x_4062:
[----:B------:R-:W-:Y:S05]  /*5c30*/  BSYNC B0 ;  /* 0x0000000000007941 */ /* 0x000fea0003800000 */
.L_x_4061:
        /* <DEDUP_REMOVED lines=19> */
.L_x_4064:
[----:B------:R-:W-:Y:S05]  /*5d70*/  BSYNC B0 ;  /* 0x0000000000007941 */ /* 0x000fea0003800000 */
.L_x_4063:
[----:B------:R-:W-:Y:S06]  /*5d80*/  BAR.ARV 0xa, 0xa0 ;  /* 0x0282800000007b1d */ /* 0x000fec0000002000 */
[----:B------:R-:W-:Y:S04]  /*5d90*/  BSSY B0, `(.L_x_4065) ;  /* 0x0000003000007945 */ /* 0x000fe80003800000 */
[----:B------:R-:W-:Y:S05]  /*5da0*/  @!P0 BRA `(.L_x_4066) ;  /* 0x0000000000048947 */ /* 0x000fea0003800000 */
[----:B------:R-:W-:-:S04]  /*5db0*/  DEPBAR.LE SB0, 0x0 ;  /* 0x000080000000791a */ /* 0x000fc80000000000 */
.L_x_4066:
[----:B------:R-:W-:Y:S05]  /*5dc0*/  BSYNC B0 ;  /* 0x0000000000007941 */ /* 0x000fea0003800000 */
.L_x_4065:
[----:B------:R-:W-:Y:S06]  /*5dd0*/  BAR.ARV 0xb, 0xa0 ;  /* 0x02c2800000007b1d */ /* 0x000fec0000002000 */
[----:B------:R-:W-:Y:S05]  /*5de0*/  BRA `(.L_x_4013) ;  /* 0x0000002800547947 */ /* 0x000fea0003800000 */
.L_x_4042:
        /* <DEDUP_REMOVED lines=13> */
.L_x_4067:
        /* <DEDUP_REMOVED lines=14> */
.L_x_4069:
[----:B------:R-:W-:-:S05]  /*5fa0*/  ULDC UR4, c[0x0][0x8c4] ;  /* 0x0002310000047ab9 */ /* 0x000fca0000000800 */
.L_x_4068:
        /* <DEDUP_REMOVED lines=56> */
.L_x_4071:
        /* <DEDUP_REMOVED lines=63> */
.L_x_4101:
        /* <DEDUP_REMOVED lines=13> */
.L_x_4074:
        /* <DEDUP_REMOVED lines=125> */
.L_x_4085:
[----:B------:R-:W-:-:S04]  /*6fc0*/  SHF.L.U32 R21, R9, 0x1f, RZ ;  /* 0x0000001f09157819 */ /* 0x000fc800000006ff */
[----:B-1----:R-:W1:Y:S02]  /*6fd0*/  SYNCS.PHASECHK.TRANS64.TRYWAIT P1, [R0+URZ+0x26840], R21 ;  /* 0x02684015000075a7 */ /* 0x002e64000802017f */
[----:B-12---:R-:W-:Y:S05]  /*6fe0*/  @!P1 BRA `(.L_x_4077) ;  /* 0x0000001800549947 */ /* 0x006fea0003800000 */
.L_x_4102:
[----:B------:R-:W-:Y:S05]  /*6ff0*/  @P0 BRA `(.L_x_4078) ;  /* 0x0000000000140947 */ /* 0x000fea0003800000 */
[----:B------:R-:W-:Y:S01]  /*7000*/  ISETP.NE.AND P1, PT, R16, RZ, PT ;  /* 0x000000ff1000720c */ /* 0x000fe20003f25270 */
[----:B------:R-:W-:-:S04]  /*7010*/  IMAD.MOV.U32 R3, RZ, RZ, 0x3100 ;  /* 0x00003100ff037424 */ /* 0x000fc800078e00ff */
[----:B------:R2:W-:Y:S08]  /*7020*/  SYNCS.ARRIVE.TRANS64 RZ, [R0+URZ+0x26830], R3 ;  /* 0x0268300300ff79a7 */ /* 0x0005f0000800003f */
[----:B------:R-:W-:Y:S05]  /*7030*/  @!P1 BRA `(.L_x_4078) ;  /* 0x0000000000049947 */ /* 0x000fea0003800000 */
[----:B------:R-:W-:Y:S01]  /*7040*/  BPT.TRAP 0x1 ;  /* 0x000000040000795c */ /* 0x000fe20000300000 */
.L_x_4078:
        /* <DEDUP_REMOVED lines=43> */
.L_x_4103:
[----:B------:R-:W-:Y:S05]  /*7300*/  @P0 BRA `(.L_x_4080) ;  /* 0x0000000000140947 */ /* 0x000fea0003800000 */
[----:B------:R-:W-:Y:S01]  /*7310*/  ISETP.NE.AND P1, PT, R16, RZ, PT ;  /* 0x000000ff1000720c */ /* 0x000fe20003f25270 */
[----:B------:R-:W-:-:S04]  /*7320*/  IMAD.MOV.U32 R3, RZ, RZ, 0x3100 ;  /* 0x00003100ff037424 */ /* 0x000fc800078e00ff */
[----:B------:R3:W-:Y:S08]  /*7330*/  SYNCS.ARRIVE.TRANS64 RZ, [R0+URZ+0x26818], R3 ;  /* 0x0268180300ff79a7 */ /* 0x0007f0000800003f */
[----:B------:R-:W-:Y:S05]  /*7340*/  @!P1 BRA `(.L_x_4080) ;  /* 0x0000000000049947 */ /* 0x000fea0003800000 */
[----:B------:R-:W-:Y:S01]  /*7350*/  BPT.TRAP 0x1 ;  /* 0x000000040000795c */ /* 0x000fe20000300000 */
.L_x_4080:
        /* <DEDUP_REMOVED lines=36> */
.L_x_4104:
        /* <DEDUP_REMOVED lines=9> */
.L_x_4082:
        /* <DEDUP_REMOVED lines=38> */
.L_x_4106:
[----:B------:R-:W-:Y:S05]  /*7890*/  @P0 BRA `(.L_x_4084) ;  /* 0x0000000000140947 */ /* 0x000fea0003800000 */
[----:B------:R-:W-:Y:S01]  /*78a0*/  ISETP.NE.AND P1, PT, R16, RZ, PT ;  /* 0x000000ff1000720c */ /* 0x000fe20003f25270 */
[----:B-1----:R-:W-:-:S04]  /*78b0*/  IMAD.MOV.U32 R5, RZ, RZ, 0x3100 ;  /* 0x00003100ff057424 */ /* 0x002fc800078e00ff */
[----:B------:R2:W-:Y:S08]  /*78c0*/  SYNCS.ARRIVE.TRANS64 RZ, [R0+URZ+0x26810], R5 ;  /* 0x0268100500ff79a7 */ /* 0x0005f0000800003f */
[----:B------:R-:W-:Y:S05]  /*78d0*/  @!P1 BRA `(.L_x_4084) ;  /* 0x0000000000049947 */ /* 0x000fea0003800000 */
[----:B------:R-:W-:Y:S01]  /*78e0*/  BPT.TRAP 0x1 ;  /* 0x000000040000795c */ /* 0x000fe20000300000 */
.L_x_4084:
        /* <DEDUP_REMOVED lines=37> */
.L_x_4076:
[----:B------:R-:W-:-:S13]  /*7b40*/  ISETP.NE.AND P1, PT, R13, RZ, PT ;  /* 0x000000ff0d00720c */ /* 0x000fda0003f25270 */
[----:B------:R-:W-:Y:S05]  /*7b50*/  @!P1 BRA `(.L_x_4075) ;  /* 0x0000000400689947 */ /* 0x000fea0003800000 */
[----:B------:R-:W-:-:S04]  /*7b60*/  SHF.L.U32 R7, R9, 0x1f, RZ ;  /* 0x0000001f09077819 */ /* 0x000fc800000006ff */
[----:B------:R-:W1:Y:S02]  /*7b70*/  SYNCS.PHASECHK.TRANS64.TRYWAIT P1, [R0+URZ+0x26840], R7 ;  /* 0x02684007000075a7 */ /* 0x000e64000802017f */
[----:B-1----:R-:W-:Y:S05]  /*7b80*/  @!P1 BRA `(.L_x_4086) ;  /* 0x0000000c00c09947 */ /* 0x002fea0003800000 */
.L_x_4107:
[----:B------:R-:W-:Y:S05]  /*7b90*/  @P0 BRA `(.L_x_4087) ;  /* 0x0000000000140947 */ /* 0x000fea0003800000 */
[----:B------:R-:W-:Y:S01]  /*7ba0*/  ISETP.NE.AND P1, PT, R16, RZ, PT ;  /* 0x000000ff1000720c */ /* 0x000fe20003f25270 */
[----:B------:R-:W-:-:S04]  /*7bb0*/  IMAD.MOV.U32 R5, RZ, RZ, 0x3100 ;  /* 0x00003100ff057424 */ /* 0x000fc800078e00ff */
[----:B------:R2:W-:Y:S08]  /*7bc0*/  SYNCS.ARRIVE.TRANS64 RZ, [R0+URZ+0x26830], R5 ;  /* 0x0268300500ff79a7 */ /* 0x0005f0000800003f */
[----:B------:R-:W-:Y:S05]  /*7bd0*/  @!P1 BRA `(.L_x_4087) ;  /* 0x0000000000049947 */ /* 0x000fea0003800000 */
[----:B------:R-:W-:Y:S01]  /*7be0*/  BPT.TRAP 0x1 ;  /* 0x000000040000795c */ /* 0x000fe20000300000 */
.L_x_4087:
        /* <DEDUP_REMOVED lines=41> */
.L_x_4108:
[----:B------:R-:W-:Y:S05]  /*7e80*/  @P0 BRA `(.L_x_4089) ;  /* 0x0000000000140947 */ /* 0x000fea0003800000 */
[----:B------:R-:W-:Y:S01]  /*7e90*/  ISETP.NE.AND P0, PT, R16, RZ, PT ;  /* 0x000000ff1000720c */ /* 0x000fe20003f05270 */
[----:B------:R-:W-:-:S04]  /*7ea0*/  IMAD.MOV.U32 R5, RZ, RZ, 0x3100 ;  /* 0x00003100ff057424 */ /* 0x000fc800078e00ff */
[----:B------:R3:W-:Y:S08]  /*7eb0*/  SYNCS.ARRIVE.TRANS64 RZ, [R0+URZ+0x26818], R5 ;  /* 0x0268180500ff79a7 */ /* 0x0007f0000800003f */
[----:B------:R-:W-:Y:S05]  /*7ec0*/  @!P0 BRA `(.L_x_4089) ;  /* 0x0000000000048947 */ /* 0x000fea0003800000 */
[----:B------:R-:W-:Y:S01]  /*7ed0*/  BPT.TRAP 0x1 ;  /* 0x000000040000795c */ /* 0x000fe20000300000 */
.L_x_4089:
        /* <DEDUP_REMOVED lines=34> */
.L_x_4075:
[----:B------:R-:W3:Y:S01]  /*8100*/  S2R R2, SR_TID.X ;  /* 0x0000000000027919 */ /* 0x000ee20000002100 */
[----:B------:R-:W-:Y:S01]  /*8110*/  IMAD R3, R12, 0x8, R0 ;  /* 0x000000080c037824 */ /* 0x000fe200078e0200 */
[----:B---3--:R-:W-:Y:S02]  /*8120*/  LOP3.LUT R4, R2, 0x7f, RZ, 0xc0, !PT ;  /* 0x0000007f02047812 */ /* 0x008fe400078ec0ff */
[----:B------:R-:W-:Y:S02]  /*8130*/  SHF.L.U32 R2, R9, 0x1f, RZ ;  /* 0x0000001f09027819 */ /* 0x000fe400000006ff */
[----:B------:R-:W-:Y:S02]  /*8140*/  ISETP.NE.AND P1, PT, R4, RZ, PT ;  /* 0x000000ff0400720c */ /* 0x000fe40003f25270 */
[----:B------:R-:W3:Y:S02]  /*8150*/  SYNCS.PHASECHK.TRANS64.TRYWAIT P0, [R3+URZ+0x26840], R2 ;  /* 0x02684002030075a7 */ /* 0x000ee4000800017f */
[----:B---3--:R-:W-:Y:S09]  /*8160*/  @!P0 BRA `(.L_x_4090) ;  /* 0x0000000800708947 */ /* 0x008ff20003800000 */
.L_x_4109:
[----:B------:R-:W-:Y:S05]  /*8170*/  @P1 BRA `(.L_x_4091) ;  /* 0x0000000000181947 */ /* 0x000fea0003800000 */
[----:B------:R-:W4:Y:S01]  /*8180*/  S2R R4, SR_TID.X ;  /* 0x0000000000047919 */ /* 0x000f220000002100 */
[----:B---3--:R-:W-:-:S04]  /*8190*/  IMAD.MOV.U32 R2, RZ, RZ, 0x3100 ;  /* 0x00003100ff027424 */ /* 0x008fc800078e00ff */
[----:B------:R3:W-:Y:S01]  /*81a0*/  SYNCS.ARRIVE.TRANS64 RZ, [R3+URZ+0x26830], R2 ;  /* 0x0268300203ff79a7 */ /* 0x0007e2000800003f */
[----:B----4-:R-:W-:-:S13]  /*81b0*/  LOP3.LUT P0, RZ, R4, 0x1f, RZ, 0xc0, !PT ;  /* 0x0000001f04ff7812 */ /* 0x010fda000780c0ff */
[----:B---3--:R-:W-:Y:S05]  /*81c0*/  @!P0 BRA `(.L_x_4091) ;  /* 0x0000000000048947 */ /* 0x008fea0003800000 */
[----:B------:R-:W-:Y:S01]  /*81d0*/  BPT.TRAP 0x1 ;  /* 0x000000040000795c */ /* 0x000fe20000300000 */
.L_x_4091:
        /* <DEDUP_REMOVED lines=48> */
.L_x_4072:
[----:B------:R-:W-:Y:S05]  /*84e0*/  BSYNC B0 ;  /* 0x0000000000007941 */ /* 0x000fea0003800000 */
.L_x_4070:
[----:B------:R-:W-:-:S03]  /*84f0*/  UMOV UR8, 0xffffffff ;  /* 0xffffffff00087882 */ /* 0x000fc60000000000 */
[----:B------:R-:W-:Y:S05]  /*8500*/  BRA.DIV UR8, `(.L_x_4092) ;  /* 0x00000006089c7947 */ /* 0x000fea000b800000 */
[----:B------:R-:W-:-:S13]  /*8510*/  ELECT P0, URZ, PT ;  /* 0x00000000003f782f */ /* 0x000fda0003800000 */
.L_x_4112:
[----:B------:R-:W-:Y:S05]  /*8520*/  @!P0 BRA `(.L_x_4013) ;  /* 0x0000000000848947 */ /* 0x000fea0003800000 */
[----:B------:R-:W-:-:S06]  /*8530*/  ULOP3.LUT UR8, UR38, 0x2, URZ, 0xfc, !UPT ;  /* 0x0000000226087892 */ /* 0x000fcc000f8efc3f */
[----:B------:R-:W-:-:S05]  /*8540*/  IMAD.U32 R2, RZ, RZ, UR8 ;  /* 0x00000008ff027e24 */ /* 0x000fca000f8e00ff */
[----:B------:R-:W-:-:S13]  /*8550*/  ISETP.NE.AND P0, PT, R2, 0x3, PT ;  /* 0x000000030200780c */ /* 0x000fda0003f05270 */
[----:B------:R-:W-:Y:S05]  /*8560*/  @!P0 BRA `(.L_x_4093) ;  /* 0x0000000000048947 */ /* 0x000fea0003800000 */
[----:B--2---:R-:W-:Y:S01]  /*8570*/  BPT.TRAP 0x1 ;  /* 0x000000040000795c */ /* 0x004fe20000300000 */
.L_x_4093:
        /* <DEDUP_REMOVED lines=15> */
.L_x_4113:
[----:B------:R-:W3:Y:S02]  /*8670*/  SYNCS.PHASECHK.TRANS64.TRYWAIT P1, [R3+URZ], R2 ;  /* 0x00000002030075a7 */ /* 0x000ee4000802017f */
[----:B---3--:R-:W-:Y:S05]  /*8680*/  @!P1 BRA `(.L_x_4095) ;  /* 0x0000000400749947 */ /* 0x008fea0003800000 */
.L_x_4114:
[----:B------:R-:W-:Y:S05]  /*8690*/  @!P0 BRA `(.L_x_4096) ;  /* 0x0000000000048947 */ /* 0x000fea0003800000 */
[----:B--2---:R-:W-:Y:S01]  /*86a0*/  BPT.TRAP 0x1 ;  /* 0x000000040000795c */ /* 0x004fe20000300000 */
.L_x_4096:
[----:B---3--:R-:W-:-:S04]  /*86b0*/  VIADD R3, R7, 0x26840 ;  /* 0x0002684007037836 */ /* 0x008fc80000000000 */
[----:B------:R-:W-:-:S04]  /*86c0*/  IMAD R0, R0, 0x8, R3 ;  /* 0x0000000800007824 */ /* 0x000fc800078e0203 */
[----:B------:R-:W3:Y:S02]  /*86d0*/  SYNCS.PHASECHK.TRANS64.TRYWAIT P0, [R0+URZ], R5 ;  /* 0x00000005000075a7 */ /* 0x000ee4000800017f */
[----:B---3--:R-:W-:Y:S05]  /*86e0*/  @!P0 BRA `(.L_x_4097) ;  /* 0x0000000400708947 */ /* 0x008fea0003800000 */
.L_x_4115:
[----:B------:R-:W-:-:S07]  /*86f0*/  IMAD R3, R4, 0x8, R3 ;  /* 0x0000000804037824 */ /* 0x000fce00078e0203 */
.L_x_4098:
[----:B----4-:R4:W1:Y:S02]  /*8700*/  SYNCS.PHASECHK.TRANS64.TRYWAIT P0, [R3+URZ], R2 ;  /* 0x00000002030075a7 */ /* 0x010864000800017f */
[----:B-1----:R-:W-:Y:S05]  /*8710*/  @!P0 NANOSLEEP.SYNCS 0x989680 ;  /* 0x009896800000895d */ /* 0x002fea0003900000 */
[----:B------:R-:W1:Y:S02]  /*8720*/  @!P0 SYNCS.PHASECHK.TRANS64 P0, [R3+URZ], R2 ;  /* 0x00000002030085a7 */ /* 0x000e64000800007f */
[----:B-1----:R-:W-:Y:S05]  /*8730*/  @!P0 BRA `(.L_x_4098) ;  /* 0xfffffffc00f08947 */ /* 0x002fea000383ffff */
.L_x_4013:
[----:B--2---:R-:W-:Y:S05]  /*8740*/  BSYNC B6 ;  /* 0x0000000000067941 */ /* 0x004fea0003800000 */
.L_x_4007:
[----:B------:R-:W-:Y:S05]  /*8750*/  EXIT ;  /* 0x000000000000794d */ /* 0x000fea0003800000 */
.L_x_4023:
[----:B------:R-:W-:Y:S02]  /*8760*/  IMAD.MOV.U32 R13, RZ, RZ, R16 ;  /* 0x000000ffff0d7224 */ /* 0x000fe400078e0010 */
[----:B------:R-:W-:Y:S02]  /*8770*/  IMAD.MOV.U32 R12, RZ, RZ, RZ ;  /* 0x000000ffff0c7224 */ /* 0x000fe400078e00ff */
[----:B------:R-:W-:Y:S02]  /*8780*/  IMAD.MOV.U32 R11, RZ, RZ, 0x1f ;  /* 0x0000001fff0b7424 */ /* 0x000fe400078e00ff */
[----:B------:R-:W-:-:S07]  /*8790*/  IMAD.MOV.U32 R15, RZ, RZ, -0x1 ;  /* 0xffffffffff0f7424 */ /* 0x000fce00078e00ff */
[----:B-----5:R-:W-:Y:S05]  /*87a0*/  WARPSYNC.COLLECTIVE R15, `(.L_x_4099) ;  /* 0x000000000f087348 */ /* 0x020fea0003c00000 */
[----:B------:R1:W2:Y:S02]  /*87b0*/  SHFL.IDX P6, R14, R13, R12, R11 ;  /* 0x0000000c0d0e7389 */ /* 0x0002a400000c000b */
[----:B-12--5:R-:W-:Y:S01]  /*87c0*/  ENDCOLLECTIVE ;  /* 0x000000000000791b */ /* 0x026fe20003800000 */
.L_x_4099:
[----:B------:R-:W-:Y:S05]  /*87d0*/  BRA `(.L_x_4100) ;  /* 0xffffff8800e07947 */ /* 0x000fea000383ffff */
.L_x_4025:
[----:B--2---:R2:W3:Y:S02]  /*87e0*/  SYNCS.PHASECHK.TRANS64.TRYWAIT P1, [R18+URZ+0x26800], R5 ;  /* 0x02680005120075a7 */ /* 0x0044e4000802017f */
[----:B---3--:R-:W-:Y:S05]  /*87f0*/  @!P1 NANOSLEEP.SYNCS 0x989680 ;  /* 0x009896800000995d */ /* 0x008fea0003900000 */
[----:B------:R-:W3:Y:S02]  /*8800*/  @!P1 SYNCS.PHASECHK.TRANS64 P1, [R18+URZ+0x26800], R5 ;  /* 0x02680005120095a7 */ /* 0x000ee4000802007f */
[----:B---3--:R-:W-:Y:S05]  /*8810*/  @!P1 BRA `(.L_x_4025) ;  /* 0xfffffffc00f09947 */ /* 0x008fea000383ffff */
[----:B------:R-:W-:Y:S05]  /*8820*/  BRA `(.L_x_4024) ;  /* 0xffffff8c00047947 */ /* 0x000fea000383ffff */
.L_x_4030:
[----:B--2---:R-:W-:-:S04]  /*8830*/  IMAD.U32 R5, RZ, RZ, UR8 ;  /* 0x00000008ff057e24 */ /* 0x004fc8000f8e00ff */
[----:B------:R2:W3:Y:S03]  /*8840*/  SYNCS.PHASECHK.TRANS64.TRYWAIT P1, [R5+URZ+0x26810], R16 ;  /* 0x02681010050075a7 */ /* 0x0004e6000802017f */
[----:B---3--:R-:W-:Y:S05]  /*8850*/  @!P1 NANOSLEEP.SYNCS 0x989680 ;  /* 0x009896800000995d */ /* 0x008fea0003900000 */
[----:B------:R-:W3:Y:S02]  /*8860*/  @!P1 SYNCS.PHASECHK.TRANS64 P1, [R5+URZ+0x26810], R16 ;  /* 0x02681010050095a7 */ /* 0x000ee4000802007f */
[----:B---3--:R-:W-:Y:S05]  /*8870*/  @!P1 BRA `(.L_x_4030) ;  /* 0xfffffffc00ec9947 */ /* 0x008fea000383ffff */
[----:B------:R-:W-:Y:S05]  /*8880*/  BRA `(.L_x_4029) ;  /* 0xffffff9400647947 */ /* 0x000fea000383ffff */
.L_x_4034:
[----:B------:R-:W-:-:S04]  /*8890*/  IMAD.U32 R5, RZ, RZ, UR8 ;  /* 0x00000008ff057e24 */ /* 0x000fc8000f8e00ff */
[----:B------:R1:W1:Y:S03]  /*88a0*/  SYNCS.PHASECHK.TRANS64.TRYWAIT P1, [R5+URZ+0x26830], R16 ;  /* 0x02683010050075a7 */ /* 0x000266000802017f */
[----:B-1----:R-:W-:Y:S05]  /*88b0*/  @!P1 NANOSLEEP.SYNCS 0x989680 ;  /* 0x009896800000995d */ /* 0x002fea0003900000 */
[----:B------:R-:W1:Y:S02]  /*88c0*/  @!P1 SYNCS.PHASECHK.TRANS64 P1, [R5+URZ+0x26830], R16 ;  /* 0x02683010050095a7 */ /* 0x000e64000802007f */
[----:B-1----:R-:W-:Y:S05]  /*88d0*/  @!P1 BRA `(.L_x_4034) ;  /* 0xfffffffc00ec9947 */ /* 0x002fea000383ffff */
[----:B------:R-:W-:Y:S05]  /*88e0*/  BRA `(.L_x_4033) ;  /* 0xffffff9800707947 */ /* 0x000fea000383ffff */
.L_x_4073:
[----:B-1----:R1:W2:Y:S02]  /*88f0*/  SYNCS.PHASECHK.TRANS64.TRYWAIT P0, [R0+URZ+0x26820], R3 ;  /* 0x02682003000075a7 */ /* 0x0022a4000800017f */
[----:B--2---:R-:W-:Y:S05]  /*8900*/  @!P0 NANOSLEEP.SYNCS 0x989680 ;  /* 0x009896800000895d */ /* 0x004fea0003900000 */
[----:B------:R-:W2:Y:S02]  /*8910*/  @!P0 SYNCS.PHASECHK.TRANS64 P0, [R0+URZ+0x26820], R3 ;  /* 0x02682003000085a7 */ /* 0x000ea4000800007f */
[----:B--2---:R-:W-:Y:S05]  /*8920*/  @!P0 BRA `(.L_x_4073) ;  /* 0xfffffffc00f08947 */ /* 0x004fea000383ffff */
[----:B------:R-:W-:Y:S05]  /*8930*/  BRA `(.L_x_4101) ;  /* 0xffffffdc00787947 */ /* 0x000fea000383ffff */
.L_x_4077:
[----:B-1----:R1:W2:Y:S02]  /*8940*/  SYNCS.PHASECHK.TRANS64.TRYWAIT P1, [R0+URZ+0x26840], R21 ;  /* 0x02684015000075a7 */ /* 0x0022a4000802017f */
[----:B--2---:R-:W-:Y:S05]  /*8950*/  @!P1 NANOSLEEP.SYNCS 0x989680 ;  /* 0x009896800000995d */ /* 0x004fea0003900000 */
[----:B------:R-:W2:Y:S02]  /*8960*/  @!P1 SYNCS.PHASECHK.TRANS64 P1, [R0+URZ+0x26840], R21 ;  /* 0x02684015000095a7 */ /* 0x000ea4000802007f */
[----:B--2---:R-:W-:Y:S05]  /*8970*/  @!P1 BRA `(.L_x_4077) ;  /* 0xfffffffc00f09947 */ /* 0x004fea000383ffff */
[----:B------:R-:W-:Y:S05]  /*8980*/  BRA `(.L_x_4102) ;  /* 0xffffffe400987947 */ /* 0x000fea000383ffff */
.L_x_4079:
[----:B--2---:R2:W3:Y:S02]  /*8990*/  SYNCS.PHASECHK.TRANS64.TRYWAIT P1, [R0+URZ+0x26828], R21 ;  /* 0x02682815000075a7 */ /* 0x0044e4000802017f */
[----:B---3--:R-:W-:Y:S05]  /*89a0*/  @!P1 NANOSLEEP.SYNCS 0x989680 ;  /* 0x009896800000995d */ /* 0x008fea0003900000 */
[----:B------:R-:W3:Y:S02]  /*89b0*/  @!P1 SYNCS.PHASECHK.TRANS64 P1, [R0+URZ+0x26828], R21 ;  /* 0x02682815000095a7 */ /* 0x000ee4000802007f */
[----:B---3--:R-:W-:Y:S05]  /*89c0*/  @!P1 BRA `(.L_x_4079) ;  /* 0xfffffffc00f09947 */ /* 0x008fea000383ffff */
[----:B------:R-:W-:Y:S05]  /*89d0*/  BRA `(.L_x_4103) ;  /* 0xffffffe800487947 */ /* 0x000fea000383ffff */
.L_x_4081:
[----:B---3--:R3:W4:Y:S02]  /*89e0*/  SYNCS.PHASECHK.TRANS64.TRYWAIT P1, [R0+URZ+0x26848], R21 ;  /* 0x02684815000075a7 */ /* 0x008724000802017f */
[----:B----4-:R-:W-:Y:S05]  /*89f0*/  @!P1 NANOSLEEP.SYNCS 0x989680 ;  /* 0x009896800000995d */ /* 0x010fea0003900000 */
[----:B------:R-:W4:Y:S02]  /*8a00*/  @!P1 SYNCS.PHASECHK.TRANS64 P1, [R0+URZ+0x26848], R21 ;  /* 0x02684815000095a7 */ /* 0x000f24000802007f */
[----:B----4-:R-:W-:Y:S05]  /*8a10*/  @!P1 BRA `(.L_x_4081) ;  /* 0xfffffffc00f09947 */ /* 0x010fea000383ffff */
[----:B------:R-:W-:Y:S05]  /*8a20*/  BRA `(.L_x_4104) ;  /* 0xffffffe800dc7947 */ /* 0x000fea000383ffff */
.L_x_4083:
[----:B------:R-:W-:-:S07]  /*8a30*/  SHF.L.U32 R5, R9, 0x1f, RZ ;  /* 0x0000001f09057819 */ /* 0x000fce00000006ff */
.L_x_4105:
[----:B-1----:R1:W2:Y:S02]  /*8a40*/  SYNCS.PHASECHK.TRANS64.TRYWAIT P1, [R0+URZ+0x26820], R5 ;  /* 0x02682005000075a7 */ /* 0x0022a4000802017f */
[----:B--2---:R-:W-:Y:S05]  /*8a50*/  @!P1 NANOSLEEP.SYNCS 0x989680 ;  /* 0x009896800000995d */ /* 0x004fea0003900000 */
[----:B------:R-:W2:Y:S02]  /*8a60*/  @!P1 SYNCS.PHASECHK.TRANS64 P1, [R0+URZ+0x26820], R5 ;  /* 0x02682005000095a7 */ /* 0x000ea4000802007f */
[----:B--2---:R-:W-:Y:S05]  /*8a70*/  @!P1 BRA `(.L_x_4105) ;  /* 0xfffffffc00f09947 */ /* 0x004fea000383ffff */
[----:B------:R-:W-:Y:S05]  /*8a80*/  BRA `(.L_x_4106) ;  /* 0xffffffec00807947 */ /* 0x000fea000383ffff */
.L_x_4086:
[----:B-1----:R1:W2:Y:S02]  /*8a90*/  SYNCS.PHASECHK.TRANS64.TRYWAIT P1, [R0+URZ+0x26840], R7 ;  /* 0x02684007000075a7 */ /* 0x0022a4000802017f */
[----:B--2---:R-:W-:Y:S05]  /*8aa0*/  @!P1 NANOSLEEP.SYNCS 0x989680 ;  /* 0x009896800000995d */ /* 0x004fea0003900000 */
[----:B------:R-:W2:Y:S02]  /*8ab0*/  @!P1 SYNCS.PHASECHK.TRANS64 P1, [R0+URZ+0x26840], R7 ;  /* 0x02684007000095a7 */ /* 0x000ea4000802007f */
[----:B--2---:R-:W-:Y:S05]  /*8ac0*/  @!P1 BRA `(.L_x_4086) ;  /* 0xfffffffc00f09947 */ /* 0x004fea000383ffff */
[----:B------:R-:W-:Y:S05]  /*8ad0*/  BRA `(.L_x_4107) ;  /* 0xfffffff0002c7947 */ /* 0x000fea000383ffff */
.L_x_4088:
[----:B--2---:R2:W3:Y:S02]  /*8ae0*/  SYNCS.PHASECHK.TRANS64.TRYWAIT P1, [R0+URZ+0x26828], R7 ;  /* 0x02682807000075a7 */ /* 0x0044e4000802017f */
[----:B---3--:R-:W-:Y:S05]  /*8af0*/  @!P1 NANOSLEEP.SYNCS 0x989680 ;  /* 0x009896800000995d */ /* 0x008fea0003900000 */
[----:B------:R-:W3:Y:S02]  /*8b00*/  @!P1 SYNCS.PHASECHK.TRANS64 P1, [R0+URZ+0x26828], R7 ;  /* 0x02682807000095a7 */ /* 0x000ee4000802007f */
[----:B---3--:R-:W-:Y:S05]  /*8b10*/  @!P1 BRA `(.L_x_4088) ;  /* 0xfffffffc00f09947 */ /* 0x008fea000383ffff */
[----:B------:R-:W-:Y:S05]  /*8b20*/  BRA `(.L_x_4108) ;  /* 0xfffffff000d47947 */ /* 0x000fea000383ffff */
.L_x_4090:
[----:B---3--:R3:W4:Y:S02]  /*8b30*/  SYNCS.PHASECHK.TRANS64.TRYWAIT P0, [R3+URZ+0x26840], R2 ;  /* 0x02684002030075a7 */ /* 0x008724000800017f */
[----:B----4-:R-:W-:Y:S05]  /*8b40*/  @!P0 NANOSLEEP.SYNCS 0x989680 ;  /* 0x009896800000895d */ /* 0x010fea0003900000 */
[----:B------:R-:W4:Y:S02]  /*8b50*/  @!P0 SYNCS.PHASECHK.TRANS64 P0, [R3+URZ+0x26840], R2 ;  /* 0x02684002030085a7 */ /* 0x000f24000800007f */
[----:B----4-:R-:W-:Y:S05]  /*8b60*/  @!P0 BRA `(.L_x_4090) ;  /* 0xfffffffc00f08947 */ /* 0x010fea000383ffff */
[----:B------:R-:W-:Y:S05]  /*8b70*/  BRA `(.L_x_4109) ;  /* 0xfffffff4007c7947 */ /* 0x000fea000383ffff */
.L_x_4092:
[----:B------:R-:W-:Y:S01]  /*8b80*/  BSSY B0, `(.L_x_4110) ;  /* 0x0000006000007945 */ /* 0x000fe20003800000 */
[----:B------:R-:W-:-:S07]  /*8b90*/  IMAD.MOV.U32 R15, RZ, RZ, -0x1 ;  /* 0xffffffffff0f7424 */ /* 0x000fce00078e00ff */
[----:B--2---:R-:W-:Y:S05]  /*8ba0*/  WARPSYNC.COLLECTIVE R15, `(.L_x_4111) ;  /* 0x000000000f0c7348 */ /* 0x004fea0003c00000 */
[----:B------:R-:W-:Y:S02]  /*8bb0*/  ELECT P6, UR62, PT ;  /* 0x00000000003e782f */ /* 0x000fe400038c0000 */
[----:B------:R-:W-:Y:S01]  /*8bc0*/  MOV R14, UR62 ;  /* 0x0000003e000e7c02 */ /* 0x000fe20008000f00 */
[----:B--2---:R-:W-:Y:S10]  /*8bd0*/  ENDCOLLECTIVE ;  /* 0x000000000000791b */ /* 0x004ff40003800000 */
.L_x_4111:
[----:B------:R-:W-:Y:S05]  /*8be0*/  BSYNC B0 ;  /* 0x0000000000007941 */ /* 0x000fea0003800000 */
.L_x_4110:
[----:B------:R-:W-:Y:S01]  /*8bf0*/  PLOP3.LUT P0, PT, P6, PT, PT, 0x80, 0x0 ;  /* 0x000000000000781c */ /* 0x000fe2000370f070 */
[----:B------:R-:W-:-:S12]  /*8c00*/  BRA `(.L_x_4112) ;  /* 0xfffffff800447947 */ /* 0x000fd8000383ffff */
.L_x_4094:
[----:B-1----:R1:W3:Y:S02]  /*8c10*/  SYNCS.PHASECHK.TRANS64.TRYWAIT P1, [R6+URZ], R5 ;  /* 0x00000005060075a7 */ /* 0x0022e4000802017f */
[----:B---3--:R-:W-:Y:S05]  /*8c20*/  @!P1 NANOSLEEP.SYNCS 0x989680 ;  /* 0x009896800000995d */ /* 0x008fea0003900000 */
[----:B------:R-:W3:Y:S02]  /*8c30*/  @!P1 SYNCS.PHASECHK.TRANS64 P1, [R6+URZ], R5 ;  /* 0x00000005060095a7 */ /* 0x000ee4000802007f */
[----:B---3--:R-:W-:Y:S05]  /*8c40*/  @!P1 BRA `(.L_x_4094) ;  /* 0xfffffffc00f09947 */ /* 0x008fea000383ffff */
[----:B------:R-:W-:Y:S05]  /*8c50*/  BRA `(.L_x_4113) ;  /* 0xfffffff800847947 */ /* 0x000fea000383ffff */
.L_x_4095:
[----:B---3--:R3:W4:Y:S02]  /*8c60*/  SYNCS.PHASECHK.TRANS64.TRYWAIT P1, [R3+URZ], R2 ;  /* 0x00000002030075a7 */ /* 0x008724000802017f */
[----:B----4-:R-:W-:Y:S05]  /*8c70*/  @!P1 NANOSLEEP.SYNCS 0x989680 ;  /* 0x009896800000995d */ /* 0x010fea0003900000 */
[----:B------:R-:W4:Y:S02]  /*8c80*/  @!P1 SYNCS.PHASECHK.TRANS64 P1, [R3+URZ], R2 ;  /* 0x00000002030095a7 */ /* 0x000f24000802007f */
[----:B----4-:R-:W-:Y:S05]  /*8c90*/  @!P1 BRA `(.L_x_4095) ;  /* 0xfffffffc00f09947 */ /* 0x010fea000383ffff */
[----:B------:R-:W-:Y:S05]  /*8ca0*/  BRA `(.L_x_4114) ;  /* 0xfffffff800787947 */ /* 0x000fea000383ffff */
.L_x_4097:
[----:B---3--:R3:W4:Y:S02]  /*8cb0*/  SYNCS.PHASECHK.TRANS64.TRYWAIT P0, [R0+URZ], R5 ;  /* 0x00000005000075a7 */ /* 0x008724000800017f */
[----:B----4-:R-:W-:Y:S05]  /*8cc0*/  @!P0 NANOSLEEP.SYNCS 0x989680 ;  /* 0x009896800000895d */ /* 0x010fea0003900000 */
[----:B------:R-:W4:Y:S02]  /*8cd0*/  @!P0 SYNCS.PHASECHK.TRANS64 P0, [R0+URZ], R5 ;  /* 0x00000005000085a7 */ /* 0x000f24000800007f */
[----:B----4-:R-:W-:Y:S05]  /*8ce0*/  @!P0 BRA `(.L_x_4097) ;  /* 0xfffffffc00f08947 */ /* 0x010fea000383ffff */
[----:B------:R-:W-:Y:S05]  /*8cf0*/  BRA `(.L_x_4115) ;  /* 0xfffffff8007c7947 */ /* 0x000fea000383ffff */
.L_x_4116:
        /* <DEDUP_REMOVED lines=16> */
.L_x_6581:


//--------------------- .text._ZN7cutlass13device_kernelIN5flash11enable_sm90INS1_16FlashAttnBwdSm90INS1_25CollectiveMainloopBwdSm90ILi2ELi2ELi2EN4cute5tupleIJNS5_1CILi1EEES8_S8_EEENS6_IJNS7_ILi64EEENS7_ILi128EEENS7_ILi96EEEEEENS_10bfloat16_tEfNS_4arch4Sm90ELb0ELb0ELb0ELb1ELb1ELb1ELb0ELb0ELi2ELi1ELi2ELi1ELb1EEENS1_24CollectiveEpilogueBwdGQAISD_fSG_Li256ELb1ELb1EEENS1_19SingleTileSchedulerILb1ELb0ELb0ELi128EEEEEEEEEvNT_6ParamsE --------------------------
	.section	.text._ZN7cutlass13device_kernelIN5flash11enable_sm90INS1_16FlashAttnBwdSm90INS1_25CollectiveMainloopBwdSm90ILi2ELi2ELi2EN4cute5tupleIJNS5_1CILi1EEES8_S8_EEENS6_IJNS7_ILi64EEENS7_ILi128EEENS7_ILi96EEEEEENS_10bfloat16_tEfNS_4arch4Sm90ELb0ELb0ELb0ELb1ELb1ELb1ELb0ELb0ELi2ELi1ELi2ELi1ELb1EEENS1_24CollectiveEpilogueBwdGQAISD_fSG_Li256ELb1ELb1EEENS1_19SingleTileSchedulerILb1ELb0ELb0ELi128EEEEEEEEEvNT_6ParamsE,"ax",@progbits
	.align	128
.text._ZN7cutlass13device_kernelIN5flash11enable_sm90INS1_16FlashAttnBwdSm90INS1_25CollectiveMainloopBwdSm90ILi2ELi2ELi2EN4cute5tupleIJNS5_1CILi1EEES8_S8_EEENS6_IJNS7_ILi64EEENS7_ILi128EEENS7_ILi96EEEEEENS_10bfloat16_tEfNS_4arch4Sm90ELb0ELb0ELb0ELb1ELb1ELb1ELb0ELb0ELi2ELi1ELi2ELi1ELb1EEENS1_24CollectiveEpilogueBwdGQAISD_fSG_Li256ELb1ELb1EEENS1_19SingleTileSchedulerILb1ELb0ELb0ELi128EEEEEEEEEvNT_6ParamsE:
        .type           _ZN7cutlass13device_kernelIN5flash11enable_sm90INS1_16FlashAttnBwdSm90INS1_25CollectiveMainloopBwdSm90ILi2ELi2ELi2EN4cute5tupleIJNS5_1CILi1EEES8_S8_EEENS6_IJNS7_ILi64EEENS7_ILi128EEENS7_ILi96EEEEEENS_10bfloat16_tEfNS_4arch4Sm90ELb0ELb0ELb0ELb1ELb1ELb1ELb0ELb0ELi2ELi1ELi2ELi1ELb1EEENS1_24CollectiveEpilogueBwdGQAISD_fSG_Li256ELb1ELb1EEENS1_19SingleTileSchedulerILb1ELb0ELb0ELi128EEEEEEEEEvNT_6ParamsE,@function
        .size           _ZN7cutlass13device_kernelIN5flash11enable_sm90INS1_16FlashAttnBwdSm90INS1_25CollectiveMainloopBwdSm90ILi2ELi2ELi2EN4cute5tupleIJNS5_1CILi1EEES8_S8_EEENS6_IJNS7_ILi64EEENS7_ILi128EEENS7_ILi96EEEEEENS_10bfloat16_tEfNS_4arch4Sm90ELb0ELb0ELb0ELb1ELb1ELb1ELb0ELb0ELi2ELi1ELi2ELi1ELb1EEENS1_24CollectiveEpilogueBwdGQAISD_fSG_Li256ELb1ELb1EEENS1_19SingleTileSchedulerILb1ELb0ELb0ELi128EEEEEEEEEvNT_6ParamsE,(.L_x_6582 - _ZN7cutlass13device_kernelIN5flash11enable_sm90INS1_16FlashAttnBwdSm90INS1_25CollectiveMainloopBwdSm90ILi2ELi2ELi2EN4cute5tupleIJNS5_1CILi1EEES8_S8_EEENS6_IJNS7_ILi64EEENS7_ILi128EEENS7_ILi96EEEEEENS_10bfloat16_tEfNS_4arch4Sm90ELb0ELb0ELb0ELb1ELb1ELb1ELb0ELb0ELi2ELi1ELi2ELi1ELb1EEENS1_24CollectiveEpilogueBwdGQAISD_fSG_Li256ELb1ELb1EEENS1_19SingleTileSchedulerILb1ELb0ELb0ELi128EEEEEEEEEvNT_6ParamsE)
        .other          _ZN7cutlass13device_kernelIN5flash11enable_sm90INS1_16FlashAttnBwdSm90INS1_25CollectiveMainloopBwdSm90ILi2ELi2ELi2EN4cute5tupleIJNS5_1CILi1EEES8_S8_EEENS6_IJNS7_ILi64EEENS7_ILi128EEENS7_ILi96EEEEEENS_10bfloat16_tEfNS_4arch4Sm90ELb0ELb0ELb0ELb1ELb1ELb1ELb0ELb0ELi2ELi1ELi2ELi1ELb1EEENS1_24CollectiveEpilogueBwdGQAISD_fSG_Li256ELb1ELb1EEENS1_19SingleTileSchedulerILb1ELb0ELb0ELi128EEEEEEEEEvNT_6ParamsE,@"STO_CUDA_ENTRY STV_DEFAULT"
_ZN7cutlass13device_kernelIN5flash11enable_sm90INS1_16FlashAttnBwdSm90INS1_25CollectiveMainloopBwdSm90ILi2ELi2ELi2EN4cute5tupleIJNS5_1CILi1EEES8_S8_EEENS6_IJNS7_ILi64EEENS7_ILi128EEENS7_ILi96EEEEEENS_10bfloat16_tEfNS_4arch4Sm90ELb0ELb0ELb0ELb1ELb1ELb1ELb0ELb0ELi2ELi1ELi2ELi1ELb1EEENS1_24CollectiveEpilogueBwdGQAISD_fSG_Li256ELb1ELb1EEENS1_19SingleTileSchedulerILb1ELb0ELb0ELi128EEEEEEEEEvNT_6ParamsE:
        /* <DEDUP_REMOVED lines=23> */
.L_x_4118:
[----:B------:R-:W-:Y:S05]  /*0170*/  BSYNC B0 ;  /* 0x0000000000007941 */ /* 0x000fea0003800000 */
.L_x_4117:
        /* <DEDUP_REMOVED lines=37> */
.L_x_4119:
        /* <DEDUP_REMOVED lines=22> */
.L_x_4120:
[----:B------:R-:W-:Y:S01]  /*0530*/  PLOP3.LUT P0, PT, PT, PT, UP0, 0x80, 0x0 ;  /* 0x000000000000781c */ /* 0x000fe20003f0f008 */
[----:B------:R-:W-:Y:S01]  /*0540*/  NOP ;  /* 0x0000000000007918 */ /* 0x000fe20000000000 */
[----:B------:R-:W-:Y:S01]  /*0550*/  ULDC.64 UR46, c[0x0][0x208] ;  /* 0x00008200002e7ab9 */ /* 0x000fe20000000a00 */
[----:B------:R-:W-:Y:S01]  /*0560*/  BSSY B6, `(.L_x_4121) ;  /* 0x00008f2000067945 */ /* 0x000fe20003800000 */
[----:B-12-4-:R-:W-:Y:S09]  /*0570*/  BAR.SYNC.DEFER_BLOCKING 0x0 ;  /* 0x0000000000007b1d */ /* 0x016ff20000010000 */
[----:B------:R-:W-:Y:S05]  /*0580*/  @!P0 BRA `(.L_x_4122) ;  /* 0x0000004c00688947 */ /* 0x000fea0003800000 */
.L_x_4123:
        /* <DEDUP_REMOVED lines=21> */
.L_x_4124:
        /* <DEDUP_REMOVED lines=14> */
.L_x_4126:
[----:B------:R-:W-:-:S05]  /*07c0*/  ULDC UR4, c[0x0][0x8c4] ;  /* 0x0002310000047ab9 */ /* 0x000fca0000000800 */
.L_x_4125:
        /* <DEDUP_REMOVED lines=21> */
.L_x_4128:
        /* <DEDUP_REMOVED lines=14> */
.L_x_4129:
        /* <DEDUP_REMOVED lines=10> */
.L_x_4130:
        /* <DEDUP_REMOVED lines=11> */
.L_x_4131:
        /* <DEDUP_REMOVED lines=71> */
.L_x_4134:
        /* <DEDUP_REMOVED lines=15> */
.L_x_4133:
        /* <DEDUP_REMOVED lines=22> */
.L_x_4136:
        /* <DEDUP_REMOVED lines=15> */
.L_x_4135:
[----:B------:R-:W-:Y:S01]  /*1300*/  SHF.R.S32.HI R25, RZ, 0x1f, R22 ;  /* 0x0000001fff197819 */ /* 0x000fe20000011416 */
[----:B------:R-:W-:-:S03]  /*1310*/  UMOV UR4, 0xffffffff ;  /* 0xffffffff00047882 */ /* 0x000fc60000000000 */
[----:B------:R-:W-:-:S04]  /*1320*/  LEA.HI R0, R25, R22, RZ, 0x7 ;  /* 0x0000001619007211 */ /* 0x000fc800078f38ff */
[----:B------:R-:W-:Y:S01]  /*1330*/  SHF.R.S32.HI R16, RZ, 0x7, R0 ;  /* 0x00000007ff107819 */ /* 0x000fe20000011400 */
[----:B------:R-:W-:Y:S06]  /*1340*/  BRA.DIV UR4, `(.L_x_4137) ;  /* 0x0000008204547947 */ /* 0x000fec000b800000 */
[----:B------:R1:W2:Y:S02]  /*1350*/  SHFL.IDX PT, R14, R16, RZ, 0x1f ;  /* 0x00001fff100e7589 */ /* 0x0002a400000e0000 */
.L_x_4242:
        /* <DEDUP_REMOVED lines=14> */
.L_x_4138:
        /* <DEDUP_REMOVED lines=19> */
.L_x_4140:
        /* <DEDUP_REMOVED lines=125> */
.L_x_4151:
[----:B------:R-:W-:-:S06]  /*1d40*/  UISETP.NE.AND UP0, UPT, UR11, 0x3, UPT ;  /* 0x000000030b00788c */ /* 0x000fcc000bf05270 */
[----:B------:R-:W-:-:S13]  /*1d50*/  PLOP3.LUT P0, PT, PT, PT, UP0, 0x80, 0x0 ;  /* 0x000000000000781c */ /* 0x000fda0003f0f008 */
[----:B-1----:R-:W-:Y:S05]  /*1d60*/  @!P0 BRA `(.L_x_4141) ;  /* 0x0000000000048947 */ /* 0x002fea0003800000 */
[----:B------:R-:W-:Y:S01]  /*1d70*/  BPT.TRAP 0x1 ;  /* 0x000000040000795c */ /* 0x000fe20000300000 */
.L_x_4141:
[----:B------:R-:W-:Y:S01]  /*1d80*/  R2UR UR8, R18 ;  /* 0x00000000120872ca */ /* 0x000fe200000e0000 */
[----:B------:R-:W-:-:S05]  /*1d90*/  IMAD.U32 R16, RZ, RZ, UR5 ;  /* 0x00000005ff107e24 */ /* 0x000fca000f8e00ff */
[----:B------:R-:W-:-:S07]  /*1da0*/  SHF.L.U32 R16, R16, 0x1f, RZ ;  /* 0x0000001f10107819 */ /* 0x000fce00000006ff */
[----:B------:R-:W-:-:S09]  /*1db0*/  ULEA UR8, UR6, UR8, 0x3 ;  /* 0x0000000806087291 */ /* 0x000fd2000f8e183f */
[----:B------:R1:W2:Y:S01]  /*1dc0*/  SYNCS.PHASECHK.TRANS64.TRYWAIT P1, [UR8+0x26810], R16 ;  /* 0x02681010ff0075a7 */ /* 0x0002a20008020148 */
[----:B------:R-:W-:Y:S05]  /*1dd0*/  @!P0 BRA `(.L_x_4142) ;  /* 0x0000000000048947 */ /* 0x000fea0003800000 */
[----:B------:R-:W-:Y:S01]  /*1de0*/  BPT.TRAP 0x1 ;  /* 0x000000040000795c */ /* 0x000fe20000300000 */
.L_x_4142:
[----:B--2---:R-:W-:Y:S05]  /*1df0*/  @P1 BRA `(.L_x_4143) ;  /* 0x0000000000081947 */ /* 0x004fea0003800000 */
[----:B------:R-:W2:Y:S02]  /*1e00*/  SYNCS.PHASECHK.TRANS64.TRYWAIT P1, [UR8+0x26810], R16 ;  /* 0x02681010ff0075a7 */ /* 0x000ea40008020148 */
[----:B--2---:R-:W-:Y:S05]  /*1e10*/  @!P1 BRA `(.L_x_4144) ;  /* 0x0000007400d49947 */ /* 0x004fea0003800000 */
.L_x_4143:
        /* <DEDUP_REMOVED lines=67> */
.L_x_4145:
[----:B------:R1:W1:Y:S01]  /*2250*/  SYNCS.PHASECHK.TRANS64.TRYWAIT P1, [UR8+0x26830], R16 ;  /* 0x02683010ff0075a7 */ /* 0x0002620008020148 */
[----:B------:R-:W-:Y:S05]  /*2260*/  @!P0 BRA `(.L_x_4146) ;  /* 0x0000000000048947 */ /* 0x000fea0003800000 */
[----:B------:R-:W-:Y:S01]  /*2270*/  BPT.TRAP 0x1 ;  /* 0x000000040000795c */ /* 0x000fe20000300000 */
.L_x_4146:
[----:B-1----:R-:W-:Y:S05]  /*2280*/  @P1 BRA `(.L_x_4147) ;  /* 0x0000000000081947 */ /* 0x002fea0003800000 */
[----:B------:R-:W1:Y:S02]  /*2290*/  SYNCS.PHASECHK.TRANS64.TRYWAIT P1, [UR8+0x26830], R16 ;  /* 0x02683010ff0075a7 */ /* 0x000e640008020148 */
[----:B-1----:R-:W-:Y:S05]  /*22a0*/  @!P1 BRA `(.L_x_4148) ;  /* 0x0000007000c89947 */ /* 0x002fea0003800000 */
.L_x_4147:
        /* <DEDUP_REMOVED lines=440> */
.L_x_4149:
        /* <DEDUP_REMOVED lines=46> */
.L_x_4150:
        /* <DEDUP_REMOVED lines=66> */
.L_x_4132:
        /* <DEDUP_REMOVED lines=109> */
.L_x_4154:
[----:B-1----:R-:W2:Y:S04]  /*4c00*/  LDG.E.STRONG.GPU R4, desc[UR46][R2.64] ;  /* 0x0000002e02047981 */ /* 0x002ea8000c1ef900 */
[----:B--2---:R-:W-:Y:S01]  /*4c10*/  CCTL.IVALL ;  /* 0x00000000ff00798f */ /* 0x004fe20002000000 */
[----:B------:R-:W-:Y:S05]  /*4c20*/  YIELD ;  /* 0x0000000000007946 */ /* 0x000fea0003800000 */
[----:B------:R-:W-:-:S13]  /*4c30*/  ISETP.NE.AND P0, PT, R4, UR17, PT ;  /* 0x0000001104007c0c */ /* 0x000fda000bf05270 */
[----:B------:R-:W-:Y:S05]  /*4c40*/  @P0 BRA `(.L_x_4154) ;  /* 0xfffffffc00ec0947 */ /* 0x000fea000383ffff */
.L_x_4153:
[----:B------:R-:W-:Y:S05]  /*4c50*/  BSYNC B0 ;  /* 0x0000000000007941 */ /* 0x000fea0003800000 */
.L_x_4152:
[----:B------:R-:W-:-:S03]  /*4c60*/  UMOV UR4, 0xffffffff ;  /* 0xffffffff00047882 */ /* 0x000fc60000000000 */
[----:B------:R-:W-:Y:S05]  /*4c70*/  BRA.DIV UR4, `(.L_x_4155) ;  /* 0x0000004a046c7947 */ /* 0x000fea000b800000 */
[----:B------:R-:W-:Y:S01]  /*4c80*/  NOP ;  /* 0x0000000000007918 */ /* 0x000fe20000000000 */
.L_x_4245:
        /* <DEDUP_REMOVED lines=16> */
.L_x_4158:
[----:B------:R-:W-:Y:S01]  /*4d90*/  @P0 ELECT P2, URZ, PT ;  /* 0x00000000003f082f */ /* 0x000fe20003840000 */
[----:B------:R2:W-:-:S12]  /*4da0*/  UBLKRED.G.S.ADD.F32.RN [UR4], [UR9], UR6, desc[UR10] ;  /* 0x00000a04090073bb */ /* 0x0005d800080a1406 */
[----:B------:R-:W-:Y:S02]  /*4db0*/  @P2 PLOP3.LUT P0, PT, P2, PT, PT, 0x8, 0x0 ;  /* 0x000000000000281c */ /* 0x000fe4000170e170 */
[----:B------:R-:W-:-:S11]  /*4dc0*/  PLOP3.LUT P2, PT, PT, PT, PT, 0x8, 0x0 ;  /* 0x000000000000781c */ /* 0x000fd60003f4e170 */
[----:B--2---:R-:W-:Y:S05]  /*4dd0*/  @P0 BRA.U.ANY `(.L_x_4158) ;  /* 0xfffffffd00ec0947 */ /* 0x004fea000393ffff */
[----:B------:R0:W-:Y:S01]  /*4de0*/  UTMACMDFLUSH ;  /* 0x00000000000079b7 */ /* 0x0001e20000000000 */
[----:B------:R-:W-:-:S04]  /*4df0*/  DEPBAR.LE SB0, 0x0 ;  /* 0x000080000000791a */ /* 0x000fc80000000000 */
.L_x_4157:
[----:B------:R-:W-:Y:S05]  /*4e00*/  BSYNC B0 ;  /* 0x0000000000007941 */ /* 0x000fea0003800000 */
.L_x_4156:
        /* <DEDUP_REMOVED lines=14> */
.L_x_4160:
[----:B------:R-:W-:Y:S05]  /*4ef0*/  BSYNC B0 ;  /* 0x0000000000007941 */ /* 0x000fea0003800000 */
.L_x_4159:
        /* <DEDUP_REMOVED lines=20> */
.L_x_4163:
[----:B-12---:R-:W2:Y:S04]  /*5040*/  LDG.E.STRONG.GPU R0, desc[UR46][R2.64] ;  /* 0x0000002e02007981 */ /* 0x006ea8000c1ef900 */
[----:B--2---:R-:W-:Y:S01]  /*5050*/  CCTL.IVALL ;  /* 0x00000000ff00798f */ /* 0x004fe20002000000 */
[----:B------:R-:W-:Y:S05]  /*5060*/  YIELD ;  /* 0x0000000000007946 */ /* 0x000fea0003800000 */
[----:B------:R-:W-:-:S13]  /*5070*/  ISETP.NE.AND P0, PT, R0, UR17, PT ;  /* 0x0000001100007c0c */ /* 0x000fda000bf05270 */
[----:B------:R-:W-:Y:S05]  /*5080*/  @P0 BRA `(.L_x_4163) ;  /* 0xfffffffc00ec0947 */ /* 0x000fea000383ffff */
.L_x_4162:
[----:B------:R-:W-:Y:S05]  /*5090*/  BSYNC B0 ;  /* 0x0000000000007941 */ /* 0x000fea0003800000 */
.L_x_4161:
[----:B------:R-:W-:-:S03]  /*50a0*/  UMOV UR4, 0xffffffff ;  /* 0xffffffff00047882 */ /* 0x000fc60000000000 */
[----:B------:R-:W-:Y:S05]  /*50b0*/  BRA.DIV UR4, `(.L_x_4164) ;  /* 0x0000004604787947 */ /* 0x000fea000b800000 */
[----:B------:R-:W-:Y:S01]  /*50c0*/  NOP ;  /* 0x0000000000007918 */ /* 0x000fe20000000000 */
.L_x_4248:
        /* <DEDUP_REMOVED lines=16> */
.L_x_4167:
[----:B------:R-:W-:Y:S01]  /*51d0*/  @P0 ELECT P2, URZ, PT ;  /* 0x00000000003f082f */ /* 0x000fe20003840000 */
[----:B------:R3:W-:-:S12]  /*51e0*/  UBLKRED.G.S.ADD.F32.RN [UR4], [UR9], UR6, desc[UR10] ;  /* 0x00000a04090073bb */ /* 0x0007d800080a1406 */
[----:B------:R-:W-:Y:S02]  /*51f0*/  @P2 PLOP3.LUT P0, PT, P2, PT, PT, 0x8, 0x0 ;  /* 0x000000000000281c */ /* 0x000fe4000170e170 */
[----:B------:R-:W-:-:S11]  /*5200*/  PLOP3.LUT P2, PT, PT, PT, PT, 0x8, 0x0 ;  /* 0x000000000000781c */ /* 0x000fd60003f4e170 */
[----:B---3--:R-:W-:Y:S05]  /*5210*/  @P0 BRA.U.ANY `(.L_x_4167) ;  /* 0xfffffffd00ec0947 */ /* 0x008fea000393ffff */
[----:B------:R0:W-:Y:S01]  /*5220*/  UTMACMDFLUSH ;  /* 0x00000000000079b7 */ /* 0x0001e20000000000 */
[----:B------:R-:W-:-:S04]  /*5230*/  DEPBAR.LE SB0, 0x0 ;  /* 0x000080000000791a */ /* 0x000fc80000000000 */
.L_x_4166:
[----:B------:R-:W-:Y:S05]  /*5240*/  BSYNC B0 ;  /* 0x0000000000007941 */ /* 0x000fea0003800000 */
.L_x_4165:
        /* <DEDUP_REMOVED lines=14> */
.L_x_4122:
        /* <DEDUP_REMOVED lines=21> */
.L_x_4169:
        /* <DEDUP_REMOVED lines=13> */
.L_x_4171:
[----:B------:R-:W-:-:S05]  /*5550*/  ULDC UR4, c[0x0][0x8c4] ;  /* 0x0002310000047ab9 */ /* 0x000fca0000000800 */
.L_x_4170:
        /* <DEDUP_REMOVED lines=39> */
.L_x_4172:
        /* <DEDUP_REMOVED lines=61> */
.L_x_4198:
        /* <DEDUP_REMOVED lines=17> */
.L_x_4176:
[----:B------:R-:W2:Y:S04]  /*5cb0*/  LDG.E.STRONG.GPU R4, desc[UR46][R2.64] ;  /* 0x0000002e02047981 */ /* 0x000ea8000c1ef900 */
[----:B--2---:R-:W-:Y:S01]  /*5cc0*/  CCTL.IVALL ;  /* 0x00000000ff00798f */ /* 0x004fe20002000000 */
[----:B------:R-:W-:Y:S05]  /*5cd0*/  YIELD ;  /* 0x0000000000007946 */ /* 0x000fea0003800000 */
[----:B------:R-:W-:-:S13]  /*5ce0*/  ISETP.NE.AND P3, PT, R4, UR25, PT ;  /* 0x0000001904007c0c */ /* 0x000fda000bf65270 */
[----:B------:R-:W-:Y:S05]  /*5cf0*/  @P3 BRA `(.L_x_4176) ;  /* 0xfffffffc00ec3947 */ /* 0x000fea000383ffff */
.L_x_4175:
[----:B------:R-:W-:Y:S05]  /*5d00*/  BSYNC B0 ;  /* 0x0000000000007941 */ /* 0x000fea0003800000 */
.L_x_4174:
[----:B------:R-:W-:-:S03]  /*5d10*/  UMOV UR16, 0xffffffff ;  /* 0xffffffff00107882 */ /* 0x000fc60000000000 */
[----:B------:R-:W-:Y:S05]  /*5d20*/  BRA.DIV UR16, `(.L_x_4177) ;  /* 0x0000003a10787947 */ /* 0x000fea000b800000 */
[----:B------:R-:W-:Y:S01]  /*5d30*/  NOP ;  /* 0x0000000000007918 */ /* 0x000fe20000000000 */
.L_x_4251:
        /* <DEDUP_REMOVED lines=19> */
.L_x_4179:
[----:B------:R-:W-:Y:S05]  /*5e70*/  BSYNC B0 ;  /* 0x0000000000007941 */ /* 0x000fea0003800000 */
.L_x_4178:
        /* <DEDUP_REMOVED lines=13> */
.L_x_4181:
[----:B------:R-:W-:Y:S05]  /*5f50*/  BSYNC B0 ;  /* 0x0000000000007941 */ /* 0x000fea0003800000 */
.L_x_4180:
[----:B------:R-:W-:Y:S06]  /*5f60*/  BAR.ARV 0xa, 0xa0 ;  /* 0x0282800000007b1d */ /* 0x000fec0000002000 */
[----:B------:R-:W-:Y:S04]  /*5f70*/  BSSY B0, `(.L_x_4182) ;  /* 0x0000003000007945 */ /* 0x000fe80003800000 */
[----:B------:R-:W-:Y:S05]  /*5f80*/  @!P0 BRA `(.L_x_4183) ;  /* 0x0000000000048947 */ /* 0x000fea0003800000 */
[----:B------:R-:W-:-:S04]  /*5f90*/  DEPBAR.LE SB0, 0x0 ;  /* 0x000080000000791a */ /* 0x000fc80000000000 */
.L_x_4183:
[----:B------:R-:W-:Y:S05]  /*5fa0*/  BSYNC B0 ;  /* 0x0000000000007941 */ /* 0x000fea0003800000 */
.L_x_4182:
        /* <DEDUP_REMOVED lines=19> */
.L_x_4185:
[----:B------:R-:W-:Y:S05]  /*60e0*/  BSYNC B0 ;  /* 0x0000000000007941 */ /* 0x000fea0003800000 */
.L_x_4184:
        /* <DEDUP_REMOVED lines=9> */
.L_x_4188:
[----:B------:R-:W2:Y:S04]  /*6180*/  LDG.E.STRONG.GPU R4, desc[UR46][R2.64] ;  /* 0x0000002e02047981 */ /* 0x000ea8000c1ef900 */
[----:B--2---:R-:W-:Y:S01]  /*6190*/  CCTL.IVALL ;  /* 0x00000000ff00798f */ /* 0x004fe20002000000 */
[----:B------:R-:W-:Y:S05]  /*61a0*/  YIELD ;  /* 0x0000000000007946 */ /* 0x000fea0003800000 */
[----:B------:R-:W-:-:S13]  /*61b0*/  ISETP.NE.AND P3, PT, R4, UR25, PT ;  /* 0x0000001904007c0c */ /* 0x000fda000bf65270 */
[----:B------:R-:W-:Y:S05]  /*61c0*/  @P3 BRA `(.L_x_4188) ;  /* 0xfffffffc00ec3947 */ /* 0x000fea000383ffff */
.L_x_4187:
[----:B------:R-:W-:Y:S05]  /*61d0*/  BSYNC B0 ;  /* 0x0000000000007941 */ /* 0x000fea0003800000 */
.L_x_4186:
[----:B------:R-:W-:-:S03]  /*61e0*/  UMOV UR6, 0xffffffff ;  /* 0xffffffff00067882 */ /* 0x000fc60000000000 */
[----:B------:R-:W-:Y:S05]  /*61f0*/  BRA.DIV UR6, `(.L_x_4189) ;  /* 0x0000003606607947 */ /* 0x000fea000b800000 */
[----:B------:R-:W-:Y:S01]  /*6200*/  NOP ;  /* 0x0000000000007918 */ /* 0x000fe20000000000 */
.L_x_4254:
        /* <DEDUP_REMOVED lines=13> */
.L_x_4191:
[----:B------:R-:W-:Y:S05]  /*62e0*/  BSYNC B0 ;  /* 0x0000000000007941 */ /* 0x000fea0003800000 */
.L_x_4190:
        /* <DEDUP_REMOVED lines=13> */
.L_x_4193:
[----:B------:R-:W-:Y:S05]  /*63c0*/  BSYNC B0 ;  /* 0x0000000000007941 */ /* 0x000fea0003800000 */
.L_x_4192:
[----:B------:R-:W-:Y:S06]  /*63d0*/  BAR.ARV 0xa, 0xa0 ;  /* 0x0282800000007b1d */ /* 0x000fec0000002000 */
[----:B------:R-:W-:Y:S04]  /*63e0*/  BSSY B0, `(.L_x_4194) ;  /* 0x0000003000007945 */ /* 0x000fe80003800000 */
[----:B------:R-:W-:Y:S05]  /*63f0*/  @!P0 BRA `(.L_x_4195) ;  /* 0x0000000000048947 */ /* 0x000fea0003800000 */
[----:B------:R-:W-:-:S04]  /*6400*/  DEPBAR.LE SB0, 0x0 ;  /* 0x000080000000791a */ /* 0x000fc80000000000 */
.L_x_4195:
[----:B------:R-:W-:Y:S05]  /*6410*/  BSYNC B0 ;  /* 0x0000000000007941 */ /* 0x000fea0003800000 */
.L_x_4194:
        /* <DEDUP_REMOVED lines=19> */
.L_x_4197:
[----:B------:R-:W-:Y:S05]  /*6550*/  BSYNC B0 ;  /* 0x0000000000007941 */ /* 0x000fea0003800000 */
.L_x_4196:
[----:B------:R-:W-:Y:S02]  /*6560*/  UIADD3 UR4, UR4, 0x2, URZ ;  /* 0x0000000204047890 */ /* 0x000fe4000fffe03f */
[----:B------:R-:W-:Y:S01]  /*6570*/  UIADD3 UR5, UR5, 0x1, URZ ;  /* 0x0000000105057890 */ /* 0x000fe2000fffe03f */
[----:B------:R-:W-:Y:S11]  /*6580*/  @P2 BRA `(.L_x_4198) ;  /* 0xfffffff400842947 */ /* 0x000ff6000383ffff */
.L_x_4173:
        /* <DEDUP_REMOVED lines=13> */
.L_x_4201:
[----:B------:R-:W2:Y:S04]  /*6660*/  LDG.E.STRONG.GPU R0, desc[UR46][R2.64] ;  /* 0x0000002e02007981 */ /* 0x000ea8000c1ef900 */
[----:B--2---:R-:W-:Y:S01]  /*6670*/  CCTL.IVALL ;  /* 0x00000000ff00798f */ /* 0x004fe20002000000 */
[----:B------:R-:W-:Y:S05]  /*6680*/  YIELD ;  /* 0x0000000000007946 */ /* 0x000fea0003800000 */
[----:B------:R-:W-:-:S13]  /*6690*/  ISETP.NE.AND P2, PT, R0, UR25, PT ;  /* 0x0000001900007c0c */ /* 0x000fda000bf45270 */
[----:B------:R-:W-:Y:S05]  /*66a0*/  @P2 BRA `(.L_x_4201) ;  /* 0xfffffffc00ec2947 */ /* 0x000fea000383ffff */
.L_x_4200:
[----:B------:R-:W-:Y:S05]  /*66b0*/  BSYNC B0 ;  /* 0x0000000000007941 */ /* 0x000fea0003800000 */
.L_x_4199:
[----:B------:R-:W-:-:S03]  /*66c0*/  UMOV UR5, 0xffffffff ;  /* 0xffffffff00057882 */ /* 0x000fc60000000000 */
[----:B------:R-:W-:Y:S05]  /*66d0*/  BRA.DIV UR5, `(.L_x_4202) ;  /* 0x0000003205447947 */ /* 0x000fea000b800000 */
[----:B------:R-:W-:Y:S01]  /*66e0*/  NOP ;  /* 0x0000000000007918 */ /* 0x000fe20000000000 */
.L_x_4257:
        /* <DEDUP_REMOVED lines=22> */
.L_x_4204:
[----:B------:R-:W-:Y:S05]  /*6850*/  BSYNC B0 ;  /* 0x0000000000007941 */ /* 0x000fea0003800000 */
.L_x_4203:
        /* <DEDUP_REMOVED lines=20> */
.L_x_4206:
[----:B------:R-:W-:Y:S05]  /*69a0*/  BSYNC B0 ;  /* 0x0000000000007941 */ /* 0x000fea0003800000 */
.L_x_4205:
[----:B------:R-:W-:Y:S06]  /*69b0*/  BAR.ARV 0xa, 0xa0 ;  /* 0x0282800000007b1d */ /* 0x000fec0000002000 */
[----:B------:R-:W-:Y:S04]  /*69c0*/  BSSY B0, `(.L_x_4207) ;  /* 0x0000003000007945 */ /* 0x000fe80003800000 */
[----:B------:R-:W-:Y:S05]  /*69d0*/  @!P0 BRA `(.L_x_4208) ;  /* 0x0000000000048947 */ /* 0x000fea0003800000 */
[----:B------:R-:W-:-:S04]  /*69e0*/  DEPBAR.LE SB0, 0x0 ;  /* 0x000080000000791a */ /* 0x000fc80000000000 */
.L_x_4208:
[----:B------:R-:W-:Y:S05]  /*69f0*/  BSYNC B0 ;  /* 0x0000000000007941 */ /* 0x000fea0003800000 */
.L_x_4207:
        /* <DEDUP_REMOVED lines=19> */
.L_x_4168:
        /* <DEDUP_REMOVED lines=13> */
.L_x_4209:
        /* <DEDUP_REMOVED lines=14> */
.L_x_4211:
[----:B------:R-:W-:-:S05]  /*6ce0*/  ULDC UR4, c[0x0][0x8c4] ;  /* 0x0002310000047ab9 */ /* 0x000fca0000000800 */
.L_x_4210:
        /* <DEDUP_REMOVED lines=56> */
.L_x_4213:
        /* <DEDUP_REMOVED lines=63> */
.L_x_4258:
        /* <DEDUP_REMOVED lines=13> */
.L_x_4216:
        /* <DEDUP_REMOVED lines=125> */
.L_x_4227:
[----:B------:R-:W-:-:S04]  /*7d00*/  SHF.L.U32 R21, R9, 0x1f, RZ ;  /* 0x0000001f09157819 */ /* 0x000fc800000006ff */
[----:B-1----:R-:W1:Y:S02]  /*7d10*/  SYNCS.PHASECHK.TRANS64.TRYWAIT P1, [R0+URZ+0x26840], R21 ;  /* 0x02684015000075a7 */ /* 0x002e64000802017f */
[----:B-12---:R-:W-:Y:S05]  /*7d20*/  @!P1 BRA `(.L_x_4219) ;  /* 0x0000001800e09947 */ /* 0x006fea0003800000 */
.L_x_4259:
[----:B------:R-:W-:Y:S05]  /*7d30*/  @P0 BRA `(.L_x_4220) ;  /* 0x0000000000140947 */ /* 0x000fea0003800000 */
[----:B------:R-:W-:Y:S01]  /*7d40*/  ISETP.NE.AND P1, PT, R16, RZ, PT ;  /* 0x000000ff1000720c */ /* 0x000fe20003f25270 */
[----:B------:R-:W-:-:S04]  /*7d50*/  IMAD.MOV.U32 R3, RZ, RZ, 0x3100 ;  /* 0x00003100ff037424 */ /* 0x000fc800078e00ff */
[----:B------:R2:W-:Y:S08]  /*7d60*/  SYNCS.ARRIVE.TRANS64 RZ, [R0+URZ+0x26830], R3 ;  /* 0x0268300300ff79a7 */ /* 0x0005f0000800003f */
[----:B------:R-:W-:Y:S05]  /*7d70*/  @!P1 BRA `(.L_x_4220) ;  /* 0x0000000000049947 */ /* 0x000fea0003800000 */
[----:B------:R-:W-:Y:S01]  /*7d80*/  BPT.TRAP 0x1 ;  /* 0x000000040000795c */ /* 0x000fe20000300000 */
.L_x_4220:
        /* <DEDUP_REMOVED lines=43> */
.L_x_4260:
[----:B------:R-:W-:Y:S05]  /*8040*/  @P0 BRA `(.L_x_4222) ;  /* 0x0000000000140947 */ /* 0x000fea0003800000 */
[----:B------:R-:W-:Y:S01]  /*8050*/  ISETP.NE.AND P1, PT, R16, RZ, PT ;  /* 0x000000ff1000720c */ /* 0x000fe20003f25270 */
[----:B------:R-:W-:-:S04]  /*8060*/  IMAD.MOV.U32 R3, RZ, RZ, 0x3100 ;  /* 0x00003100ff037424 */ /* 0x000fc800078e00ff */
[----:B------:R3:W-:Y:S08]  /*8070*/  SYNCS.ARRIVE.TRANS64 RZ, [R0+URZ+0x26818], R3 ;  /* 0x0268180300ff79a7 */ /* 0x0007f0000800003f */
[----:B------:R-:W-:Y:S05]  /*8080*/  @!P1 BRA `(.L_x_4222) ;  /* 0x0000000000049947 */ /* 0x000fea0003800000 */
[----:B------:R-:W-:Y:S01]  /*8090*/  BPT.TRAP 0x1 ;  /* 0x000000040000795c */ /* 0x000fe20000300000 */
.L_x_4222:
        /* <DEDUP_REMOVED lines=36> */
.L_x_4261:
        /* <DEDUP_REMOVED lines=9> */
.L_x_4224:
        /* <DEDUP_REMOVED lines=38> */
.L_x_4263:
[----:B------:R-:W-:Y:S05]  /*85d0*/  @P0 BRA `(.L_x_4226) ;  /* 0x0000000000140947 */ /* 0x000fea0003800000 */
[----:B------:R-:W-:Y:S01]  /*85e0*/  ISETP.NE.AND P1, PT, R16, RZ, PT ;  /* 0x000000ff1000720c */ /* 0x000fe20003f25270 */
[----:B-1----:R-:W-:-:S04]  /*85f0*/  IMAD.MOV.U32 R5, RZ, RZ, 0x3100 ;  /* 0x00003100ff057424 */ /* 0x002fc800078e00ff */
[----:B------:R2:W-:Y:S08]  /*8600*/  SYNCS.ARRIVE.TRANS64 RZ, [R0+URZ+0x26810], R5 ;  /* 0x0268100500ff79a7 */ /* 0x0005f0000800003f */
[----:B------:R-:W-:Y:S05]  /*8610*/  @!P1 BRA `(.L_x_4226) ;  /* 0x0000000000049947 */ /* 0x000fea0003800000 */
[----:B------:R-:W-:Y:S01]  /*8620*/  BPT.TRAP 0x1 ;  /* 0x000000040000795c */ /* 0x000fe20000300000 */
.L_x_4226:
        /* <DEDUP_REMOVED lines=37> */
.L_x_4218:
[----:B------:R-:W-:-:S13]  /*8880*/  ISETP.NE.AND P1, PT, R13, RZ, PT ;  /* 0x000000ff0d00720c */ /* 0x000fda0003f25270 */
[----:B------:R-:W-:Y:S05]  /*8890*/  @!P1 BRA `(.L_x_4217) ;  /* 0x0000000400689947 */ /* 0x000fea0003800000 */
[----:B------:R-:W-:-:S04]  /*88a0*/  SHF.L.U32 R7, R9, 0x1f, RZ ;  /* 0x0000001f09077819 */ /* 0x000fc800000006ff */
[----:B------:R-:W1:Y:S02]  /*88b0*/  SYNCS.PHASECHK.TRANS64.TRYWAIT P1, [R0+URZ+0x26840], R7 ;  /* 0x02684007000075a7 */ /* 0x000e64000802017f */
[----:B-1----:R-:W-:Y:S05]  /*88c0*/  @!P1 BRA `(.L_x_4228) ;  /* 0x00000010004c9947 */ /* 0x002fea0003800000 */
.L_x_4264:
[----:B------:R-:W-:Y:S05]  /*88d0*/  @P0 BRA `(.L_x_4229) ;  /* 0x0000000000140947 */ /* 0x000fea0003800000 */
[----:B------:R-:W-:Y:S01]  /*88e0*/  ISETP.NE.AND P1, PT, R16, RZ, PT ;  /* 0x000000ff1000720c */ /* 0x000fe20003f25270 */
[----:B------:R-:W-:-:S04]  /*88f0*/  IMAD.MOV.U32 R5, RZ, RZ, 0x3100 ;  /* 0x00003100ff057424 */ /* 0x000fc800078e00ff */
[----:B------:R2:W-:Y:S08]  /*8900*/  SYNCS.ARRIVE.TRANS64 RZ, [R0+URZ+0x26830], R5 ;  /* 0x0268300500ff79a7 */ /* 0x0005f0000800003f */
[----:B------:R-:W-:Y:S05]  /*8910*/  @!P1 BRA `(.L_x_4229) ;  /* 0x0000000000049947 */ /* 0x000fea0003800000 */
[----:B------:R-:W-:Y:S01]  /*8920*/  BPT.TRAP 0x1 ;  /* 0x000000040000795c */ /* 0x000fe20000300000 */
.L_x_4229:
        /* <DEDUP_REMOVED lines=41> */
.L_x_4265:
[----:B------:R-:W-:Y:S05]  /*8bc0*/  @P0 BRA `(.L_x_4231) ;  /* 0x0000000000140947 */ /* 0x000fea0003800000 */
[----:B------:R-:W-:Y:S01]  /*8bd0*/  ISETP.NE.AND P0, PT, R16, RZ, PT ;  /* 0x000000ff1000720c */ /* 0x000fe20003f05270 */
[----:B------:R-:W-:-:S04]  /*8be0*/  IMAD.MOV.U32 R5, RZ, RZ, 0x3100 ;  /* 0x00003100ff057424 */ /* 0x000fc800078e00ff */
[----:B------:R3:W-:Y:S08]  /*8bf0*/  SYNCS.ARRIVE.TRANS64 RZ, [R0+URZ+0x26818], R5 ;  /* 0x0268180500ff79a7 */ /* 0x0007f0000800003f */
[----:B------:R-:W-:Y:S05]  /*8c00*/  @!P0 BRA `(.L_x_4231) ;  /* 0x0000000000048947 */ /* 0x000fea0003800000 */
[----:B------:R-:W-:Y:S01]  /*8c10*/  BPT.TRAP 0x1 ;  /* 0x000000040000795c */ /* 0x000fe20000300000 */
.L_x_4231:
        /* <DEDUP_REMOVED lines=34> */
.L_x_4217:
[----:B------:R-:W3:Y:S01]  /*8e40*/  S2R R2, SR_TID.X ;  /* 0x0000000000027919 */ /* 0x000ee20000002100 */
[----:B------:R-:W-:Y:S01]  /*8e50*/  IMAD R3, R12, 0x8, R0 ;  /* 0x000000080c037824 */ /* 0x000fe200078e0200 */
[----:B---3--:R-:W-:Y:S02]  /*8e60*/  LOP3.LUT R4, R2, 0x7f, RZ, 0xc0, !PT ;  /* 0x0000007f02047812 */ /* 0x008fe400078ec0ff */
[----:B------:R-:W-:Y:S02]  /*8e70*/  SHF.L.U32 R2, R9, 0x1f, RZ ;  /* 0x0000001f09027819 */ /* 0x000fe400000006ff */
[----:B------:R-:W-:Y:S02]  /*8e80*/  ISETP.NE.AND P1, PT, R4, RZ, PT ;  /* 0x000000ff0400720c */ /* 0x000fe40003f25270 */
[----:B------:R-:W3:Y:S02]  /*8e90*/  SYNCS.PHASECHK.TRANS64.TRYWAIT P0, [R3+URZ+0x26840], R2 ;  /* 0x02684002030075a7 */ /* 0x000ee4000800017f */
[----:B---3--:R-:W-:Y:S09]  /*8ea0*/  @!P0 BRA `(.L_x_4232) ;  /* 0x0000000800fc8947 */ /* 0x008ff20003800000 */
.L_x_4266:
[----:B------:R-:W-:Y:S05]  /*8eb0*/  @P1 BRA `(.L_x_4233) ;  /* 0x0000000000181947 */ /* 0x000fea0003800000 */
[----:B------:R-:W4:Y:S01]  /*8ec0*/  S2R R4, SR_TID.X ;  /* 0x0000000000047919 */ /* 0x000f220000002100 */
[----:B---3--:R-:W-:-:S04]  /*8ed0*/  IMAD.MOV.U32 R2, RZ, RZ, 0x3100 ;  /* 0x00003100ff027424 */ /* 0x008fc800078e00ff */
[----:B------:R3:W-:Y:S01]  /*8ee0*/  SYNCS.ARRIVE.TRANS64 RZ, [R3+URZ+0x26830], R2 ;  /* 0x0268300203ff79a7 */ /* 0x0007e2000800003f */
[----:B----4-:R-:W-:-:S13]  /*8ef0*/  LOP3.LUT P0, RZ, R4, 0x1f, RZ, 0xc0, !PT ;  /* 0x0000001f04ff7812 */ /* 0x010fda000780c0ff */
[----:B---3--:R-:W-:Y:S05]  /*8f00*/  @!P0 BRA `(.L_x_4233) ;  /* 0x0000000000048947 */ /* 0x008fea0003800000 */
[----:B------:R-:W-:Y:S01]  /*8f10*/  BPT.TRAP 0x1 ;  /* 0x000000040000795c */ /* 0x000fe20000300000 */
.L_x_4233:
        /* <DEDUP_REMOVED lines=48> */
.L_x_4214:
[----:B------:R-:W-:Y:S05]  /*9220*/  BSYNC B0 ;  /* 0x0000000000007941 */ /* 0x000fea0003800000 */
.L_x_4212:
[----:B------:R-:W-:-:S03]  /*9230*/  UMOV UR8, 0xffffffff ;  /* 0xffffffff00087882 */ /* 0x000fc60000000000 */
[----:B------:R-:W-:Y:S05]  /*9240*/  BRA.DIV UR8, `(.L_x_4234) ;  /* 0x0000000a08287947 */ /* 0x000fea000b800000 */
[----:B------:R-:W-:-:S13]  /*9250*/  ELECT P0, URZ, PT ;  /* 0x00000000003f782f */ /* 0x000fda0003800000 */
.L_x_4269:
[----:B------:R-:W-:Y:S05]  /*9260*/  @!P0 BRA `(.L_x_4127) ;  /* 0x0000000000848947 */ /* 0x000fea0003800000 */
[----:B------:R-:W-:-:S06]  /*9270*/  ULOP3.LUT UR8, UR38, 0x2, URZ, 0xfc, !UPT ;  /* 0x0000000226087892 */ /* 0x000fcc000f8efc3f */
[----:B------:R-:W-:-:S05]  /*9280*/  IMAD.U32 R2, RZ, RZ, UR8 ;  /* 0x00000008ff027e24 */ /* 0x000fca000f8e00ff */
[----:B------:R-:W-:-:S13]  /*9290*/  ISETP.NE.AND P0, PT, R2, 0x3, PT ;  /* 0x000000030200780c */ /* 0x000fda0003f05270 */
[----:B------:R-:W-:Y:S05]  /*92a0*/  @!P0 BRA `(.L_x_4235) ;  /* 0x0000000000048947 */ /* 0x000fea0003800000 */
[----:B--2---:R-:W-:Y:S01]  /*92b0*/  BPT.TRAP 0x1 ;  /* 0x000000040000795c */ /* 0x004fe20000300000 */
.L_x_4235:
        /* <DEDUP_REMOVED lines=15> */
.L_x_4270:
[----:B------:R-:W3:Y:S02]  /*93b0*/  SYNCS.PHASECHK.TRANS64.TRYWAIT P1, [R3+URZ], R2 ;  /* 0x00000002030075a7 */ /* 0x000ee4000802017f */
[----:B---3--:R-:W-:Y:S05]  /*93c0*/  @!P1 BRA `(.L_x_4237) ;  /* 0x0000000800009947 */ /* 0x008fea0003800000 */
.L_x_4271:
[----:B------:R-:W-:Y:S05]  /*93d0*/  @!P0 BRA `(.L_x_4238) ;  /* 0x0000000000048947 */ /* 0x000fea0003800000 */
[----:B--2---:R-:W-:Y:S01]  /*93e0*/  BPT.TRAP 0x1 ;  /* 0x000000040000795c */ /* 0x004fe20000300000 */
.L_x_4238:
[----:B---3--:R-:W-:-:S04]  /*93f0*/  VIADD R3, R7, 0x26840 ;  /* 0x0002684007037836 */ /* 0x008fc80000000000 */
[----:B------:R-:W-:-:S04]  /*9400*/  IMAD R0, R0, 0x8, R3 ;  /* 0x0000000800007824 */ /* 0x000fc800078e0203 */
[----:B------:R-:W3:Y:S02]  /*9410*/  SYNCS.PHASECHK.TRANS64.TRYWAIT P0, [R0+URZ], R5 ;  /* 0x00000005000075a7 */ /* 0x000ee4000800017f */
[----:B---3--:R-:W-:Y:S05]  /*9420*/  @!P0 BRA `(.L_x_4239) ;  /* 0x0000000400fc8947 */ /* 0x008fea0003800000 */
.L_x_4272:
[----:B------:R-:W-:-:S07]  /*9430*/  IMAD R3, R4, 0x8, R3 ;  /* 0x0000000804037824 */ /* 0x000fce00078e0203 */
.L_x_4240:
[----:B----4-:R4:W1:Y:S02]  /*9440*/  SYNCS.PHASECHK.TRANS64.TRYWAIT P0, [R3+URZ], R2 ;  /* 0x00000002030075a7 */ /* 0x010864000800017f */
[----:B-1----:R-:W-:Y:S05]  /*9450*/  @!P0 NANOSLEEP.SYNCS 0x989680 ;  /* 0x009896800000895d */ /* 0x002fea0003900000 */
[----:B------:R-:W1:Y:S02]  /*9460*/  @!P0 SYNCS.PHASECHK.TRANS64 P0, [R3+URZ], R2 ;  /* 0x00000002030085a7 */ /* 0x000e64000800007f */
[----:B-1----:R-:W-:Y:S05]  /*9470*/  @!P0 BRA `(.L_x_4240) ;  /* 0xfffffffc00f08947 */ /* 0x002fea000383ffff */
.L_x_4127:
[----:B--2---:R-:W-:Y:S05]  /*9480*/  BSYNC B6 ;  /* 0x0000000000067941 */ /* 0x004fea0003800000 */
.L_x_4121:
[----:B------:R-:W-:Y:S05]  /*9490*/  EXIT ;  /* 0x000000000000794d */ /* 0x000fea0003800000 */
.L_x_4137:
[----:B------:R-:W-:Y:S02]  /*94a0*/  IMAD.MOV.U32 R13, RZ, RZ, R16 ;  /* 0x000000ffff0d7224 */ /* 0x000fe400078e0010 */
[----:B------:R-:W-:Y:S02]  /*94b0*/  IMAD.MOV.U32 R12, RZ, RZ, RZ ;  /* 0x000000ffff0c7224 */ /* 0x000fe400078e00ff */
[----:B------:R-:W-:Y:S02]  /*94c0*/  IMAD.MOV.U32 R11, RZ, RZ, 0x1f ;  /* 0x0000001fff0b7424 */ /* 0x000fe400078e00ff */
[----:B------:R-:W-:-:S07]  /*94d0*/  IMAD.MOV.U32 R15, RZ, RZ, -0x1 ;  /* 0xffffffffff0f7424 */ /* 0x000fce00078e00ff */
[----:B-----5:R-:W-:Y:S05]  /*94e0*/  WARPSYNC.COLLECTIVE R15, `(.L_x_4241) ;  /* 0x000000000f087348 */ /* 0x020fea0003c00000 */
[----:B------:R1:W2:Y:S02]  /*94f0*/  SHFL.IDX P6, R14, R13, R12, R11 ;  /* 0x0000000c0d0e7389 */ /* 0x0002a400000c000b */
[----:B-12--5:R-:W-:Y:S01]  /*9500*/  ENDCOLLECTIVE ;  /* 0x000000000000791b */ /* 0x026fe20003800000 */
.L_x_4241:
[----:B------:R-:W-:Y:S05]  /*9510*/  BRA `(.L_x_4242) ;  /* 0xffffff7c00907947 */ /* 0x000fea000383ffff */
.L_x_4139:
[----:B--2---:R2:W3:Y:S02]  /*9520*/  SYNCS.PHASECHK.TRANS64.TRYWAIT P0, [R18+URZ+0x26800], R5 ;  /* 0x02680005120075a7 */ /* 0x0044e4000800017f */
[----:B---3--:R-:W-:Y:S05]  /*9530*/  @!P0 NANOSLEEP.SYNCS 0x989680 ;  /* 0x009896800000895d */ /* 0x008fea0003900000 */
[----:B------:R-:W3:Y:S02]  /*9540*/  @!P0 SYNCS.PHASECHK.TRANS64 P0, [R18+URZ+0x26800], R5 ;  /* 0x02680005120085a7 */ /* 0x000ee4000800007f */
[----:B---3--:R-:W-:Y:S05]  /*9550*/  @!P0 BRA `(.L_x_4139) ;  /* 0xfffffffc00f08947 */ /* 0x008fea000383ffff */
[----:B------:R-:W-:Y:S05]  /*9560*/  BRA `(.L_x_4138) ;  /* 0xffffff7c00b47947 */ /* 0x000fea000383ffff */
.L_x_4144:
[----:B--2---:R-:W-:-:S04]  /*9570*/  IMAD.U32 R5, RZ, RZ, UR8 ;  /* 0x00000008ff057e24 */ /* 0x004fc8000f8e00ff */
[----:B------:R2:W3:Y:S03]  /*9580*/  SYNCS.PHASECHK.TRANS64.TRYWAIT P1, [R5+URZ+0x26810], R16 ;  /* 0x02681010050075a7 */ /* 0x0004e6000802017f */
[----:B---3--:R-:W-:Y:S05]  /*9590*/  @!P1 NANOSLEEP.SYNCS 0x989680 ;  /* 0x009896800000995d */ /* 0x008fea0003900000 */
[----:B------:R-:W3:Y:S02]  /*95a0*/  @!P1 SYNCS.PHASECHK.TRANS64 P1, [R5+URZ+0x26810], R16 ;  /* 0x02681010050095a7 */ /* 0x000ee4000802007f */
[----:B---3--:R-:W-:Y:S05]  /*95b0*/  @!P1 BRA `(.L_x_4144) ;  /* 0xfffffffc00ec9947 */ /* 0x008fea000383ffff */
[----:B------:R-:W-:Y:S05]  /*95c0*/  BRA `(.L_x_4143) ;  /* 0xffffff8800147947 */ /* 0x000fea000383ffff */
.L_x_4148:
[----:B------:R-:W-:-:S04]  /*95d0*/  IMAD.U32 R5, RZ, RZ, UR8 ;  /* 0x00000008ff057e24 */ /* 0x000fc8000f8e00ff */
[----:B------:R1:W1:Y:S03]  /*95e0*/  SYNCS.PHASECHK.TRANS64.TRYWAIT P1, [R5+URZ+0x26830], R16 ;  /* 0x02683010050075a7 */ /* 0x000266000802017f */
[----:B-1----:R-:W-:Y:S05]  /*95f0*/  @!P1 NANOSLEEP.SYNCS 0x989680 ;  /* 0x009896800000995d */ /* 0x002fea0003900000 */
[----:B------:R-:W1:Y:S02]  /*9600*/  @!P1 SYNCS.PHASECHK.TRANS64 P1, [R5+URZ+0x26830], R16 ;  /* 0x02683010050095a7 */ /* 0x000e64000802007f */
[----:B-1----:R-:W-:Y:S05]  /*9610*/  @!P1 BRA `(.L_x_4148) ;  /* 0xfffffffc00ec9947 */ /* 0x002fea000383ffff */
[----:B------:R-:W-:Y:S05]  /*9620*/  BRA `(.L_x_4147) ;  /* 0xffffff8c00207947 */ /* 0x000fea000383ffff */
.L_x_4155:
[----:B------:R-:W-:Y:S01]  /*9630*/  BSSY B0, `(.L_x_4243) ;  /* 0x0000005000007945 */ /* 0x000fe20003800000 */
[----:B------:R-:W-:-:S07]  /*9640*/  IMAD.MOV.U32 R15, RZ, RZ, -0x1 ;  /* 0xffffffffff0f7424 */ /* 0x000fce00078e00ff */
[----:B-1---5:R-:W-:Y:S05]  /*9650*/  WARPSYNC.COLLECTIVE R15, `(.L_x_4244) ;  /* 0x000000000f087348 */ /* 0x022fea0003c00000 */
[----:B------:R-:W-:Y:S01]  /*9660*/  NOP ;  /* 0x0000000000007918 */ /* 0x000fe20000000000 */
[----:B-1---5:R-:W-:Y:S01]  /*9670*/  ENDCOLLECTIVE ;  /* 0x000000000000791b */ /* 0x022fe20003800000 */
.L_x_4244:
[----:B------:R-:W-:Y:S05]  /*9680*/  BSYNC B0 ;  /* 0x0000000000007941 */ /* 0x000fea0003800000 */
.L_x_4243:
[----:B------:R-:W-:Y:S05]  /*9690*/  BRA `(.L_x_4245) ;  /* 0xffffffb4007c7947 */ /* 0x000fea000383ffff */
.L_x_4164:
[----:B------:R-:W-:Y:S01]  /*96a0*/  BSSY B0, `(.L_x_4246) ;  /* 0x0000005000007945 */ /* 0x000fe20003800000 */
[----:B------:R-:W-:-:S07]  /*96b0*/  IMAD.MOV.U32 R15, RZ, RZ, -0x1 ;  /* 0xffffffffff0f7424 */ /* 0x000fce00078e00ff */
[----:B-12--5:R-:W-:Y:S05]  /*96c0*/  WARPSYNC.COLLECTIVE R15, `(.L_x_4247) ;  /* 0x000000000f087348 */ /* 0x026fea0003c00000 */
[----:B------:R-:W-:Y:S01]  /*96d0*/  NOP ;  /* 0x0000000000007918 */ /* 0x000fe20000000000 */
[----:B-12--5:R-:W-:Y:S01]  /*96e0*/  ENDCOLLECTIVE ;  /* 0x000000000000791b */ /* 0x026fe20003800000 */
.L_x_4247:
[----:B------:R-:W-:Y:S05]  /*96f0*/  BSYNC B0 ;  /* 0x0000000000007941 */ /* 0x000fea0003800000 */
.L_x_4246:
[----:B------:R-:W-:Y:S05]  /*9700*/  BRA `(.L_x_4248) ;  /* 0xffffffb800707947 */ /* 0x000fea000383ffff */
.L_x_4177:
[----:B------:R-:W-:Y:S01]  /*9710*/  BSSY B0, `(.L_x_4249) ;  /* 0x0000005000007945 */ /* 0x000fe20003800000 */
[----:B------:R-:W-:-:S07]  /*9720*/  IMAD.MOV.U32 R15, RZ, RZ, -0x1 ;  /* 0xffffffffff0f7424 */ /* 0x000fce00078e00ff */
[----:B------:R-:W-:Y:S05]  /*9730*/  WARPSYNC.COLLECTIVE R15, `(.L_x_4250) ;  /* 0x000000000f087348 */ /* 0x000fea0003c00000 */
[----:B------:R-:W-:Y:S01]  /*9740*/  NOP ;  /* 0x0000000000007918 */ /* 0x000fe20000000000 */
[----:B------:R-:W-:Y:S01]  /*9750*/  ENDCOLLECTIVE ;  /* 0x000000000000791b */ /* 0x000fe20003800000 */
.L_x_4250:
[----:B------:R-:W-:Y:S05]  /*9760*/  BSYNC B0 ;  /* 0x0000000000007941 */ /* 0x000fea0003800000 */
.L_x_4249:
[----:B------:R-:W-:Y:S05]  /*9770*/  BRA `(.L_x_4251) ;  /* 0xffffffc400707947 */ /* 0x000fea000383ffff */
.L_x_4189:
[----:B------:R-:W-:Y:S01]  /*9780*/  BSSY B0, `(.L_x_4252) ;  /* 0x0000005000007945 */ /* 0x000fe20003800000 */
[----:B------:R-:W-:-:S07]  /*9790*/  IMAD.MOV.U32 R15, RZ, RZ, -0x1 ;  /* 0xffffffffff0f7424 */ /* 0x000fce00078e00ff */
[----:B------:R-:W-:Y:S05]  /*97a0*/  WARPSYNC.COLLECTIVE R15, `(.L_x_4253) ;  /* 0x000000000f087348 */ /* 0x000fea0003c00000 */
[----:B------:R-:W-:Y:S01]  /*97b0*/  NOP ;  /* 0x0000000000007918 */ /* 0x000fe20000000000 */
[----:B------:R-:W-:Y:S01]  /*97c0*/  ENDCOLLECTIVE ;  /* 0x000000000000791b */ /* 0x000fe20003800000 */
.L_x_4253:
[----:B------:R-:W-:Y:S05]  /*97d0*/  BSYNC B0 ;  /* 0x0000000000007941 */ /* 0x000fea0003800000 */
.L_x_4252:
[----:B------:R-:W-:Y:S05]  /*97e0*/  BRA `(.L_x_4254) ;  /* 0xffffffc800887947 */ /* 0x000fea000383ffff */
.L_x_4202:
[----:B------:R-:W-:Y:S01]  /*97f0*/  BSSY B0, `(.L_x_4255) ;  /* 0x0000005000007945 */ /* 0x000fe20003800000 */
[----:B------:R-:W-:-:S07]  /*9800*/  IMAD.MOV.U32 R15, RZ, RZ, -0x1 ;  /* 0xffffffffff0f7424 */ /* 0x000fce00078e00ff */
[----:B------:R-:W-:Y:S05]  /*9810*/  WARPSYNC.COLLECTIVE R15, `(.L_x_4256) ;  /* 0x000000000f087348 */ /* 0x000fea0003c00000 */
[----:B------:R-:W-:Y:S01]  /*9820*/  NOP ;  /* 0x0000000000007918 */ /* 0x000fe20000000000 */
[----:B------:R-:W-:Y:S01]  /*9830*/  ENDCOLLECTIVE ;  /* 0x000000000000791b */ /* 0x000fe20003800000 */
.L_x_4256:
[----:B------:R-:W-:Y:S05]  /*9840*/  BSYNC B0 ;  /* 0x0000000000007941 */ /* 0x000fea0003800000 */
.L_x_4255:
[----:B------:R-:W-:Y:S05]  /*9850*/  BRA `(.L_x_4257) ;  /* 0xffffffcc00a47947 */ /* 0x000fea000383ffff */
.L_x_4215:
[----:B-1----:R1:W2:Y:S02]  /*9860*/  SYNCS.PHASECHK.TRANS64.TRYWAIT P0, [R0+URZ+0x26820], R3 ;  /* 0x02682003000075a7 */ /* 0x0022a4000800017f */
[----:B--2---:R-:W-:Y:S05]  /*9870*/  @!P0 NANOSLEEP.SYNCS 0x989680 ;  /* 0x009896800000895d */ /* 0x004fea0003900000 */
[----:B------:R-:W2:Y:S02]  /*9880*/  @!P0 SYNCS.PHASECHK.TRANS64 P0, [R0+URZ+0x26820], R3 ;  /* 0x02682003000085a7 */ /* 0x000ea4000800007f */
[----:B--2---:R-:W-:Y:S05]  /*9890*/  @!P0 BRA `(.L_x_4215) ;  /* 0xfffffffc00f08947 */ /* 0x004fea000383ffff */
[----:B------:R-:W-:Y:S05]  /*98a0*/  BRA `(.L_x_4258) ;  /* 0xffffffd800ec7947 */ /* 0x000fea000383ffff */
.L_x_4219:
[----:B-1----:R1:W2:Y:S02]  /*98b0*/  SYNCS.PHASECHK.TRANS64.TRYWAIT P1, [R0+URZ+0x26840], R21 ;  /* 0x02684015000075a7 */ /* 0x0022a4000802017f */
[----:B--2---:R-:W-:Y:S05]  /*98c0*/  @!P1 NANOSLEEP.SYNCS 0x989680 ;  /* 0x009896800000995d */ /* 0x004fea0003900000 */
[----:B------:R-:W2:Y:S02]  /*98d0*/  @!P1 SYNCS.PHASECHK.TRANS64 P1, [R0+URZ+0x26840], R21 ;  /* 0x02684015000095a7 */ /* 0x000ea4000802007f */
[----:B--2---:R-:W-:Y:S05]  /*98e0*/  @!P1 BRA `(.L_x_4219) ;  /* 0xfffffffc00f09947 */ /* 0x004fea000383ffff */
[----:B------:R-:W-:Y:S05]  /*98f0*/  BRA `(.L_x_4259) ;  /* 0xffffffe4000c7947 */ /* 0x000fea000383ffff */
.L_x_4221:
[----:B--2---:R2:W3:Y:S02]  /*9900*/  SYNCS.PHASECHK.TRANS64.TRYWAIT P1, [R0+URZ+0x26828], R21 ;  /* 0x02682815000075a7 */ /* 0x0044e4000802017f */
[----:B---3--:R-:W-:Y:S05]  /*9910*/  @!P1 NANOSLEEP.SYNCS 0x989680 ;  /* 0x009896800000995d */ /* 0x008fea0003900000 */
[----:B------:R-:W3:Y:S02]  /*9920*/  @!P1 SYNCS.PHASECHK.TRANS64 P1, [R0+URZ+0x26828], R21 ;  /* 0x02682815000095a7 */ /* 0x000ee4000802007f */
[----:B---3--:R-:W-:Y:S05]  /*9930*/  @!P1 BRA `(.L_x_4221) ;  /* 0xfffffffc00f09947 */ /* 0x008fea000383ffff */
[----:B------:R-:W-:Y:S05]  /*9940*/  BRA `(.L_x_4260) ;  /* 0xffffffe400bc7947 */ /* 0x000fea000383ffff */
.L_x_4223:
[----:B---3--:R3:W4:Y:S02]  /*9950*/  SYNCS.PHASECHK.TRANS64.TRYWAIT P1, [R0+URZ+0x26848], R21 ;  /* 0x02684815000075a7 */ /* 0x008724000802017f */
[----:B----4-:R-:W-:Y:S05]  /*9960*/  @!P1 NANOSLEEP.SYNCS 0x989680 ;  /* 0x009896800000995d */ /* 0x010fea0003900000 */
[----:B------:R-:W4:Y:S02]  /*9970*/  @!P1 SYNCS.PHASECHK.TRANS64 P1, [R0+URZ+0x26848], R21 ;  /* 0x02684815000095a7 */ /* 0x000f24000802007f */
[----:B----4-:R-:W-:Y:S05]  /*9980*/  @!P1 BRA `(.L_x_4223) ;  /* 0xfffffffc00f09947 */ /* 0x010fea000383ffff */
[----:B------:R-:W-:Y:S05]  /*9990*/  BRA `(.L_x_4261) ;  /* 0xffffffe800507947 */ /* 0x000fea000383ffff */
.L_x_4225:
[----:B------:R-:W-:-:S07]  /*99a0*/  SHF.L.U32 R5, R9, 0x1f, RZ ;  /* 0x0000001f09057819 */ /* 0x000fce00000006ff */
.L_x_4262:
[----:B-1----:R1:W2:Y:S02]  /*99b0*/  SYNCS.PHASECHK.TRANS64.TRYWAIT P1, [R0+URZ+0x26820], R5 ;  /* 0x02682005000075a7 */ /* 0x0022a4000802017f */
[----:B--2---:R-:W-:Y:S05]  /*99c0*/  @!P1 NANOSLEEP.SYNCS 0x989680 ;  /* 0x009896800000995d */ /* 0x004fea0003900000 */
[----:B------:R-:W2:Y:S02]  /*99d0*/  @!P1 SYNCS.PHASECHK.TRANS64 P1, [R0+URZ+0x26820], R5 ;  /* 0x02682005000095a7 */ /* 0x000ea4000802007f */
[----:B--2---:R-:W-:Y:S05]  /*99e0*/  @!P1 BRA `(.L_x_4262) ;  /* 0xfffffffc00f09947 */ /* 0x004fea000383ffff */
[----:B------:R-:W-:Y:S05]  /*99f0*/  BRA `(.L_x_4263) ;  /* 0xffffffe800f47947 */ /* 0x000fea000383ffff */
.L_x_4228:
[----:B-1----:R1:W2:Y:S02]  /*9a00*/  SYNCS.PHASECHK.TRANS64.TRYWAIT P1, [R0+URZ+0x26840], R7 ;  /* 0x02684007000075a7 */ /* 0x0022a4000802017f */
[----:B--2---:R-:W-:Y:S05]  /*9a10*/  @!P1 NANOSLEEP.SYNCS 0x989680 ;  /* 0x009896800000995d */ /* 0x004fea0003900000 */
[----:B------:R-:W2:Y:S02]  /*9a20*/  @!P1 SYNCS.PHASECHK.TRANS64 P1, [R0+URZ+0x26840], R7 ;  /* 0x02684007000095a7 */ /* 0x000ea4000802007f */
[----:B--2---:R-:W-:Y:S05]  /*9a30*/  @!P1 BRA `(.L_x_4228) ;  /* 0xfffffffc00f09947 */ /* 0x004fea000383ffff */
[----:B------:R-:W-:Y:S05]  /*9a40*/  BRA `(.L_x_4264) ;  /* 0xffffffec00a07947 */ /* 0x000fea000383ffff */
.L_x_4230:
[----:B--2---:R2:W3:Y:S02]  /*9a50*/  SYNCS.PHASECHK.TRANS64.TRYWAIT P1, [R0+URZ+0x26828], R7 ;  /* 0x02682807000075a7 */ /* 0x0044e4000802017f */
[----:B---3--:R-:W-:Y:S05]  /*9a60*/  @!P1 NANOSLEEP.SYNCS 0x989680 ;  /* 0x009896800000995d */ /* 0x008fea0003900000 */
[----:B------:R-:W3:Y:S02]  /*9a70*/  @!P1 SYNCS.PHASECHK.TRANS64 P1, [R0+URZ+0x26828], R7 ;  /* 0x02682807000095a7 */ /* 0x000ee4000802007f */
[----:B---3--:R-:W-:Y:S05]  /*9a80*/  @!P1 BRA `(.L_x_4230) ;  /* 0xfffffffc00f09947 */ /* 0x008fea000383ffff */
[----:B------:R-:W-:Y:S05]  /*9a90*/  BRA `(.L_x_4265) ;  /* 0xfffffff000487947 */ /* 0x000fea000383ffff */
.L_x_4232:
[----:B---3--:R3:W4:Y:S02]  /*9aa0*/  SYNCS.PHASECHK.TRANS64.TRYWAIT P0, [R3+URZ+0x26840], R2 ;  /* 0x02684002030075a7 */ /* 0x008724000800017f */
[----:B----4-:R-:W-:Y:S05]  /*9ab0*/  @!P0 NANOSLEEP.SYNCS 0x989680 ;  /* 0x009896800000895d */ /* 0x010fea0003900000 */
[----:B------:R-:W4:Y:S02]  /*9ac0*/  @!P0 SYNCS.PHASECHK.TRANS64 P0, [R3+URZ+0x26840], R2 ;  /* 0x02684002030085a7 */ /* 0x000f24000800007f */
[----:B----4-:R-:W-:Y:S05]  /*9ad0*/  @!P0 BRA `(.L_x_4232) ;  /* 0xfffffffc00f08947 */ /* 0x010fea000383ffff */
[----:B------:R-:W-:Y:S05]  /*9ae0*/  BRA `(.L_x_4266) ;  /* 0xfffffff000f07947 */ /* 0x000fea000383ffff */
.L_x_4234:
[----:B------:R-:W-:Y:S01]  /*9af0*/  BSSY B0, `(.L_x_4267) ;  /* 0x0000006000007945 */ /* 0x000fe20003800000 */
[----:B------:R-:W-:-:S07]  /*9b00*/  IMAD.MOV.U32 R15, RZ, RZ, -0x1 ;  /* 0xffffffffff0f7424 */ /* 0x000fce00078e00ff */
[----:B--2---:R-:W-:Y:S05]  /*9b10*/  WARPSYNC.COLLECTIVE R15, `(.L_x_4268) ;  /* 0x000000000f0c7348 */ /* 0x004fea0003c00000 */
[----:B------:R-:W-:Y:S02]  /*9b20*/  ELECT P6, UR62, PT ;  /* 0x00000000003e782f */ /* 0x000fe400038c0000 */
[----:B------:R-:W-:Y:S01]  /*9b30*/  MOV R14, UR62 ;  /* 0x0000003e000e7c02 */ /* 0x000fe20008000f00 */
[----:B--2---:R-:W-:Y:S10]  /*9b40*/  ENDCOLLECTIVE ;  /* 0x000000000000791b */ /* 0x004ff40003800000 */
.L_x_4268:
[----:B------:R-:W-:Y:S05]  /*9b50*/  BSYNC B0 ;  /* 0x0000000000007941 */ /* 0x000fea0003800000 */
.L_x_4267:
[----:B------:R-:W-:Y:S01]  /*9b60*/  PLOP3.LUT P0, PT, P6, PT, PT, 0x80, 0x0 ;  /* 0x000000000000781c */ /* 0x000fe2000370f070 */
[----:B------:R-:W-:-:S12]  /*9b70*/  BRA `(.L_x_4269) ;  /* 0xfffffff400b87947 */ /* 0x000fd8000383ffff */
.L_x_4236:
[----:B-1----:R1:W3:Y:S02]  /*9b80*/  SYNCS.PHASECHK.TRANS64.TRYWAIT P1, [R6+URZ], R5 ;  /* 0x00000005060075a7 */ /* 0x0022e4000802017f */
[----:B---3--:R-:W-:Y:S05]  /*9b90*/  @!P1 NANOSLEEP.SYNCS 0x989680 ;  /* 0x009896800000995d */ /* 0x008fea0003900000 */
[----:B------:R-:W3:Y:S02]  /*9ba0*/  @!P1 SYNCS.PHASECHK.TRANS64 P1, [R6+URZ], R5 ;  /* 0x00000005060095a7 */ /* 0x000ee4000802007f */
[----:B---3--:R-:W-:Y:S05]  /*9bb0*/  @!P1 BRA `(.L_x_4236) ;  /* 0xfffffffc00f09947 */ /* 0x008fea000383ffff */
[----:B------:R-:W-:Y:S05]  /*9bc0*/  BRA `(.L_x_4270) ;  /* 0xfffffff400f87947 */ /* 0x000fea000383ffff */
.L_x_4237:
[----:B---3--:R3:W4:Y:S02]  /*9bd0*/  SYNCS.PHASECHK.TRANS64.TRYWAIT P1, [R3+URZ], R2 ;  /* 0x00000002030075a7 */ /* 0x008724000802017f */
[----:B----4-:R-:W-:Y:S05]  /*9be0*/  @!P1 NANOSLEEP.SYNCS 0x989680 ;  /* 0x009896800000995d */ /* 0x010fea0003900000 */
[----:B------:R-:W4:Y:S02]  /*9bf0*/  @!P1 SYNCS.PHASECHK.TRANS64 P1, [R3+URZ], R2 ;  /* 0x00000002030095a7 */ /* 0x000f24000802007f */
[----:B----4-:R-:W-:Y:S05]  /*9c00*/  @!P1 BRA `(.L_x_4237) ;  /* 0xfffffffc00f09947 */ /* 0x010fea000383ffff */
[----:B------:R-:W-:Y:S05]  /*9c10*/  BRA `(.L_x_4271) ;  /* 0xfffffff400ec7947 */ /* 0x000fea000383ffff */
.L_x_4239:
[----:B---3--:R3:W4:Y:S02]  /*9c20*/  SYNCS.PHASECHK.TRANS64.TRYWAIT P0, [R0+URZ], R5 ;  /* 0x00000005000075a7 */ /* 0x008724000800017f */
[----:B----4-:R-:W-:Y:S05]  /*9c30*/  @!P0 NANOSLEEP.SYNCS 0x989680 ;  /* 0x009896800000895d */ /* 0x010fea0003900000 */
[----:B------:R-:W4:Y:S02]  /*9c40*/  @!P0 SYNCS.PHASECHK.TRANS64 P0, [R0+URZ], R5 ;  /* 0x00000005000085a7 */ /* 0x000f24000800007f */
[----:B----4-:R-:W-:Y:S05]  /*9c50*/  @!P0 BRA `(.L_x_4239) ;  /* 0xfffffffc00f08947 */ /* 0x010fea000383ffff */
[----:B------:R-:W-:Y:S05]  /*9c60*/  BRA `(.L_x_4272) ;  /* 0xfffffff400f07947 */ /* 0x000fea000383ffff */
.L_x_4273:
        /* <DEDUP_REMOVED lines=9> */
.L_x_6582:


//--------------------- .text._ZN7cutlass13device_kernelIN5flash11enable_sm90INS1_16FlashAttnBwdSm90INS1_25CollectiveMainloopBwdSm90ILi2ELi2ELi2EN4cute5tupleIJNS5_1CILi1EEES8_S8_EEENS6_IJNS7_ILi64EEENS7_ILi128EEENS7_ILi96EEEEEENS_10bfloat16_tEfNS_4arch4Sm90ELb0ELb1ELb0ELb0ELb0ELb1ELb0ELb0ELi2ELi1ELi2ELi1ELb1EEENS1_21CollectiveEpilogueBwdISD_SE_SG_Li256ELb0ELb0ELi1EEENS1_19SingleTileSchedulerILb0ELb0ELb0ELi128EEEEEEEEEvNT_6ParamsE --------------------------
	.section	.text._ZN7cutlass13device_kernelIN5flash11enable_sm90INS1_16FlashAttnBwdSm90INS1_25CollectiveMainloopBwdSm90ILi2ELi2ELi2EN4cute5tupleIJNS5_1CILi1EEES8_S8_EEENS6_IJNS7_ILi64EEENS7_ILi128EEENS7_ILi96EEEEEENS_10bfloat16_tEfNS_4arch4Sm90ELb0ELb1ELb0ELb0ELb0ELb1ELb0ELb0ELi2ELi1ELi2ELi1ELb1EEENS1_21CollectiveEpilogueBwdISD_SE_SG_Li256ELb0ELb0ELi1EEENS1_19SingleTileSchedulerILb0ELb0ELb0ELi128EEEEEEEEEvNT_6ParamsE,"ax",@progbits
	.align	128
.text._ZN7cutlass13device_kernelIN5flash11enable_sm90INS1_16FlashAttnBwdSm90INS1_25CollectiveMainloopBwdSm90ILi2ELi2ELi2EN4cute5tupleIJNS5_1CILi1EEES8_S8_EEENS6_IJNS7_ILi64EEENS7_ILi128EEENS7_ILi96EEEEEENS_10bfloat16_tEfNS_4arch4Sm90ELb0ELb1ELb0ELb0ELb0ELb1ELb0ELb0ELi2ELi1ELi2ELi1ELb1EEENS1_21CollectiveEpilogueBwdISD_SE_SG_Li256ELb0ELb0ELi1EEENS1_19SingleTileSchedulerILb0ELb0ELb0ELi128EEEEEEEEEvNT_6ParamsE:
        .type           _ZN7cutlass13device_kernelIN5flash11enable_sm90INS1_16FlashAttnBwdSm90INS1_25CollectiveMainloopBwdSm90ILi2ELi2ELi2EN4cute5tupleIJNS5_1CILi1EEES8_S8_EEENS6_IJNS7_ILi64EEENS7_ILi128EEENS7_ILi96EEEEEENS_10bfloat16_tEfNS_4arch4Sm90ELb0ELb1ELb0ELb0ELb0ELb1ELb0ELb0ELi2ELi1ELi2ELi1ELb1EEENS1_21CollectiveEpilogueBwdISD_SE_SG_Li256ELb0ELb0ELi1EEENS1_19SingleTileSchedulerILb0ELb0ELb0ELi128EEEEEEEEEvNT_6ParamsE,@function
        .size           _ZN7cutlass13device_kernelIN5flash11enable_sm90INS1_16FlashAttnBwdSm90INS1_25CollectiveMainloopBwdSm90ILi2ELi2ELi2EN4cute5tupleIJNS5_1CILi1EEES8_S8_EEENS6_IJNS7_ILi64EEENS7_ILi128EEENS7_ILi96EEEEEENS_10bfloat16_tEfNS_4arch4Sm90ELb0ELb1ELb0ELb0ELb0ELb1ELb0ELb0ELi2ELi1ELi2ELi1ELb1EEENS1_21CollectiveEpilogueBwdISD_SE_SG_Li256ELb0ELb0ELi1EEENS1_19SingleTileSchedulerILb0ELb0ELb0ELi128EEEEEEEEEvNT_6ParamsE,(.L_x_6583 - _ZN7cutlass13device_kernelIN5flash11enable_sm90INS1_16FlashAttnBwdSm90INS1_25CollectiveMainloopBwdSm90ILi2ELi2ELi2EN4cute5tupleIJNS5_1CILi1EEES8_S8_EEENS6_IJNS7_ILi64EEENS7_ILi128EEENS7_ILi96EEEEEENS_10bfloat16_tEfNS_4arch4Sm90ELb0ELb1ELb0ELb0ELb0ELb1ELb0ELb0ELi2ELi1ELi2ELi1ELb1EEENS1_21CollectiveEpilogueBwdISD_SE_SG_Li256ELb0ELb0ELi1EEENS1_19SingleTileSchedulerILb0ELb0ELb0ELi128EEEEEEEEEvNT_6ParamsE)
        .other          _ZN7cutlass13device_kernelIN5flash11enable_sm90INS1_16FlashAttnBwdSm90INS1_25CollectiveMainloopBwdSm90ILi2ELi2ELi2EN4cute5tupleIJNS5_1CILi1EEES8_S8_EEENS6_IJNS7_ILi64EEENS7_ILi128EEENS7_ILi96EEEEEENS_10bfloat16_tEfNS_4arch4Sm90ELb0ELb1ELb0ELb0ELb0ELb1ELb0ELb0ELi2ELi1ELi2ELi1ELb1EEENS1_21CollectiveEpilogueBwdISD_SE_SG_Li256ELb0ELb0ELi1EEENS1_19SingleTileSchedulerILb0ELb0ELb0ELi128EEEEEEEEEvNT_6ParamsE,@"STO_CUDA_ENTRY STV_DEFAULT"
_ZN7cutlass13device_kernelIN5flash11enable_sm90INS1_16FlashAttnBwdSm90INS1_25CollectiveMainloopBwdSm90ILi2ELi2ELi2EN4cute5tupleIJNS5_1CILi1EEES8_S8_EEENS6_IJNS7_ILi64EEENS7_ILi128EEENS7_ILi96EEEEEENS_10bfloat16_tEfNS_4arch4Sm90ELb0ELb1ELb0ELb0ELb0ELb1ELb0ELb0ELi2ELi1ELi2ELi1ELb1EEENS1_21CollectiveEpilogueBwdISD_SE_SG_Li256ELb0ELb0ELi1EEENS1_19SingleTileSchedulerILb0ELb0ELb0ELi128EEEEEEEEEvNT_6ParamsE:
[----:B------:R-:W1:Y:S02]  /*0000*/  LDC R1, c[0x0][0x28] ;  /* 0x00000a00ff017b82 */ /* 0x000e640000000800 */
[----:B-1----:R-:W-:Y:S01]  /*0010*/  VIADD R1, R1, 0xfffffff8 ;  /* 0xfffffff801017836 */ /* 0x002fe20000000000 */
[----:B------:R-:W1:Y:S01]  /*0020*/  S2R R3, SR_TID.X ;  /* 0x0000000000037919 */ /* 0x000e620000002100 */
[----:B------:R-:W-:Y:S01]  /*0030*/  ELECT P0, URZ, PT ;  /* 0x00000000003f782f */ /* 0x000fe20003800000 */
[----:B------:R-:W-:Y:S01]  /*0040*/  BSSY B0, `(.L_x_4274) ;  /* 0x000001a000007945 */ /* 0x000fe20003800000 */
[----:B-1----:R-:W-:-:S05]  /*0050*/  SHF.R.U32.HI R0, RZ, 0x5, R3 ;  /* 0x00000005ff007819 */ /* 0x002fca0000011603 */
[----:B------:R-:W1:Y:S02]  /*0060*/  SHFL.IDX PT, R2, R0, RZ, 0x1f ;  /* 0x00001fff00027589 */ /* 0x000e6400000e0000 */
[----:B-1----:R-:W-:Y:S02]  /*0070*/  ISETP.EQ.AND P0, PT, R2, RZ, P0 ;  /* 0x000000ff0200720c */ /* 0x002fe40000702270 */
[----:B------:R-:W-:-:S11]  /*0080*/  SHF.R.U32.HI R2, RZ, 0x7, R3 ;  /* 0x00000007ff027819 */ /* 0x000fd60000011603 */
        /* <DEDUP_REMOVED lines=21> */
.L_x_4275:
[----:B------:R-:W-:Y:S05]  /*01e0*/  BSYNC B0 ;  /* 0x0000000000007941 */ /* 0x000fea0003800000 */
.L_x_4274:
        /* <DEDUP_REMOVED lines=37> */
.L_x_4276:
        /* <DEDUP_REMOVED lines=22> */
.L_x_4277:
[----:B------:R-:W-:Y:S01]  /*05a0*/  PLOP3.LUT P0, PT, PT, PT, UP0, 0x80, 0x0 ;  /* 0x000000000000781c */ /* 0x000fe20003f0f008 */
[----:B------:R-:W-:Y:S01]  /*05b0*/  NOP ;  /* 0x0000000000007918 */ /* 0x000fe20000000000 */
[----:B-12-4-:R-:W-:Y:S11]  /*05c0*/  BAR.SYNC.DEFER_BLOCKING 0x0 ;  /* 0x0000000000007b1d */ /* 0x016ff60000010000 */
[----:B------:R-:W-:Y:S05]  /*05d0*/  @!P0 BRA `(.L_x_4278) ;  /* 0x0000005400e08947 */ /* 0x000fea0003800000 */
.L_x_4279:
        /* <DEDUP_REMOVED lines=85> */
.L_x_4280:
        /* <DEDUP_REMOVED lines=28> */
.L_x_4283:
        /* <DEDUP_REMOVED lines=15> */
.L_x_4282:
        /* <DEDUP_REMOVED lines=22> */
.L_x_4285:
        /* <DEDUP_REMOVED lines=15> */
.L_x_4284:
[----:B------:R-:W-:Y:S01]  /*1030*/  SHF.R.S32.HI R25, RZ, 0x1f, R22 ;  /* 0x0000001fff197819 */ /* 0x000fe20000011416 */
[----:B------:R-:W-:-:S03]  /*1040*/  UMOV UR4, 0xffffffff ;  /* 0xffffffff00047882 */ /* 0x000fc60000000000 */
[----:B------:R-:W-:-:S04]  /*1050*/  LEA.HI R0, R25, R22, RZ, 0x7 ;  /* 0x0000001619007211 */ /* 0x000fc800078f38ff */
[----:B------:R-:W-:Y:S01]  /*1060*/  SHF.R.S32.HI R16, RZ, 0x7, R0 ;  /* 0x00000007ff107819 */ /* 0x000fe20000011400 */
[----:B------:R-:W-:Y:S06]  /*1070*/  BRA.DIV UR4, `(.L_x_4286) ;  /* 0x0000008204147947 */ /* 0x000fec000b800000 */
[----:B------:R1:W2:Y:S02]  /*1080*/  SHFL.IDX PT, R14, R16, RZ, 0x1f ;  /* 0x00001fff100e7589 */ /* 0x0002a400000e0000 */
.L_x_4371:
        /* <DEDUP_REMOVED lines=15> */
.L_x_4287:
[----:B------:R-:W-:Y:S02]  /*1180*/  IMAD.IADD R23, R14, 0x1, -R23 ;  /* 0x000000010e177824 */ /* 0x000fe400078e0a17 */
[----:B------:R-:W-:Y:S01]  /*1190*/  IMAD.SHL.U32 R17, R4, 0x2, RZ ;  /* 0x0000000204117824 */ /* 0x000fe200078e00ff */
        /* <DEDUP_REMOVED lines=17> */
.L_x_4289:
        /* <DEDUP_REMOVED lines=34> */
[----:B------:R-:W-:-:S05]  /*14d0*/  IMAD R7, R7, 0x2, R18 ;  /* 0x0000000207077824 */ /* 0x000fca00078e0212 */
[----:B------:R-:W2:Y:S01]  /*14e0*/  LDSM.16.M88.4 R184, [R7+0x6000] ;  /* 0x0060000007b8783b */ /* 0x000ea20000000200 */
[--C-:B------:R-:W-:Y:S01]  /*14f0*/  SHF.R.S32.HI R4, RZ, 0x2, R26.reuse ;  /* 0x00000002ff047819 */ /* 0x100fe2000001141a */
[----:B------:R-:W-:Y:S01]  /*1500*/  IMAD.SHL.U32 R9, R9, 0x10, RZ ;  /* 0x0000001009097824 */ /* 0x000fe200078e00ff */
[----:B------:R-:W-:Y:S01]  /*1510*/  SHF.R.S32.HI R5, RZ, 0x1f, R26 ;  /* 0x0000001fff057819 */ /* 0x000fe2000001141a */
[----:B------:R-:W3:Y:S01]  /*1520*/  LDSM.16.M88.4 R188, [R7+0x8000] ;  /* 0x0080000007bc783b */ /* 0x000ee20000000200 */
[----:B------:R-:W-:Y:S01]  /*1530*/  LEA.HI R22, R25, R22, RZ, 0x3 ;  /* 0x0000001619167211 */ /* 0x000fe200078f18ff */
[----:B------:R-:W-:Y:S01]  /*1540*/  ULDC UR6, c[0x0][0x290] ;  /* 0x0000a40000067ab9 */ /* 0x000fe20000000800 */
[----:B------:R-:W-:Y:S01]  /*1550*/  LEA.HI R5, R5, R4, RZ, 0x3 ;  /* 0x0000000405057211 */ /* 0x000fe200078f18ff */
[----:B------:R-:W4:Y:S01]  /*1560*/  LDSM.16.M88.4 R192, [R7+0xa000] ;  /* 0x00a0000007c0783b */ /* 0x000f220000000200 */
[----:B------:R-:W-:Y:S01]  /*1570*/  LOP3.LUT R9, R0, 0x30, R9, 0xf8, !PT ;  /* 0x0000003000097812 */ /* 0x000fe200078ef809 */
[----:B------:R-:W-:Y:S01]  /*1580*/  UIMAD UR39, UR39, -0x80, UR6 ;  /* 0xffffff80272778a4 */ /* 0x000fe2000f8e0206 */
[----:B------:R-:W-:Y:S01]  /*1590*/  LOP3.LUT R5, R5, 0xfffffff8, RZ, 0xc0, !PT ;  /* 0xfffffff805057812 */ /* 0x000fe200078ec0ff */
[----:B------:R-:W5:Y:S01]  /*15a0*/  S2R R6, SR_CTAID.X ;  /* 0x0000000000067919 */ /* 0x000f620000002500 */
[----:B------:R-:W-:-:S02]  /*15b0*/  LEA.HI R24, R24, R27, RZ, 0x5 ;  /* 0x0000001b18187211 */ /* 0x000fc400078f28ff */
[----:B------:R-:W-:Y:S02]  /*15c0*/  CS2R R70, SRZ ;  /* 0x0000000000467805 */ /* 0x000fe4000001ff00 */
[----:B------:R-:W-:Y:S01]  /*15d0*/  LOP3.LUT R22, R9, 0x8, R22, 0xf8, !PT ;  /* 0x0000000809167812 */ /* 0x000fe200078ef816 */
[----:B------:R-:W-:Y:S01]  /*15e0*/  IMAD.IADD R5, R4, 0x1, -R5 ;  /* 0x0000000104057824 */ /* 0x000fe200078e0a05 */
[----:B------:R-:W-:Y:S01]  /*15f0*/  SHF.R.U32.HI R11, RZ, 0x3, R0 ;  /* 0x00000003ff0b7819 */ /* 0x000fe20000011600 */
[C---:B------:R-:W-:Y:S01]  /*1600*/  IMAD R0, R16.reuse, 0x8, R3 ;  /* 0x0000000810007824 */ /* 0x040fe200078e0203 */
[----:B------:R-:W-:Y:S01]  /*1610*/  SHF.R.S32.HI R24, RZ, 0x5, R24 ;  /* 0x00000005ff187819 */ /* 0x000fe20000011418 */
[----:B------:R-:W-:Y:S01]  /*1620*/  IMAD R3, R16, 0x300, R27 ;  /* 0x0000030010037824 */ /* 0x000fe200078e021b */
[----:B------:R-:W-:Y:S02]  /*1630*/  LOP3.LUT R11, R22, R11, RZ, 0x3c, !PT ;  /* 0x0000000b160b7212 */ /* 0x000fe400078e3cff */
[----:B------:R-:W-:-:S02]  /*1640*/  CS2R R68, SRZ ;  /* 0x0000000000447805 */ /* 0x000fc4000001ff00 */
[----:B------:R-:W-:Y:S01]  /*1650*/  LEA.HI R4, R16, R16, RZ, 0x1 ;  /* 0x0000001010047211 */ /* 0x000fe200078f08ff */
[----:B------:R-:W-:Y:S01]  /*1660*/  IMAD R24, R24, 0x10, R5 ;  /* 0x0000001018187824 */ /* 0x000fe200078e0205 */
[----:B------:R-:W-:Y:S01]  /*1670*/  CS2R R66, SRZ ;  /* 0x0000000000427805 */ /* 0x000fe2000001ff00 */
[----:B------:R-:W-:Y:S01]  /*1680*/  IMAD.U32 R5, R0, 0x200, R11 ;  /* 0x0000020000057824 */ /* 0x000fe200078e000b */
[----:B------:R-:W-:Y:S01]  /*1690*/  LOP3.LUT R9, R4, 0x3fffffe, RZ, 0xc0, !PT ;  /* 0x03fffffe04097812 */ /* 0x000fe200078ec0ff */
[----:B------:R-:W-:Y:S01]  /*16a0*/  IMAD.MOV.U32 R0, RZ, RZ, 0x20 ;  /* 0x00000020ff007424 */ /* 0x000fe200078e00ff */
[----:B------:R-:W-:Y:S01]  /*16b0*/  CS2R R64, SRZ ;  /* 0x0000000000407805 */ /* 0x000fe2000001ff00 */
[----:B------:R-:W-:Y:S01]  /*16c0*/  IMAD.SHL.U32 R3, R3, 0x4, RZ ;  /* 0x0000000403037824 */ /* 0x000fe200078e00ff */
[----:B------:R-:W-:Y:S01]  /*16d0*/  CS2R R62, SRZ ;  /* 0x00000000003e7805 */ /* 0x000fe2000001ff00 */
[----:B------:R-:W-:Y:S01]  /*16e0*/  IMAD.IADD R9, R16, 0x1, -R9 ;  /* 0x0000000110097824 */ /* 0x000fe200078e0a09 */
[----:B------:R-:W-:Y:S01]  /*16f0*/  SEL R0, R0, 0xffffffe0, !P0 ;  /* 0xffffffe000007807 */ /* 0x000fe20004000000 */
[----:B------:R-:W-:Y:S01]  /*1700*/  IMAD R4, R3, 0x4, R18 ;  /* 0x0000000403047824 */ /* 0x000fe200078e0212 */
[----:B------:R-:W-:Y:S01]  /*1710*/  CS2R R60, SRZ ;  /* 0x00000000003c7805 */ /* 0x000fe2000001ff00 */
[----:B------:R-:W-:Y:S01]  /*1720*/  IMAD R9, R9, 0x40, R24 ;  /* 0x0000004009097824 */ /* 0x000fe200078e0218 */
[----:B------:R-:W-:Y:S01]  /*1730*/  CS2R R58, SRZ ;  /* 0x00000000003a7805 */ /* 0x000fe2000001ff00 */
[----:B------:R-:W-:Y:S01]  /*1740*/  IMAD.IADD R0, R7, 0x1, R0 ;  /* 0x0000000107007824 */ /* 0x000fe200078e0200 */
[----:B------:R-:W-:-:S02]  /*1750*/  CS2R R56, SRZ ;  /* 0x0000000000387805 */ /* 0x000fc4000001ff00 */
[----:B------:R-:W-:Y:S02]  /*1760*/  CS2R R54, SRZ ;  /* 0x0000000000367805 */ /* 0x000fe4000001ff00 */
        /* <DEDUP_REMOVED lines=42> */
[----:B-----5:R-:W-:Y:S01]  /*1a10*/  IMAD R3, R6, -0x80, -R9 ;  /* 0xffffff8006037824 */ /* 0x020fe200078e0a09 */
[----:B--2---:R-:W-:Y:S01]  /*1a20*/  IADD3 R0, -R9, UR39, RZ ;  /* 0x0000002709007c10 */ /* 0x004fe2000fffe1ff */
[----:B------:R-:W-:Y:S01]  /*1a30*/  ULOP3.LUT UR16, UR38, 0x1, URZ, 0xfc, !UPT ;  /* 0x0000000126107892 */ /* 0x000fe2000f8efc3f */
[----:B------:R-:W-:Y:S01]  /*1a40*/  UMOV UR4, URZ ;  /* 0x0000003f00047c82 */ /* 0x000fe20008000000 */
[----:B------:R-:W-:Y:S01]  /*1a50*/  UMOV UR5, URZ ;  /* 0x0000003f00057c82 */ /* 0x000fe20008000000 */
[----:B------:R-:W-:Y:S01]  /*1a60*/  ULDC UR17, c[0x0][0x280] ;  /* 0x0000a00000117ab9 */ /* 0x000fe20000000800 */
[----:B-1-34-:R-:W-:-:S08]  /*1a70*/  ULDC UR18, c[0x0][0x744] ;  /* 0x0001d10000127ab9 */ /* 0x01afd00000000800 */
.L_x_4300:
[----:B------:R-:W-:-:S06]  /*1a80*/  UISETP.NE.AND UP0, UPT, UR16, 0x3, UPT ;  /* 0x000000031000788c */ /* 0x000fcc000bf05270 */
[----:B------:R-:W-:-:S13]  /*1a90*/  PLOP3.LUT P6, PT, PT, PT, UP0, 0x80, 0x0 ;  /* 0x000000000000781c */ /* 0x000fda0003fcf008 */
[----:B-1----:R-:W-:Y:S05]  /*1aa0*/  @!P6 BRA `(.L_x_4290) ;  /* 0x000000000004e947 */ /* 0x002fea0003800000 */
[----:B------:R-:W-:Y:S01]  /*1ab0*/  BPT.TRAP 0x1 ;  /* 0x000000040000795c */ /* 0x000fe20000300000 */
.L_x_4290:
[----:B------:R-:W-:Y:S01]  /*1ac0*/  R2UR UR6, R18 ;  /* 0x00000000120672ca */ /* 0x000fe200000e0000 */
[----:B------:R-:W-:-:S05]  /*1ad0*/  IMAD.U32 R16, RZ, RZ, UR4 ;  /* 0x00000004ff107e24 */ /* 0x000fca000f8e00ff */
[----:B------:R-:W-:-:S07]  /*1ae0*/  SHF.L.U32 R16, R16, 0x1f, RZ ;  /* 0x0000001f10107819 */ /* 0x000fce00000006ff */
[----:B------:R-:W-:-:S09]  /*1af0*/  ULEA UR6, UR5, UR6, 0x3 ;  /* 0x0000000605067291 */ /* 0x000fd2000f8e183f */
[----:B------:R1:W2:Y:S01]  /*1b00*/  SYNCS.PHASECHK.TRANS64.TRYWAIT P0, [UR6+0x26810], R16 ;  /* 0x02681010ff0075a7 */ /* 0x0002a20008000146 */
[----:B------:R-:W-:Y:S05]  /*1b10*/  @!P6 BRA `(.L_x_4291) ;  /* 0x000000000004e947 */ /* 0x000fea0003800000 */
[----:B------:R-:W-:Y:S01]  /*1b20*/  BPT.TRAP 0x1 ;  /* 0x000000040000795c */ /* 0x000fe20000300000 */
.L_x_4291:
[----:B--2---:R-:W-:Y:S05]  /*1b30*/  @P0 BRA `(.L_x_4292) ;  /* 0x0000000000080947 */ /* 0x004fea0003800000 */
[----:B------:R-:W2:Y:S02]  /*1b40*/  SYNCS.PHASECHK.TRANS64.TRYWAIT P0, [UR6+0x26810], R16 ;  /* 0x02681010ff0075a7 */ /* 0x000ea40008000146 */
[----:B--2---:R-:W-:Y:S05]  /*1b50*/  @!P0 BRA `(.L_x_4293) ;  /* 0x0000007400908947 */ /* 0x004fea0003800000 */
.L_x_4292:
[----:B------:R-:W-:Y:S01]  /*1b60*/  R2UR UR7, R18 ;  /* 0x00000000120772ca */ /* 0x000fe200000e0000 */
[----:B------:R-:W-:Y:S01]  /*1b70*/  IMAD R6, R23, 0x800, R18 ;  /* 0x0000080017067824 */ /* 0x000fe200078e0212 */
[----:B------:R-:W-:Y:S01]  /*1b80*/  WARPGROUP.ARRIVE ;  /* 0x00000000000079c5 */ /* 0x000fe20000000000 */
[----:B------:R-:W-:Y:S01]  /*1b90*/  UMOV UR9, 0xc0000010 ;  /* 0xc000001000097882 */ /* 0x000fe20000000000 */
[----:B------:R-:W-:Y:S02]  /*1ba0*/  UMOV UR11, 0x80000020 ;  /* 0x80000020000b7882 */ /* 0x000fe40000000000 */
[----:B------:R-:W-:Y:S01]  /*1bb0*/  R2UR UR8, R6 ;  /* 0x00000000060872ca */ /* 0x000fe200000e0000 */
[----:B------:R-:W-:-:S04]  /*1bc0*/  IMAD.U32 R6, RZ, RZ, UR5 ;  /* 0x00000005ff067e24 */ /* 0x000fc8000f8e00ff */
[----:B--2---:R-:W-:Y:S02]  /*1bd0*/  IMAD R7, R6, 0x40, R17 ;  /* 0x0000004006077824 */ /* 0x004fe400078e0211 */
        /* <DEDUP_REMOVED lines=58> */
.L_x_4294:
[----:B------:R1:W1:Y:S01]  /*1f80*/  SYNCS.PHASECHK.TRANS64.TRYWAIT P0, [UR6+0x26830], R16 ;  /* 0x02683010ff0075a7 */ /* 0x0002620008000146 */
[----:B------:R-:W-:Y:S05]  /*1f90*/  @!P6 BRA `(.L_x_4295) ;  /* 0x000000000004e947 */ /* 0x000fea0003800000 */
[----:B------:R-:W-:Y:S01]  /*1fa0*/  BPT.TRAP 0x1 ;  /* 0x000000040000795c */ /* 0x000fe20000300000 */
.L_x_4295:
[----:B-1----:R-:W-:Y:S05]  /*1fb0*/  @P0 BRA `(.L_x_4296) ;  /* 0x0000000000080947 */ /* 0x002fea0003800000 */
[----:B------:R-:W1:Y:S02]  /*1fc0*/  SYNCS.PHASECHK.TRANS64.TRYWAIT P0, [UR6+0x26830], R16 ;  /* 0x02683010ff0075a7 */ /* 0x000e640008000146 */
[----:B-1----:R-:W-:Y:S05]  /*1fd0*/  @!P0 BRA `(.L_x_4297) ;  /* 0x0000007000888947 */ /* 0x002fea0003800000 */
.L_x_4296:
[----:B------:R-:W-:Y:S01]  /*1fe0*/  R2UR UR8, R18 ;  /* 0x00000000120872ca */ /* 0x000fe200000e0000 */
[----:B------:R-:W-:Y:S01]  /*1ff0*/  WARPGROUP.ARRIVE ;  /* 0x00000000000079c5 */ /* 0x000fe20000000000 */
[----:B------:R-:W-:Y:S01]  /*2000*/  UMOV UR11, 0x80000020 ;  /* 0x80000020000b7882 */ /* 0x000fe20000000000 */
[----:B------:R-:W-:Y:S01]  /*2010*/  UMOV UR15, 0x80000020 ;  /* 0x80000020000f7882 */ /* 0x000fe20000000000 */
[----:B------:R-:W1:Y:S01]  /*2020*/  LDC.64 R218, c[0x0][0x748] ;  /* 0x0001d200ffda7b82 */ /* 0x000e620000000a00 */
[----:B------:R-:W-:Y:S01]  /*2030*/  ULEA UR9, UR37, -UR17, 0x6 ;  /* 0x8000001125097291 */ /* 0x000fe2000f8e303f */
[C---:B------:R-:W-:Y:S01]  /*2040*/  ISETP.GT.AND P1, PT, R3.reuse, RZ, PT ;  /* 0x000000ff0300720c */ /* 0x040fe20003f24270 */
[----:B------:R-:W-:Y:S01]  /*2050*/  UMOV UR23, 0x80000020 ;  /* 0x8000002000177882 */ /* 0x000fe20000000000 */
[----:B------:R-:W-:Y:S02]  /*2060*/  ISETP.GT.AND P0, PT, R0, RZ, PT ;  /* 0x000000ff0000720c */ /* 0x000fe40003f04270 */
[----:B------:R-:W-:-:S02]  /*2070*/  ISETP.GT.AND P2, PT, R3, 0x8, PT ;  /* 0x000000080300780c */ /* 0x000fc40003f44270 */
[C---:B------:R-:W-:Y:S01]  /*2080*/  IADD3 R16, R0.reuse, UR9, R17 ;  /* 0x0000000900107c10 */ /* 0x040fe2000fffe011 */
[----:B------:R-:W-:Y:S01]  /*2090*/  UIADD3 UR8, UR8, 0x18000, URZ ;  /* 0x0001800008087890 */ /* 0x000fe2000fffe03f */
[----:B------:R-:W-:Y:S02]  /*20a0*/  ISETP.GT.AND P3, PT, R0, 0x8, PT ;  /* 0x000000080000780c */ /* 0x000fe40003f64270 */
[----:B------:R-:W-:Y:S01]  /*20b0*/  R2UR UR9, R19 ;  /* 0x00000000130972ca */ /* 0x000fe200000e0000 */
[----:B------:R-:W-:-:S04]  /*20c0*/  USHF.R.U32.HI UR8, URZ, 0x4, UR8 ;  /* 0x000000043f087899 */ /* 0x000fc80008011608 */
[----:B------:R-:W-:-:S04]  /*20d0*/  ULOP3.LUT UR8, UR8, 0x3fff, URZ, 0xc0, !UPT ;  /* 0x00003fff08087892 */ /* 0x000fc8000f8ec03f */
[----:B------:R-:W-:Y:S02]  /*20e0*/  ULOP3.LUT UR10, UR8, 0x10000, URZ, 0xfc, !UPT ;  /* 0x00010000080a7892 */ /* 0x000fe4000f8efc3f */
[----:B------:R-:W-:Y:S01]  /*20f0*/  ULOP3.LUT UR8, UR8, 0x1000000, URZ, 0xfc, !UPT ;  /* 0x0100000008087892 */ /* 0x000fe2000f8efc3f */
[----:B-1----:R-:W-:Y:S01]  /*2100*/  IMAD.IADD R217, R218, 0x1, -R16 ;  /* 0x00000001dad97824 */ /* 0x002fe200078e0a10 */
[----:B------:R-:W-:Y:S01]  /*2110*/  UIMAD UR10, UR5, 0x300, UR10 ;  /* 0x00000300050a78a4 */ /* 0x000fe2000f8e020a */
[--C-:B------:R-:W-:Y:S01]  /*2120*/  IADD3 R216, RZ, -R16, -R219.reuse ;  /* 0x80000010ffd87210 */ /* 0x100fe20007ffe8db */
[----:B------:R-:W-:Y:S01]  /*2130*/  UIMAD UR8, UR5, 0x300, UR8 ;  /* 0x00000300050878a4 */ /* 0x000fe2000f8e0208 */
[----:B------:R-:W-:Y:S01]  /*2140*/  IADD3 R219, -R16, 0x8, -R219 ;  /* 0x0000000810db7810 */ /* 0x000fe20007ffe9db */
[----:B------:R-:W-:Y:S01]  /*2150*/  UIADD3 UR12, UR10, 0x2, URZ ;  /* 0x000000020a0c7890 */ /* 0x000fe2000fffe03f */
[----:B------:R-:W-:Y:S01]  /*2160*/  SEL R217, R217, 0x40, !P1 ;  /* 0x00000040d9d97807 */ /* 0x000fe20004800000 */
[----:B------:R-:W-:Y:S01]  /*2170*/  USHF.R.U32.HI UR9, URZ, 0x4, UR9 ;  /* 0x000000043f097899 */ /* 0x000fe20008011609 */
[----:B------:R-:W-:-:S08]  /*2180*/  SEL R216, R216, 0x40, P0 ;  /* 0x00000040d8d87807 */ /* 0x000fd00000000000 */
[----:B------:R-:W-:Y:S01]  /*2190*/  HGMMA.64x64x16.F32.BF16 R120, R184, gdesc[UR8], RZ, !UPT, gsb0 ;  /* 0x00e00008b8787df0 */ /* 0x000fe2000c0018ff */
[C---:B------:R-:W-:Y:S01]  /*21a0*/  ISETP.GE.AND P0, PT, R217.reuse, RZ, PT ;  /* 0x000000ffd900720c */ /* 0x040fe20003f06270 */
[----:B------:R-:W-:Y:S01]  /*21b0*/  UMOV UR14, UR12 ;  /* 0x0000000c000e7c82 */ /* 0x000fe20008000000 */
[----:B------:R-:W-:Y:S01]  /*21c0*/  UIADD3 UR12, UR10, 0x100, URZ ;  /* 0x000001000a0c7890 */ /* 0x000fe2000fffe03f */
[C---:B------:R-:W-:Y:S01]  /*21d0*/  ISETP.GE.AND P1, PT, R217.reuse, 0x1, PT ;  /* 0x00000001d900780c */ /* 0x040fe20003f26270 */
[----:B------:R-:W-:Y:S01]  /*21e0*/  UMOV UR11, 0x80000020 ;  /* 0x80000020000b7882 */ /* 0x000fe20000000000 */
[----:B------:R-:W-:Y:S01]  /*21f0*/  ISETP.GT.OR P0, PT, R216, RZ, !P0 ;  /* 0x000000ffd800720c */ /* 0x000fe20004704670 */
[----:B------:R-:W-:Y:S01]  /*2200*/  ULOP3.LUT UR9, UR9, 0x3fff, URZ, 0xc0, !UPT ;  /* 0x00003fff09097892 */ /* 0x000fe2000f8ec03f */
[----:B------:R-:W-:Y:S02]  /*2210*/  ISETP.GE.AND P5, PT, R217, 0x31, PT ;  /* 0x00000031d900780c */ /* 0x000fe40003fa6270 */
[----:B------:R-:W-:Y:S01]  /*2220*/  FSEL R213, R152, -INF , !P0 ;  /* 0xff80000098d57808 */ /* 0x000fe20004000000 */
[----:B------:R-:W-:Y:S01]  /*2230*/  ULOP3.LUT UR9, UR9, 0x10000, URZ, 0xfc, !UPT ;  /* 0x0001000009097892 */ /* 0x000fe2000f8efc3f */
[----:B------:R-:W-:-:S02]  /*2240*/  ISETP.GT.OR P0, PT, R216, 0x1, !P1 ;  /* 0x00000001d800780c */ /* 0x000fc40004f04670 */
[----:B------:R-:W-:Y:S01]  /*2250*/  ISETP.GE.AND P1, PT, R217, 0x8, PT ;  /* 0x00000008d900780c */ /* 0x000fe20003f26270 */
[----:B---3--:R-:W-:Y:S01]  /*2260*/  FFMA.FTZ R152, R213, UR18, -R210 ;  /* 0x00000012d5987c23 */ /* 0x008fe200080108d2 */
[----:B------:R-:W-:Y:S02]  /*2270*/  FSEL R22, R153, -INF , !P0 ;  /* 0xff80000099167808 */ /* 0x000fe40004000000 */
[----:B------:R-:W-:Y:S02]  /*2280*/  ISETP.GT.OR P0, PT, R216, 0x8, !P1 ;  /* 0x00000008d800780c */ /* 0x000fe40004f04670 */
[----:B------:R-:W-:Y:S01]  /*2290*/  ISETP.GE.AND P1, PT, R217, 0x9, PT ;  /* 0x00000009d900780c */ /* 0x000fe20003f26270 */
[----:B------:R-:W-:Y:S01]  /*22a0*/  FFMA.FTZ R153, R22, UR18, -R211 ;  /* 0x0000001216997c23 */ /* 0x000fe200080108d3 */
[----:B------:R-:W-:Y:S01]  /*22b0*/  FSEL R213, R156, -INF , !P0 ;  /* 0xff8000009cd57808 */ /* 0x000fe20004000000 */
[----:B------:R-:W-:Y:S01]  /*22c0*/  MUFU.EX2 R152, R152 ;  /* 0x0000009800987308 */ /* 0x000fe20000000800 */
[----:B------:R-:W-:-:S02]  /*22d0*/  ISETP.GT.OR P0, PT, R216, 0x9, !P1 ;  /* 0x00000009d800780c */ /* 0x000fc40004f04670 */
[----:B------:R-:W-:Y:S01]  /*22e0*/  ISETP.GE.AND P1, PT, R217, 0x10, PT ;  /* 0x00000010d900780c */ /* 0x000fe20003f26270 */
[----:B----4-:R-:W-:Y:S01]  /*22f0*/  FFMA.FTZ R212, R213, UR18, -R208 ;  /* 0x00000012d5d47c23 */ /* 0x010fe200080108d0 */
[----:B------:R-:W-:Y:S02]  /*2300*/  FSEL R22, R157, -INF , !P0 ;  /* 0xff8000009d167808 */ /* 0x000fe40004000000 */
[----:B------:R-:W-:Y:S01]  /*2310*/  ISETP.GT.OR P0, PT, R216, 0x10, !P1 ;  /* 0x00000010d800780c */ /* 0x000fe20004f04670 */
[----:B------:R-:W-:Y:S01]  /*2320*/  MUFU.EX2 R153, R153 ;  /* 0x0000009900997308 */ /* 0x000fe20000000800 */
[----:B------:R-:W-:Y:S01]  /*2330*/  ISETP.GE.AND P1, PT, R217, 0x11, PT ;  /* 0x00000011d900780c */ /* 0x000fe20003f26270 */
[----:B------:R-:W-:Y:S01]  /*2340*/  FFMA.FTZ R215, R22, UR18, -R209 ;  /* 0x0000001216d77c23 */ /* 0x000fe200080108d1 */
[----:B------:R-:W-:Y:S02]  /*2350*/  FSEL R157, R160, -INF , !P0 ;  /* 0xff800000a09d7808 */ /* 0x000fe40004000000 */
[----:B------:R-:W-:-:S02]  /*2360*/  ISETP.GT.OR P0, PT, R216, 0x11, !P1 ;  /* 0x00000011d800780c */ /* 0x000fc40004f04670 */
[----:B------:R-:W-:Y:S01]  /*2370*/  ISETP.GE.AND P1, PT, R217, 0x18, PT ;  /* 0x00000018d900780c */ /* 0x000fe20003f26270 */
[----:B------:R-:W-:Y:S01]  /*2380*/  FFMA.FTZ R22, R157, UR18, -R14 ;  /* 0x000000129d167c23 */ /* 0x000fe2000801080e */
[----:B------:R-:W-:Y:S01]  /*2390*/  FSEL R156, R161, -INF , !P0 ;  /* 0xff800000a19c7808 */ /* 0x000fe20004000000 */
[----:B------:R-:W1:Y:S01]  /*23a0*/  MUFU.EX2 R212, R212 ;  /* 0x000000d400d47308 */ /* 0x000e620000000800 */
[----:B------:R-:W-:Y:S02]  /*23b0*/  ISETP.GT.OR P0, PT, R216, 0x18, !P1 ;  /* 0x00000018d800780c */ /* 0x000fe40004f04670 */
[C---:B------:R-:W-:Y:S01]  /*23c0*/  ISETP.GE.AND P1, PT, R217.reuse, 0x19, PT ;  /* 0x00000019d900780c */ /* 0x040fe20003f26270 */
[----:B------:R-:W-:Y:S01]  /*23d0*/  FFMA.FTZ R213, R156, UR18, -R15 ;  /* 0x000000129cd57c23 */ /* 0x000fe2000801080f */
[----:B------:R-:W-:Y:S02]  /*23e0*/  FSEL R157, R164, -INF , !P0 ;  /* 0xff800000a49d7808 */ /* 0x000fe40004000000 */
[----:B------:R-:W-:Y:S01]  /*23f0*/  ISETP.GT.OR P0, PT, R216, 0x19, !P1 ;  /* 0x00000019d800780c */ /* 0x000fe20004f04670 */
[----:B------:R-:W3:Y:S01]  /*2400*/  MUFU.EX2 R215, R215 ;  /* 0x000000d700d77308 */ /* 0x000ee20000000800 */
[----:B------:R-:W-:Y:S01]  /*2410*/  ISETP.GE.AND P1, PT, R217, 0x20, PT ;  /* 0x00000020d900780c */ /* 0x000fe20003f26270 */
[----:B------:R-:W-:Y:S01]  /*2420*/  FFMA.FTZ R160, R157, UR18, -R20 ;  /* 0x000000129da07c23 */ /* 0x000fe20008010814 */
[----:B------:R-:W-:-:S02]  /*2430*/  IADD3 R156, R218, 0x8, -R16 ;  /* 0x00000008da9c7810 */ /* 0x000fc40007ffe810 */
[----:B------:R-:W-:Y:S02]  /*2440*/  FSEL R16, R165, -INF , !P0 ;  /* 0xff800000a5107808 */ /* 0x000fe40004000000 */
[----:B------:R-:W-:Y:S01]  /*2450*/  ISETP.GT.OR P0, PT, R216, 0x20, !P1 ;  /* 0x00000020d800780c */ /* 0x000fe20004f04670 */
[----:B------:R-:W-:Y:S01]  /*2460*/  MUFU.EX2 R22, R22 ;  /* 0x0000001600167308 */ /* 0x000fe20000000800 */
[----:B------:R-:W-:Y:S01]  /*2470*/  ISETP.GE.AND P1, PT, R217, 0x21, PT ;  /* 0x00000021d900780c */ /* 0x000fe20003f26270 */
[----:B------:R-:W-:Y:S01]  /*2480*/  FFMA.FTZ R165, R16, UR18, -R21 ;  /* 0x0000001210a57c23 */ /* 0x000fe20008010815 */
[----:B------:R-:W-:Y:S02]  /*2490*/  SEL R156, R156, 0x40, !P2 ;  /* 0x000000409c9c7807 */ /* 0x000fe40005000000 */
[----:B------:R-:W-:Y:S02]  /*24a0*/  FSEL R157, R168, -INF , !P0 ;  /* 0xff800000a89d7808 */ /* 0x000fe40004000000 */
[----:B------:R-:W-:Y:S01]  /*24b0*/  ISETP.GT.OR P0, PT, R216, 0x21, !P1 ;  /* 0x00000021d800780c */ /* 0x000fe20004f04670 */
[----:B------:R-:W-:Y:S01]  /*24c0*/  MUFU.EX2 R213, R213 ;  /* 0x000000d500d57308 */ /* 0x000fe20000000800 */
[----:B------:R-:W-:Y:S01]  /*24d0*/  SEL R218, R219, 0x40, P3 ;  /* 0x00000040dbda7807 */ /* 0x000fe20001800000 */
[----:B------:R-:W-:Y:S01]  /*24e0*/  FFMA.FTZ R16, R157, UR18, -R12 ;  /* 0x000000129d107c23 */ /* 0x000fe2000801080c */
[----:B------:R-:W-:-:S02]  /*24f0*/  ISETP.GE.AND P1, PT, R156, RZ, PT ;  /* 0x000000ff9c00720c */ /* 0x000fc40003f26270 */
[----:B------:R-:W-:Y:S02]  /*2500*/  FSEL R164, R169, -INF , !P0 ;  /* 0xff800000a9a47808 */ /* 0x000fe40004000000 */
[----:B------:R-:W-:Y:S01]  /*2510*/  ISETP.GT.OR P0, PT, R218, RZ, !P1 ;  /* 0x000000ffda00720c */ /* 0x000fe20004f04670 */
[----:B------:R-:W-:Y:S01]  /*2520*/  MUFU.EX2 R160, R160 ;  /* 0x000000a000a07308 */ /* 0x000fe20000000800 */
[----:B------:R-:W-:Y:S01]  /*2530*/  ISETP.GE.AND P1, PT, R156, 0x1, PT ;  /* 0x000000019c00780c */ /* 0x000fe20003f26270 */
[----:B------:R-:W-:Y:S01]  /*2540*/  FFMA.FTZ R161, R164, UR18, -R13 ;  /* 0x00000012a4a17c23 */ /* 0x000fe2000801080d */
[----:B------:R-:W-:Y:S01]  /*2550*/  FSEL R157, R154, -INF , !P0 ;  /* 0xff8000009a9d7808 */ /* 0x000fe20004000000 */
[----:B------:R-:W-:Y:S02]  /*2560*/  WARPGROUP.DEPBAR.LE gsb0, 0x0 ;  /* 0x00008000000079c5 */ /* 0x000fe40000010000 */
[----:B------:R-:W-:Y:S01]  /*2570*/  WARPGROUP.ARRIVE ;  /* 0x00000000000079c5 */ /* 0x000fe20000000000 */
[----:B------:R-:W-:Y:S01]  /*2580*/  ISETP.GT.OR P0, PT, R218, 0x1, !P1 ;  /* 0x00000001da00780c */ /* 0x000fe20004f04670 */
[----:B------:R-:W-:Y:S01]  /*2590*/  FFMA.FTZ R157, R157, UR18, -R210 ;  /* 0x000000129d9d7c23 */ /* 0x000fe200080108d2 */
[----:B------:R-:W-:Y:S01]  /*25a0*/  ISETP.GE.AND P1, PT, R156, 0x8, PT ;  /* 0x000000089c00780c */ /* 0x000fe20003f26270 */
[----:B------:R-:W-:Y:S01]  /*25b0*/  MUFU.EX2 R165, R165 ;  /* 0x000000a500a57308 */ /* 0x000fe20000000800 */
[----:B------:R-:W-:Y:S01]  /*25c0*/  FSEL R154, R155, -INF , !P0 ;  /* 0xff8000009b9a7808 */ /* 0x000fe20004000000 */
[----:B------:R-:W-:Y:S01]  /*25d0*/  HGMMA.64x64x16.F32.BF16 R120, R196, gdesc[UR12], R120, gsb0 ;  /* 0x00e0000cc4787df0 */ /* 0x000fe20008001878 */
[----:B------:R-:W-:Y:S01]  /*25e0*/  UMOV UR14, UR12 ;  /* 0x0000000c000e7c82 */ /* 0x000fe20008000000 */
[----:B------:R-:W-:Y:S01]  /*25f0*/  UMOV UR15, 0x80000020 ;  /* 0x80000020000f7882 */ /* 0x000fe20000000000 */
[----:B------:R-:W-:Y:S01]  /*2600*/  UIADD3 UR12, UR10, 0x102, URZ ;  /* 0x000001020a0c7890 */ /* 0x000fe2000fffe03f */
[----:B------:R-:W-:Y:S01]  /*2610*/  ISETP.GT.OR P0, PT, R218, 0x8, !P1 ;  /* 0x00000008da00780c */ /* 0x000fe20004f04670 */
[----:B------:R-:W-:Y:S01]  /*2620*/  FFMA.FTZ R169, R154, UR18, -R211 ;  /* 0x000000129aa97c23 */ /* 0x000fe200080108d3 */
[----:B------:R-:W-:Y:S01]  /*2630*/  ISETP.GE.AND P1, PT, R156, 0x9, PT ;  /* 0x000000099c00780c */ /* 0x000fe20003f26270 */
[----:B------:R-:W4:Y:S01]  /*2640*/  MUFU.EX2 R164, R157 ;  /* 0x0000009d00a47308 */ /* 0x000f220000000800 */
[----:B------:R-:W-:-:S02]  /*2650*/  FSEL R155, R158, -INF , !P0 ;  /* 0xff8000009e9b7808 */ /* 0x000fc40004000000 */
[----:B------:R-:W-:Y:S02]  /*2660*/  ISETP.GT.OR P0, PT, R218, 0x9, !P1 ;  /* 0x00000009da00780c */ /* 0x000fe40004f04670 */
[----:B------:R-:W-:Y:S01]  /*2670*/  ISETP.GE.AND P1, PT, R156, 0x10, PT ;  /* 0x000000109c00780c */ /* 0x000fe20003f26270 */
[----:B------:R-:W-:Y:S01]  /*2680*/  FFMA.FTZ R168, R155, UR18, -R208 ;  /* 0x000000129ba87c23 */ /* 0x000fe200080108d0 */
[----:B------:R-:W-:Y:S01]  /*2690*/  FSEL R154, R159, -INF , !P0 ;  /* 0xff8000009f9a7808 */ /* 0x000fe20004000000 */
[----:B------:R-:W5:Y:S01]  /*26a0*/  MUFU.EX2 R169, R169 ;  /* 0x000000a900a97308 */ /* 0x000f620000000800 */
[----:B------:R-:W-:Y:S02]  /*26b0*/  ISETP.GT.OR P0, PT, R218, 0x10, !P1 ;  /* 0x00000010da00780c */ /* 0x000fe40004f04670 */
[----:B------:R-:W-:Y:S01]  /*26c0*/  ISETP.GE.AND P1, PT, R156, 0x11, PT ;  /* 0x000000119c00780c */ /* 0x000fe20003f26270 */
[----:B------:R-:W-:Y:S01]  /*26d0*/  FFMA.FTZ R209, R154, UR18, -R209 ;  /* 0x000000129ad17c23 */ /* 0x000fe200080108d1 */
[----:B------:R-:W-:-:S02]  /*26e0*/  FSEL R155, R162, -INF , !P0 ;  /* 0xff800000a29b7808 */ /* 0x000fc40004000000 */
[----:B------:R-:W-:Y:S01]  /*26f0*/  ISETP.GT.OR P0, PT, R218, 0x11, !P1 ;  /* 0x00000011da00780c */ /* 0x000fe20004f04670 */
[----:B------:R-:W-:Y:S01]  /*2700*/  MUFU.EX2 R168, R168 ;  /* 0x000000a800a87308 */ /* 0x000fe20000000800 */
[C---:B------:R-:W-:Y:S01]  /*2710*/  ISETP.GE.AND P1, PT, R156.reuse, 0x18, PT ;  /* 0x000000189c00780c */ /* 0x040fe20003f26270 */
[----:B------:R-:W-:Y:S01]  /*2720*/  FFMA.FTZ R14, R155, UR18, -R14 ;  /* 0x000000129b0e7c23 */ /* 0x000fe2000801080e */
[----:B------:R-:W-:Y:S02]  /*2730*/  FSEL R154, R163, -INF , !P0 ;  /* 0xff800000a39a7808 */ /* 0x000fe40004000000 */
[----:B------:R-:W-:Y:S02]  /*2740*/  ISETP.GE.AND P2, PT, R156, 0x19, PT ;  /* 0x000000199c00780c */ /* 0x000fe40003f46270 */
[----:B------:R-:W-:Y:S01]  /*2750*/  ISETP.GT.OR P0, PT, R218, 0x18, !P1 ;  /* 0x00000018da00780c */ /* 0x000fe20004f04670 */
[----:B------:R-:W-:Y:S01]  /*2760*/  FFMA.FTZ R15, R154, UR18, -R15 ;  /* 0x000000129a0f7c23 */ /* 0x000fe2000801080f */
[----:B------:R-:W-:Y:S01]  /*2770*/  ISETP.GE.AND P3, PT, R156, 0x20, PT ;  /* 0x000000209c00780c */ /* 0x000fe20003f66270 */
[----:B------:R-:W-:Y:S01]  /*2780*/  MUFU.EX2 R209, R209 ;  /* 0x000000d100d17308 */ /* 0x000fe20000000800 */
[----:B------:R-:W-:-:S02]  /*2790*/  ISETP.GT.OR P1, PT, R218, 0x19, !P2 ;  /* 0x00000019da00780c */ /* 0x000fc40005724670 */
[----:B------:R-:W-:Y:S02]  /*27a0*/  FSEL R155, R166, -INF , !P0 ;  /* 0xff800000a69b7808 */ /* 0x000fe40004000000 */
[----:B------:R-:W-:Y:S02]  /*27b0*/  ISETP.GT.OR P0, PT, R218, 0x20, !P3 ;  /* 0x00000020da00780c */ /* 0x000fe40005f04670 */
[----:B------:R-:W-:Y:S01]  /*27c0*/  FSEL R154, R167, -INF , !P1 ;  /* 0xff800000a79a7808 */ /* 0x000fe20004800000 */
[----:B------:R-:W-:Y:S01]  /*27d0*/  FFMA.FTZ R162, R155, UR18, -R20 ;  /* 0x000000129ba27c23 */ /* 0x000fe20008010814 */
[----:B------:R-:W-:Y:S01]  /*27e0*/  ISETP.GE.AND P1, PT, R217, 0x28, PT ;  /* 0x00000028d900780c */ /* 0x000fe20003f26270 */
[----:B------:R-:W-:Y:S01]  /*27f0*/  MUFU.EX2 R14, R14 ;  /* 0x0000000e000e7308 */ /* 0x000fe20000000800 */
[----:B------:R-:W-:Y:S01]  /*2800*/  FSEL R155, R170, -INF , !P0 ;  /* 0xff800000aa9b7808 */ /* 0x000fe20004000000 */
[----:B------:R-:W-:Y:S01]  /*2810*/  FFMA.FTZ R154, R154, UR18, -R21 ;  /* 0x000000129a9a7c23 */ /* 0x000fe20008010815 */
[----:B------:R-:W-:-:S02]  /*2820*/  ISETP.GE.AND P0, PT, R156, 0x21, PT ;  /* 0x000000219c00780c */ /* 0x000fc40003f06270 */
[----:B------:R-:W-:Y:S01]  /*2830*/  ISETP.GT.OR P1, PT, R216, 0x28, !P1 ;  /* 0x00000028d800780c */ /* 0x000fe20004f24670 */
[----:B------:R-:W-:Y:S01]  /*2840*/  FFMA.FTZ R166, R155, UR18, -R12 ;  /* 0x000000129ba67c23 */ /* 0x000fe2000801080c */
[----:B------:R-:W-:Y:S01]  /*2850*/  ISETP.GE.AND P4, PT, R156, 0x28, PT ;  /* 0x000000289c00780c */ /* 0x000fe20003f86270 */
[----:B------:R2:W-:Y:S01]  /*2860*/  MUFU.EX2 R163, R154 ;  /* 0x0000009a00a37308 */ /* 0x0005e20000000800 */
[----:B------:R-:W-:Y:S02]  /*2870*/  ISETP.GT.OR P0, PT, R218, 0x21, !P0 ;  /* 0x00000021da00780c */ /* 0x000fe40004704670 */
[----:B------:R-:W-:Y:S02]  /*2880*/  FSEL R21, R172, -INF , !P1 ;  /* 0xff800000ac157808 */ /* 0x000fe40004800000 */
[----:B------:R-:W-:Y:S02]  /*2890*/  ISETP.GT.OR P4, PT, R218, 0x28, !P4 ;  /* 0x00000028da00780c */ /* 0x000fe40006784670 */
[----:B------:R-:W-:Y:S01]  /*28a0*/  FSEL R12, R171, -INF , !P0 ;  /* 0xff800000ab0c7808 */ /* 0x000fe20004000000 */
[--C-:B------:R-:W-:Y:S01]  /*28b0*/  FFMA.FTZ R172, R21, UR18, -R6.reuse ;  /* 0x0000001215ac7c23 */ /* 0x100fe20008010806 */
[----:B------:R-:W-:Y:S01]  /*28c0*/  FSEL R155, R174, -INF , !P4 ;  /* 0xff800000ae9b7808 */ /* 0x000fe20006000000 */
[----:B------:R-:W-:Y:S01]  /*28d0*/  MUFU.EX2 R15, R15 ;  /* 0x0000000f000f7308 */ /* 0x000fe20000000800 */
[C---:B------:R-:W-:Y:S01]  /*28e0*/  ISETP.GE.AND P3, PT, R217.reuse, 0x29, PT ;  /* 0x00000029d900780c */ /* 0x040fe20003f66270 */
[----:B------:R-:W-:Y:S01]  /*28f0*/  FFMA.FTZ R167, R12, UR18, -R13 ;  /* 0x000000120ca77c23 */ /* 0x000fe2000801080d */
[----:B------:R-:W-:Y:S01]  /*2900*/  ISETP.GE.AND P2, PT, R217, 0x30, PT ;  /* 0x00000030d900780c */ /* 0x000fe20003f46270 */
[----:B------:R-:W-:Y:S01]  /*2910*/  FFMA.FTZ R158, R155, UR18, -R6 ;  /* 0x000000129b9e7c23 */ /* 0x000fe20008010806 */
[----:B------:R-:W-:-:S02]  /*2920*/  ISETP.GE.AND P4, PT, R156, 0x29, PT ;  /* 0x000000299c00780c */ /* 0x000fc40003f86270 */
[C---:B------:R-:W-:Y:S01]  /*2930*/  ISETP.GT.OR P3, PT, R216.reuse, 0x29, !P3 ;  /* 0x00000029d800780c */ /* 0x040fe20005f64670 */
[----:B------:R-:W-:Y:S01]  /*2940*/  MUFU.EX2 R162, R162 ;  /* 0x000000a200a27308 */ /* 0x000fe20000000800 */
[C---:B------:R-:W-:Y:S02]  /*2950*/  ISETP.GT.OR P2, PT, R216.reuse, 0x30, !P2 ;  /* 0x00000030d800780c */ /* 0x040fe40005744670 */
[----:B------:R-:W-:Y:S02]  /*2960*/  ISETP.GT.OR P5, PT, R216, 0x31, !P5 ;  /* 0x00000031d800780c */ /* 0x000fe40006fa4670 */
[----:B------:R-:W-:Y:S02]  /*2970*/  ISETP.GT.OR P4, PT, R218, 0x29, !P4 ;  /* 0x00000029da00780c */ /* 0x000fe40006784670 */
[----:B------:R-:W-:Y:S01]  /*2980*/  FSEL R6, R173, -INF , !P3 ;  /* 0xff800000ad067808 */ /* 0x000fe20005800000 */
[----:B------:R-:W-:Y:S01]  /*2990*/  MUFU.EX2 R16, R16 ;  /* 0x0000001000107308 */ /* 0x000fe20000000800 */
[----:B------:R-:W-:-:S02]  /*29a0*/  WARPGROUP.DEPBAR.LE gsb0, 0x0 ;  /* 0x00008000000079c5 */ /* 0x000fc40000010000 */
[----:B------:R-:W-:Y:S01]  /*29b0*/  WARPGROUP.ARRIVE ;  /* 0x00000000000079c5 */ /* 0x000fe20000000000 */
[----:B------:R-:W-:Y:S02]  /*29c0*/  FSEL R211, R176, -INF , !P2 ;  /* 0xff800000b0d37808 */ /* 0x000fe40005000000 */
[----:B------:R-:W-:Y:S01]  /*29d0*/  FSEL R208, R177, -INF , !P5 ;  /* 0xff800000b1d07808 */ /* 0x000fe20006800000 */
[--C-:B------:R-:W-:Y:S01]  /*29e0*/  FFMA.FTZ R177, R6, UR18, -R7.reuse ;  /* 0x0000001206b17c23 */ /* 0x100fe20008010807 */
[----:B------:R-:W-:Y:S01]  /*29f0*/  FSEL R170, R175, -INF , !P4 ;  /* 0xff800000afaa7808 */ /* 0x000fe20006000000 */
[----:B------:R-:W-:Y:S01]  /*2a00*/  HGMMA.64x64x16.F32.BF16 R120, R188, gdesc[UR12], R120, gsb0 ;  /* 0x00e0000cbc787df0 */ /* 0x000fe20008001878 */
[----:B------:R-:W-:Y:S01]  /*2a10*/  UMOV UR14, UR12 ;  /* 0x0000000c000e7c82 */ /* 0x000fe20008000000 */
[----:B------:R-:W-:Y:S01]  /*2a20*/  UMOV UR15, 0x80000020 ;  /* 0x80000020000f7882 */ /* 0x000fe20000000000 */
[----:B------:R-:W-:Y:S01]  /*2a30*/  UIADD3 UR12, UR10, 0x200, URZ ;  /* 0x000002000a0c7890 */ /* 0x000fe2000fffe03f */
[C---:B------:R-:W-:Y:S01]  /*2a40*/  ISETP.GE.AND P3, PT, R156.reuse, 0x30, PT ;  /* 0x000000309c00780c */ /* 0x040fe20003f66270 */
[----:B------:R-:W-:Y:S01]  /*2a50*/  UIADD3 UR10, UR10, 0x202, URZ ;  /* 0x000002020a0a7890 */ /* 0x000fe2000fffe03f */
[C---:B------:R-:W-:Y:S01]  /*2a60*/  ISETP.GE.AND P2, PT, R156.reuse, 0x31, PT ;  /* 0x000000319c00780c */ /* 0x040fe20003f46270 */
[----:B------:R1:W5:Y:S01]  /*2a70*/  MUFU.EX2 R173, R158 ;  /* 0x0000009e00ad7308 */ /* 0x0003620000000800 */
[----:B------:R-:W-:Y:S01]  /*2a80*/  ISETP.GE.AND P5, PT, R156, 0x38, PT ;  /* 0x000000389c00780c */ /* 0x000fe20003fa6270 */
[----:B------:R-:W-:Y:S01]  /*2a90*/  FFMA.FTZ R176, R170, UR18, -R7 ;  /* 0x00000012aab07c23 */ /* 0x000fe20008010807 */
[----:B------:R-:W-:Y:S01]  /*2aa0*/  ISETP.GE.AND P4, PT, R156, 0x39, PT ;  /* 0x000000399c00780c */ /* 0x000fe20003f86270 */
[----:B------:R-:W-:Y:S01]  /*2ab0*/  FFMA.FTZ R208, R208, UR18, -R9 ;  /* 0x00000012d0d07c23 */ /* 0x000fe20008010809 */
[----:B------:R-:W-:-:S02]  /*2ac0*/  ISETP.GE.AND P0, PT, R217, 0x39, PT ;  /* 0x00000039d900780c */ /* 0x000fc40003f06270 */
[----:B------:R-:W-:Y:S01]  /*2ad0*/  ISETP.GE.AND P1, PT, R217, 0x38, PT ;  /* 0x00000038d900780c */ /* 0x000fe20003f26270 */
[----:B------:R-:W5:Y:S01]  /*2ae0*/  MUFU.EX2 R176, R176 ;  /* 0x000000b000b07308 */ /* 0x000f620000000800 */
[----:B------:R-:W-:Y:S02]  /*2af0*/  ISETP.GT.OR P0, PT, R216, 0x39, !P0 ;  /* 0x00000039d800780c */ /* 0x000fe40004704670 */
[----:B------:R-:W-:Y:S02]  /*2b00*/  ISETP.GT.OR P3, PT, R218, 0x30, !P3 ;  /* 0x00000030da00780c */ /* 0x000fe40005f64670 */
[----:B------:R-:W-:Y:S02]  /*2b10*/  ISETP.GT.OR P1, PT, R216, 0x38, !P1 ;  /* 0x00000038d800780c */ /* 0x000fe40004f24670 */
[----:B------:R-:W-:Y:S01]  /*2b20*/  ISETP.GT.OR P2, PT, R218, 0x31, !P2 ;  /* 0x00000031da00780c */ /* 0x000fe20005744670 */
[----:B------:R-:W5:Y:S01]  /*2b30*/  MUFU.EX2 R161, R161 ;  /* 0x000000a100a17308 */ /* 0x000f620000000800 */
[----:B------:R-:W-:-:S02]  /*2b40*/  FSEL R210, R181, -INF , !P0 ;  /* 0xff800000b5d27808 */ /* 0x000fc40004000000 */
[----:B------:R-:W-:Y:S02]  /*2b50*/  ISETP.GT.OR P5, PT, R218, 0x38, !P5 ;  /* 0x00000038da00780c */ /* 0x000fe40006fa4670 */
[----:B------:R-:W-:Y:S01]  /*2b60*/  FSEL R181, R178, -INF , !P3 ;  /* 0xff800000b2b57808 */ /* 0x000fe20005800000 */
[--C-:B------:R-:W-:Y:S01]  /*2b70*/  FFMA.FTZ R178, R211, UR18, -R8.reuse ;  /* 0x00000012d3b27c23 */ /* 0x100fe20008010808 */
[----:B------:R-:W-:Y:S01]  /*2b80*/  ISETP.GT.OR P4, PT, R218, 0x39, !P4 ;  /* 0x00000039da00780c */ /* 0x000fe20006784670 */
[----:B------:R-:W5:Y:S01]  /*2b90*/  MUFU.EX2 R166, R166 ;  /* 0x000000a600a67308 */ /* 0x000f620000000800 */
[----:B------:R-:W-:Y:S01]  /*2ba0*/  FSEL R217, R180, -INF , !P1 ;  /* 0xff800000b4d97808 */ /* 0x000fe20004800000 */
[----:B------:R-:W-:Y:S01]  /*2bb0*/  FFMA.FTZ R8, R181, UR18, -R8 ;  /* 0x00000012b5087c23 */ /* 0x000fe20008010808 */
[----:B------:R-:W-:Y:S02]  /*2bc0*/  FSEL R180, R179, -INF , !P2 ;  /* 0xff800000b3b47808 */ /* 0x000fe40005000000 */
[----:B------:R-:W-:-:S02]  /*2bd0*/  FSEL R179, R182, -INF , !P5 ;  /* 0xff800000b6b37808 */ /* 0x000fc40006800000 */
[----:B------:R-:W-:Y:S01]  /*2be0*/  FSEL R182, R183, -INF , !P4 ;  /* 0xff800000b7b67808 */ /* 0x000fe20006000000 */
[----:B------:R-:W-:Y:S01]  /*2bf0*/  FFMA.FTZ R211, R180, UR18, -R9 ;  /* 0x00000012b4d37c23 */ /* 0x000fe20008010809 */
[--C-:B------:R-:W-:Y:S01]  /*2c00*/  FFMA.FTZ R180, R217, UR18, -R10.reuse ;  /* 0x00000012d9b47c23 */ /* 0x100fe2000801080a */
[----:B------:R-:W-:Y:S01]  /*2c10*/  FFMA.FTZ R179, R179, UR18, -R10 ;  /* 0x00000012b3b37c23 */ /* 0x000fe2000801080a */
[--C-:B------:R-:W-:Y:S01]  /*2c20*/  FFMA.FTZ R10, R210, UR18, -R11.reuse ;  /* 0x00000012d20a7c23 */ /* 0x100fe2000801080b */
[----:B------:R-:W-:Y:S01]  /*2c30*/  FFMA.FTZ R11, R182, UR18, -R11 ;  /* 0x00000012b60b7c23 */ /* 0x000fe2000801080b */
[----:B------:R-:W5:Y:S08]  /*2c40*/  MUFU.EX2 R167, R167 ;  /* 0x000000a700a77308 */ /* 0x000f700000000800 */
[----:B------:R-:W5:Y:S08]  /*2c50*/  MUFU.EX2 R172, R172 ;  /* 0x000000ac00ac7308 */ /* 0x000f700000000800 */
[----:B------:R-:W5:Y:S08]  /*2c60*/  MUFU.EX2 R177, R177 ;  /* 0x000000b100b17308 */ /* 0x000f700000000800 */
[----:B------:R-:W5:Y:S08]  /*2c70*/  MUFU.EX2 R178, R178 ;  /* 0x000000b200b27308 */ /* 0x000f700000000800 */
[----:B------:R-:W-:Y:S01]  /*2c80*/  MUFU.EX2 R8, R8 ;  /* 0x0000000800087308 */ /* 0x000fe20000000800 */
[----:B------:R-:W-:-:S02]  /*2c90*/  WARPGROUP.DEPBAR.LE gsb0, 0x0 ;  /* 0x00008000000079c5 */ /* 0x000fc40000010000 */
[----:B------:R-:W-:-:S05]  /*2ca0*/  WARPGROUP.ARRIVE ;  /* 0x00000000000079c5 */ /* 0x000fca0000000000 */
[----:B------:R-:W5:Y:S01]  /*2cb0*/  MUFU.EX2 R9, R208 ;  /* 0x000000d000097308 */ /* 0x000f620000000800 */
[----:B------:R-:W-:Y:S01]  /*2cc0*/  HGMMA.64x64x16.F32.BF16 R120, R200, gdesc[UR12], R120, gsb0 ;  /* 0x00e0000cc8787df0 */ /* 0x000fe20008001878 */
[----:B------:R-:W-:Y:S01]  /*2cd0*/  UMOV UR14, UR12 ;  /* 0x0000000c000e7c82 */ /* 0x000fe20008000000 */
[----:B------:R-:W-:Y:S01]  /*2ce0*/  UMOV UR15, 0x80000020 ;  /* 0x80000020000f7882 */ /* 0x000fe20000000000 */
[----:B------:R-:W-:-:S04]  /*2cf0*/  UIADD3 UR12, UR8, 0xc0, URZ ;  /* 0x000000c0080c7890 */ /* 0x000fc8000fffe03f */
[----:B------:R-:W-:Y:S03]  /*2d00*/  MUFU.EX2 R180, R180 ;  /* 0x000000b400b47308 */ /* 0x000fe60000000800 */
[----:B------:R-:W-:-:S05]  /*2d10*/  UMOV UR22, UR12 ;  /* 0x0000000c00167c82 */ /* 0x000fca0008000000 */
[----:B------:R-:W-:Y:S08]  /*2d20*/  MUFU.EX2 R179, R179 ;  /* 0x000000b300b37308 */ /* 0x000ff00000000800 */
[----:B------:R-:W-:Y:S01]  /*2d30*/  MUFU.EX2 R10, R10 ;  /* 0x0000000a000a7308 */ /* 0x000fe20000000800 */
[----:B------:R-:W-:Y:S02]  /*2d40*/  WARPGROUP.DEPBAR.LE gsb0, 0x0 ;  /* 0x00008000000079c5 */ /* 0x000fe40000010000 */
[----:B------:R-:W-:-:S06]  /*2d50*/  WARPGROUP.ARRIVE ;  /* 0x00000000000079c5 */ /* 0x000fcc0000000000 */
[----:B------:R-:W-:Y:S01]  /*2d60*/  HGMMA.64x64x16.F32.BF16 R120, R192, gdesc[UR12], R120, gsb0 ;  /* 0x00e0000cc0787df0 */ /* 0x000fe20008001878 */
[----:B------:R-:W-:Y:S02]  /*2d70*/  UMOV UR15, 0xc0000010 ;  /* 0xc0000010000f7882 */ /* 0x000fe40000000000 */
[----:B------:R-:W-:Y:S02]  /*2d80*/  WARPGROUP.DEPBAR.LE gsb0, 0x0 ;  /* 0x00008000000079c5 */ /* 0x000fe40000010000 */
[----:B------:R-:W-:-:S06]  /*2d90*/  WARPGROUP.ARRIVE ;  /* 0x00000000000079c5 */ /* 0x000fcc0000000000 */
[----:B------:R-:W-:Y:S01]  /*2da0*/  HGMMA.64x64x16.F32.BF16 R120, R204, gdesc[UR8], R120, gsb0 ;  /* 0x00e00008cc787df0 */ /* 0x000fe20008001878 */
[----:B------:R-:W-:Y:S01]  /*2db0*/  UMOV UR10, UR8 ;  /* 0x00000008000a7c82 */ /* 0x000fe20008000000 */
[----:B------:R-:W-:Y:S01]  /*2dc0*/  UMOV UR11, 0x80000020 ;  /* 0x80000020000b7882 */ /* 0x000fe20000000000 */
[----:B------:R-:W-:Y:S02]  /*2dd0*/  WARPGROUP.DEPBAR.LE gsb0, 0x0 ;  /* 0x00008000000079c5 */ /* 0x000fe40000010000 */
[----:B------:R-:W3:Y:S04]  /*2de0*/  LDS.64 R20, [R214+0x1e200] ;  /* 0x01e20000d6147984 */ /* 0x000ee80000000a00 */
[----:B------:R-:W4:Y:S04]  /*2df0*/  LDS.64 R12, [R214+0x1e220] ;  /* 0x01e22000d60c7984 */ /* 0x000f280000000a00 */
[----:B--2---:R-:W2:Y:S04]  /*2e00*/  LDS.64 R154, [R214+0x1e240] ;  /* 0x01e24000d69a7984 */ /* 0x004ea80000000a00 */
[----:B------:R-:W5:Y:S04]  /*2e10*/  LDS.64 R156, [R214+0x1e260] ;  /* 0x01e26000d69c7984 */ /* 0x000f680000000a00 */
[----:B-1----:R-:W1:Y:S04]  /*2e20*/  LDS.64 R158, [R214+0x1e280] ;  /* 0x01e28000d69e7984 */ /* 0x002e680000000a00 */
[----:B------:R-:W1:Y:S04]  /*2e30*/  LDS.64 R6, [R214+0x1e2a0] ;  /* 0x01e2a000d6067984 */ /* 0x000e680000000a00 */
[----:B------:R-:W1:Y:S04]  /*2e40*/  LDS.64 R170, [R214+0x1e2c0] ;  /* 0x01e2c000d6aa7984 */ /* 0x000e680000000a00 */
[----:B------:R-:W1:Y:S01]  /*2e50*/  LDS.64 R174, [R214+0x1e2e0] ;  /* 0x01e2e000d6ae7984 */ /* 0x000e620000000a00 */
[--C-:B---3--:R-:W-:Y:S01]  /*2e60*/  FADD.FTZ R181, R120, -R20.reuse ;  /* 0x8000001478b57221 */ /* 0x108fe20000010000 */
[----:B------:R-:W-:Y:S01]  /*2e70*/  FADD.FTZ R183, R122, -R20 ;  /* 0x800000147ab77221 */ /* 0x000fe20000010000 */
[--C-:B------:R-:W-:Y:S01]  /*2e80*/  FADD.FTZ R20, R121, -R21.reuse ;  /* 0x8000001579147221 */ /* 0x100fe20000010000 */
[----:B------:R-:W-:Y:S01]  /*2e90*/  FADD.FTZ R120, R123, -R21 ;  /* 0x800000157b787221 */ /* 0x000fe20000010000 */
[--C-:B----4-:R-:W-:Y:S01]  /*2ea0*/  FADD.FTZ R21, R124, -R12.reuse ;  /* 0x8000000c7c157221 */ /* 0x110fe20000010000 */
[----:B------:R-:W-:Y:S01]  /*2eb0*/  FADD.FTZ R123, R126, -R12 ;  /* 0x8000000c7e7b7221 */ /* 0x000fe20000010000 */
[--C-:B------:R-:W-:Y:S01]  /*2ec0*/  FADD.FTZ R12, R125, -R13.reuse ;  /* 0x8000000d7d0c7221 */ /* 0x100fe20000010000 */
[----:B------:R-:W-:Y:S01]  /*2ed0*/  FADD.FTZ R124, R127, -R13 ;  /* 0x8000000d7f7c7221 */ /* 0x000fe20000010000 */
[----:B------:R-:W-:Y:S01]  /*2ee0*/  FMUL.FTZ R21, R212, R21 ;  /* 0x00000015d4157220 */ /* 0x000fe20000410000 */
[--C-:B--2---:R-:W-:Y:S01]  /*2ef0*/  FADD.FTZ R121, R128, -R154.reuse ;  /* 0x8000009a80797221 */ /* 0x104fe20000010000 */
[----:B------:R-:W-:Y:S01]  /*2f00*/  FMUL.FTZ R12, R215, R12 ;  /* 0x0000000cd70c7220 */ /* 0x000fe20000410000 */
[----:B------:R-:W-:Y:S01]  /*2f10*/  FADD.FTZ R126, R131, -R155 ;  /* 0x8000009b837e7221 */ /* 0x000fe20000010000 */
[--C-:B-----5:R-:W-:Y:S01]  /*2f20*/  FADD.FTZ R128, R133, -R157.reuse ;  /* 0x8000009d85807221 */ /* 0x120fe20000010000 */
[----:B------:R-:W-:Y:S01]  /*2f30*/  FADD.FTZ R125, R130, -R154 ;  /* 0x8000009a827d7221 */ /* 0x000fe20000010000 */
[----:B------:R-:W2:Y:S01]  /*2f40*/  MUFU.EX2 R13, R211 ;  /* 0x000000d3000d7308 */ /* 0x000ea20000000800 */
[----:B------:R-:W-:Y:S01]  /*2f50*/  FADD.FTZ R130, R135, -R157 ;  /* 0x8000009d87827221 */ /* 0x000fe20000010000 */
[--C-:B-1----:R-:W-:Y:S01]  /*2f60*/  FADD.FTZ R133, R136, -R158.reuse ;  /* 0x8000009e88857221 */ /* 0x102fe20000010000 */
[----:B------:R-:W-:Y:S01]  /*2f70*/  FADD.FTZ R131, R138, -R158 ;  /* 0x8000009e8a837221 */ /* 0x000fe20000010000 */
[----:B------:R-:W-:Y:S01]  /*2f80*/  F2FP.BF16.F32.PACK_AB R158, R12, R21 ;  /* 0x000000150c9e723e */ /* 0x000fe200000010ff */
        /* <DEDUP_REMOVED lines=8> */
[----:B------:R-:W-:Y:S01]  /*3010*/  FADD.FTZ R122, R129, -R155 ;  /* 0x8000009b817a7221 */ /* 0x000fe20000010000 */
[--C-:B------:R-:W-:Y:S01]  /*3020*/  FADD.FTZ R127, R132, -R156.reuse ;  /* 0x8000009c847f7221 */ /* 0x100fe20000010000 */
[----:B------:R-:W-:Y:S01]  /*3030*/  FADD.FTZ R129, R134, -R156 ;  /* 0x8000009c86817221 */ /* 0x000fe20000010000 */
[----:B------:R-:W-:Y:S01]  /*3040*/  FADD.FTZ R132, R139, -R159 ;  /* 0x8000009f8b847221 */ /* 0x000fe20000010000 */
[----:B------:R-:W-:Y:S01]  /*3050*/  F2FP.BF16.F32.PACK_AB R157, R20, R157 ;  /* 0x0000009d149d723e */ /* 0x000fe200000010ff */
[----:B------:R-:W-:Y:S01]  /*3060*/  FADD.FTZ R134, R141, -R7 ;  /* 0x800000078d867221 */ /* 0x000fe20000010000 */
[----:B------:R-:W-:Y:S01]  /*3070*/  FMUL.FTZ R6, R173, R6 ;  /* 0x00000006ad067220 */ /* 0x000fe20000410000 */
[----:B------:R-:W-:Y:S01]  /*3080*/  FMUL.FTZ R143, R176, R143 ;  /* 0x0000008fb08f7220 */ /* 0x000fe20000410000 */
[----:B------:R-:W-:-:S02]  /*3090*/  IMAD.U32 R20, RZ, RZ, UR5 ;  /* 0x00000005ff147e24 */ /* 0x000fc4000f8e00ff */
[----:B------:R-:W-:Y:S01]  /*30a0*/  FADD.FTZ R136, R137, -R159 ;  /* 0x8000009f89887221 */ /* 0x000fe20000010000 */
[----:B------:R-:W-:Y:S01]  /*30b0*/  FADD.FTZ R139, R148, -R174 ;  /* 0x800000ae948b7221 */ /* 0x000fe20000010000 */
[----:B------:R-:W-:Y:S01]  /*30c0*/  FADD.FTZ R141, R149, -R175 ;  /* 0x800000af958d7221 */ /* 0x000fe20000010000 */
[--C-:B------:R-:W-:Y:S01]  /*30d0*/  FADD.FTZ R137, R144, -R170.reuse ;  /* 0x800000aa90897221 */ /* 0x100fe20000010000 */
[----:B------:R-:W-:Y:S01]  /*30e0*/  FADD.FTZ R7, R146, -R170 ;  /* 0x800000aa92077221 */ /* 0x000fe20000010000 */
        /* <DEDUP_REMOVED lines=14> */
[----:B-1----:R-:W-:-:S02]  /*31d0*/  IMAD R11, R20, 0x2000, R5 ;  /* 0x00002000140b7824 */ /* 0x002fc400078e0205 */
        /* <DEDUP_REMOVED lines=10> */
[----:B--2---:R-:W-:Y:S01]  /*3280*/  FMUL.FTZ R138, R13, R138 ;  /* 0x0000008a0d8a7220 */ /* 0x004fe20000410000 */
[----:B------:R-:W-:Y:S01]  /*3290*/  FMUL.FTZ R139, R180, R139 ;  /* 0x0000008bb48b7220 */ /* 0x000fe20000410000 */
[----:B------:R-:W-:Y:S01]  /*32a0*/  FMUL.FTZ R146, R10, R141 ;  /* 0x0000008d0a927220 */ /* 0x000fe20000410000 */
        /* <DEDUP_REMOVED lines=11> */
[----:B------:R-:W-:-:S02]  /*3360*/  F2FP.BF16.F32.PACK_AB R148, R136, R133 ;  /* 0x000000858894723e */ /* 0x000fc400000010ff */
[----:B------:R-:W-:Y:S01]  /*3370*/  F2FP.BF16.F32.PACK_AB R149, R132, R131 ;  /* 0x000000838495723e */ /* 0x000fe200000010ff */
[----:B------:R1:W-:Y:S01]  /*3380*/  STSM.16.MT88.4 [R11+0x1f000], R152 ;  /* 0x01f000980b007844 */ /* 0x0003e20000004200 */
[----:B------:R-:W-:Y:S02]  /*3390*/  F2FP.BF16.F32.PACK_AB R150, R134, R135 ;  /* 0x000000878696723e */ /* 0x000fe400000010ff */
        /* <DEDUP_REMOVED lines=22> */
[----:B------:R-:W-:Y:S01]  /*3500*/  UIADD3 UR10, UR8, 0x80, URZ ;  /* 0x00000080080a7890 */ /* 0x000fe2000fffe03f */
[----:B------:R-:W-:Y:S01]  /*3510*/  UMOV UR11, 0x80000020 ;  /* 0x80000020000b7882 */ /* 0x000fe20000000000 */
[----:B------:R-:W-:-:S03]  /*3520*/  ULEA UR8, UR5, UR9, 0xa ;  /* 0x0000000905087291 */ /* 0x000fc6000f8e503f */
[----:B------:R-:W-:Y:S02]  /*3530*/  UMOV UR9, 0x40000040 ;  /* 0x4000004000097882 */ /* 0x000fe40000000000 */
[----:B------:R-:W-:Y:S02]  /*3540*/  UMOV UR13, UR9 ;  /* 0x00000009000d7c82 */ /* 0x000fe40008000000 */
[----:B------:R-:W-:Y:S01]  /*3550*/  UMOV UR12, UR8 ;  /* 0x00000008000c7c82 */ /* 0x000fe20008000000 */
[----:B------:R-:W-:Y:S02]  /*3560*/  WARPGROUP.DEPBAR.LE gsb0, 0x0 ;  /* 0x00008000000079c5 */ /* 0x000fe40000010000 */
[----:B------:R-:W-:Y:S02]  /*3570*/  F2FP.BF16.F32.PACK_AB R120, R161, R16 ;  /* 0x00000010a178723e */ /* 0x000fe400000010ff */
[----:B------:R-:W-:Y:S02]  /*3580*/  F2FP.BF16.F32.PACK_AB R121, R167, R166 ;  /* 0x000000a6a779723e */ /* 0x000fe400000010ff */
[----:B------:R-:W-:-:S02]  /*3590*/  F2FP.BF16.F32.PACK_AB R122, R177, R172 ;  /* 0x000000acb17a723e */ /* 0x000fc400000010ff */
[----:B------:R-:W-:Y:S02]  /*35a0*/  F2FP.BF16.F32.PACK_AB R123, R176, R173 ;  /* 0x000000adb07b723e */ /* 0x000fe400000010ff */
[----:B------:R-:W-:Y:S02]  /*35b0*/  F2FP.BF16.F32.PACK_AB R176, R9, R178 ;  /* 0x000000b209b0723e */ /* 0x000fe400000010ff */
[----:B------:R-:W-:Y:S01]  /*35c0*/  WARPGROUP.ARRIVE ;  /* 0x00000000000079c5 */ /* 0x000fe20000000000 */
[----:B------:R-:W-:Y:S02]  /*35d0*/  F2FP.BF16.F32.PACK_AB R177, R13, R8 ;  /* 0x000000080db1723e */ /* 0x000fe400000010ff */
[----:B------:R-:W-:-:S03]  /*35e0*/  F2FP.BF16.F32.PACK_AB R178, R10, R180 ;  /* 0x000000b40ab2723e */ /* 0x000fc600000010ff */
[----:B------:R-:W-:Y:S01]  /*35f0*/  HGMMA.64x96x16.F32.BF16 R72, R120, gdesc[UR8].tnspB, R72, gsb0 ;  /* 0x4160000878487df0 */ /* 0x000fe20008001848 */
[----:B------:R-:W-:Y:S01]  /*3600*/  R2UR UR10, R6 ;  /* 0x00000000060a72ca */ /* 0x000fe200000e0000 */
[----:B------:R-:W-:-:S12]  /*3610*/  UMOV UR11, 0xc0000010 ;  /* 0xc0000010000b7882 */ /* 0x000fd80000000000 */
[----:B------:R-:W-:-:S04]  /*3620*/  USHF.R.U32.HI UR10, URZ, 0x4, UR10 ;  /* 0x000000043f0a7899 */ /* 0x000fc8000801160a */
[----:B------:R-:W-:-:S04]  /*3630*/  ULOP3.LUT UR10, UR10, 0x3fff, URZ, 0xc0, !UPT ;  /* 0x00003fff0a0a7892 */ /* 0x000fc8000f8ec03f */
[----:B------:R-:W-:Y:S02]  /*3640*/  UIADD3 UR14, UR10, 0x200, URZ ;  /* 0x000002000a0e7890 */ /* 0x000fe4000fffe03f */
[----:B------:R-:W-:Y:S01]  /*3650*/  UIADD3 UR19, UR10, 0x400, URZ ;  /* 0x000004000a137890 */ /* 0x000fe2000fffe03f */
[----:B------:R-:W-:Y:S02]  /*3660*/  WARPGROUP.DEPBAR.LE gsb0, 0x0 ;  /* 0x00008000000079c5 */ /* 0x000fe40000010000 */
[----:B------:R-:W-:-:S06]  /*3670*/  WARPGROUP.ARRIVE ;  /* 0x00000000000079c5 */ /* 0x000fcc0000000000 */
[----:B------:R-:W-:Y:S03]  /*3680*/  HGMMA.64x96x16.F32.BF16 R72, R176, gdesc[UR20].tnspB, R72, gsb0 ;  /* 0x41600014b0487df0 */ /* 0x000fe60008001848 */
        /* <DEDUP_REMOVED lines=10> */
[----:B------:R-:W-:Y:S02]  /*3730*/  UIADD3 UR11, UR10, 0x420, URZ ;  /* 0x000004200a0b7890 */ /* 0x000fe4000fffe03f */
[----:B------:R-:W-:Y:S02]  /*3740*/  WARPGROUP.DEPBAR.LE gsb0, 0x0 ;  /* 0x00008000000079c5 */ /* 0x000fe40000010000 */
[----:B------:R-:W-:-:S06]  /*3750*/  WARPGROUP.ARRIVE ;  /* 0x00000000000079c5 */ /* 0x000fcc0000000000 */
[----:B------:R-:W-:Y:S01]  /*3760*/  HGMMA.64x16x16.F32.BF16 R128, gdesc[UR12].tnspB, RZ, !UPT, gsb0 ;  /* 0x402000000c8079f0 */ /* 0x000fe2000c0018ff */
[----:B------:R-:W-:Y:S01]  /*3770*/  UMOV UR12, UR8 ;  /* 0x00000008000c7c82 */ /* 0x000fe20008000000 */
[----:B------:R-:W-:Y:S01]  /*3780*/  UMOV UR13, UR9 ;  /* 0x00000009000d7c82 */ /* 0x000fe20008000000 */
        /* <DEDUP_REMOVED lines=141> */
.L_x_4298:
        /* <DEDUP_REMOVED lines=44> */
.L_x_4299:
        /* <DEDUP_REMOVED lines=62> */
.L_x_4281:
        /* <DEDUP_REMOVED lines=23> */
.L_x_4302:
        /* <DEDUP_REMOVED lines=20> */
.L_x_4303:
        /* <DEDUP_REMOVED lines=18> */
.L_x_4304:
        /* <DEDUP_REMOVED lines=18> */
.L_x_4305:
        /* <DEDUP_REMOVED lines=29> */
[----:B-1----:R-:W-:Y:S01]  /*4dc0*/  LEA.HI R4, R5, R5, RZ, 0x1 ;  /* 0x0000000505047211 */ /* 0x002fe200078f08ff */
        /* <DEDUP_REMOVED lines=119> */
.L_x_4307:
[----:B------:R-:W-:Y:S05]  /*5540*/  BSYNC B0 ;  /* 0x0000000000007941 */ /* 0x000fea0003800000 */
.L_x_4306:
[----:B------:R-:W-:-:S04]  /*5550*/  DEPBAR.LE SB0, 0x0 ;  /* 0x000080000000791a */ /* 0x000fc80000000000 */
[----:B------:R-:W-:Y:S05]  /*5560*/  EXIT ;  /* 0x000000000000794d */ /* 0x000fea0003800000 */
.L_x_4301:
        /* <DEDUP_REMOVED lines=62> */
.L_x_4309:
[----:B------:R-:W-:Y:S05]  /*5950*/  BSYNC B0 ;  /* 0x0000000000007941 */ /* 0x000fea0003800000 */
.L_x_4308:
        /* <DEDUP_REMOVED lines=20> */
.L_x_4311:
[----:B------:R-:W-:Y:S05]  /*5aa0*/  BSYNC B0 ;  /* 0x0000000000007941 */ /* 0x000fea0003800000 */
.L_x_4310:
        /* <DEDUP_REMOVED lines=18> */
.L_x_4313:
[----:B------:R-:W-:Y:S05]  /*5bd0*/  BSYNC B0 ;  /* 0x0000000000007941 */ /* 0x000fea0003800000 */
.L_x_4312:
        /* <DEDUP_REMOVED lines=22> */
.L_x_4315:
[----:B------:R-:W-:Y:S05]  /*5d40*/  BSYNC B0 ;  /* 0x0000000000007941 */ /* 0x000fea0003800000 */
.L_x_4314:
[----:B------:R-:W-:Y:S05]  /*5d50*/  EXIT ;  /* 0x000000000000794d */ /* 0x000fea0003800000 */
.L_x_4278:
        /* <DEDUP_REMOVED lines=41> */
.L_x_4319:
        /* <DEDUP_REMOVED lines=39> */
.L_x_4322:
[----:B------:R-:W-:Y:S05]  /*6260*/  BSYNC B1 ;  /* 0x0000000000017941 */ /* 0x000fea0003800000 */
.L_x_4321:
        /* <DEDUP_REMOVED lines=19> */
.L_x_4324:
[----:B------:R-:W-:Y:S05]  /*63a0*/  BSYNC B1 ;  /* 0x0000000000017941 */ /* 0x000fea0003800000 */
.L_x_4323:
[----:B------:R-:W-:Y:S06]  /*63b0*/  BAR.ARV 0xa, 0xa0 ;  /* 0x0282800000007b1d */ /* 0x000fec0000002000 */
[----:B------:R-:W-:Y:S04]  /*63c0*/  BSSY B1, `(.L_x_4325) ;  /* 0x0000003000017945 */ /* 0x000fe80003800000 */
[----:B------:R-:W-:Y:S05]  /*63d0*/  @!P0 BRA `(.L_x_4326) ;  /* 0x0000000000048947 */ /* 0x000fea0003800000 */
[----:B------:R-:W-:-:S04]  /*63e0*/  DEPBAR.LE SB0, 0x0 ;  /* 0x000080000000791a */ /* 0x000fc80000000000 */
.L_x_4326:
[----:B------:R-:W-:Y:S05]  /*63f0*/  BSYNC B1 ;  /* 0x0000000000017941 */ /* 0x000fea0003800000 */
.L_x_4325:
[----:B------:R-:W-:Y:S06]  /*6400*/  BAR.ARV 0xb, 0xa0 ;  /* 0x02c2800000007b1d */ /* 0x000fec0000002000 */
[----:B------:R-:W-:Y:S01]  /*6410*/  UIADD3 UR12, UR5, 0x1, URZ ;  /* 0x00000001050c7890 */ /* 0x000fe2000fffe03f */
[----:B------:R-:W-:Y:S11]  /*6420*/  BRA `(.L_x_4327) ;  /* 0x0000000000047947 */ /* 0x000ff60003800000 */
.L_x_4320:
[----:B------:R-:W-:-:S05]  /*6430*/  UMOV UR12, UR5 ;  /* 0x00000005000c7c82 */ /* 0x000fca0008000000 */
.L_x_4327:
        /* <DEDUP_REMOVED lines=17> */
.L_x_4340:
        /* <DEDUP_REMOVED lines=20> */
.L_x_4329:
[----:B------:R-:W-:Y:S05]  /*6690*/  BSYNC B1 ;  /* 0x0000000000017941 */ /* 0x000fea0003800000 */
.L_x_4328:
        /* <DEDUP_REMOVED lines=13> */
.L_x_4331:
[----:B------:R-:W-:Y:S05]  /*6770*/  BSYNC B1 ;  /* 0x0000000000017941 */ /* 0x000fea0003800000 */
.L_x_4330:
[----:B------:R-:W-:Y:S06]  /*6780*/  BAR.ARV 0xa, 0xa0 ;  /* 0x0282800000007b1d */ /* 0x000fec0000002000 */
[----:B------:R-:W-:Y:S04]  /*6790*/  BSSY B1, `(.L_x_4332) ;  /* 0x0000003000017945 */ /* 0x000fe80003800000 */
[----:B------:R-:W-:Y:S05]  /*67a0*/  @!P0 BRA `(.L_x_4333) ;  /* 0x0000000000048947 */ /* 0x000fea0003800000 */
[----:B------:R-:W-:-:S04]  /*67b0*/  DEPBAR.LE SB0, 0x0 ;  /* 0x000080000000791a */ /* 0x000fc80000000000 */
.L_x_4333:
[----:B------:R-:W-:Y:S05]  /*67c0*/  BSYNC B1 ;  /* 0x0000000000017941 */ /* 0x000fea0003800000 */
.L_x_4332:
        /* <DEDUP_REMOVED lines=13> */
.L_x_4335:
[----:B------:R-:W-:Y:S05]  /*68a0*/  BSYNC B1 ;  /* 0x0000000000017941 */ /* 0x000fea0003800000 */
.L_x_4334:
        /* <DEDUP_REMOVED lines=13> */
.L_x_4337:
[----:B------:R-:W-:Y:S05]  /*6980*/  BSYNC B1 ;  /* 0x0000000000017941 */ /* 0x000fea0003800000 */
.L_x_4336:
[----:B------:R-:W-:Y:S01]  /*6990*/  UIADD3 UR12, UR12, 0x2, URZ ;  /* 0x000000020c0c7890 */ /* 0x000fe2000fffe03f */
[----:B------:R-:W-:Y:S06]  /*69a0*/  BAR.ARV 0xa, 0xa0 ;  /* 0x0282800000007b1d */ /* 0x000fec0000002000 */
[----:B------:R-:W-:Y:S01]  /*69b0*/  UISETP.GE.AND UP0, UPT, UR12, UR8, UPT ;  /* 0x000000080c00728c */ /* 0x000fe2000bf06270 */
[----:B------:R-:W-:Y:S04]  /*69c0*/  BSSY B1, `(.L_x_4338) ;  /* 0x0000003000017945 */ /* 0x000fe80003800000 */
[----:B------:R-:W-:Y:S06]  /*69d0*/  @!P0 BRA `(.L_x_4339) ;  /* 0x0000000000048947 */ /* 0x000fec0003800000 */
[----:B------:R-:W-:-:S04]  /*69e0*/  DEPBAR.LE SB0, 0x0 ;  /* 0x000080000000791a */ /* 0x000fc80000000000 */
.L_x_4339:
[----:B------:R-:W-:Y:S05]  /*69f0*/  BSYNC B1 ;  /* 0x0000000000017941 */ /* 0x000fea0003800000 */
.L_x_4338:
[----:B------:R-:W-:Y:S06]  /*6a00*/  BAR.ARV 0xb, 0xa0 ;  /* 0x02c2800000007b1d */ /* 0x000fec0000002000 */
[----:B------:R-:W-:Y:S01]  /*6a10*/  PLOP3.LUT P1, PT, PT, PT, UP0, 0x80, 0x0 ;  /* 0x000000000000781c */ /* 0x000fe20003f2f008 */
[----:B------:R-:W-:Y:S02]  /*6a20*/  UIADD3 UR20, UR20, 0x3000, URZ ;  /* 0x0000300014147890 */ /* 0x000fe4000fffe03f */
[----:B------:R-:W-:-:S10]  /*6a30*/  UIADD3 UR4, UR4, 0x3000, URZ ;  /* 0x0000300004047890 */ /* 0x000fd4000fffe03f */
[----:B------:R-:W-:Y:S05]  /*6a40*/  @!P1 BRA `(.L_x_4340) ;  /* 0xfffffff800c09947 */ /* 0x000fea000383ffff */
[----:B------:R-:W-:Y:S05]  /*6a50*/  BRA `(.L_x_4318) ;  /* 0x0000002400947947 */ /* 0x000fea0003800000 */
.L_x_4317:
        /* <DEDUP_REMOVED lines=33> */
.L_x_4342:
        /* <DEDUP_REMOVED lines=43> */
.L_x_4372:
        /* <DEDUP_REMOVED lines=15> */
.L_x_4345:
        /* <DEDUP_REMOVED lines=128> */
.L_x_4356:
[----:B--234-:R-:W-:-:S04]  /*7810*/  SHF.L.U32 R21, R11, 0x1f, RZ ;  /* 0x0000001f0b157819 */ /* 0x01cfc800000006ff */
[----:B------:R-:W1:Y:S02]  /*7820*/  SYNCS.PHASECHK.TRANS64.TRYWAIT P1, [R16+URZ+0x26840], R21 ;  /* 0x02684015100075a7 */ /* 0x000e64000802017f */
[----:B-1----:R-:W-:Y:S05]  /*7830*/  @!P1 BRA `(.L_x_4348) ;  /* 0x00000018009c9947 */ /* 0x002fea0003800000 */
.L_x_4373:
[----:B------:R-:W-:Y:S05]  /*7840*/  @P0 BRA `(.L_x_4349) ;  /* 0x0000000000140947 */ /* 0x000fea0003800000 */
[----:B------:R-:W-:Y:S01]  /*7850*/  ISETP.NE.AND P1, PT, R6, RZ, PT ;  /* 0x000000ff0600720c */ /* 0x000fe20003f25270 */
[----:B------:R-:W-:-:S04]  /*7860*/  IMAD.MOV.U32 R3, RZ, RZ, 0x3100 ;  /* 0x00003100ff037424 */ /* 0x000fc800078e00ff */
[----:B------:R3:W-:Y:S08]  /*7870*/  SYNCS.ARRIVE.TRANS64 RZ, [R16+URZ+0x26830], R3 ;  /* 0x0268300310ff79a7 */ /* 0x0007f0000800003f */
[----:B------:R-:W-:Y:S05]  /*7880*/  @!P1 BRA `(.L_x_4349) ;  /* 0x0000000000049947 */ /* 0x000fea0003800000 */
[----:B------:R-:W-:Y:S01]  /*7890*/  BPT.TRAP 0x1 ;  /* 0x000000040000795c */ /* 0x000fe20000300000 */
.L_x_4349:
        /* <DEDUP_REMOVED lines=43> */
.L_x_4374:
[----:B------:R-:W-:Y:S05]  /*7b50*/  @P0 BRA `(.L_x_4351) ;  /* 0x0000000000140947 */ /* 0x000fea0003800000 */
[----:B------:R-:W-:Y:S01]  /*7b60*/  ISETP.NE.AND P1, PT, R6, RZ, PT ;  /* 0x000000ff0600720c */ /* 0x000fe20003f25270 */
[----:B------:R-:W-:-:S04]  /*7b70*/  IMAD.MOV.U32 R2, RZ, RZ, 0x3100 ;  /* 0x00003100ff027424 */ /* 0x000fc800078e00ff */
[----:B------:R3:W-:Y:S08]  /*7b80*/  SYNCS.ARRIVE.TRANS64 RZ, [R16+URZ+0x26818], R2 ;  /* 0x0268180210ff79a7 */ /* 0x0007f0000800003f */
[----:B------:R-:W-:Y:S05]  /*7b90*/  @!P1 BRA `(.L_x_4351) ;  /* 0x0000000000049947 */ /* 0x000fea0003800000 */
[----:B------:R-:W-:Y:S01]  /*7ba0*/  BPT.TRAP 0x1 ;  /* 0x000000040000795c */ /* 0x000fe20000300000 */
.L_x_4351:
        /* <DEDUP_REMOVED lines=43> */
.L_x_4375:
[----:B------:R-:W-:Y:S05]  /*7e60*/  @P0 BRA `(.L_x_4353) ;  /* 0x0000000000140947 */ /* 0x000fea0003800000 */
[----:B------:R-:W-:Y:S01]  /*7e70*/  ISETP.NE.AND P1, PT, R6, RZ, PT ;  /* 0x000000ff0600720c */ /* 0x000fe20003f25270 */
[----:B-123--:R-:W-:-:S04]  /*7e80*/  IMAD.MOV.U32 R21, RZ, RZ, 0x3100 ;  /* 0x00003100ff157424 */ /* 0x00efc800078e00ff */
[----:B------:R4:W-:Y:S08]  /*7e90*/  SYNCS.ARRIVE.TRANS64 RZ, [R16+URZ+0x26838], R21 ;  /* 0x0268381510ff79a7 */ /* 0x0009f0000800003f */
[----:B------:R-:W-:Y:S05]  /*7ea0*/  @!P1 BRA `(.L_x_4353) ;  /* 0x0000000000049947 */ /* 0x000fea0003800000 */
[----:B------:R-:W-:Y:S01]  /*7eb0*/  BPT.TRAP 0x1 ;  /* 0x000000040000795c */ /* 0x000fe20000300000 */
.L_x_4353:
        /* <DEDUP_REMOVED lines=38> */
.L_x_4377:
[----:B------:R-:W-:Y:S05]  /*8120*/  @P0 BRA `(.L_x_4355) ;  /* 0x0000000000140947 */ /* 0x000fea0003800000 */
[----:B------:R-:W-:Y:S01]  /*8130*/  ISETP.NE.AND P1, PT, R6, RZ, PT ;  /* 0x000000ff0600720c */ /* 0x000fe20003f25270 */
[----:B------:R-:W-:-:S04]  /*8140*/  IMAD.MOV.U32 R5, RZ, RZ, 0x3100 ;  /* 0x00003100ff057424 */ /* 0x000fc800078e00ff */
[----:B------:R1:W-:Y:S08]  /*8150*/  SYNCS.ARRIVE.TRANS64 RZ, [R16+URZ+0x26810], R5 ;  /* 0x0268100510ff79a7 */ /* 0x0003f0000800003f */
[----:B------:R-:W-:Y:S05]  /*8160*/  @!P1 BRA `(.L_x_4355) ;  /* 0x0000000000049947 */ /* 0x000fea0003800000 */
[----:B------:R-:W-:Y:S01]  /*8170*/  BPT.TRAP 0x1 ;  /* 0x000000040000795c */ /* 0x000fe20000300000 */
.L_x_4355:
        /* <DEDUP_REMOVED lines=44> */
.L_x_4347:
[----:B------:R-:W3:Y:S02]  /*8440*/  LDL.LU R4, [R1+0x4] ;  /* 0x0000040001047983 */ /* 0x000ee40000300800 */
[----:B---3--:R-:W-:Y:S02]  /*8450*/  ISETP.NE.AND P1, PT, R4, RZ, PT ;  /* 0x000000ff0400720c */ /* 0x008fe40003f25270 */
[----:B------:R1:W5:Y:S11]  /*8460*/  LDL R4, [R1] ;  /* 0x0000000001047983 */ /* 0x0003760000100800 */
[----:B-1----:R-:W-:Y:S05]  /*8470*/  @!P1 BRA `(.L_x_4346) ;  /* 0x0000000400809947 */ /* 0x002fea0003800000 */
[----:B------:R-:W-:-:S04]  /*8480*/  SHF.L.U32 R13, R11, 0x1f, RZ ;  /* 0x0000001f0b0d7819 */ /* 0x000fc800000006ff */
[----:B------:R-:W1:Y:S02]  /*8490*/  SYNCS.PHASECHK.TRANS64.TRYWAIT P1, [R16+URZ+0x26840], R13 ;  /* 0x0268400d100075a7 */ /* 0x000e64000802017f */
[----:B-1----:R-:W-:Y:S05]  /*84a0*/  @!P1 BRA `(.L_x_4357) ;  /* 0x0000000c00d49947 */ /* 0x002fea0003800000 */
.L_x_4378:
[----:B------:R-:W-:Y:S05]  /*84b0*/  @P0 BRA `(.L_x_4358) ;  /* 0x0000000000140947 */ /* 0x000fea0003800000 */
[----:B------:R-:W-:Y:S01]  /*84c0*/  ISETP.NE.AND P1, PT, R6, RZ, PT ;  /* 0x000000ff0600720c */ /* 0x000fe20003f25270 */
[----:B--2---:R-:W-:-:S04]  /*84d0*/  IMAD.MOV.U32 R5, RZ, RZ, 0x3100 ;  /* 0x00003100ff057424 */ /* 0x004fc800078e00ff */
[----:B------:R3:W-:Y:S08]  /*84e0*/  SYNCS.ARRIVE.TRANS64 RZ, [R16+URZ+0x26830], R5 ;  /* 0x0268300510ff79a7 */ /* 0x0007f0000800003f */
[----:B------:R-:W-:Y:S05]  /*84f0*/  @!P1 BRA `(.L_x_4358) ;  /* 0x0000000000049947 */ /* 0x000fea0003800000 */
[----:B------:R-:W-:Y:S01]  /*8500*/  BPT.TRAP 0x1 ;  /* 0x000000040000795c */ /* 0x000fe20000300000 */
.L_x_4358:
        /* <DEDUP_REMOVED lines=40> */
.L_x_4379:
[----:B------:R-:W-:Y:S05]  /*8790*/  @P0 BRA `(.L_x_4360) ;  /* 0x0000000000140947 */ /* 0x000fea0003800000 */
[----:B------:R-:W-:Y:S01]  /*87a0*/  ISETP.NE.AND P0, PT, R6, RZ, PT ;  /* 0x000000ff0600720c */ /* 0x000fe20003f05270 */
[----:B------:R-:W-:-:S04]  /*87b0*/  IMAD.MOV.U32 R5, RZ, RZ, 0x3100 ;  /* 0x00003100ff057424 */ /* 0x000fc800078e00ff */
[----:B------:R3:W-:Y:S08]  /*87c0*/  SYNCS.ARRIVE.TRANS64 RZ, [R16+URZ+0x26818], R5 ;  /* 0x0268180510ff79a7 */ /* 0x0007f0000800003f */
[----:B------:R-:W-:Y:S05]  /*87d0*/  @!P0 BRA `(.L_x_4360) ;  /* 0x0000000000048947 */ /* 0x000fea0003800000 */
[----:B------:R-:W-:Y:S01]  /*87e0*/  BPT.TRAP 0x1 ;  /* 0x000000040000795c */ /* 0x000fe20000300000 */
.L_x_4360:
        /* <DEDUP_REMOVED lines=41> */
.L_x_4346:
[----:B------:R-:W3:Y:S01]  /*8a80*/  S2R R0, SR_TID.X ;  /* 0x0000000000007919 */ /* 0x000ee20000002100 */
[----:B------:R-:W-:Y:S01]  /*8a90*/  IMAD R3, R19, 0x8, R16 ;  /* 0x0000000813037824 */ /* 0x000fe200078e0210 */
[----:B---3--:R-:W-:Y:S02]  /*8aa0*/  LOP3.LUT R2, R0, 0x7f, RZ, 0xc0, !PT ;  /* 0x0000007f00027812 */ /* 0x008fe400078ec0ff */
[----:B------:R-:W-:Y:S02]  /*8ab0*/  SHF.L.U32 R0, R11, 0x1f, RZ ;  /* 0x0000001f0b007819 */ /* 0x000fe400000006ff */
[----:B------:R-:W-:Y:S02]  /*8ac0*/  ISETP.NE.AND P1, PT, R2, RZ, PT ;  /* 0x000000ff0200720c */ /* 0x000fe40003f25270 */
[----:B------:R-:W3:Y:S02]  /*8ad0*/  SYNCS.PHASECHK.TRANS64.TRYWAIT P0, [R3+URZ+0x26840], R0 ;  /* 0x02684000030075a7 */ /* 0x000ee4000800017f */
[----:B---3--:R-:W-:Y:S09]  /*8ae0*/  @!P0 BRA `(.L_x_4361) ;  /* 0x00000008006c8947 */ /* 0x008ff20003800000 */
.L_x_4380:
[----:B------:R-:W-:Y:S05]  /*8af0*/  @P1 BRA `(.L_x_4362) ;  /* 0x0000000000181947 */ /* 0x000fea0003800000 */
[----:B------:R-:W1:Y:S01]  /*8b00*/  S2R R2, SR_TID.X ;  /* 0x0000000000027919 */ /* 0x000e620000002100 */
[----:B---3--:R-:W-:-:S04]  /*8b10*/  IMAD.MOV.U32 R0, RZ, RZ, 0x3100 ;  /* 0x00003100ff007424 */ /* 0x008fc800078e00ff */
[----:B------:R3:W-:Y:S01]  /*8b20*/  SYNCS.ARRIVE.TRANS64 RZ, [R3+URZ+0x26830], R0 ;  /* 0x0268300003ff79a7 */ /* 0x0007e2000800003f */
[----:B-1----:R-:W-:-:S13]  /*8b30*/  LOP3.LUT P0, RZ, R2, 0x1f, RZ, 0xc0, !PT ;  /* 0x0000001f02ff7812 */ /* 0x002fda000780c0ff */
[----:B---3--:R-:W-:Y:S05]  /*8b40*/  @!P0 BRA `(.L_x_4362) ;  /* 0x0000000000048947 */ /* 0x008fea0003800000 */
[----:B------:R-:W-:Y:S01]  /*8b50*/  BPT.TRAP 0x1 ;  /* 0x000000040000795c */ /* 0x000fe20000300000 */
.L_x_4362:
        /* <DEDUP_REMOVED lines=47> */
.L_x_4343:
[----:B------:R-:W-:Y:S05]  /*8e50*/  BSYNC B1 ;  /* 0x0000000000017941 */ /* 0x000fea0003800000 */
.L_x_4341:
[----:B------:R-:W-:-:S03]  /*8e60*/  UMOV UR7, 0xffffffff ;  /* 0xffffffff00077882 */ /* 0x000fc60000000000 */
[----:B------:R-:W-:Y:S05]  /*8e70*/  BRA.DIV UR7, `(.L_x_4363) ;  /* 0x00000006079c7947 */ /* 0x000fea000b800000 */
[----:B------:R-:W-:-:S13]  /*8e80*/  ELECT P6, URZ, PT ;  /* 0x00000000003f782f */ /* 0x000fda00038c0000 */
.L_x_4383:
[----:B------:R-:W-:Y:S05]  /*8e90*/  @!P6 BRA `(.L_x_4318) ;  /* 0x000000000084e947 */ /* 0x000fea0003800000 */
[----:B------:R-:W-:-:S06]  /*8ea0*/  ULOP3.LUT UR7, UR38, 0x2, URZ, 0xfc, !UPT ;  /* 0x0000000226077892 */ /* 0x000fcc000f8efc3f */
[----:B------:R-:W-:-:S05]  /*8eb0*/  IMAD.U32 R2, RZ, RZ, UR7 ;  /* 0x00000007ff027e24 */ /* 0x000fca000f8e00ff */
[----:B------:R-:W-:-:S13]  /*8ec0*/  ISETP.NE.AND P2, PT, R2, 0x3, PT ;  /* 0x000000030200780c */ /* 0x000fda0003f45270 */
[----:B------:R-:W-:Y:S05]  /*8ed0*/  @!P2 BRA `(.L_x_4364) ;  /* 0x000000000004a947 */ /* 0x000fea0003800000 */
[----:B------:R-:W-:Y:S01]  /*8ee0*/  BPT.TRAP 0x1 ;  /* 0x000000040000795c */ /* 0x000fe20000300000 */
.L_x_4364:
        /* <DEDUP_REMOVED lines=15> */
.L_x_4384:
[----:B------:R-:W2:Y:S02]  /*8fe0*/  SYNCS.PHASECHK.TRANS64.TRYWAIT P0, [R3+URZ], R2 ;  /* 0x00000002030075a7 */ /* 0x000ea4000800017f */
[----:B--2---:R-:W-:Y:S05]  /*8ff0*/  @!P0 BRA `(.L_x_4366) ;  /* 0x0000000400708947 */ /* 0x004fea0003800000 */
.L_x_4385:
[----:B------:R-:W-:Y:S05]  /*9000*/  @!P2 BRA `(.L_x_4367) ;  /* 0x000000000004a947 */ /* 0x000fea0003800000 */
[----:B------:R-:W-:Y:S01]  /*9010*/  BPT.TRAP 0x1 ;  /* 0x000000040000795c */ /* 0x000fe20000300000 */
.L_x_4367:
[----:B--2---:R-:W-:-:S04]  /*9020*/  VIADD R3, R7, 0x26840 ;  /* 0x0002684007037836 */ /* 0x004fc80000000000 */
[----:B------:R-:W-:-:S04]  /*9030*/  IMAD R0, R0, 0x8, R3 ;  /* 0x0000000800007824 */ /* 0x000fc800078e0203 */
[----:B------:R-:W2:Y:S02]  /*9040*/  SYNCS.PHASECHK.TRANS64.TRYWAIT P0, [R0+URZ], R5 ;  /* 0x00000005000075a7 */ /* 0x000ea4000800017f */
[----:B--2---:R-:W-:Y:S05]  /*9050*/  @!P0 BRA `(.L_x_4368) ;  /* 0x00000004006c8947 */ /* 0x004fea0003800000 */
.L_x_4386:
[----:B------:R-:W-:-:S07]  /*9060*/  IMAD R3, R4, 0x8, R3 ;  /* 0x0000000804037824 */ /* 0x000fce00078e0203 */
.L_x_4369:
[----:B---3--:R3:W4:Y:S02]  /*9070*/  SYNCS.PHASECHK.TRANS64.TRYWAIT P0, [R3+URZ], R2 ;  /* 0x00000002030075a7 */ /* 0x008724000800017f */
[----:B----4-:R-:W-:Y:S05]  /*9080*/  @!P0 NANOSLEEP.SYNCS 0x989680 ;  /* 0x009896800000895d */ /* 0x010fea0003900000 */
[----:B------:R-:W4:Y:S02]  /*9090*/  @!P0 SYNCS.PHASECHK.TRANS64 P0, [R3+URZ], R2 ;  /* 0x00000002030085a7 */ /* 0x000f24000800007f */
[----:B----4-:R-:W-:Y:S05]  /*90a0*/  @!P0 BRA `(.L_x_4369) ;  /* 0xfffffffc00f08947 */ /* 0x010fea000383ffff */
.L_x_4318:
[----:B------:R-:W-:Y:S05]  /*90b0*/  BSYNC B0 ;  /* 0x0000000000007941 */ /* 0x000fea0003800000 */
.L_x_4316:
[----:B------:R-:W-:Y:S05]  /*90c0*/  EXIT ;  /* 0x000000000000794d */ /* 0x000fea0003800000 */
.L_x_4286:
[----:B------:R-:W-:Y:S02]  /*90d0*/  IMAD.MOV.U32 R13, RZ, RZ, R16 ;  /* 0x000000ffff0d7224 */ /* 0x000fe400078e0010 */
[----:B------:R-:W-:Y:S02]  /*90e0*/  IMAD.MOV.U32 R12, RZ, RZ, RZ ;  /* 0x000000ffff0c7224 */ /* 0x000fe400078e00ff */
[----:B------:R-:W-:Y:S02]  /*90f0*/  IMAD.MOV.U32 R11, RZ, RZ, 0x1f ;  /* 0x0000001fff0b7424 */ /* 0x000fe400078e00ff */
[----:B------:R-:W-:-:S07]  /*9100*/  IMAD.MOV.U32 R15, RZ, RZ, -0x1 ;  /* 0xffffffffff0f7424 */ /* 0x000fce00078e00ff */
[----:B------:R-:W-:Y:S05]  /*9110*/  WARPSYNC.COLLECTIVE R15, `(.L_x_4370) ;  /* 0x000000000f087348 */ /* 0x000fea0003c00000 */
[----:B------:R1:W2:Y:S02]  /*9120*/  SHFL.IDX P6, R14, R13, R12, R11 ;  /* 0x0000000c0d0e7389 */ /* 0x0002a400000c000b */
[----:B-12---:R-:W-:Y:S01]  /*9130*/  ENDCOLLECTIVE ;  /* 0x000000000000791b */ /* 0x006fe20003800000 */
.L_x_4370:
[----:B------:R-:W-:Y:S05]  /*9140*/  BRA `(.L_x_4371) ;  /* 0xffffff7c00d07947 */ /* 0x000fea000383ffff */
.L_x_4288:
[----:B--2---:R2:W3:Y:S02]  /*9150*/  SYNCS.PHASECHK.TRANS64.TRYWAIT P0, [R18+URZ+0x26800], R5 ;  /* 0x02680005120075a7 */ /* 0x0044e4000800017f */
[----:B---3--:R-:W-:Y:S05]  /*9160*/  @!P0 NANOSLEEP.SYNCS 0x989680 ;  /* 0x009896800000895d */ /* 0x008fea0003900000 */
[----:B------:R-:W3:Y:S02]  /*9170*/  @!P0 SYNCS.PHASECHK.TRANS64 P0, [R18+URZ+0x26800], R5 ;  /* 0x02680005120085a7 */ /* 0x000ee4000800007f */
[----:B---3--:R-:W-:Y:S05]  /*9180*/  @!P0 BRA `(.L_x_4288) ;  /* 0xfffffffc00f08947 */ /* 0x008fea000383ffff */
[----:B------:R-:W-:Y:S05]  /*9190*/  BRA `(.L_x_4287) ;  /* 0xffffff7c00f87947 */ /* 0x000fea000383ffff */
.L_x_4293:
[----:B--2---:R-:W-:-:S04]  /*91a0*/  IMAD.U32 R7, RZ, RZ, UR6 ;  /* 0x00000006ff077e24 */ /* 0x004fc8000f8e00ff */
[----:B------:R2:W3:Y:S03]  /*91b0*/  SYNCS.PHASECHK.TRANS64.TRYWAIT P0, [R7+URZ+0x26810], R16 ;  /* 0x02681010070075a7 */ /* 0x0004e6000800017f */
[----:B---3--:R-:W-:Y:S05]  /*91c0*/  @!P0 NANOSLEEP.SYNCS 0x989680 ;  /* 0x009896800000895d */ /* 0x008fea0003900000 */
[----:B------:R-:W3:Y:S02]  /*91d0*/  @!P0 SYNCS.PHASECHK.TRANS64 P0, [R7+URZ+0x26810], R16 ;  /* 0x02681010070085a7 */ /* 0x000ee4000800007f */
[----:B---3--:R-:W-:Y:S05]  /*91e0*/  @!P0 BRA `(.L_x_4293) ;  /* 0xfffffffc00ec8947 */ /* 0x008fea000383ffff */
[----:B------:R-:W-:Y:S05]  /*91f0*/  BRA `(.L_x_4292) ;  /* 0xffffff8800587947 */ /* 0x000fea000383ffff */
.L_x_4297:
[----:B------:R-:W-:-:S04]  /*9200*/  IMAD.U32 R121, RZ, RZ, UR6 ;  /* 0x00000006ff797e24 */ /* 0x000fc8000f8e00ff */
[----:B------:R1:W1:Y:S03]  /*9210*/  SYNCS.PHASECHK.TRANS64.TRYWAIT P0, [R121+URZ+0x26830], R16 ;  /* 0x02683010790075a7 */ /* 0x000266000800017f */
[----:B-1----:R-:W-:Y:S05]  /*9220*/  @!P0 NANOSLEEP.SYNCS 0x989680 ;  /* 0x009896800000895d */ /* 0x002fea0003900000 */
[----:B------:R-:W1:Y:S02]  /*9230*/  @!P0 SYNCS.PHASECHK.TRANS64 P0, [R121+URZ+0x26830], R16 ;  /* 0x02683010790085a7 */ /* 0x000e64000800007f */
[----:B-1----:R-:W-:Y:S05]  /*9240*/  @!P0 BRA `(.L_x_4297) ;  /* 0xfffffffc00ec8947 */ /* 0x002fea000383ffff */
[----:B------:R-:W-:Y:S05]  /*9250*/  BRA `(.L_x_4296) ;  /* 0xffffff8c00607947 */ /* 0x000fea000383ffff */
.L_x_4344:
[----:B-1----:R1:W2:Y:S02]  /*9260*/  SYNCS.PHASECHK.TRANS64.TRYWAIT P0, [R16+URZ+0x26820], R3 ;  /* 0x02682003100075a7 */ /* 0x0022a4000800017f */
[----:B--2---:R-:W-:Y:S05]  /*9270*/  @!P0 NANOSLEEP.SYNCS 0x989680 ;  /* 0x009896800000895d */ /* 0x004fea0003900000 */
[----:B------:R-:W2:Y:S02]  /*9280*/  @!P0 SYNCS.PHASECHK.TRANS64 P0, [R16+URZ+0x26820], R3 ;  /* 0x02682003100085a7 */ /* 0x000ea4000800007f */
[----:B--2---:R-:W-:Y:S05]  /*9290*/  @!P0 BRA `(.L_x_4344) ;  /* 0xfffffffc00f08947 */ /* 0x004fea000383ffff */
[----:B------:R-:W-:Y:S05]  /*92a0*/  BRA `(.L_x_4372) ;  /* 0xffffffdc001c7947 */ /* 0x000fea000383ffff */
.L_x_4348:
[----:B-1----:R1:W3:Y:S02]  /*92b0*/  SYNCS.PHASECHK.TRANS64.TRYWAIT P1, [R16+URZ+0x26840], R21 ;  /* 0x02684015100075a7 */ /* 0x0022e4000802017f */
[----:B---3--:R-:W-:Y:S05]  /*92c0*/  @!P1 NANOSLEEP.SYNCS 0x989680 ;  /* 0x009896800000995d */ /* 0x008fea0003900000 */
[----:B------:R-:W3:Y:S02]  /*92d0*/  @!P1 SYNCS.PHASECHK.TRANS64 P1, [R16+URZ+0x26840], R21 ;  /* 0x02684015100095a7 */ /* 0x000ee4000802007f */
[----:B---3--:R-:W-:Y:S05]  /*92e0*/  @!P1 BRA `(.L_x_4348) ;  /* 0xfffffffc00f09947 */ /* 0x008fea000383ffff */
[----:B------:R-:W-:Y:S05]  /*92f0*/  BRA `(.L_x_4373) ;  /* 0xffffffe400507947 */ /* 0x000fea000383ffff */
.L_x_4350:
[----:B--2---:R2:W3:Y:S02]  /*9300*/  SYNCS.PHASECHK.TRANS64.TRYWAIT P1, [R16+URZ+0x26828], R21 ;  /* 0x02682815100075a7 */ /* 0x0044e4000802017f */
[----:B---3--:R-:W-:Y:S05]  /*9310*/  @!P1 NANOSLEEP.SYNCS 0x989680 ;  /* 0x009896800000995d */ /* 0x008fea0003900000 */
[----:B------:R-:W3:Y:S02]  /*9320*/  @!P1 SYNCS.PHASECHK.TRANS64 P1, [R16+URZ+0x26828], R21 ;  /* 0x02682815100095a7 */ /* 0x000ee4000802007f */
[----:B---3--:R-:W-:Y:S05]  /*9330*/  @!P1 BRA `(.L_x_4350) ;  /* 0xfffffffc00f09947 */ /* 0x008fea000383ffff */
[----:B------:R-:W-:Y:S05]  /*9340*/  BRA `(.L_x_4374) ;  /* 0xffffffe800007947 */ /* 0x000fea000383ffff */
.L_x_4352:
[----:B---3--:R3:W4:Y:S02]  /*9350*/  SYNCS.PHASECHK.TRANS64.TRYWAIT P1, [R16+URZ+0x26848], R21 ;  /* 0x02684815100075a7 */ /* 0x008724000802017f */
[----:B----4-:R-:W-:Y:S05]  /*9360*/  @!P1 NANOSLEEP.SYNCS 0x989680 ;  /* 0x009896800000995d */ /* 0x010fea0003900000 */
[----:B------:R-:W4:Y:S02]  /*9370*/  @!P1 SYNCS.PHASECHK.TRANS64 P1, [R16+URZ+0x26848], R21 ;  /* 0x02684815100095a7 */ /* 0x000f24000802007f */
[----:B----4-:R-:W-:Y:S05]  /*9380*/  @!P1 BRA `(.L_x_4352) ;  /* 0xfffffffc00f09947 */ /* 0x010fea000383ffff */
[----:B------:R-:W-:Y:S05]  /*9390*/  BRA `(.L_x_4375) ;  /* 0xffffffe800b07947 */ /* 0x000fea000383ffff */
.L_x_4354:
[----:B------:R-:W-:-:S07]  /*93a0*/  SHF.L.U32 R5, R11, 0x1f, RZ ;  /* 0x0000001f0b057819 */ /* 0x000fce00000006ff */
.L_x_4376:
[----:B------:R1:W1:Y:S02]  /*93b0*/  SYNCS.PHASECHK.TRANS64.TRYWAIT P1, [R16+URZ+0x26820], R5 ;  /* 0x02682005100075a7 */ /* 0x000264000802017f */
[----:B-1----:R-:W-:Y:S05]  /*93c0*/  @!P1 NANOSLEEP.SYNCS 0x989680 ;  /* 0x009896800000995d */ /* 0x002fea0003900000 */
[----:B------:R-:W1:Y:S02]  /*93d0*/  @!P1 SYNCS.PHASECHK.TRANS64 P1, [R16+URZ+0x26820], R5 ;  /* 0x02682005100095a7 */ /* 0x000e64000802007f */
[----:B-1----:R-:W-:Y:S05]  /*93e0*/  @!P1 BRA `(.L_x_4376) ;  /* 0xfffffffc00f09947 */ /* 0x002fea000383ffff */
[----:B------:R-:W-:Y:S05]  /*93f0*/  BRA `(.L_x_4377) ;  /* 0xffffffec00487947 */ /* 0x000fea000383ffff */
.L_x_4357:
[----:B-1----:R1:W3:Y:S02]  /*9400*/  SYNCS.PHASECHK.TRANS64.TRYWAIT P1, [R16+URZ+0x26840], R13 ;  /* 0x0268400d100075a7 */ /* 0x0022e4000802017f */
[----:B---3--:R-:W-:Y:S05]  /*9410*/  @!P1 NANOSLEEP.SYNCS 0x989680 ;  /* 0x009896800000995d */ /* 0x008fea0003900000 */
[----:B------:R-:W3:Y:S02]  /*9420*/  @!P1 SYNCS.PHASECHK.TRANS64 P1, [R16+URZ+0x26840], R13 ;  /* 0x0268400d100095a7 */ /* 0x000ee4000802007f */
[----:B---3--:R-:W-:Y:S05]  /*9430*/  @!P1 BRA `(.L_x_4357) ;  /* 0xfffffffc00f09947 */ /* 0x008fea000383ffff */
[----:B------:R-:W-:Y:S05]  /*9440*/  BRA `(.L_x_4378) ;  /* 0xfffffff000187947 */ /* 0x000fea000383ffff */
.L_x_4359:
[----:B--2---:R2:W3:Y:S02]  /*9450*/  SYNCS.PHASECHK.TRANS64.TRYWAIT P1, [R16+URZ+0x26828], R13 ;  /* 0x0268280d100075a7 */ /* 0x0044e4000802017f */
[----:B---3--:R-:W-:Y:S05]  /*9460*/  @!P1 NANOSLEEP.SYNCS 0x989680 ;  /* 0x009896800000995d */ /* 0x008fea0003900000 */
[----:B------:R-:W3:Y:S02]  /*9470*/  @!P1 SYNCS.PHASECHK.TRANS64 P1, [R16+URZ+0x26828], R13 ;  /* 0x0268280d100095a7 */ /* 0x000ee4000802007f */
[----:B---3--:R-:W-:Y:S05]  /*9480*/  @!P1 BRA `(.L_x_4359) ;  /* 0xfffffffc00f09947 */ /* 0x008fea000383ffff */
[----:B------:R-:W-:Y:S05]  /*9490*/  BRA `(.L_x_4379) ;  /* 0xfffffff000bc7947 */ /* 0x000fea000383ffff */
.L_x_4361:
[----:B---3--:R3:W1:Y:S02]  /*94a0*/  SYNCS.PHASECHK.TRANS64.TRYWAIT P0, [R3+URZ+0x26840], R0 ;  /* 0x02684000030075a7 */ /* 0x008664000800017f */
[----:B-1----:R-:W-:Y:S05]  /*94b0*/  @!P0 NANOSLEEP.SYNCS 0x989680 ;  /* 0x009896800000895d */ /* 0x002fea0003900000 */
[----:B------:R-:W1:Y:S02]  /*94c0*/  @!P0 SYNCS.PHASECHK.TRANS64 P0, [R3+URZ+0x26840], R0 ;  /* 0x02684000030085a7 */ /* 0x000e64000800007f */
[----:B-1----:R-:W-:Y:S05]  /*94d0*/  @!P0 BRA `(.L_x_4361) ;  /* 0xfffffffc00f08947 */ /* 0x002fea000383ffff */
[----:B------:R-:W-:Y:S05]  /*94e0*/  BRA `(.L_x_4380) ;  /* 0xfffffff400807947 */ /* 0x000fea000383ffff */
.L_x_4363:
[----:B------:R-:W-:Y:S01]  /*94f0*/  BSSY B1, `(.L_x_4381) ;  /* 0x0000006000017945 */ /* 0x000fe20003800000 */
[----:B------:R-:W-:-:S07]  /*9500*/  IMAD.MOV.U32 R15, RZ, RZ, -0x1 ;  /* 0xffffffffff0f7424 */ /* 0x000fce00078e00ff */
[----:B------:R-:W-:Y:S05]  /*9510*/  WARPSYNC.COLLECTIVE R15, `(.L_x_4382) ;  /* 0x000000000f0c7348 */ /* 0x000fea0003c00000 */
[----:B------:R-:W-:Y:S02]  /*9520*/  ELECT P6, UR62, PT ;  /* 0x00000000003e782f */ /* 0x000fe400038c0000 */
[----:B------:R-:W-:Y:S01]  /*9530*/  MOV R14, UR62 ;  /* 0x0000003e000e7c02 */ /* 0x000fe20008000f00 */
[----:B------:R-:W-:Y:S10]  /*9540*/  ENDCOLLECTIVE ;  /* 0x000000000000791b */ /* 0x000ff40003800000 */
.L_x_4382:
[----:B------:R-:W-:Y:S05]  /*9550*/  BSYNC B1 ;  /* 0x0000000000017941 */ /* 0x000fea0003800000 */
.L_x_4381:
[----:B------:R-:W-:Y:S05]  /*9560*/  BRA `(.L_x_4383) ;  /* 0xfffffff800487947 */ /* 0x000fea000383ffff */
.L_x_4365:
[----:B-1----:R1:W2:Y:S02]  /*9570*/  SYNCS.PHASECHK.TRANS64.TRYWAIT P0, [R6+URZ], R5 ;  /* 0x00000005060075a7 */ /* 0x0022a4000800017f */
[----:B--2---:R-:W-:Y:S05]  /*9580*/  @!P0 NANOSLEEP.SYNCS 0x989680 ;  /* 0x009896800000895d */ /* 0x004fea0003900000 */
[----:B------:R-:W2:Y:S02]  /*9590*/  @!P0 SYNCS.PHASECHK.TRANS64 P0, [R6+URZ], R5 ;  /* 0x00000005060085a7 */ /* 0x000ea4000800007f */
[----:B--2---:R-:W-:Y:S05]  /*95a0*/  @!P0 BRA `(.L_x_4365) ;  /* 0xfffffffc00f08947 */ /* 0x004fea000383ffff */
[----:B------:R-:W-:Y:S05]  /*95b0*/  BRA `(.L_x_4384) ;  /* 0xfffffff800887947 */ /* 0x000fea000383ffff */
.L_x_4366:
[----:B--2---:R2:W3:Y:S02]  /*95c0*/  SYNCS.PHASECHK.TRANS64.TRYWAIT P0, [R3+URZ], R2 ;  /* 0x00000002030075a7 */ /* 0x0044e4000800017f */
[----:B---3--:R-:W-:Y:S05]  /*95d0*/  @!P0 NANOSLEEP.SYNCS 0x989680 ;  /* 0x009896800000895d */ /* 0x008fea0003900000 */
[----:B------:R-:W3:Y:S02]  /*95e0*/  @!P0 SYNCS.PHASECHK.TRANS64 P0, [R3+URZ], R2 ;  /* 0x00000002030085a7 */ /* 0x000ee4000800007f */
[----:B---3--:R-:W-:Y:S05]  /*95f0*/  @!P0 BRA `(.L_x_4366) ;  /* 0xfffffffc00f08947 */ /* 0x008fea000383ffff */
[----:B------:R-:W-:Y:S05]  /*9600*/  BRA `(.L_x_4385) ;  /* 0xfffffff8007c7947 */ /* 0x000fea000383ffff */
.L_x_4368:
[----:B--2---:R2:W3:Y:S02]  /*9610*/  SYNCS.PHASECHK.TRANS64.TRYWAIT P0, [R0+URZ], R5 ;  /* 0x00000005000075a7 */ /* 0x0044e4000800017f */
[----:B---3--:R-:W-:Y:S05]  /*9620*/  @!P0 NANOSLEEP.SYNCS 0x989680 ;  /* 0x009896800000895d */ /* 0x008fea0003900000 */
[----:B------:R-:W3:Y:S02]  /*9630*/  @!P0 SYNCS.PHASECHK.TRANS64 P0, [R0+URZ], R5 ;  /* 0x00000005000085a7 */ /* 0x000ee4000800007f */
[----:B---3--:R-:W-:Y:S05]  /*9640*/  @!P0 BRA `(.L_x_4368) ;  /* 0xfffffffc00f08947 */ /* 0x008fea000383ffff */
[----:B------:R-:W-:Y:S05]  /*9650*/  BRA `(.L_x_4386) ;  /* 0xfffffff800807947 */ /* 0x000fea000383ffff */
.L_x_4387:
        /* <DEDUP_REMOVED lines=10> */
.L_x_6583:


//--------------------- .text._ZN7cutlass13device_kernelIN5flash11enable_sm90INS1_16FlashAttnBwdSm90INS1_25CollectiveMainloopBwdSm90ILi2ELi2ELi2EN4cute5tupleIJNS5_1CILi1EEES8_S8_EEENS6_IJNS7_ILi64EEENS7_ILi128EEENS7_ILi96EEEEEENS_10bfloat16_tEfNS_4arch4Sm90ELb0ELb1ELb0ELb0ELb1ELb1ELb0ELb0ELi2ELi1ELi2ELi1ELb1EEENS1_21CollectiveEpilogueBwdISD_SE_SG_Li256ELb0ELb0ELi1EEENS1_19SingleTileSchedulerILb0ELb0ELb0ELi128EEEEEEEEEvNT_6ParamsE --------------------------
	.section	.text._ZN7cutlass13device_kernelIN5flash11enable_sm90INS1_16FlashAttnBwdSm90INS1_25CollectiveMainloopBwdSm90ILi2ELi2ELi2EN4cute5tupleIJNS5_1CILi1EEES8_S8_EEENS6_IJNS7_ILi64EEENS7_ILi128EEENS7_ILi96EEEEEENS_10bfloat16_tEfNS_4arch4Sm90ELb0ELb1ELb0ELb0ELb1ELb1ELb0ELb0ELi2ELi1ELi2ELi1ELb1EEENS1_21CollectiveEpilogueBwdISD_SE_SG_Li256ELb0ELb0ELi1EEENS1_19SingleTileSchedulerILb0ELb0ELb0ELi128EEEEEEEEEvNT_6ParamsE,"ax",@progbits
	.align	128
.text._ZN7cutlass13device_kernelIN5flash11enable_sm90INS1_16FlashAttnBwdSm90INS1_25CollectiveMainloopBwdSm90ILi2ELi2ELi2EN4cute5tupleIJNS5_1CILi1EEES8_S8_EEENS6_IJNS7_ILi64EEENS7_ILi128EEENS7_ILi96EEEEEENS_10bfloat16_tEfNS_4arch4Sm90ELb0ELb1ELb0ELb0ELb1ELb1ELb0ELb0ELi2ELi1ELi2ELi1ELb1EEENS1_21CollectiveEpilogueBwdISD_SE_SG_Li256ELb0ELb0ELi1EEENS1_19SingleTileSchedulerILb0ELb0ELb0ELi128EEEEEEEEEvNT_6ParamsE:
        .type           _ZN7cutlass13device_kernelIN5flash11enable_sm90INS1_16FlashAttnBwdSm90INS1_25CollectiveMainloopBwdSm90ILi2ELi2ELi2EN4cute5tupleIJNS5_1CILi1EEES8_S8_EEENS6_IJNS7_ILi64EEENS7_ILi128EEENS7_ILi96EEEEEENS_10bfloat16_tEfNS_4arch4Sm90ELb0ELb1ELb0ELb0ELb1ELb1ELb0ELb0ELi2ELi1ELi2ELi1ELb1EEENS1_21CollectiveEpilogueBwdISD_SE_SG_Li256ELb0ELb0ELi1EEENS1_19SingleTileSchedulerILb0ELb0ELb0ELi128EEEEEEEEEvNT_6ParamsE,@function
        .size           _ZN7cutlass13device_kernelIN5flash11enable_sm90INS1_16FlashAttnBwdSm90INS1_25CollectiveMainloopBwdSm90ILi2ELi2ELi2EN4cute5tupleIJNS5_1CILi1EEES8_S8_EEENS6_IJNS7_ILi64EEENS7_ILi128EEENS7_ILi96EEEEEENS_10bfloat16_tEfNS_4arch4Sm90ELb0ELb1ELb0ELb0ELb1ELb1ELb0ELb0ELi2ELi1ELi2ELi1ELb1EEENS1_21CollectiveEpilogueBwdISD_SE_SG_Li256ELb0ELb0ELi1EEENS1_19SingleTileSchedulerILb0ELb0ELb0ELi128EEEEEEEEEvNT_6ParamsE,(.L_x_6584 - _ZN7cutlass13device_kernelIN5flash11enable_sm90INS1_16FlashAttnBwdSm90INS1_25CollectiveMainloopBwdSm90ILi2ELi2ELi2EN4cute5tupleIJNS5_1CILi1EEES8_S8_EEENS6_IJNS7_ILi64EEENS7_ILi128EEENS7_ILi96EEEEEENS_10bfloat16_tEfNS_4arch4Sm90ELb0ELb1ELb0ELb0ELb1ELb1ELb0ELb0ELi2ELi1ELi2ELi1ELb1EEENS1_21CollectiveEpilogueBwdISD_SE_SG_Li256ELb0ELb0ELi1EEENS1_19SingleTileSchedulerILb0ELb0ELb0ELi128EEEEEEEEEvNT_6ParamsE)
        .other          _ZN7cutlass13device_kernelIN5flash11enable_sm90INS1_16FlashAttnBwdSm90INS1_25CollectiveMainloopBwdSm90ILi2ELi2ELi2EN4cute5tupleIJNS5_1CILi1EEES8_S8_EEENS6_IJNS7_ILi64EEENS7_ILi128EEENS7_ILi96EEEEEENS_10bfloat16_tEfNS_4arch4Sm90ELb0ELb1ELb0ELb0ELb1ELb1ELb0ELb0ELi2ELi1ELi2ELi1ELb1EEENS1_21CollectiveEpilogueBwdISD_SE_SG_Li256ELb0ELb0ELi1EEENS1_19SingleTileSchedulerILb0ELb0ELb0ELi128EEEEEEEEEvNT_6ParamsE,@"STO_CUDA_ENTRY STV_DEFAULT"
_ZN7cutlass13device_kernelIN5flash11enable_sm90INS1_16FlashAttnBwdSm90INS1_25CollectiveMainloopBwdSm90ILi2ELi2ELi2EN4cute5tupleIJNS5_1CILi1EEES8_S8_EEENS6_IJNS7_ILi64EEENS7_ILi128EEENS7_ILi96EEEEEENS_10bfloat16_tEfNS_4arch4Sm90ELb0ELb1ELb0ELb0ELb1ELb1ELb0ELb0ELi2ELi1ELi2ELi1ELb1EEENS1_21CollectiveEpilogueBwdISD_SE_SG_Li256ELb0ELb0ELi1EEENS1_19SingleTileSchedulerILb0ELb0ELb0ELi128EEEEEEEEEvNT_6ParamsE:
        /* <DEDUP_REMOVED lines=30> */
.L_x_4389:
[----:B------:R-:W-:Y:S05]  /*01e0*/  BSYNC B0 ;  /* 0x0000000000007941 */ /* 0x000fea0003800000 */
.L_x_4388:
        /* <DEDUP_REMOVED lines=37> */
.L_x_4390:
        /* <DEDUP_REMOVED lines=22> */
.L_x_4391:
[----:B------:R-:W-:Y:S01]  /*05a0*/  PLOP3.LUT P0, PT, PT, PT, UP0, 0x80, 0x0 ;  /* 0x000000000000781c */ /* 0x000fe20003f0f008 */
[----:B------:R-:W-:Y:S01]  /*05b0*/  NOP ;  /* 0x0000000000007918 */ /* 0x000fe20000000000 */
[----:B------:R-:W-:Y:S01]  /*05c0*/  ULDC.64 UR46, c[0x0][0x208] ;  /* 0x00008200002e7ab9 */ /* 0x000fe20000000a00 */
[----:B-12-4-:R-:W-:Y:S10]  /*05d0*/  BAR.SYNC.DEFER_BLOCKING 0x0 ;  /* 0x0000000000007b1d */ /* 0x016ff40000010000 */
[----:B------:R-:W-:Y:S05]  /*05e0*/  @!P0 BRA `(.L_x_4392) ;  /* 0x0000005400e08947 */ /* 0x000fea0003800000 */
.L_x_4393:
        /* <DEDUP_REMOVED lines=85> */
.L_x_4394:
        /* <DEDUP_REMOVED lines=28> */
.L_x_4397:
        /* <DEDUP_REMOVED lines=15> */
.L_x_4396:
        /* <DEDUP_REMOVED lines=22> */
.L_x_4399:
        /* <DEDUP_REMOVED lines=15> */
.L_x_4398:
[----:B------:R-:W-:Y:S01]  /*1040*/  SHF.R.S32.HI R25, RZ, 0x1f, R22 ;  /* 0x0000001fff197819 */ /* 0x000fe20000011416 */
[----:B------:R-:W-:-:S03]  /*1050*/  UMOV UR4, 0xffffffff ;  /* 0xffffffff00047882 */ /* 0x000fc60000000000 */
[----:B------:R-:W-:-:S04]  /*1060*/  LEA.HI R0, R25, R22, RZ, 0x7 ;  /* 0x0000001619007211 */ /* 0x000fc800078f38ff */
[----:B------:R-:W-:Y:S01]  /*1070*/  SHF.R.S32.HI R16, RZ, 0x7, R0 ;  /* 0x00000007ff107819 */ /* 0x000fe20000011400 */
[----:B------:R-:W-:Y:S06]  /*1080*/  BRA.DIV UR4, `(.L_x_4400) ;  /* 0x0000008e04d47947 */ /* 0x000fec000b800000 */
[----:B------:R1:W2:Y:S02]  /*1090*/  SHFL.IDX PT, R14, R16, RZ, 0x1f ;  /* 0x00001fff100e7589 */ /* 0x0002a400000e0000 */
.L_x_4514:
        /* <DEDUP_REMOVED lines=15> */
.L_x_4401:
        /* <DEDUP_REMOVED lines=19> */
.L_x_4403:
        /* <DEDUP_REMOVED lines=125> */
.L_x_4414:
[----:B------:R-:W-:-:S06]  /*1a90*/  UISETP.NE.AND UP0, UPT, UR16, 0x3, UPT ;  /* 0x000000031000788c */ /* 0x000fcc000bf05270 */
[----:B------:R-:W-:-:S13]  /*1aa0*/  PLOP3.LUT P6, PT, PT, PT, UP0, 0x80, 0x0 ;  /* 0x000000000000781c */ /* 0x000fda0003fcf008 */
[----:B-1----:R-:W-:Y:S05]  /*1ab0*/  @!P6 BRA `(.L_x_4404) ;  /* 0x000000000004e947 */ /* 0x002fea0003800000 */
[----:B------:R-:W-:Y:S01]  /*1ac0*/  BPT.TRAP 0x1 ;  /* 0x000000040000795c */ /* 0x000fe20000300000 */
.L_x_4404:
[----:B------:R-:W-:Y:S01]  /*1ad0*/  R2UR UR6, R18 ;  /* 0x00000000120672ca */ /* 0x000fe200000e0000 */
[----:B------:R-:W-:-:S05]  /*1ae0*/  IMAD.U32 R16, RZ, RZ, UR4 ;  /* 0x00000004ff107e24 */ /* 0x000fca000f8e00ff */
[----:B------:R-:W-:-:S07]  /*1af0*/  SHF.L.U32 R16, R16, 0x1f, RZ ;  /* 0x0000001f10107819 */ /* 0x000fce00000006ff */
[----:B------:R-:W-:-:S09]  /*1b00*/  ULEA UR6, UR5, UR6, 0x3 ;  /* 0x0000000605067291 */ /* 0x000fd2000f8e183f */
[----:B------:R1:W2:Y:S01]  /*1b10*/  SYNCS.PHASECHK.TRANS64.TRYWAIT P0, [UR6+0x26810], R16 ;  /* 0x02681010ff0075a7 */ /* 0x0002a20008000146 */
[----:B------:R-:W-:Y:S05]  /*1b20*/  @!P6 BRA `(.L_x_4405) ;  /* 0x000000000004e947 */ /* 0x000fea0003800000 */
[----:B------:R-:W-:Y:S01]  /*1b30*/  BPT.TRAP 0x1 ;  /* 0x000000040000795c */ /* 0x000fe20000300000 */
.L_x_4405:
[----:B--2---:R-:W-:Y:S05]  /*1b40*/  @P0 BRA `(.L_x_4406) ;  /* 0x0000000000080947 */ /* 0x004fea0003800000 */
[----:B------:R-:W2:Y:S02]  /*1b50*/  SYNCS.PHASECHK.TRANS64.TRYWAIT P0, [UR6+0x26810], R16 ;  /* 0x02681010ff0075a7 */ /* 0x000ea40008000146 */
[----:B--2---:R-:W-:Y:S05]  /*1b60*/  @!P0 BRA `(.L_x_4407) ;  /* 0x0000008400508947 */ /* 0x004fea0003800000 */
.L_x_4406:
        /* <DEDUP_REMOVED lines=66> */
.L_x_4408:
[----:B------:R1:W1:Y:S01]  /*1f90*/  SYNCS.PHASECHK.TRANS64.TRYWAIT P0, [UR6+0x26830], R16 ;  /* 0x02683010ff0075a7 */ /* 0x0002620008000146 */
[----:B------:R-:W-:Y:S05]  /*1fa0*/  @!P6 BRA `(.L_x_4409) ;  /* 0x000000000004e947 */ /* 0x000fea0003800000 */
[----:B------:R-:W-:Y:S01]  /*1fb0*/  BPT.TRAP 0x1 ;  /* 0x000000040000795c */ /* 0x000fe20000300000 */
.L_x_4409:
[----:B-1----:R-:W-:Y:S05]  /*1fc0*/  @P0 BRA `(.L_x_4410) ;  /* 0x0000000000080947 */ /* 0x002fea0003800000 */
[----:B------:R-:W1:Y:S02]  /*1fd0*/  SYNCS.PHASECHK.TRANS64.TRYWAIT P0, [UR6+0x26830], R16 ;  /* 0x02683010ff0075a7 */ /* 0x000e640008000146 */
[----:B-1----:R-:W-:Y:S05]  /*1fe0*/  @!P0 BRA `(.L_x_4411) ;  /* 0x0000008000488947 */ /* 0x002fea0003800000 */
.L_x_4410:
[----:B------:R-:W-:Y:S01]  /*1ff0*/  R2UR UR8, R18 ;  /* 0x00000000120872ca */ /* 0x000fe200000e0000 */
[----:B------:R-:W-:Y:S01]  /*2000*/  WARPGROUP.ARRIVE ;  /* 0x00000000000079c5 */ /* 0x000fe20000000000 */
[----:B------:R-:W-:Y:S01]  /*2010*/  UMOV UR11, 0x80000020 ;  /* 0x80000020000b7882 */ /* 0x000fe20000000000 */
[----:B------:R-:W-:Y:S01]  /*2020*/  UMOV UR15, 0x80000020 ;  /* 0x80000020000f7882 */ /* 0x000fe20000000000 */
[----:B------:R-:W1:Y:S01]  /*2030*/  LDC.64 R214, c[0x0][0x748] ;  /* 0x0001d200ffd67b82 */ /* 0x000e620000000a00 */
[----:B------:R-:W-:Y:S01]  /*2040*/  ULEA UR9, UR37, -UR17, 0x6 ;  /* 0x8000001125097291 */ /* 0x000fe2000f8e303f */
[C---:B------:R-:W-:Y:S02]  /*2050*/  ISETP.GT.AND P1, PT, R3.reuse, RZ, PT ;  /* 0x000000ff0300720c */ /* 0x040fe40003f24270 */
        /* <DEDUP_REMOVED lines=10> */
[C-C-:B-1----:R-:W-:Y:S01]  /*2100*/  IMAD.IADD R217, R214.reuse, 0x1, -R218.reuse ;  /* 0x00000001d6d97824 */ /* 0x142fe200078e0ada */
[----:B------:R-:W-:Y:S01]  /*2110*/  UIMAD UR10, UR5, 0x300, UR10 ;  /* 0x00000300050a78a4 */ /* 0x000fe2000f8e020a */
[----:B------:R-:W-:Y:S01]  /*2120*/  IADD3 R216, RZ, -R218, -R215 ;  /* 0x800000daffd87210 */ /* 0x000fe20007ffe8d7 */
[----:B------:R-:W-:Y:S01]  /*2130*/  UIMAD UR8, UR5, 0x300, UR8 ;  /* 0x00000300050878a4 */ /* 0x000fe2000f8e0208 */
[----:B------:R-:W-:Y:S01]  /*2140*/  IADD3 R214, R214, 0x8, -R218 ;  /* 0x00000008d6d67810 */ /* 0x000fe20007ffe8da */
        /* <DEDUP_REMOVED lines=8> */
[----:B------:R-:W-:Y:S01]  /*21d0*/  ISETP.GE.AND P1, PT, R217, 0x1, PT ;  /* 0x00000001d900780c */ /* 0x000fe20003f26270 */
[----:B------:R-:W-:Y:S01]  /*21e0*/  UMOV UR11, 0x80000020 ;  /* 0x80000020000b7882 */ /* 0x000fe20000000000 */
[----:B------:R-:W-:Y:S01]  /*21f0*/  ISETP.GT.OR P0, PT, R216, RZ, !P0 ;  /* 0x000000ffd800720c */ /* 0x000fe20004704670 */
[----:B------:R-:W-:Y:S01]  /*2200*/  ULOP3.LUT UR9, UR9, 0x3fff, URZ, 0xc0, !UPT ;  /* 0x00003fff09097892 */ /* 0x000fe2000f8ec03f */
[----:B------:R-:W-:Y:S02]  /*2210*/  IADD3 R215, -R218, 0x8, -R215 ;  /* 0x00000008dad77810 */ /* 0x000fe40007ffe9d7 */
        /* <DEDUP_REMOVED lines=33> */
[----:B------:R-:W-:-:S02]  /*2430*/  FSEL R156, R165, -INF , !P0 ;  /* 0xff800000a59c7808 */ /* 0x000fc40004000000 */
[----:B------:R-:W-:Y:S02]  /*2440*/  ISETP.GT.OR P0, PT, R216, 0x20, !P1 ;  /* 0x00000020d800780c */ /* 0x000fe40004f04670 */
[C---:B------:R-:W-:Y:S01]  /*2450*/  ISETP.GE.AND P1, PT, R217.reuse, 0x21, PT ;  /* 0x00000021d900780c */ /* 0x040fe20003f26270 */
[----:B------:R-:W-:Y:S01]  /*2460*/  FFMA.FTZ R165, R156, UR18, -R15 ;  /* 0x000000129ca57c23 */ /* 0x000fe2000801080f */
[----:B------:R-:W-:Y:S01]  /*2470*/  FSEL R157, R168, -INF , !P0 ;  /* 0xff800000a89d7808 */ /* 0x000fe20004000000 */
[----:B------:R-:W-:Y:S01]  /*2480*/  MUFU.EX2 R16, R16 ;  /* 0x0000001000107308 */ /* 0x000fe20000000800 */
[----:B------:R-:W-:Y:S02]  /*2490*/  ISETP.GT.OR P0, PT, R216, 0x21, !P1 ;  /* 0x00000021d800780c */ /* 0x000fe40004f04670 */
[----:B------:R-:W-:Y:S01]  /*24a0*/  ISETP.GE.AND P1, PT, R217, 0x28, PT ;  /* 0x00000028d900780c */ /* 0x000fe20003f26270 */
[----:B------:R-:W-:Y:S01]  /*24b0*/  FFMA.FTZ R164, R157, UR18, -R8 ;  /* 0x000000129da47c23 */ /* 0x000fe20008010808 */
[----:B------:R-:W-:-:S02]  /*24c0*/  FSEL R156, R169, -INF , !P0 ;  /* 0xff800000a99c7808 */ /* 0x000fc40004000000 */
        /* <DEDUP_REMOVED lines=10> */
[----:B------:R-:W-:-:S02]  /*2570*/  WARPGROUP.DEPBAR.LE gsb0, 0x0 ;  /* 0x00008000000079c5 */ /* 0x000fc40000010000 */
[----:B------:R-:W-:Y:S01]  /*2580*/  WARPGROUP.ARRIVE ;  /* 0x00000000000079c5 */ /* 0x000fe20000000000 */
[----:B------:R-:W-:Y:S02]  /*2590*/  ISETP.GE.AND P1, PT, R156, RZ, PT ;  /* 0x000000ff9c00720c */ /* 0x000fe40003f26270 */
[----:B------:R-:W-:Y:S01]  /*25a0*/  FSEL R172, R173, -INF , !P0 ;  /* 0xff800000adac7808 */ /* 0x000fe20004000000 */
[----:B------:R-:W-:Y:S01]  /*25b0*/  MUFU.EX2 R165, R165 ;  /* 0x000000a500a57308 */ /* 0x000fe20000000800 */
[----:B------:R-:W-:Y:S01]  /*25c0*/  ISETP.GT.OR P0, PT, R214, RZ, !P1 ;  /* 0x000000ffd600720c */ /* 0x000fe20004f04670 */
[----:B------:R-:W-:Y:S01]  /*25d0*/  HGMMA.64x64x16.F32.BF16 R120, R196, gdesc[UR12], R120, gsb0 ;  /* 0x00e0000cc4787df0 */ /* 0x000fe20008001878 */
[----:B------:R-:W-:Y:S01]  /*25e0*/  UMOV UR14, UR12 ;  /* 0x0000000c000e7c82 */ /* 0x000fe20008000000 */
[----:B------:R-:W-:Y:S01]  /*25f0*/  UMOV UR15, 0x80000020 ;  /* 0x80000020000f7882 */ /* 0x000fe20000000000 */
[----:B------:R-:W-:Y:S01]  /*2600*/  UIADD3 UR12, UR10, 0x102, URZ ;  /* 0x000001020a0c7890 */ /* 0x000fe2000fffe03f */
[----:B------:R-:W-:Y:S01]  /*2610*/  ISETP.GE.AND P1, PT, R156, 0x1, PT ;  /* 0x000000019c00780c */ /* 0x000fe20003f26270 */
[----:B------:R-:W-:Y:S01]  /*2620*/  FFMA.FTZ R173, R172, UR18, -R7 ;  /* 0x00000012acad7c23 */ /* 0x000fe20008010807 */
[----:B------:R-:W-:Y:S01]  /*2630*/  FSEL R157, R154, -INF , !P0 ;  /* 0xff8000009a9d7808 */ /* 0x000fe20004000000 */
[----:B------:R-:W-:Y:S01]  /*2640*/  MUFU.EX2 R164, R164 ;  /* 0x000000a400a47308 */ /* 0x000fe20000000800 */
[----:B------:R-:W-:-:S02]  /*2650*/  ISETP.GT.OR P0, PT, R214, 0x1, !P1 ;  /* 0x00000001d600780c */ /* 0x000fc40004f04670 */
[----:B------:R-:W-:Y:S01]  /*2660*/  ISETP.GE.AND P1, PT, R156, 0x8, PT ;  /* 0x000000089c00780c */ /* 0x000fe20003f26270 */
[----:B------:R-:W-:Y:S01]  /*2670*/  FFMA.FTZ R157, R157, UR18, -R208 ;  /* 0x000000129d9d7c23 */ /* 0x000fe200080108d0 */
[----:B------:R-:W-:Y:S02]  /*2680*/  FSEL R154, R155, -INF , !P0 ;  /* 0xff8000009b9a7808 */ /* 0x000fe40004000000 */
[----:B------:R-:W-:Y:S01]  /*2690*/  ISETP.GT.OR P0, PT, R214, 0x8, !P1 ;  /* 0x00000008d600780c */ /* 0x000fe20004f04670 */
[----:B------:R4:W-:Y:S01]  /*26a0*/  MUFU.EX2 R172, R157 ;  /* 0x0000009d00ac7308 */ /* 0x0009e20000000800 */
[----:B------:R-:W-:Y:S01]  /*26b0*/  ISETP.GE.AND P1, PT, R156, 0x9, PT ;  /* 0x000000099c00780c */ /* 0x000fe20003f26270 */
[----:B------:R-:W-:Y:S01]  /*26c0*/  FFMA.FTZ R209, R154, UR18, -R209 ;  /* 0x000000129ad17c23 */ /* 0x000fe200080108d1 */
[----:B------:R-:W-:Y:S02]  /*26d0*/  FSEL R155, R158, -INF , !P0 ;  /* 0xff8000009e9b7808 */ /* 0x000fe40004000000 */
[----:B------:R-:W-:-:S02]  /*26e0*/  ISETP.GT.OR P0, PT, R214, 0x9, !P1 ;  /* 0x00000009d600780c */ /* 0x000fc40004f04670 */
[----:B------:R-:W-:Y:S01]  /*26f0*/  ISETP.GE.AND P1, PT, R156, 0x10, PT ;  /* 0x000000109c00780c */ /* 0x000fe20003f26270 */
[----:B------:R-:W-:Y:S01]  /*2700*/  FFMA.FTZ R20, R155, UR18, -R20 ;  /* 0x000000129b147c23 */ /* 0x000fe20008010814 */
[----:B------:R-:W-:Y:S01]  /*2710*/  FSEL R154, R159, -INF , !P0 ;  /* 0xff8000009f9a7808 */ /* 0x000fe20004000000 */
[----:B------:R-:W-:Y:S01]  /*2720*/  MUFU.EX2 R209, R209 ;  /* 0x000000d100d17308 */ /* 0x000fe20000000800 */
[----:B------:R-:W-:Y:S02]  /*2730*/  ISETP.GT.OR P0, PT, R214, 0x10, !P1 ;  /* 0x00000010d600780c */ /* 0x000fe40004f04670 */
[----:B------:R-:W-:Y:S01]  /*2740*/  ISETP.GE.AND P3, PT, R156, 0x18, PT ;  /* 0x000000189c00780c */ /* 0x000fe20003f66270 */
[----:B------:R-:W-:Y:S01]  /*2750*/  FFMA.FTZ R21, R154, UR18, -R21 ;  /* 0x000000129a157c23 */ /* 0x000fe20008010815 */
[----:B------:R-:W-:Y:S02]  /*2760*/  ISETP.GE.AND P2, PT, R156, 0x11, PT ;  /* 0x000000119c00780c */ /* 0x000fe40003f46270 */
[----:B------:R-:W-:Y:S01]  /*2770*/  FSEL R155, R162, -INF , !P0 ;  /* 0xff800000a29b7808 */ /* 0x000fe20004000000 */
[----:B------:R-:W-:Y:S01]  /*2780*/  MUFU.EX2 R20, R20 ;  /* 0x0000001400147308 */ /* 0x000fe20000000800 */
[----:B------:R-:W-:-:S02]  /*2790*/  ISETP.GT.OR P0, PT, R214, 0x18, !P3 ;  /* 0x00000018d600780c */ /* 0x000fc40005f04670 */
[----:B------:R-:W-:Y:S01]  /*27a0*/  ISETP.GT.OR P1, PT, R214, 0x11, !P2 ;  /* 0x00000011d600780c */ /* 0x000fe20005724670 */
[----:B------:R-:W-:Y:S01]  /*27b0*/  FFMA.FTZ R162, R155, UR18, -R210 ;  /* 0x000000129ba27c23 */ /* 0x000fe200080108d2 */
[----:B------:R-:W-:Y:S02]  /*27c0*/  FSEL R155, R166, -INF , !P0 ;  /* 0xff800000a69b7808 */ /* 0x000fe40004000000 */
[C---:B------:R-:W-:Y:S01]  /*27d0*/  ISETP.GE.AND P0, PT, R156.reuse, 0x19, PT ;  /* 0x000000199c00780c */ /* 0x040fe20003f06270 */
[----:B------:R-:W-:Y:S01]  /*27e0*/  MUFU.EX2 R21, R21 ;  /* 0x0000001500157308 */ /* 0x000fe20000000800 */
[----:B------:R-:W-:Y:S01]  /*27f0*/  FSEL R154, R163, -INF , !P1 ;  /* 0xff800000a39a7808 */ /* 0x000fe20004800000 */
[----:B------:R-:W-:Y:S01]  /*2800*/  FFMA.FTZ R166, R155, UR18, -R14 ;  /* 0x000000129ba67c23 */ /* 0x000fe2000801080e */
[C---:B------:R-:W-:Y:S02]  /*2810*/  ISETP.GE.AND P3, PT, R156.reuse, 0x21, PT ;  /* 0x000000219c00780c */ /* 0x040fe40003f66270 */
[----:B------:R-:W-:Y:S01]  /*2820*/  ISETP.GE.AND P1, PT, R156, 0x20, PT ;  /* 0x000000209c00780c */ /* 0x000fe20003f26270 */
[----:B------:R-:W-:Y:S01]  /*2830*/  FFMA.FTZ R163, R154, UR18, -R211 ;  /* 0x000000129aa37c23 */ /* 0x000fe200080108d3 */
[C---:B------:R-:W-:Y:S01]  /*2840*/  ISETP.GT.OR P0, PT, R214.reuse, 0x19, !P0 ;  /* 0x00000019d600780c */ /* 0x040fe20004704670 */
[----:B------:R-:W-:Y:S01]  /*2850*/  MUFU.EX2 R162, R162 ;  /* 0x000000a200a27308 */ /* 0x000fe20000000800 */
[----:B------:R-:W-:-:S02]  /*2860*/  ISETP.GT.OR P3, PT, R214, 0x21, !P3 ;  /* 0x00000021d600780c */ /* 0x000fc40005f64670 */
[----:B------:R-:W-:Y:S02]  /*2870*/  ISETP.GT.OR P1, PT, R214, 0x20, !P1 ;  /* 0x00000020d600780c */ /* 0x000fe40004f24670 */
[----:B------:R-:W-:Y:S02]  /*2880*/  FSEL R14, R167, -INF , !P0 ;  /* 0xff800000a70e7808 */ /* 0x000fe40004000000 */
[----:B------:R-:W-:Y:S01]  /*2890*/  FSEL R154, R171, -INF , !P3 ;  /* 0xff800000ab9a7808 */ /* 0x000fe20005800000 */
[----:B------:R-:W-:Y:S01]  /*28a0*/  MUFU.EX2 R163, R163 ;  /* 0x000000a300a37308 */ /* 0x000fe20000000800 */
[----:B------:R-:W-:Y:S01]  /*28b0*/  ISETP.GE.AND P5, PT, R156, 0x28, PT ;  /* 0x000000289c00780c */ /* 0x000fe20003fa6270 */
[----:B------:R-:W-:Y:S01]  /*28c0*/  FFMA.FTZ R211, R14, UR18, -R15 ;  /* 0x000000120ed37c23 */ /* 0x000fe2000801080f */
[----:B------:R-:W-:Y:S01]  /*28d0*/  FSEL R155, R170, -INF , !P1 ;  /* 0xff800000aa9b7808 */ /* 0x000fe20004800000 */
[----:B------:R-:W-:Y:S01]  /*28e0*/  FFMA.FTZ R158, R154, UR18, -R9 ;  /* 0x000000129a9e7c23 */ /* 0x000fe20008010809 */
[----:B------:R-:W-:-:S02]  /*28f0*/  ISETP.GE.AND P3, PT, R156, 0x29, PT ;  /* 0x000000299c00780c */ /* 0x000fc40003f66270 */
[----:B------:R-:W-:Y:S01]  /*2900*/  ISETP.GE.AND P2, PT, R217, 0x30, PT ;  /* 0x00000030d900780c */ /* 0x000fe20003f46270 */
[----:B------:R-:W-:Y:S01]  /*2910*/  FFMA.FTZ R167, R155, UR18, -R8 ;  /* 0x000000129ba77c23 */ /* 0x000fe20008010808 */
[----:B------:R-:W-:Y:S01]  /*2920*/  ISETP.GE.AND P4, PT, R217, 0x31, PT ;  /* 0x00000031d900780c */ /* 0x000fe20003f86270 */
[----:B------:R-:W-:Y:S01]  /*2930*/  MUFU.EX2 R166, R166 ;  /* 0x000000a600a67308 */ /* 0x000fe20000000800 */
[C---:B------:R-:W-:Y:S02]  /*2940*/  ISETP.GT.OR P5, PT, R214.reuse, 0x28, !P5 ;  /* 0x00000028d600780c */ /* 0x040fe40006fa4670 */
[----:B------:R-:W-:Y:S02]  /*2950*/  ISETP.GT.OR P3, PT, R214, 0x29, !P3 ;  /* 0x00000029d600780c */ /* 0x000fe40005f64670 */
[C---:B------:R-:W-:Y:S02]  /*2960*/  ISETP.GT.OR P2, PT, R216.reuse, 0x30, !P2 ;  /* 0x00000030d800780c */ /* 0x040fe40005744670 */
[----:B------:R-:W-:Y:S01]  /*2970*/  ISETP.GT.OR P4, PT, R216, 0x31, !P4 ;  /* 0x00000031d800780c */ /* 0x000fe20006784670 */
[----:B------:R-:W-:Y:S01]  /*2980*/  MUFU.EX2 R211, R211 ;  /* 0x000000d300d37308 */ /* 0x000fe20000000800 */
[----:B----4-:R-:W-:Y:S01]  /*2990*/  FSEL R157, R174, -INF , !P5 ;  /* 0xff800000ae9d7808 */ /* 0x010fe20006800000 */
[----:B------:R-:W-:-:S02]  /*29a0*/  WARPGROUP.DEPBAR.LE gsb0, 0x0 ;  /* 0x00008000000079c5 */ /* 0x000fc40000010000 */
[----:B------:R-:W-:Y:S01]  /*29b0*/  WARPGROUP.ARRIVE ;  /* 0x00000000000079c5 */ /* 0x000fe20000000000 */
[----:B------:R-:W-:Y:S01]  /*29c0*/  FSEL R170, R175, -INF , !P3 ;  /* 0xff800000afaa7808 */ /* 0x000fe20005800000 */
[----:B------:R-:W-:Y:S01]  /*29d0*/  FFMA.FTZ R175, R157, UR18, -R6 ;  /* 0x000000129daf7c23 */ /* 0x000fe20008010806 */
[----:B------:R-:W-:Y:S01]  /*29e0*/  FSEL R215, R176, -INF , !P2 ;  /* 0xff800000b0d77808 */ /* 0x000fe20005000000 */
[----:B------:R4:W-:Y:S01]  /*29f0*/  MUFU.EX2 R174, R158 ;  /* 0x0000009e00ae7308 */ /* 0x0009e20000000800 */
[----:B------:R-:W-:Y:S01]  /*2a00*/  FSEL R208, R177, -INF , !P4 ;  /* 0xff800000b1d07808 */ /* 0x000fe20006000000 */
[----:B------:R-:W-:Y:S01]  /*2a10*/  HGMMA.64x64x16.F32.BF16 R120, R188, gdesc[UR12], R120, gsb0 ;  /* 0x00e0000cbc787df0 */ /* 0x000fe20008001878 */
[----:B------:R-:W-:Y:S01]  /*2a20*/  UMOV UR14, UR12 ;  /* 0x0000000c000e7c82 */ /* 0x000fe20008000000 */
[----:B------:R-:W-:Y:S01]  /*2a30*/  UMOV UR15, 0x80000020 ;  /* 0x80000020000f7882 */ /* 0x000fe20000000000 */
[----:B------:R-:W-:Y:S01]  /*2a40*/  UIADD3 UR12, UR10, 0x200, URZ ;  /* 0x000002000a0c7890 */ /* 0x000fe2000fffe03f */
[C---:B------:R-:W-:Y:S01]  /*2a50*/  ISETP.GE.AND P2, PT, R156.reuse, 0x30, PT ;  /* 0x000000309c00780c */ /* 0x040fe20003f46270 */
[----:B------:R-:W-:Y:S01]  /*2a60*/  UIADD3 UR10, UR10, 0x202, URZ ;  /* 0x000002020a0a7890 */ /* 0x000fe2000fffe03f */
[----:B------:R-:W-:Y:S01]  /*2a70*/  ISETP.GE.AND P4, PT, R156, 0x31, PT ;  /* 0x000000319c00780c */ /* 0x000fe20003f86270 */
[----:B------:R-:W-:Y:S01]  /*2a80*/  FFMA.FTZ R218, R170, UR18, -R7 ;  /* 0x00000012aada7c23 */ /* 0x000fe20008010807 */
[----:B------:R-:W-:Y:S01]  /*2a90*/  ISETP.GE.AND P5, PT, R156, 0x38, PT ;  /* 0x000000389c00780c */ /* 0x000fe20003fa6270 */
[----:B------:R-:W-:Y:S01]  /*2aa0*/  FFMA.FTZ R208, R208, UR18, -R11 ;  /* 0x00000012d0d07c23 */ /* 0x000fe2000801080b */
[----:B------:R-:W-:Y:S01]  /*2ab0*/  ISETP.GE.AND P3, PT, R156, 0x39, PT ;  /* 0x000000399c00780c */ /* 0x000fe20003f66270 */
[----:B------:R-:W5:Y:S01]  /*2ac0*/  MUFU.EX2 R175, R175 ;  /* 0x000000af00af7308 */ /* 0x000f620000000800 */
[----:B------:R-:W-:-:S02]  /*2ad0*/  ISETP.GE.AND P1, PT, R217, 0x38, PT ;  /* 0x00000038d900780c */ /* 0x000fc40003f26270 */
[----:B------:R-:W-:Y:S02]  /*2ae0*/  ISETP.GE.AND P0, PT, R217, 0x39, PT ;  /* 0x00000039d900780c */ /* 0x000fe40003f06270 */
[----:B------:R-:W-:Y:S02]  /*2af0*/  ISETP.GT.OR P4, PT, R214, 0x31, !P4 ;  /* 0x00000031d600780c */ /* 0x000fe40006784670 */
[C---:B------:R-:W-:Y:S01]  /*2b00*/  ISETP.GT.OR P1, PT, R216.reuse, 0x38, !P1 ;  /* 0x00000038d800780c */ /* 0x040fe20004f24670 */
[----:B------:R-:W-:Y:S01]  /*2b10*/  MUFU.EX2 R169, R169 ;  /* 0x000000a900a97308 */ /* 0x000fe20000000800 */
[----:B------:R-:W-:Y:S02]  /*2b20*/  ISETP.GT.OR P0, PT, R216, 0x39, !P0 ;  /* 0x00000039d800780c */ /* 0x000fe40004704670 */
[C---:B------:R-:W-:Y:S02]  /*2b30*/  ISETP.GT.OR P2, PT, R214.reuse, 0x30, !P2 ;  /* 0x00000030d600780c */ /* 0x040fe40005744670 */
[----:B------:R-:W-:-:S02]  /*2b40*/  ISETP.GT.OR P5, PT, R214, 0x38, !P5 ;  /* 0x00000038d600780c */ /* 0x000fc40006fa4670 */
[----:B------:R-:W-:Y:S01]  /*2b50*/  ISETP.GT.OR P3, PT, R214, 0x39, !P3 ;  /* 0x00000039d600780c */ /* 0x000fe20005f64670 */
[----:B------:R-:W-:Y:S01]  /*2b60*/  MUFU.EX2 R168, R168 ;  /* 0x000000a800a87308 */ /* 0x000fe20000000800 */
[----:B------:R-:W-:Y:S02]  /*2b70*/  FSEL R214, R179, -INF , !P4 ;  /* 0xff800000b3d67808 */ /* 0x000fe40006000000 */
[----:B------:R-:W-:Y:S02]  /*2b80*/  FSEL R217, R180, -INF , !P1 ;  /* 0xff800000b4d97808 */ /* 0x000fe40004800000 */
[----:B------:R-:W-:Y:S01]  /*2b90*/  FSEL R210, R181, -INF , !P0 ;  /* 0xff800000b5d27808 */ /* 0x000fe20004000000 */
[----:B------:R-:W-:Y:S01]  /*2ba0*/  FFMA.FTZ R214, R214, UR18, -R11 ;  /* 0x00000012d6d67c23 */ /* 0x000fe2000801080b */
[----:B------:R-:W-:Y:S01]  /*2bb0*/  FSEL R181, R178, -INF , !P2 ;  /* 0xff800000b2b57808 */ /* 0x000fe20005000000 */
[----:B------:R-:W-:Y:S01]  /*2bc0*/  FFMA.FTZ R178, R215, UR18, -R10 ;  /* 0x00000012d7b27c23 */ /* 0x000fe2000801080a */
[----:B------:R-:W-:Y:S01]  /*2bd0*/  FSEL R179, R182, -INF , !P5 ;  /* 0xff800000b6b37808 */ /* 0x000fe20006800000 */
[----:B------:R-:W-:Y:S01]  /*2be0*/  FFMA.FTZ R182, R217, UR18, -R12 ;  /* 0x00000012d9b67c23 */ /* 0x000fe2000801080c */
[----:B------:R-:W-:Y:S01]  /*2bf0*/  FSEL R216, R183, -INF , !P3 ;  /* 0xff800000b7d87808 */ /* 0x000fe20005800000 */
[--C-:B------:R-:W-:Y:S01]  /*2c00*/  FFMA.FTZ R11, R210, UR18, -R13.reuse ;  /* 0x00000012d20b7c23 */ /* 0x100fe2000801080d */
[----:B------:R-:W2:Y:S01]  /*2c10*/  MUFU.EX2 R180, R218 ;  /* 0x000000da00b47308 */ /* 0x000ea20000000800 */
[----:B------:R-:W-:Y:S01]  /*2c20*/  FFMA.FTZ R10, R181, UR18, -R10 ;  /* 0x00000012b50a7c23 */ /* 0x000fe2000801080a */
[----:B------:R-:W-:Y:S01]  /*2c30*/  FFMA.FTZ R12, R179, UR18, -R12 ;  /* 0x00000012b30c7c23 */ /* 0x000fe2000801080c */
[----:B------:R-:W-:-:S05]  /*2c40*/  FFMA.FTZ R13, R216, UR18, -R13 ;  /* 0x00000012d80d7c23 */ /* 0x000fca000801080d */
[----:B------:R-:W-:Y:S08]  /*2c50*/  MUFU.EX2 R173, R173 ;  /* 0x000000ad00ad7308 */ /* 0x000ff00000000800 */
[----:B------:R-:W2:Y:S08]  /*2c60*/  MUFU.EX2 R167, R167 ;  /* 0x000000a700a77308 */ /* 0x000eb00000000800 */
[----:B------:R-:W2:Y:S08]  /*2c70*/  MUFU.EX2 R178, R178 ;  /* 0x000000b200b27308 */ /* 0x000eb00000000800 */
[----:B------:R-:W-:Y:S01]  /*2c80*/  MUFU.EX2 R10, R10 ;  /* 0x0000000a000a7308 */ /* 0x000fe20000000800 */
[----:B------:R-:W-:-:S02]  /*2c90*/  WARPGROUP.DEPBAR.LE gsb0, 0x0 ;  /* 0x00008000000079c5 */ /* 0x000fc40000010000 */
[----:B------:R-:W-:-:S05]  /*2ca0*/  WARPGROUP.ARRIVE ;  /* 0x00000000000079c5 */ /* 0x000fca0000000000 */
[----:B------:R-:W-:Y:S01]  /*2cb0*/  MUFU.EX2 R182, R182 ;  /* 0x000000b600b67308 */ /* 0x000fe20000000800 */
[----:B------:R-:W-:Y:S01]  /*2cc0*/  HGMMA.64x64x16.F32.BF16 R120, R200, gdesc[UR12], R120, gsb0 ;  /* 0x00e0000cc8787df0 */ /* 0x000fe20008001878 */
[----:B------:R-:W-:Y:S01]  /*2cd0*/  UMOV UR14, UR12 ;  /* 0x0000000c000e7c82 */ /* 0x000fe20008000000 */
[----:B------:R-:W-:-:S05]  /*2ce0*/  UMOV UR15, 0x80000020 ;  /* 0x80000020000f7882 */ /* 0x000fca0000000000 */
[----:B------:R-:W-:Y:S01]  /*2cf0*/  MUFU.EX2 R12, R12 ;  /* 0x0000000c000c7308 */ /* 0x000fe20000000800 */
[----:B------:R-:W-:-:S07]  /*2d00*/  UIADD3 UR12, UR8, 0xc0, URZ ;  /* 0x000000c0080c7890 */ /* 0x000fce000fffe03f */
[----:B------:R-:W-:Y:S08]  /*2d10*/  MUFU.EX2 R11, R11 ;  /* 0x0000000b000b7308 */ /* 0x000ff00000000800 */
[----:B------:R-:W-:Y:S01]  /*2d20*/  MUFU.EX2 R13, R13 ;  /* 0x0000000d000d7308 */ /* 0x000fe20000000800 */
[----:B------:R-:W-:Y:S02]  /*2d30*/  WARPGROUP.DEPBAR.LE gsb0, 0x0 ;  /* 0x00008000000079c5 */ /* 0x000fe40000010000 */
[----:B------:R-:W-:-:S06]  /*2d40*/  WARPGROUP.ARRIVE ;  /* 0x00000000000079c5 */ /* 0x000fcc0000000000 */
[----:B------:R-:W-:Y:S01]  /*2d50*/  HGMMA.64x64x16.F32.BF16 R120, R192, gdesc[UR12], R120, gsb0 ;  /* 0x00e0000cc0787df0 */ /* 0x000fe20008001878 */
[----:B------:R-:W-:Y:S01]  /*2d60*/  UMOV UR14, UR12 ;  /* 0x0000000c000e7c82 */ /* 0x000fe20008000000 */
[----:B------:R-:W-:Y:S01]  /*2d70*/  UMOV UR15, 0x80000020 ;  /* 0x80000020000f7882 */ /* 0x000fe20000000000 */
        /* <DEDUP_REMOVED lines=10> */
[----:B------:R-:W2:Y:S04]  /*2e20*/  LDS.64 R6, [R212+0x1e2a0] ;  /* 0x01e2a000d4067984 */ /* 0x000ea80000000a00 */
[----:B----4-:R-:W4:Y:S04]  /*2e30*/  LDS.64 R158, [R212+0x1e280] ;  /* 0x01e28000d49e7984 */ /* 0x010f280000000a00 */
[----:B------:R-:W4:Y:S04]  /*2e40*/  LDS.64 R170, [R212+0x1e2c0] ;  /* 0x01e2c000d4aa7984 */ /* 0x000f280000000a00 */
[----:B------:R-:W4:Y:S01]  /*2e50*/  LDS.64 R176, [R212+0x1e2e0] ;  /* 0x01e2e000d4b07984 */ /* 0x000f220000000a00 */
[--C-:B-1----:R-:W-:Y:S01]  /*2e60*/  FADD.FTZ R179, R120, -R14.reuse ;  /* 0x8000000e78b37221 */ /* 0x102fe20000010000 */
[----:B------:R-:W-:Y:S01]  /*2e70*/  FADD.FTZ R181, R122, -R14 ;  /* 0x8000000e7ab57221 */ /* 0x000fe20000010000 */
[--C-:B------:R-:W-:Y:S01]  /*2e80*/  FADD.FTZ R14, R121, -R15.reuse ;  /* 0x8000000f790e7221 */ /* 0x100fe20000010000 */
[----:B------:R-:W-:Y:S01]  /*2e90*/  FADD.FTZ R120, R123, -R15 ;  /* 0x8000000f7b787221 */ /* 0x000fe20000010000 */
[--C-:B---3--:R-:W-:Y:S01]  /*2ea0*/  FADD.FTZ R121, R124, -R8.reuse ;  /* 0x800000087c797221 */ /* 0x108fe20000010000 */
[----:B------:R-:W-:Y:S01]  /*2eb0*/  FADD.FTZ R183, R126, -R8 ;  /* 0x800000087eb77221 */ /* 0x000fe20000010000 */
[--C-:B------:R-:W-:Y:S01]  /*2ec0*/  FADD.FTZ R8, R125, -R9.reuse ;  /* 0x800000097d087221 */ /* 0x100fe20000010000 */
[----:B------:R-:W-:Y:S01]  /*2ed0*/  FADD.FTZ R124, R127, -R9 ;  /* 0x800000097f7c7221 */ /* 0x000fe20000010000 */
[----:B------:R-:W-:Y:S01]  /*2ee0*/  MUFU.EX2 R15, R214 ;  /* 0x000000d6000f7308 */ /* 0x000fe20000000800 */
[--C-:B-----5:R-:W-:Y:S01]  /*2ef0*/  FADD.FTZ R123, R128, -R154.reuse ;  /* 0x8000009a807b7221 */ /* 0x120fe20000010000 */
[----:B------:R-:W-:Y:S01]  /*2f00*/  FMUL.FTZ R121, R22, R121 ;  /* 0x0000007916797220 */ /* 0x000fe20000410000 */
[----:B------:R-:W-:Y:S01]  /*2f10*/  FMUL.FTZ R8, R213, R8 ;  /* 0x00000008d5087220 */ /* 0x000fe20000410000 */
[----:B--2---:R-:W-:Y:S01]  /*2f20*/  FADD.FTZ R128, R133, -R157 ;  /* 0x8000009d85807221 */ /* 0x004fe20000010000 */
[--C-:B------:R-:W-:Y:S01]  /*2f30*/  FADD.FTZ R126, R131, -R155.reuse ;  /* 0x8000009b837e7221 */ /* 0x100fe20000010000 */
[----:B------:R-:W-:Y:S01]  /*2f40*/  FADD.FTZ R125, R130, -R154 ;  /* 0x8000009a827d7221 */ /* 0x000fe20000010000 */
[----:B------:R-:W-:Y:S01]  /*2f50*/  FADD.FTZ R122, R129, -R155 ;  /* 0x8000009b817a7221 */ /* 0x000fe20000010000 */
[----:B------:R-:W1:Y:S01]  /*2f60*/  MUFU.EX2 R9, R208 ;  /* 0x000000d000097308 */ /* 0x000e620000000800 */
[--C-:B------:R-:W-:Y:S01]  /*2f70*/  FADD.FTZ R133, R140, -R6.reuse ;  /* 0x800000068c857221 */ /* 0x100fe20000010000 */
[----:B------:R-:W-:Y:S01]  /*2f80*/  FADD.FTZ R6, R142, -R6 ;  /* 0x800000068e067221 */ /* 0x000fe20000010000 */
[----:B------:R-:W-:Y:S01]  /*2f90*/  FADD.FTZ R143, R143, -R7 ;  /* 0x800000078f8f7221 */ /* 0x000fe20000010000 */
[--C-:B----4-:R-:W-:Y:S01]  /*2fa0*/  FADD.FTZ R131, R136, -R158.reuse ;  /* 0x8000009e88837221 */ /* 0x110fe20000010000 */
[----:B------:R-:W-:Y:S01]  /*2fb0*/  FADD.FTZ R138, R138, -R158 ;  /* 0x8000009e8a8a7221 */ /* 0x000fe20000010000 */
[----:B------:R-:W-:Y:S01]  /*2fc0*/  F2FP.BF16.F32.PACK_AB R158, R8, R121 ;  /* 0x00000079089e723e */ /* 0x000fe200000010ff */
[--C-:B------:R-:W-:Y:S01]  /*2fd0*/  FADD.FTZ R127, R132, -R156.reuse ;  /* 0x8000009c847f7221 */ /* 0x100fe20000010000 */
[----:B------:R-:W-:Y:S01]  /*2fe0*/  FADD.FTZ R129, R134, -R156 ;  /* 0x8000009c86817221 */ /* 0x000fe20000010000 */
[----:B------:R-:W-:Y:S01]  /*2ff0*/  FADD.FTZ R130, R135, -R157 ;  /* 0x8000009d87827221 */ /* 0x000fe20000010000 */
[----:B------:R-:W-:Y:S01]  /*3000*/  FMUL.FTZ R6, R175, R6 ;  /* 0x00000006af067220 */ /* 0x000fe20000410000 */
[----:B------:R-:W-:Y:S01]  /*3010*/  FMUL.FTZ R143, R180, R143 ;  /* 0x0000008fb48f7220 */ /* 0x000fe20000410000 */
[----:B------:R-:W-:-:S02]  /*3020*/  IMAD.U32 R8, RZ, RZ, UR5 ;  /* 0x00000005ff087e24 */ /* 0x000fc4000f8e00ff */
[--C-:B------:R-:W-:Y:S01]  /*3030*/  FADD.FTZ R134, R137, -R159.reuse ;  /* 0x8000009f89867221 */ /* 0x100fe20000010000 */
[----:B------:R-:W-:Y:S01]  /*3040*/  FADD.FTZ R139, R139, -R159 ;  /* 0x8000009f8b8b7221 */ /* 0x000fe20000010000 */
[----:B------:R-:W-:Y:S01]  /*3050*/  FADD.FTZ R132, R141, -R7 ;  /* 0x800000078d847221 */ /* 0x000fe20000010000 */
[----:B------:R-:W-:Y:S01]  /*3060*/  FADD.FTZ R140, R145, -R171 ;  /* 0x800000ab918c7221 */ /* 0x000fe20000010000 */
[----:B------:R-:W-:Y:S01]  /*3070*/  FADD.FTZ R142, R149, -R177 ;  /* 0x800000b1958e7221 */ /* 0x000fe20000010000 */
[--C-:B------:R-:W-:Y:S01]  /*3080*/  FADD.FTZ R135, R144, -R170.reuse ;  /* 0x800000aa90877221 */ /* 0x100fe20000010000 */
[----:B------:R-:W-:Y:S01]  /*3090*/  FADD.FTZ R7, R146, -R170 ;  /* 0x800000aa92077221 */ /* 0x000fe20000010000 */
[----:B------:R-:W-:Y:S01]  /*30a0*/  FADD.FTZ R136, R147, -R171 ;  /* 0x800000ab93887221 */ /* 0x000fe20000010000 */
[--C-:B------:R-:W-:Y:S01]  /*30b0*/  FADD.FTZ R137, R148, -R176.reuse ;  /* 0x800000b094897221 */ /* 0x100fe20000010000 */
        /* <DEDUP_REMOVED lines=51> */
[----:B------:R-:W-:Y:S01]  /*33f0*/  IMAD R6, R23, 0x1000, R18 ;  /* 0x0000100017067824 */ /* 0x000fe200078e0212 */
        /* <DEDUP_REMOVED lines=11> */
[----:B------:R-:W-:Y:S01]  /*34b0*/  UMOV UR11, 0x80000020 ;  /* 0x80000020000b7882 */ /* 0x000fe20000000000 */
[----:B------:R-:W-:Y:S02]  /*34c0*/  WARPGROUP.DEPBAR.LE gsb0, 0x0 ;  /* 0x00008000000079c5 */ /* 0x000fe40000010000 */
[----:B------:R-:W-:Y:S02]  /*34d0*/  F2FP.BF16.F32.PACK_AB R120, R161, R16 ;  /* 0x00000010a178723e */ /* 0x000fe400000010ff */
[----:B------:R-:W-:-:S02]  /*34e0*/  F2FP.BF16.F32.PACK_AB R121, R163, R162 ;  /* 0x000000a2a379723e */ /* 0x000fc400000010ff */
[----:B------:R-:W-:Y:S02]  /*34f0*/  F2FP.BF16.F32.PACK_AB R122, R165, R160 ;  /* 0x000000a0a57a723e */ /* 0x000fe400000010ff */
[----:B------:R-:W-:Y:S02]  /*3500*/  F2FP.BF16.F32.PACK_AB R123, R211, R166 ;  /* 0x000000a6d37b723e */ /* 0x000fe400000010ff */
[----:B------:R-:W-:Y:S02]  /*3510*/  F2FP.BF16.F32.PACK_AB R165, R174, R167 ;  /* 0x000000a7aea5723e */ /* 0x000fe400000010ff */
[----:B------:R-:W-:Y:S01]  /*3520*/  WARPGROUP.ARRIVE ;  /* 0x00000000000079c5 */ /* 0x000fe20000000000 */
[----:B------:R-:W-:Y:S02]  /*3530*/  F2FP.BF16.F32.PACK_AB R166, R173, R168 ;  /* 0x000000a8ada6723e */ /* 0x000fe400000010ff */
[----:B------:R-:W-:Y:S02]  /*3540*/  F2FP.BF16.F32.PACK_AB R167, R180, R175 ;  /* 0x000000afb4a7723e */ /* 0x000fe400000010ff */
[----:B------:R-:W-:Y:S01]  /*3550*/  F2FP.BF16.F32.PACK_AB R180, R9, R178 ;  /* 0x000000b209b4723e */ /* 0x000fe200000010ff */
        /* <DEDUP_REMOVED lines=8> */
[----:B------:R-:W-:-:S06]  /*35e0*/  WARPGROUP.ARRIVE ;  /* 0x00000000000079c5 */ /* 0x000fcc0000000000 */
        /* <DEDUP_REMOVED lines=169> */
.L_x_4412:
        /* <DEDUP_REMOVED lines=44> */
.L_x_4413:
        /* <DEDUP_REMOVED lines=62> */
.L_x_4395:
        /* <DEDUP_REMOVED lines=23> */
.L_x_4416:
        /* <DEDUP_REMOVED lines=20> */
.L_x_4417:
        /* <DEDUP_REMOVED lines=18> */
.L_x_4418:
        /* <DEDUP_REMOVED lines=18> */
.L_x_4419:
        /* <DEDUP_REMOVED lines=149> */
.L_x_4421:
[----:B------:R-:W-:Y:S05]  /*5560*/  BSYNC B0 ;  /* 0x0000000000007941 */ /* 0x000fea0003800000 */
.L_x_4420:
[----:B------:R-:W-:-:S04]  /*5570*/  DEPBAR.LE SB0, 0x0 ;  /* 0x000080000000791a */ /* 0x000fc80000000000 */
[----:B------:R-:W-:Y:S05]  /*5580*/  EXIT ;  /* 0x000000000000794d */ /* 0x000fea0003800000 */
.L_x_4415:
        /* <DEDUP_REMOVED lines=61> */
.L_x_4423:
[----:B------:R-:W-:Y:S05]  /*5960*/  BSYNC B0 ;  /* 0x0000000000007941 */ /* 0x000fea0003800000 */
.L_x_4422:
        /* <DEDUP_REMOVED lines=20> */
.L_x_4425:
[----:B------:R-:W-:Y:S05]  /*5ab0*/  BSYNC B0 ;  /* 0x0000000000007941 */ /* 0x000fea0003800000 */
.L_x_4424:
        /* <DEDUP_REMOVED lines=18> */
.L_x_4427:
[----:B------:R-:W-:Y:S05]  /*5be0*/  BSYNC B0 ;  /* 0x0000000000007941 */ /* 0x000fea0003800000 */
.L_x_4426:
        /* <DEDUP_REMOVED lines=22> */
.L_x_4429:
[----:B------:R-:W-:Y:S05]  /*5d50*/  BSYNC B0 ;  /* 0x0000000000007941 */ /* 0x000fea0003800000 */
.L_x_4428:
[----:B------:R-:W-:Y:S05]  /*5d60*/  EXIT ;  /* 0x000000000000794d */ /* 0x000fea0003800000 */
.L_x_4392:
        /* <DEDUP_REMOVED lines=34> */
.L_x_4433:
[----:B------:R-:W-:-:S05]  /*5f90*/  UMOV UR11, UR5 ;  /* 0x00000005000b7c82 */ /* 0x000fca0008000000 */
.L_x_4434:
        /* <DEDUP_REMOVED lines=48> */
.L_x_4439:
[----:B------:R-:W2:Y:S04]  /*62a0*/  LDG.E.STRONG.GPU R0, desc[UR46][R2.64] ;  /* 0x0000002e02007981 */ /* 0x000ea8000c1ef900 */
[----:B--2---:R-:W-:Y:S01]  /*62b0*/  CCTL.IVALL ;  /* 0x00000000ff00798f */ /* 0x004fe20002000000 */
[----:B------:R-:W-:Y:S05]  /*62c0*/  YIELD ;  /* 0x0000000000007946 */ /* 0x000fea0003800000 */
[----:B------:R-:W-:-:S13]  /*62d0*/  ISETP.NE.AND P1, PT, R0, UR23, PT ;  /* 0x0000001700007c0c */ /* 0x000fda000bf25270 */
[----:B------:R-:W-:Y:S05]  /*62e0*/  @P1 BRA `(.L_x_4439) ;  /* 0xfffffffc00ec1947 */ /* 0x000fea000383ffff */
.L_x_4438:
[----:B------:R-:W-:Y:S05]  /*62f0*/  BSYNC B1 ;  /* 0x0000000000017941 */ /* 0x000fea0003800000 */
.L_x_4437:
[----:B------:R-:W-:-:S03]  /*6300*/  UMOV UR4, 0xffffffff ;  /* 0xffffffff00047882 */ /* 0x000fc60000000000 */
[----:B------:R-:W-:Y:S05]  /*6310*/  BRA.DIV UR4, `(.L_x_4440) ;  /* 0x0000003e04947947 */ /* 0x000fea000b800000 */
[----:B------:R-:W-:Y:S01]  /*6320*/  NOP ;  /* 0x0000000000007918 */ /* 0x000fe20000000000 */
.L_x_4517:
        /* <DEDUP_REMOVED lines=22> */
.L_x_4442:
[----:B------:R-:W-:Y:S05]  /*6490*/  BSYNC B1 ;  /* 0x0000000000017941 */ /* 0x000fea0003800000 */
.L_x_4441:
        /* <DEDUP_REMOVED lines=20> */
.L_x_4444:
[----:B------:R-:W-:Y:S05]  /*65e0*/  BSYNC B1 ;  /* 0x0000000000017941 */ /* 0x000fea0003800000 */
.L_x_4443:
[----:B------:R-:W-:Y:S06]  /*65f0*/  BAR.ARV 0xa, 0xa0 ;  /* 0x0282800000007b1d */ /* 0x000fec0000002000 */
[----:B------:R-:W-:Y:S04]  /*6600*/  BSSY B1, `(.L_x_4445) ;  /* 0x0000003000017945 */ /* 0x000fe80003800000 */
[----:B------:R-:W-:Y:S05]  /*6610*/  @!P0 BRA `(.L_x_4446) ;  /* 0x0000000000048947 */ /* 0x000fea0003800000 */
[----:B------:R-:W-:-:S04]  /*6620*/  DEPBAR.LE SB0, 0x0 ;  /* 0x000080000000791a */ /* 0x000fc80000000000 */
.L_x_4446:
[----:B------:R-:W-:Y:S05]  /*6630*/  BSYNC B1 ;  /* 0x0000000000017941 */ /* 0x000fea0003800000 */
.L_x_4445:
        /* <DEDUP_REMOVED lines=19> */
.L_x_4448:
[----:B------:R-:W-:Y:S05]  /*6770*/  BSYNC B1 ;  /* 0x0000000000017941 */ /* 0x000fea0003800000 */
.L_x_4447:
[----:B------:R-:W-:Y:S01]  /*6780*/  UIADD3 UR18, UR6, 0x1, URZ ;  /* 0x0000000106127890 */ /* 0x000fe2000fffe03f */
[----:B------:R-:W-:Y:S11]  /*6790*/  BRA `(.L_x_4449) ;  /* 0x0000000000047947 */ /* 0x000ff60003800000 */
.L_x_4436:
[----:B------:R-:W-:-:S05]  /*67a0*/  UMOV UR18, UR6 ;  /* 0x0000000600127c82 */ /* 0x000fca0008000000 */
.L_x_4449:
        /* <DEDUP_REMOVED lines=12> */
.L_x_4474:
        /* <DEDUP_REMOVED lines=11> */
.L_x_4452:
[----:B------:R-:W2:Y:S04]  /*6920*/  LDG.E.STRONG.GPU R0, desc[UR46][R2.64] ;  /* 0x0000002e02007981 */ /* 0x000ea8000c1ef900 */
[----:B--2---:R-:W-:Y:S01]  /*6930*/  CCTL.IVALL ;  /* 0x00000000ff00798f */ /* 0x004fe20002000000 */
[----:B------:R-:W-:Y:S05]  /*6940*/  YIELD ;  /* 0x0000000000007946 */ /* 0x000fea0003800000 */
[----:B------:R-:W-:-:S13]  /*6950*/  ISETP.NE.AND P1, PT, R0, UR23, PT ;  /* 0x0000001700007c0c */ /* 0x000fda000bf25270 */
[----:B------:R-:W-:Y:S05]  /*6960*/  @P1 BRA `(.L_x_4452) ;  /* 0xfffffffc00ec1947 */ /* 0x000fea000383ffff */
.L_x_4451:
[----:B------:R-:W-:Y:S05]  /*6970*/  BSYNC B1 ;  /* 0x0000000000017941 */ /* 0x000fea0003800000 */
.L_x_4450:
[----:B------:R-:W-:-:S03]  /*6980*/  UMOV UR16, 0xffffffff ;  /* 0xffffffff00107882 */ /* 0x000fc60000000000 */
[----:B------:R-:W-:Y:S05]  /*6990*/  BRA.DIV UR16, `(.L_x_4453) ;  /* 0x0000003a10107947 */ /* 0x000fea000b800000 */
[----:B------:R-:W-:Y:S01]  /*69a0*/  NOP ;  /* 0x0000000000007918 */ /* 0x000fe20000000000 */
.L_x_4520:
        /* <DEDUP_REMOVED lines=19> */
.L_x_4455:
[----:B------:R-:W-:Y:S05]  /*6ae0*/  BSYNC B1 ;  /* 0x0000000000017941 */ /* 0x000fea0003800000 */
.L_x_4454:
        /* <DEDUP_REMOVED lines=15> */
.L_x_4457:
[----:B------:R-:W-:Y:S05]  /*6be0*/  BSYNC B1 ;  /* 0x0000000000017941 */ /* 0x000fea0003800000 */
.L_x_4456:
[----:B------:R-:W-:Y:S06]  /*6bf0*/  BAR.ARV 0xa, 0xa0 ;  /* 0x0282800000007b1d */ /* 0x000fec0000002000 */
[----:B------:R-:W-:Y:S04]  /*6c00*/  BSSY B1, `(.L_x_4458) ;  /* 0x0000003000017945 */ /* 0x000fe80003800000 */
[----:B------:R-:W-:Y:S05]  /*6c10*/  @!P0 BRA `(.L_x_4459) ;  /* 0x0000000000048947 */ /* 0x000fea0003800000 */
[----:B------:R-:W-:-:S04]  /*6c20*/  DEPBAR.LE SB0, 0x0 ;  /* 0x000080000000791a */ /* 0x000fc80000000000 */
.L_x_4459:
[----:B------:R-:W-:Y:S05]  /*6c30*/  BSYNC B1 ;  /* 0x0000000000017941 */ /* 0x000fea0003800000 */
.L_x_4458:
        /* <DEDUP_REMOVED lines=19> */
.L_x_4461:
[----:B------:R-:W-:Y:S05]  /*6d70*/  BSYNC B1 ;  /* 0x0000000000017941 */ /* 0x000fea0003800000 */
.L_x_4460:
        /* <DEDUP_REMOVED lines=9> */
.L_x_4464:
[----:B------:R-:W2:Y:S04]  /*6e10*/  LDG.E.STRONG.GPU R0, desc[UR46][R2.64] ;  /* 0x0000002e02007981 */ /* 0x000ea8000c1ef900 */
[----:B--2---:R-:W-:Y:S01]  /*6e20*/  CCTL.IVALL ;  /* 0x00000000ff00798f */ /* 0x004fe20002000000 */
[----:B------:R-:W-:Y:S05]  /*6e30*/  YIELD ;  /* 0x0000000000007946 */ /* 0x000fea0003800000 */
[----:B------:R-:W-:-:S13]  /*6e40*/  ISETP.NE.AND P1, PT, R0, UR23, PT ;  /* 0x0000001700007c0c */ /* 0x000fda000bf25270 */
[----:B------:R-:W-:Y:S05]  /*6e50*/  @P1 BRA `(.L_x_4464) ;  /* 0xfffffffc00ec1947 */ /* 0x000fea000383ffff */
.L_x_4463:
[----:B------:R-:W-:Y:S05]  /*6e60*/  BSYNC B1 ;  /* 0x0000000000017941 */ /* 0x000fea0003800000 */
.L_x_4462:
[----:B------:R-:W-:-:S03]  /*6e70*/  UMOV UR12, 0xffffffff ;  /* 0xffffffff000c7882 */ /* 0x000fc60000000000 */
[----:B------:R-:W-:Y:S05]  /*6e80*/  BRA.DIV UR12, `(.L_x_4465) ;  /* 0x000000320cf07947 */ /* 0x000fea000b800000 */
[----:B------:R-:W-:Y:S01]  /*6e90*/  NOP ;  /* 0x0000000000007918 */ /* 0x000fe20000000000 */
.L_x_4523:
        /* <DEDUP_REMOVED lines=15> */
.L_x_4467:
[----:B------:R-:W-:Y:S05]  /*6f90*/  BSYNC B1 ;  /* 0x0000000000017941 */ /* 0x000fea0003800000 */
.L_x_4466:
        /* <DEDUP_REMOVED lines=15> */
.L_x_4469:
[----:B------:R-:W-:Y:S05]  /*7090*/  BSYNC B1 ;  /* 0x0000000000017941 */ /* 0x000fea0003800000 */
.L_x_4468:
[----:B------:R-:W-:Y:S06]  /*70a0*/  BAR.ARV 0xa, 0xa0 ;  /* 0x0282800000007b1d */ /* 0x000fec0000002000 */
[----:B------:R-:W-:Y:S04]  /*70b0*/  BSSY B1, `(.L_x_4470) ;  /* 0x0000003000017945 */ /* 0x000fe80003800000 */
[----:B------:R-:W-:Y:S05]  /*70c0*/  @!P0 BRA `(.L_x_4471) ;  /* 0x0000000000048947 */ /* 0x000fea0003800000 */
[----:B------:R-:W-:-:S04]  /*70d0*/  DEPBAR.LE SB0, 0x0 ;  /* 0x000080000000791a */ /* 0x000fc80000000000 */
.L_x_4471:
[----:B------:R-:W-:Y:S05]  /*70e0*/  BSYNC B1 ;  /* 0x0000000000017941 */ /* 0x000fea0003800000 */
.L_x_4470:
        /* <DEDUP_REMOVED lines=19> */
.L_x_4473:
[----:B------:R-:W-:Y:S05]  /*7220*/  BSYNC B1 ;  /* 0x0000000000017941 */ /* 0x000fea0003800000 */
.L_x_4472:
[----:B------:R-:W-:Y:S02]  /*7230*/  UIADD3 UR6, UR6, 0x2, URZ ;  /* 0x0000000206067890 */ /* 0x000fe4000fffe03f */
[----:B------:R-:W-:Y:S02]  /*7240*/  UIADD3 UR4, UR4, 0x3000, URZ ;  /* 0x0000300004047890 */ /* 0x000fe4000fffe03f */
[----:B------:R-:W-:-:S06]  /*7250*/  UISETP.GE.AND UP0, UPT, UR6, UR11, UPT ;  /* 0x0000000b0600728c */ /* 0x000fcc000bf06270 */
[----:B------:R-:W-:-:S13]  /*7260*/  PLOP3.LUT P1, PT, PT, PT, UP0, 0x80, 0x0 ;  /* 0x000000000000781c */ /* 0x000fda0003f2f008 */
[----:B------:R-:W-:Y:S05]  /*7270*/  @!P1 BRA `(.L_x_4474) ;  /* 0xfffffff4007c9947 */ /* 0x000fea000383ffff */
.L_x_4435:
        /* <DEDUP_REMOVED lines=41> */
.L_x_4477:
[----:B------:R-:W-:Y:S05]  /*7510*/  BSYNC B1 ;  /* 0x0000000000017941 */ /* 0x000fea0003800000 */
.L_x_4476:
[----:B------:R-:W-:Y:S05]  /*7520*/  BRA `(.L_x_4478) ;  /* 0x0000000000047947 */ /* 0x000fea0003800000 */
.L_x_4475:
[----:B------:R-:W-:-:S05]  /*7530*/  UMOV UR4, UR6 ;  /* 0x0000000600047c82 */ /* 0x000fca0008000000 */
.L_x_4478:
        /* <DEDUP_REMOVED lines=11> */
.L_x_4483:
        /* <DEDUP_REMOVED lines=24> */
.L_x_4480:
[----:B------:R-:W-:Y:S05]  /*7770*/  BSYNC B1 ;  /* 0x0000000000017941 */ /* 0x000fea0003800000 */
.L_x_4479:
        /* <DEDUP_REMOVED lines=24> */
.L_x_4482:
[----:B------:R-:W-:Y:S05]  /*7900*/  BSYNC B1 ;  /* 0x0000000000017941 */ /* 0x000fea0003800000 */
.L_x_4481:
[----:B------:R-:W-:Y:S02]  /*7910*/  UIADD3 UR11, UR11, 0x2, URZ ;  /* 0x000000020b0b7890 */ /* 0x000fe4000fffe03f */
[----:B------:R-:W-:Y:S02]  /*7920*/  ULEA UR8, UR18, UR8, 0x1 ;  /* 0x0000000812087291 */ /* 0x000fe4000f8e083f */
[----:B------:R-:W-:Y:S02]  /*7930*/  ULEA UR9, UR18, UR9, 0x1 ;  /* 0x0000000912097291 */ /* 0x000fe4000f8e083f */
[----:B------:R-:W-:-:S13]  /*7940*/  ISETP.NE.AND P0, PT, RZ, UR11, PT ;  /* 0x0000000bff007c0c */ /* 0x000fda000bf05270 */
[----:B------:R-:W-:Y:S05]  /*7950*/  @!P0 BRA `(.L_x_4432) ;  /* 0x0000002400988947 */ /* 0x000fea0003800000 */
[----:B------:R-:W-:Y:S05]  /*7960*/  BRA `(.L_x_4483) ;  /* 0xfffffffc00207947 */ /* 0x000fea000383ffff */
.L_x_4431:
        /* <DEDUP_REMOVED lines=33> */
.L_x_4485:
        /* <DEDUP_REMOVED lines=43> */
.L_x_4524:
        /* <DEDUP_REMOVED lines=15> */
.L_x_4488:
        /* <DEDUP_REMOVED lines=128> */
.L_x_4499:
[----:B--234-:R-:W-:-:S04]  /*8720*/  SHF.L.U32 R21, R11, 0x1f, RZ ;  /* 0x0000001f0b157819 */ /* 0x01cfc800000006ff */
[----:B------:R-:W1:Y:S02]  /*8730*/  SYNCS.PHASECHK.TRANS64.TRYWAIT P1, [R16+URZ+0x26840], R21 ;  /* 0x02684015100075a7 */ /* 0x000e64000802017f */
[----:B-1----:R-:W-:Y:S05]  /*8740*/  @!P1 BRA `(.L_x_4491) ;  /* 0x0000001800f09947 */ /* 0x002fea0003800000 */
.L_x_4525:
[----:B------:R-:W-:Y:S05]  /*8750*/  @P0 BRA `(.L_x_4492) ;  /* 0x0000000000140947 */ /* 0x000fea0003800000 */
[----:B------:R-:W-:Y:S01]  /*8760*/  ISETP.NE.AND P1, PT, R6, RZ, PT ;  /* 0x000000ff0600720c */ /* 0x000fe20003f25270 */
[----:B------:R-:W-:-:S04]  /*8770*/  IMAD.MOV.U32 R3, RZ, RZ, 0x3100 ;  /* 0x00003100ff037424 */ /* 0x000fc800078e00ff */
[----:B------:R3:W-:Y:S08]  /*8780*/  SYNCS.ARRIVE.TRANS64 RZ, [R16+URZ+0x26830], R3 ;  /* 0x0268300310ff79a7 */ /* 0x0007f0000800003f */
[----:B------:R-:W-:Y:S05]  /*8790*/  @!P1 BRA `(.L_x_4492) ;  /* 0x0000000000049947 */ /* 0x000fea0003800000 */
[----:B------:R-:W-:Y:S01]  /*87a0*/  BPT.TRAP 0x1 ;  /* 0x000000040000795c */ /* 0x000fe20000300000 */
.L_x_4492:
        /* <DEDUP_REMOVED lines=43> */
.L_x_4526:
[----:B------:R-:W-:Y:S05]  /*8a60*/  @P0 BRA `(.L_x_4494) ;  /* 0x0000000000140947 */ /* 0x000fea0003800000 */
[----:B------:R-:W-:Y:S01]  /*8a70*/  ISETP.NE.AND P1, PT, R6, RZ, PT ;  /* 0x000000ff0600720c */ /* 0x000fe20003f25270 */
[----:B------:R-:W-:-:S04]  /*8a80*/  IMAD.MOV.U32 R2, RZ, RZ, 0x3100 ;  /* 0x00003100ff027424 */ /* 0x000fc800078e00ff */
[----:B------:R3:W-:Y:S08]  /*8a90*/  SYNCS.ARRIVE.TRANS64 RZ, [R16+URZ+0x26818], R2 ;  /* 0x0268180210ff79a7 */ /* 0x0007f0000800003f */
[----:B------:R-:W-:Y:S05]  /*8aa0*/  @!P1 BRA `(.L_x_4494) ;  /* 0x0000000000049947 */ /* 0x000fea0003800000 */
[----:B------:R-:W-:Y:S01]  /*8ab0*/  BPT.TRAP 0x1 ;  /* 0x000000040000795c */ /* 0x000fe20000300000 */
.L_x_4494:
        /* <DEDUP_REMOVED lines=43> */
.L_x_4527:
[----:B------:R-:W-:Y:S05]  /*8d70*/  @P0 BRA `(.L_x_4496) ;  /* 0x0000000000140947 */ /* 0x000fea0003800000 */
[----:B------:R-:W-:Y:S01]  /*8d80*/  ISETP.NE.AND P1, PT, R6, RZ, PT ;  /* 0x000000ff0600720c */ /* 0x000fe20003f25270 */
[----:B-123--:R-:W-:-:S04]  /*8d90*/  IMAD.MOV.U32 R21, RZ, RZ, 0x3100 ;  /* 0x00003100ff157424 */ /* 0x00efc800078e00ff */
[----:B------:R4:W-:Y:S08]  /*8da0*/  SYNCS.ARRIVE.TRANS64 RZ, [R16+URZ+0x26838], R21 ;  /* 0x0268381510ff79a7 */ /* 0x0009f0000800003f */
[----:B------:R-:W-:Y:S05]  /*8db0*/  @!P1 BRA `(.L_x_4496) ;  /* 0x0000000000049947 */ /* 0x000fea0003800000 */
[----:B------:R-:W-:Y:S01]  /*8dc0*/  BPT.TRAP 0x1 ;  /* 0x000000040000795c */ /* 0x000fe20000300000 */
.L_x_4496:
        /* <DEDUP_REMOVED lines=38> */
.L_x_4529:
[----:B------:R-:W-:Y:S05]  /*9030*/  @P0 BRA `(.L_x_4498) ;  /* 0x0000000000140947 */ /* 0x000fea0003800000 */
[----:B------:R-:W-:Y:S01]  /*9040*/  ISETP.NE.AND P1, PT, R6, RZ, PT ;  /* 0x000000ff0600720c */ /* 0x000fe20003f25270 */
[----:B------:R-:W-:-:S04]  /*9050*/  IMAD.MOV.U32 R5, RZ, RZ, 0x3100 ;  /* 0x00003100ff057424 */ /* 0x000fc800078e00ff */
[----:B------:R1:W-:Y:S08]  /*9060*/  SYNCS.ARRIVE.TRANS64 RZ, [R16+URZ+0x26810], R5 ;  /* 0x0268100510ff79a7 */ /* 0x0003f0000800003f */
[----:B------:R-:W-:Y:S05]  /*9070*/  @!P1 BRA `(.L_x_4498) ;  /* 0x0000000000049947 */ /* 0x000fea0003800000 */
[----:B------:R-:W-:Y:S01]  /*9080*/  BPT.TRAP 0x1 ;  /* 0x000000040000795c */ /* 0x000fe20000300000 */
.L_x_4498:
        /* <DEDUP_REMOVED lines=44> */
.L_x_4490:
[----:B------:R-:W3:Y:S02]  /*9350*/  LDL.LU R4, [R1+0x4] ;  /* 0x0000040001047983 */ /* 0x000ee40000300800 */
[----:B---3--:R-:W-:Y:S02]  /*9360*/  ISETP.NE.AND P1, PT, R4, RZ, PT ;  /* 0x000000ff0400720c */ /* 0x008fe40003f25270 */
[----:B------:R1:W5:Y:S11]  /*9370*/  LDL R4, [R1] ;  /* 0x0000000001047983 */ /* 0x0003760000100800 */
[----:B-1----:R-:W-:Y:S05]  /*9380*/  @!P1 BRA `(.L_x_4489) ;  /* 0x0000000400809947 */ /* 0x002fea0003800000 */
[----:B------:R-:W-:-:S04]  /*9390*/  SHF.L.U32 R13, R11, 0x1f, RZ ;  /* 0x0000001f0b0d7819 */ /* 0x000fc800000006ff */
[----:B------:R-:W1:Y:S02]  /*93a0*/  SYNCS.PHASECHK.TRANS64.TRYWAIT P1, [R16+URZ+0x26840], R13 ;  /* 0x0268400d100075a7 */ /* 0x000e64000802017f */
[----:B-1----:R-:W-:Y:S05]  /*93b0*/  @!P1 BRA `(.L_x_4500) ;  /* 0x0000001000289947 */ /* 0x002fea0003800000 */
.L_x_4530:
[----:B------:R-:W-:Y:S05]  /*93c0*/  @P0 BRA `(.L_x_4501) ;  /* 0x0000000000140947 */ /* 0x000fea0003800000 */
[----:B------:R-:W-:Y:S01]  /*93d0*/  ISETP.NE.AND P1, PT, R6, RZ, PT ;  /* 0x000000ff0600720c */ /* 0x000fe20003f25270 */
[----:B--2---:R-:W-:-:S04]  /*93e0*/  IMAD.MOV.U32 R5, RZ, RZ, 0x3100 ;  /* 0x00003100ff057424 */ /* 0x004fc800078e00ff */
[----:B------:R3:W-:Y:S08]  /*93f0*/  SYNCS.ARRIVE.TRANS64 RZ, [R16+URZ+0x26830], R5 ;  /* 0x0268300510ff79a7 */ /* 0x0007f0000800003f */
[----:B------:R-:W-:Y:S05]  /*9400*/  @!P1 BRA `(.L_x_4501) ;  /* 0x0000000000049947 */ /* 0x000fea0003800000 */
[----:B------:R-:W-:Y:S01]  /*9410*/  BPT.TRAP 0x1 ;  /* 0x000000040000795c */ /* 0x000fe20000300000 */
.L_x_4501:
        /* <DEDUP_REMOVED lines=40> */
.L_x_4531:
[----:B------:R-:W-:Y:S05]  /*96a0*/  @P0 BRA `(.L_x_4503) ;  /* 0x0000000000140947 */ /* 0x000fea0003800000 */
[----:B------:R-:W-:Y:S01]  /*96b0*/  ISETP.NE.AND P0, PT, R6, RZ, PT ;  /* 0x000000ff0600720c */ /* 0x000fe20003f05270 */
[----:B------:R-:W-:-:S04]  /*96c0*/  IMAD.MOV.U32 R5, RZ, RZ, 0x3100 ;  /* 0x00003100ff057424 */ /* 0x000fc800078e00ff */
[----:B------:R3:W-:Y:S08]  /*96d0*/  SYNCS.ARRIVE.TRANS64 RZ, [R16+URZ+0x26818], R5 ;  /* 0x0268180510ff79a7 */ /* 0x0007f0000800003f */
[----:B------:R-:W-:Y:S05]  /*96e0*/  @!P0 BRA `(.L_x_4503) ;  /* 0x0000000000048947 */ /* 0x000fea0003800000 */
[----:B------:R-:W-:Y:S01]  /*96f0*/  BPT.TRAP 0x1 ;  /* 0x000000040000795c */ /* 0x000fe20000300000 */
.L_x_4503:
        /* <DEDUP_REMOVED lines=41> */
.L_x_4489:
[----:B------:R-:W3:Y:S01]  /*9990*/  S2R R0, SR_TID.X ;  /* 0x0000000000007919 */ /* 0x000ee20000002100 */
[----:B------:R-:W-:Y:S01]  /*99a0*/  IMAD R3, R19, 0x8, R16 ;  /* 0x0000000813037824 */ /* 0x000fe200078e0210 */
[----:B---3--:R-:W-:Y:S02]  /*99b0*/  LOP3.LUT R2, R0, 0x7f, RZ, 0xc0, !PT ;  /* 0x0000007f00027812 */ /* 0x008fe400078ec0ff */
[----:B------:R-:W-:Y:S02]  /*99c0*/  SHF.L.U32 R0, R11, 0x1f, RZ ;  /* 0x0000001f0b007819 */ /* 0x000fe400000006ff */
[----:B------:R-:W-:Y:S02]  /*99d0*/  ISETP.NE.AND P1, PT, R2, RZ, PT ;  /* 0x000000ff0200720c */ /* 0x000fe40003f25270 */
[----:B------:R-:W3:Y:S02]  /*99e0*/  SYNCS.PHASECHK.TRANS64.TRYWAIT P0, [R3+URZ+0x26840], R0 ;  /* 0x02684000030075a7 */ /* 0x000ee4000800017f */
[----:B---3--:R-:W-:Y:S09]  /*99f0*/  @!P0 BRA `(.L_x_4504) ;  /* 0x0000000800c08947 */ /* 0x008ff20003800000 */
.L_x_4532:
[----:B------:R-:W-:Y:S05]  /*9a00*/  @P1 BRA `(.L_x_4505) ;  /* 0x0000000000181947 */ /* 0x000fea0003800000 */
[----:B------:R-:W1:Y:S01]  /*9a10*/  S2R R2, SR_TID.X ;  /* 0x0000000000027919 */ /* 0x000e620000002100 */
[----:B---3--:R-:W-:-:S04]  /*9a20*/  IMAD.MOV.U32 R0, RZ, RZ, 0x3100 ;  /* 0x00003100ff007424 */ /* 0x008fc800078e00ff */
[----:B------:R3:W-:Y:S01]  /*9a30*/  SYNCS.ARRIVE.TRANS64 RZ, [R3+URZ+0x26830], R0 ;  /* 0x0268300003ff79a7 */ /* 0x0007e2000800003f */
[----:B-1----:R-:W-:-:S13]  /*9a40*/  LOP3.LUT P0, RZ, R2, 0x1f, RZ, 0xc0, !PT ;  /* 0x0000001f02ff7812 */ /* 0x002fda000780c0ff */
[----:B---3--:R-:W-:Y:S05]  /*9a50*/  @!P0 BRA `(.L_x_4505) ;  /* 0x0000000000048947 */ /* 0x008fea0003800000 */
[----:B------:R-:W-:Y:S01]  /*9a60*/  BPT.TRAP 0x1 ;  /* 0x000000040000795c */ /* 0x000fe20000300000 */
.L_x_4505:
        /* <DEDUP_REMOVED lines=47> */
.L_x_4486:
[----:B------:R-:W-:Y:S05]  /*9d60*/  BSYNC B1 ;  /* 0x0000000000017941 */ /* 0x000fea0003800000 */
.L_x_4484:
[----:B------:R-:W-:-:S03]  /*9d70*/  UMOV UR7, 0xffffffff ;  /* 0xffffffff00077882 */ /* 0x000fc60000000000 */
[----:B------:R-:W-:Y:S05]  /*9d80*/  BRA.DIV UR7, `(.L_x_4506) ;  /* 0x0000000607f07947 */ /* 0x000fea000b800000 */
[----:B------:R-:W-:-:S13]  /*9d90*/  ELECT P6, URZ, PT ;  /* 0x00000000003f782f */ /* 0x000fda00038c0000 */
.L_x_4535:
[----:B------:R-:W-:Y:S05]  /*9da0*/  @!P6 BRA `(.L_x_4432) ;  /* 0x000000000084e947 */ /* 0x000fea0003800000 */
[----:B------:R-:W-:-:S06]  /*9db0*/  ULOP3.LUT UR7, UR38, 0x2, URZ, 0xfc, !UPT ;  /* 0x0000000226077892 */ /* 0x000fcc000f8efc3f */
[----:B------:R-:W-:-:S05]  /*9dc0*/  IMAD.U32 R2, RZ, RZ, UR7 ;  /* 0x00000007ff027e24 */ /* 0x000fca000f8e00ff */
[----:B------:R-:W-:-:S13]  /*9dd0*/  ISETP.NE.AND P2, PT, R2, 0x3, PT ;  /* 0x000000030200780c */ /* 0x000fda0003f45270 */
[----:B------:R-:W-:Y:S05]  /*9de0*/  @!P2 BRA `(.L_x_4507) ;  /* 0x000000000004a947 */ /* 0x000fea0003800000 */
[----:B------:R-:W-:Y:S01]  /*9df0*/  BPT.TRAP 0x1 ;  /* 0x000000040000795c */ /* 0x000fe20000300000 */
.L_x_4507:
        /* <DEDUP_REMOVED lines=15> */
.L_x_4536:
[----:B------:R-:W2:Y:S02]  /*9ef0*/  SYNCS.PHASECHK.TRANS64.TRYWAIT P0, [R3+URZ], R2 ;  /* 0x00000002030075a7 */ /* 0x000ea4000800017f */
[----:B--2---:R-:W-:Y:S05]  /*9f00*/  @!P0 BRA `(.L_x_4509) ;  /* 0x0000000400c48947 */ /* 0x004fea0003800000 */
.L_x_4537:
[----:B------:R-:W-:Y:S05]  /*9f10*/  @!P2 BRA `(.L_x_4510) ;  /* 0x000000000004a947 */ /* 0x000fea0003800000 */
[----:B------:R-:W-:Y:S01]  /*9f20*/  BPT.TRAP 0x1 ;  /* 0x000000040000795c */ /* 0x000fe20000300000 */
.L_x_4510:
[----:B--2---:R-:W-:-:S04]  /*9f30*/  VIADD R3, R7, 0x26840 ;  /* 0x0002684007037836 */ /* 0x004fc80000000000 */
[----:B------:R-:W-:-:S04]  /*9f40*/  IMAD R0, R0, 0x8, R3 ;  /* 0x0000000800007824 */ /* 0x000fc800078e0203 */
[----:B------:R-:W2:Y:S02]  /*9f50*/  SYNCS.PHASECHK.TRANS64.TRYWAIT P0, [R0+URZ], R5 ;  /* 0x00000005000075a7 */ /* 0x000ea4000800017f */
[----:B--2---:R-:W-:Y:S05]  /*9f60*/  @!P0 BRA `(.L_x_4511) ;  /* 0x0000000400c08947 */ /* 0x004fea0003800000 */
.L_x_4538:
[----:B------:R-:W-:-:S07]  /*9f70*/  IMAD R3, R4, 0x8, R3 ;  /* 0x0000000804037824 */ /* 0x000fce00078e0203 */
.L_x_4512:
[----:B---3--:R3:W4:Y:S02]  /*9f80*/  SYNCS.PHASECHK.TRANS64.TRYWAIT P0, [R3+URZ], R2 ;  /* 0x00000002030075a7 */ /* 0x008724000800017f */
[----:B----4-:R-:W-:Y:S05]  /*9f90*/  @!P0 NANOSLEEP.SYNCS 0x989680 ;  /* 0x009896800000895d */ /* 0x010fea0003900000 */
[----:B------:R-:W4:Y:S02]  /*9fa0*/  @!P0 SYNCS.PHASECHK.TRANS64 P0, [R3+URZ], R2 ;  /* 0x00000002030085a7 */ /* 0x000f24000800007f */
[----:B----4-:R-:W-:Y:S05]  /*9fb0*/  @!P0 BRA `(.L_x_4512) ;  /* 0xfffffffc00f08947 */ /* 0x010fea000383ffff */
.L_x_4432:
[----:B------:R-:W-:Y:S05]  /*9fc0*/  BSYNC B0 ;  /* 0x0000000000007941 */ /* 0x000fea0003800000 */
.L_x_4430:
[----:B------:R-:W-:Y:S05]  /*9fd0*/  EXIT ;  /* 0x000000000000794d */ /* 0x000fea0003800000 */
.L_x_4400:
[----:B------:R-:W-:Y:S02]  /*9fe0*/  IMAD.MOV.U32 R13, RZ, RZ, R16 ;  /* 0x000000ffff0d7224 */ /* 0x000fe400078e0010 */
[----:B------:R-:W-:Y:S02]  /*9ff0*/  IMAD.MOV.U32 R12, RZ, RZ, RZ ;  /* 0x000000ffff0c7224 */ /* 0x000fe400078e00ff */
[----:B------:R-:W-:Y:S02]  /*a000*/  IMAD.MOV.U32 R11, RZ, RZ, 0x1f ;  /* 0x0000001fff0b7424 */ /* 0x000fe400078e00ff */
[----:B------:R-:W-:-:S07]  /*a010*/  IMAD.MOV.U32 R15, RZ, RZ, -0x1 ;  /* 0xffffffffff0f7424 */ /* 0x000fce00078e00ff */
[----:B------:R-:W-:Y:S05]  /*a020*/  WARPSYNC.COLLECTIVE R15, `(.L_x_4513) ;  /* 0x000000000f087348 */ /* 0x000fea0003c00000 */
[----:B------:R1:W2:Y:S02]  /*a030*/  SHFL.IDX P6, R14, R13, R12, R11 ;  /* 0x0000000c0d0e7389 */ /* 0x0002a400000c000b */
[----:B-12---:R-:W-:Y:S01]  /*a040*/  ENDCOLLECTIVE ;  /* 0x000000000000791b */ /* 0x006fe20003800000 */
.L_x_4513:
[----:B------:R-:W-:Y:S05]  /*a050*/  BRA `(.L_x_4514) ;  /* 0xffffff7000107947 */ /* 0x000fea000383ffff */
.L_x_4402:
[----:B--2---:R2:W3:Y:S02]  /*a060*/  SYNCS.PHASECHK.TRANS64.TRYWAIT P0, [R18+URZ+0x26800], R5 ;  /* 0x02680005120075a7 */ /* 0x0044e4000800017f */
[----:B---3--:R-:W-:Y:S05]  /*a070*/  @!P0 NANOSLEEP.SYNCS 0x989680 ;  /* 0x009896800000895d */ /* 0x008fea0003900000 */
[----:B------:R-:W3:Y:S02]  /*a080*/  @!P0 SYNCS.PHASECHK.TRANS64 P0, [R18+URZ+0x26800], R5 ;  /* 0x02680005120085a7 */ /* 0x000ee4000800007f */
[----:B---3--:R-:W-:Y:S05]  /*a090*/  @!P0 BRA `(.L_x_4402) ;  /* 0xfffffffc00f08947 */ /* 0x008fea000383ffff */
[----:B------:R-:W-:Y:S05]  /*a0a0*/  BRA `(.L_x_4401) ;  /* 0xffffff7000387947 */ /* 0x000fea000383ffff */
.L_x_4407:
[----:B--2---:R-:W-:-:S04]  /*a0b0*/  IMAD.U32 R7, RZ, RZ, UR6 ;  /* 0x00000006ff077e24 */ /* 0x004fc8000f8e00ff */
[----:B------:R2:W3:Y:S03]  /*a0c0*/  SYNCS.PHASECHK.TRANS64.TRYWAIT P0, [R7+URZ+0x26810], R16 ;  /* 0x02681010070075a7 */ /* 0x0004e6000800017f */
[----:B---3--:R-:W-:Y:S05]  /*a0d0*/  @!P0 NANOSLEEP.SYNCS 0x989680 ;  /* 0x009896800000895d */ /* 0x008fea0003900000 */
[----:B------:R-:W3:Y:S02]  /*a0e0*/  @!P0 SYNCS.PHASECHK.TRANS64 P0, [R7+URZ+0x26810], R16 ;  /* 0x02681010070085a7 */ /* 0x000ee4000800007f */
[----:B---3--:R-:W-:Y:S05]  /*a0f0*/  @!P0 BRA `(.L_x_4407) ;  /* 0xfffffffc00ec8947 */ /* 0x008fea000383ffff */
[----:B------:R-:W-:Y:S05]  /*a100*/  BRA `(.L_x_4406) ;  /* 0xffffff7800987947 */ /* 0x000fea000383ffff */
.L_x_4411:
[----:B------:R-:W-:-:S04]  /*a110*/  IMAD.U32 R121, RZ, RZ, UR6 ;  /* 0x00000006ff797e24 */ /* 0x000fc8000f8e00ff */
[----:B------:R1:W1:Y:S03]  /*a120*/  SYNCS.PHASECHK.TRANS64.TRYWAIT P0, [R121+URZ+0x26830], R16 ;  /* 0x02683010790075a7 */ /* 0x000266000800017f */
[----:B-1----:R-:W-:Y:S05]  /*a130*/  @!P0 NANOSLEEP.SYNCS 0x989680 ;  /* 0x009896800000895d */ /* 0x002fea0003900000 */
[----:B------:R-:W1:Y:S02]  /*a140*/  @!P0 SYNCS.PHASECHK.TRANS64 P0, [R121+URZ+0x26830], R16 ;  /* 0x02683010790085a7 */ /* 0x000e64000800007f */
[----:B-1----:R-:W-:Y:S05]  /*a150*/  @!P0 BRA `(.L_x_4411) ;  /* 0xfffffffc00ec8947 */ /* 0x002fea000383ffff */
[----:B------:R-:W-:Y:S05]  /*a160*/  BRA `(.L_x_4410) ;  /* 0xffffff7c00a07947 */ /* 0x000fea000383ffff */
.L_x_4440:
[----:B------:R-:W-:Y:S01]  /*a170*/  BSSY B1, `(.L_x_4515) ;  /* 0x0000005000017945 */ /* 0x000fe20003800000 */
[----:B------:R-:W-:-:S07]  /*a180*/  IMAD.MOV.U32 R15, RZ, RZ, -0x1 ;  /* 0xffffffffff0f7424 */ /* 0x000fce00078e00ff */
[----:B------:R-:W-:Y:S05]  /*a190*/  WARPSYNC.COLLECTIVE R15, `(.L_x_4516) ;  /* 0x000000000f087348 */ /* 0x000fea0003c00000 */
[----:B------:R-:W-:Y:S01]  /*a1a0*/  NOP ;  /* 0x0000000000007918 */ /* 0x000fe20000000000 */
[----:B------:R-:W-:Y:S01]  /*a1b0*/  ENDCOLLECTIVE ;  /* 0x000000000000791b */ /* 0x000fe20003800000 */
.L_x_4516:
[----:B------:R-:W-:Y:S05]  /*a1c0*/  BSYNC B1 ;  /* 0x0000000000017941 */ /* 0x000fea0003800000 */
.L_x_4515:
[----:B------:R-:W-:Y:S05]  /*a1d0*/  BRA `(.L_x_4517) ;  /* 0xffffffc000547947 */ /* 0x000fea000383ffff */
.L_x_4453:
[----:B------:R-:W-:Y:S01]  /*a1e0*/  BSSY B1, `(.L_x_4518) ;  /* 0x0000005000017945 */ /* 0x000fe20003800000 */
[----:B------:R-:W-:-:S07]  /*a1f0*/  IMAD.MOV.U32 R15, RZ, RZ, -0x1 ;  /* 0xffffffffff0f7424 */ /* 0x000fce00078e00ff */
[----:B------:R-:W-:Y:S05]  /*a200*/  WARPSYNC.COLLECTIVE R15, `(.L_x_4519) ;  /* 0x000000000f087348 */ /* 0x000fea0003c00000 */
[----:B------:R-:W-:Y:S01]  /*a210*/  NOP ;  /* 0x0000000000007918 */ /* 0x000fe20000000000 */
[----:B------:R-:W-:Y:S01]  /*a220*/  ENDCOLLECTIVE ;  /* 0x000000000000791b */ /* 0x000fe20003800000 */
.L_x_4519:
[----:B------:R-:W-:Y:S05]  /*a230*/  BSYNC B1 ;  /* 0x0000000000017941 */ /* 0x000fea0003800000 */
.L_x_4518:
[----:B------:R-:W-:Y:S05]  /*a240*/  BRA `(.L_x_4520) ;  /* 0xffffffc400d87947 */ /* 0x000fea000383ffff */
.L_x_4465:
[----:B------:R-:W-:Y:S01]  /*a250*/  BSSY B1, `(.L_x_4521) ;  /* 0x0000005000017945 */ /* 0x000fe20003800000 */
[----:B------:R-:W-:-:S07]  /*a260*/  IMAD.MOV.U32 R15, RZ, RZ, -0x1 ;  /* 0xffffffffff0f7424 */ /* 0x000fce00078e00ff */
[----:B------:R-:W-:Y:S05]  /*a270*/  WARPSYNC.COLLECTIVE R15, `(.L_x_4522) ;  /* 0x000000000f087348 */ /* 0x000fea0003c00000 */
[----:B------:R-:W-:Y:S01]  /*a280*/  NOP ;  /* 0x0000000000007918 */ /* 0x000fe20000000000 */
[----:B------:R-:W-:Y:S01]  /*a290*/  ENDCOLLECTIVE ;  /* 0x000000000000791b */ /* 0x000fe20003800000 */
.L_x_4522:
[----:B------:R-:W-:Y:S05]  /*a2a0*/  BSYNC B1 ;  /* 0x0000000000017941 */ /* 0x000fea0003800000 */
.L_x_4521:
[----:B------:R-:W-:Y:S05]  /*a2b0*/  BRA `(.L_x_4523) ;  /* 0xffffffc800f87947 */ /* 0x000fea000383ffff */
.L_x_4487:
[----:B-1----:R1:W2:Y:S02]  /*a2c0*/  SYNCS.PHASECHK.TRANS64.TRYWAIT P0, [R16+URZ+0x26820], R3 ;  /* 0x02682003100075a7 */ /* 0x0022a4000800017f */
[----:B--2---:R-:W-:Y:S05]  /*a2d0*/  @!P0 NANOSLEEP.SYNCS 0x989680 ;  /* 0x009896800000895d */ /* 0x004fea0003900000 */
[----:B------:R-:W2:Y:S02]  /*a2e0*/  @!P0 SYNCS.PHASECHK.TRANS64 P0, [R16+URZ+0x26820], R3 ;  /* 0x02682003100085a7 */ /* 0x000ea4000800007f */
[----:B--2---:R-:W-:Y:S05]  /*a2f0*/  @!P0 BRA `(.L_x_4487) ;  /* 0xfffffffc00f08947 */ /* 0x004fea000383ffff */
[----:B------:R-:W-:Y:S05]  /*a300*/  BRA `(.L_x_4524) ;  /* 0xffffffd800c87947 */ /* 0x000fea000383ffff */
.L_x_4491:
[----:B-1----:R1:W3:Y:S02]  /*a310*/  SYNCS.PHASECHK.TRANS64.TRYWAIT P1, [R16+URZ+0x26840], R21 ;  /* 0x02684015100075a7 */ /* 0x0022e4000802017f */
[----:B---3--:R-:W-:Y:S05]  /*a320*/  @!P1 NANOSLEEP.SYNCS 0x989680 ;  /* 0x009896800000995d */ /* 0x008fea0003900000 */
[----:B------:R-:W3:Y:S02]  /*a330*/  @!P1 SYNCS.PHASECHK.TRANS64 P1, [R16+URZ+0x26840], R21 ;  /* 0x02684015100095a7 */ /* 0x000ee4000802007f */
[----:B---3--:R-:W-:Y:S05]  /*a340*/  @!P1 BRA `(.L_x_4491) ;  /* 0xfffffffc00f09947 */ /* 0x008fea000383ffff */
[----:B------:R-:W-:Y:S05]  /*a350*/  BRA `(.L_x_4525) ;  /* 0xffffffe000fc7947 */ /* 0x000fea000383ffff */
.L_x_4493:
[----:B--2---:R2:W3:Y:S02]  /*a360*/  SYNCS.PHASECHK.TRANS64.TRYWAIT P1, [R16+URZ+0x26828], R21 ;  /* 0x02682815100075a7 */ /* 0x0044e4000802017f */
[----:B---3--:R-:W-:Y:S05]  /*a370*/  @!P1 NANOSLEEP.SYNCS 0x989680 ;  /* 0x009896800000995d */ /* 0x008fea0003900000 */
[----:B------:R-:W3:Y:S02]  /*a380*/  @!P1 SYNCS.PHASECHK.TRANS64 P1, [R16+URZ+0x26828], R21 ;  /* 0x02682815100095a7 */ /* 0x000ee4000802007f */
[----:B---3--:R-:W-:Y:S05]  /*a390*/  @!P1 BRA `(.L_x_4493) ;  /* 0xfffffffc00f09947 */ /* 0x008fea000383ffff */
[----:B------:R-:W-:Y:S05]  /*a3a0*/  BRA `(.L_x_4526) ;  /* 0xffffffe400ac7947 */ /* 0x000fea000383ffff */
.L_x_4495:
[----:B---3--:R3:W4:Y:S02]  /*a3b0*/  SYNCS.PHASECHK.TRANS64.TRYWAIT P1, [R16+URZ+0x26848], R21 ;  /* 0x02684815100075a7 */ /* 0x008724000802017f */
[----:B----4-:R-:W-:Y:S05]  /*a3c0*/  @!P1 NANOSLEEP.SYNCS 0x989680 ;  /* 0x009896800000995d */ /* 0x010fea0003900000 */
[----:B------:R-:W4:Y:S02]  /*a3d0*/  @!P1 SYNCS.PHASECHK.TRANS64 P1, [R16+URZ+0x26848], R21 ;  /* 0x02684815100095a7 */ /* 0x000f24000802007f */
[----:B----4-:R-:W-:Y:S05]  /*a3e0*/  @!P1 BRA `(.L_x_4495) ;  /* 0xfffffffc00f09947 */ /* 0x010fea000383ffff */
[----:B------:R-:W-:Y:S05]  /*a3f0*/  BRA `(.L_x_4527) ;  /* 0xffffffe8005c7947 */ /* 0x000fea000383ffff */
.L_x_4497:
[----:B------:R-:W-:-:S07]  /*a400*/  SHF.L.U32 R5, R11, 0x1f, RZ ;  /* 0x0000001f0b057819 */ /* 0x000fce00000006ff */
.L_x_4528:
[----:B------:R1:W1:Y:S02]  /*a410*/  SYNCS.PHASECHK.TRANS64.TRYWAIT P1, [R16+URZ+0x26820], R5 ;  /* 0x02682005100075a7 */ /* 0x000264000802017f */
[----:B-1----:R-:W-:Y:S05]  /*a420*/  @!P1 NANOSLEEP.SYNCS 0x989680 ;  /* 0x009896800000995d */ /* 0x002fea0003900000 */
[----:B------:R-:W1:Y:S02]  /*a430*/  @!P1 SYNCS.PHASECHK.TRANS64 P1, [R16+URZ+0x26820], R5 ;  /* 0x02682005100095a7 */ /* 0x000e64000802007f */
[----:B-1----:R-:W-:Y:S05]  /*a440*/  @!P1 BRA `(.L_x_4528) ;  /* 0xfffffffc00f09947 */ /* 0x002fea000383ffff */
[----:B------:R-:W-:Y:S05]  /*a450*/  BRA `(.L_x_4529) ;  /* 0xffffffe800f47947 */ /* 0x000fea000383ffff */
.L_x_4500:
[----:B-1----:R1:W3:Y:S02]  /*a460*/  SYNCS.PHASECHK.TRANS64.TRYWAIT P1, [R16+URZ+0x26840], R13 ;  /* 0x0268400d100075a7 */ /* 0x0022e4000802017f */
[----:B---3--:R-:W-:Y:S05]  /*a470*/  @!P1 NANOSLEEP.SYNCS 0x989680 ;  /* 0x009896800000995d */ /* 0x008fea0003900000 */
[----:B------:R-:W3:Y:S02]  /*a480*/  @!P1 SYNCS.PHASECHK.TRANS64 P1, [R16+URZ+0x26840], R13 ;  /* 0x0268400d100095a7 */ /* 0x000ee4000802007f */
[----:B---3--:R-:W-:Y:S05]  /*a490*/  @!P1 BRA `(.L_x_4500) ;  /* 0xfffffffc00f09947 */ /* 0x008fea000383ffff */
[----:B------:R-:W-:Y:S05]  /*a4a0*/  BRA `(.L_x_4530) ;  /* 0xffffffec00c47947 */ /* 0x000fea000383ffff */
.L_x_4502:
[----:B--2---:R2:W3:Y:S02]  /*a4b0*/  SYNCS.PHASECHK.TRANS64.TRYWAIT P1, [R16+URZ+0x26828], R13 ;  /* 0x0268280d100075a7 */ /* 0x0044e4000802017f */
[----:B---3--:R-:W-:Y:S05]  /*a4c0*/  @!P1 NANOSLEEP.SYNCS 0x989680 ;  /* 0x009896800000995d */ /* 0x008fea0003900000 */
[----:B------:R-:W3:Y:S02]  /*a4d0*/  @!P1 SYNCS.PHASECHK.TRANS64 P1, [R16+URZ+0x26828], R13 ;  /* 0x0268280d100095a7 */ /* 0x000ee4000802007f */
[----:B---3--:R-:W-:Y:S05]  /*a4e0*/  @!P1 BRA `(.L_x_4502) ;  /* 0xfffffffc00f09947 */ /* 0x008fea000383ffff */
[----:B------:R-:W-:Y:S05]  /*a4f0*/  BRA `(.L_x_4531) ;  /* 0xfffffff000687947 */ /* 0x000fea000383ffff */
.L_x_4504:
[----:B---3--:R3:W1:Y:S02]  /*a500*/  SYNCS.PHASECHK.TRANS64.TRYWAIT P0, [R3+URZ+0x26840], R0 ;  /* 0x02684000030075a7 */ /* 0x008664000800017f */
[----:B-1----:R-:W-:Y:S05]  /*a510*/  @!P0 NANOSLEEP.SYNCS 0x989680 ;  /* 0x009896800000895d */ /* 0x002fea0003900000 */
[----:B------:R-:W1:Y:S02]  /*a520*/  @!P0 SYNCS.PHASECHK.TRANS64 P0, [R3+URZ+0x26840], R0 ;  /* 0x02684000030085a7 */ /* 0x000e64000800007f */
[----:B-1----:R-:W-:Y:S05]  /*a530*/  @!P0 BRA `(.L_x_4504) ;  /* 0xfffffffc00f08947 */ /* 0x002fea000383ffff */
[----:B------:R-:W-:Y:S05]  /*a540*/  BRA `(.L_x_4532) ;  /* 0xfffffff4002c7947 */ /* 0x000fea000383ffff */
.L_x_4506:
[----:B------:R-:W-:Y:S01]  /*a550*/  BSSY B1, `(.L_x_4533) ;  /* 0x0000006000017945 */ /* 0x000fe20003800000 */
[----:B------:R-:W-:-:S07]  /*a560*/  IMAD.MOV.U32 R15, RZ, RZ, -0x1 ;  /* 0xffffffffff0f7424 */ /* 0x000fce00078e00ff */
[----:B------:R-:W-:Y:S05]  /*a570*/  WARPSYNC.COLLECTIVE R15, `(.L_x_4534) ;  /* 0x000000000f0c7348 */ /* 0x000fea0003c00000 */
[----:B------:R-:W-:Y:S02]  /*a580*/  ELECT P6, UR62, PT ;  /* 0x00000000003e782f */ /* 0x000fe400038c0000 */
[----:B------:R-:W-:Y:S01]  /*a590*/  MOV R14, UR62 ;  /* 0x0000003e000e7c02 */ /* 0x000fe20008000f00 */
[----:B------:R-:W-:Y:S10]  /*a5a0*/  ENDCOLLECTIVE ;  /* 0x000000000000791b */ /* 0x000ff40003800000 */
.L_x_4534:
[----:B------:R-:W-:Y:S05]  /*a5b0*/  BSYNC B1 ;  /* 0x0000000000017941 */ /* 0x000fea0003800000 */
.L_x_4533:
[----:B------:R-:W-:Y:S05]  /*a5c0*/  BRA `(.L_x_4535) ;  /* 0xfffffff400f47947 */ /* 0x000fea000383ffff */
.L_x_4508:
[----:B-1----:R1:W2:Y:S02]  /*a5d0*/  SYNCS.PHASECHK.TRANS64.TRYWAIT P0, [R6+URZ], R5 ;  /* 0x00000005060075a7 */ /* 0x0022a4000800017f */
[----:B--2---:R-:W-:Y:S05]  /*a5e0*/  @!P0 NANOSLEEP.SYNCS 0x989680 ;  /* 0x009896800000895d */ /* 0x004fea0003900000 */
[----:B------:R-:W2:Y:S02]  /*a5f0*/  @!P0 SYNCS.PHASECHK.TRANS64 P0, [R6+URZ], R5 ;  /* 0x00000005060085a7 */ /* 0x000ea4000800007f */
[----:B--2---:R-:W-:Y:S05]  /*a600*/  @!P0 BRA `(.L_x_4508) ;  /* 0xfffffffc00f08947 */ /* 0x004fea000383ffff */
[----:B------:R-:W-:Y:S05]  /*a610*/  BRA `(.L_x_4536) ;  /* 0xfffffff800347947 */ /* 0x000fea000383ffff */
.L_x_4509:
[----:B--2---:R2:W3:Y:S02]  /*a620*/  SYNCS.PHASECHK.TRANS64.TRYWAIT P0, [R3+URZ], R2 ;  /* 0x00000002030075a7 */ /* 0x0044e4000800017f */
[----:B---3--:R-:W-:Y:S05]  /*a630*/  @!P0 NANOSLEEP.SYNCS 0x989680 ;  /* 0x009896800000895d */ /* 0x008fea0003900000 */
[----:B------:R-:W3:Y:S02]  /*a640*/  @!P0 SYNCS.PHASECHK.TRANS64 P0, [R3+URZ], R2 ;  /* 0x00000002030085a7 */ /* 0x000ee4000800007f */
[----:B---3--:R-:W-:Y:S05]  /*a650*/  @!P0 BRA `(.L_x_4509) ;  /* 0xfffffffc00f08947 */ /* 0x008fea000383ffff */
[----:B------:R-:W-:Y:S05]  /*a660*/  BRA `(.L_x_4537) ;  /* 0xfffffff800287947 */ /* 0x000fea000383ffff */
.L_x_4511:
[----:B--2---:R2:W3:Y:S02]  /*a670*/  SYNCS.PHASECHK.TRANS64.TRYWAIT P0, [R0+URZ], R5 ;  /* 0x00000005000075a7 */ /* 0x0044e4000800017f */
[----:B---3--:R-:W-:Y:S05]  /*a680*/  @!P0 NANOSLEEP.SYNCS 0x989680 ;  /* 0x009896800000895d */ /* 0x008fea0003900000 */
[----:B------:R-:W3:Y:S02]  /*a690*/  @!P0 SYNCS.PHASECHK.TRANS64 P0, [R0+URZ], R5 ;  /* 0x00000005000085a7 */ /* 0x000ee4000800007f */
[----:B---3--:R-:W-:Y:S05]  /*a6a0*/  @!P0 BRA `(.L_x_4511) ;  /* 0xfffffffc00f08947 */ /* 0x008fea000383ffff */
[----:B------:R-:W-:Y:S05]  /*a6b0*/  BRA `(.L_x_4538) ;  /* 0xfffffff8002c7947 */ /* 0x000fea000383ffff */
.L_x_4539:
        /* <DEDUP_REMOVED lines=12> */
.L_x_6584:


//--------------------- .text._ZN7cutlass13device_kernelIN5flash11enable_sm90INS1_16FlashAttnBwdSm90INS1_25CollectiveMainloopBwdSm90ILi2ELi2ELi2EN4cute5tupleIJNS5_1CILi1EEES8_S8_EEENS6_IJNS7_ILi64EEENS7_ILi128EEENS7_ILi96EEEEEENS_10bfloat16_tEfNS_4arch4Sm90ELb0ELb1ELb0ELb0ELb0ELb1ELb0ELb0ELi2ELi1ELi2ELi1ELb1EEENS1_24CollectiveEpilogueBwdGQAISD_fSG_Li256ELb0ELb0EEENS1_19SingleTileSchedulerILb0ELb0ELb0ELi128EEEEEEEEEvNT_6ParamsE --------------------------
	.section	.text._ZN7cutlass13device_kernelIN5flash11enable_sm90INS1_16FlashAttnBwdSm90INS1_25CollectiveMainloopBwdSm90ILi2ELi2ELi2EN4cute5tupleIJNS5_1CILi1EEES8_S8_EEENS6_IJNS7_ILi64EEENS7_ILi128EEENS7_ILi96EEEEEENS_10bfloat16_tEfNS_4arch4Sm90ELb0ELb1ELb0ELb0ELb0ELb1ELb0ELb0ELi2ELi1ELi2ELi1ELb1EEENS1_24CollectiveEpilogueBwdGQAISD_fSG_Li256ELb0ELb0EEENS1_19SingleTileSchedulerILb0ELb0ELb0ELi128EEEEEEEEEvNT_6ParamsE,"ax",@progbits
	.align	128
.text._ZN7cutlass13device_kernelIN5flash11enable_sm90INS1_16FlashAttnBwdSm90INS1_25CollectiveMainloopBwdSm90ILi2ELi2ELi2EN4cute5tupleIJNS5_1CILi1EEES8_S8_EEENS6_IJNS7_ILi64EEENS7_ILi128EEENS7_ILi96EEEEEENS_10bfloat16_tEfNS_4arch4Sm90ELb0ELb1ELb0ELb0ELb0ELb1ELb0ELb0ELi2ELi1ELi2ELi1ELb1EEENS1_24CollectiveEpilogueBwdGQAISD_fSG_Li256ELb0ELb0EEENS1_19SingleTileSchedulerILb0ELb0ELb0ELi128EEEEEEEEEvNT_6ParamsE:
        .type           _ZN7cutlass13device_kernelIN5flash11enable_sm90INS1_16FlashAttnBwdSm90INS1_25CollectiveMainloopBwdSm90ILi2ELi2ELi2EN4cute5tupleIJNS5_1CILi1EEES8_S8_EEENS6_IJNS7_ILi64EEENS7_ILi128EEENS7_ILi96EEEEEENS_10bfloat16_tEfNS_4arch4Sm90ELb0ELb1ELb0ELb0ELb0ELb1ELb0ELb0ELi2ELi1ELi2ELi1ELb1EEENS1_24CollectiveEpilogueBwdGQAISD_fSG_Li256ELb0ELb0EEENS1_19SingleTileSchedulerILb0ELb0ELb0ELi128EEEEEEEEEvNT_6ParamsE,@function
        .size           _ZN7cutlass13device_kernelIN5flash11enable_sm90INS1_16FlashAttnBwdSm90INS1_25CollectiveMainloopBwdSm90ILi2ELi2ELi2EN4cute5tupleIJNS5_1CILi1EEES8_S8_EEENS6_IJNS7_ILi64EEENS7_ILi128EEENS7_ILi96EEEEEENS_10bfloat16_tEfNS_4arch4Sm90ELb0ELb1ELb0ELb0ELb0ELb1ELb0ELb0ELi2ELi1ELi2ELi1ELb1EEENS1_24CollectiveEpilogueBwdGQAISD_fSG_Li256ELb0ELb0EEENS1_19SingleTileSchedulerILb0ELb0ELb0ELi128EEEEEEEEEvNT_6ParamsE,(.L_x_6585 - _ZN7cutlass13device_kernelIN5flash11enable_sm90INS1_16FlashAttnBwdSm90INS1_25CollectiveMainloopBwdSm90ILi2ELi2ELi2EN4cute5tupleIJNS5_1CILi1EEES8_S8_EEENS6_IJNS7_ILi64EEENS7_ILi128EEENS7_ILi96EEEEEENS_10bfloat16_tEfNS_4arch4Sm90ELb0ELb1ELb0ELb0ELb0ELb1ELb0ELb0ELi2ELi1ELi2ELi1ELb1EEENS1_24CollectiveEpilogueBwdGQAISD_fSG_Li256ELb0ELb0EEENS1_19SingleTileSchedulerILb0ELb0ELb0ELi128EEEEEEEEEvNT_6ParamsE)
        .other          _ZN7cutlass13device_kernelIN5flash11enable_sm90INS1_16FlashAttnBwdSm90INS1_25CollectiveMainloopBwdSm90ILi2ELi2ELi2EN4cute5tupleIJNS5_1CILi1EEES8_S8_EEENS6_IJNS7_ILi64EEENS7_ILi128EEENS7_ILi96EEEEEENS_10bfloat16_tEfNS_4arch4Sm90ELb0ELb1ELb0ELb0ELb0ELb1ELb0ELb0ELi2ELi1ELi2ELi1ELb1EEENS1_24CollectiveEpilogueBwdGQAISD_fSG_Li256ELb0ELb0EEENS1_19SingleTileSchedulerILb0ELb0ELb0ELi128EEEEEEEEEvNT_6ParamsE,@"STO_CUDA_ENTRY STV_DEFAULT"
_ZN7cutlass13device_kernelIN5flash11enable_sm90INS1_16FlashAttnBwdSm90INS1_25CollectiveMainloopBwdSm90ILi2ELi2ELi2EN4cute5tupleIJNS5_1CILi1EEES8_S8_EEENS6_IJNS7_ILi64EEENS7_ILi128EEENS7_ILi96EEEEEENS_10bfloat16_tEfNS_4arch4Sm90ELb0ELb1ELb0ELb0ELb0ELb1ELb0ELb0ELi2ELi1ELi2ELi1ELb1EEENS1_24CollectiveEpilogueBwdGQAISD_fSG_Li256ELb0ELb0EEENS1_19SingleTileSchedulerILb0ELb0ELb0ELi128EEEEEEEEEvNT_6ParamsE:
        /* <DEDUP_REMOVED lines=24> */
.L_x_4541:
[----:B------:R-:W-:Y:S05]  /*0180*/  BSYNC B0 ;  /* 0x0000000000007941 */ /* 0x000fea0003800000 */
.L_x_4540:
        /* <DEDUP_REMOVED lines=37> */
.L_x_4542:
        /* <DEDUP_REMOVED lines=22> */
.L_x_4543:
[----:B------:R-:W-:Y:S01]  /*0540*/  PLOP3.LUT P0, PT, PT, PT, UP0, 0x80, 0x0 ;  /* 0x000000000000781c */ /* 0x000fe20003f0f008 */
[----:B------:R-:W-:Y:S01]  /*0550*/  NOP ;  /* 0x0000000000007918 */ /* 0x000fe20000000000 */
[----:B------:R-:W-:Y:S01]  /*0560*/  BSSY B6, `(.L_x_4544) ;  /* 0x00007c5000067945 */ /* 0x000fe20003800000 */
[----:B-12-4-:R-:W-:Y:S10]  /*0570*/  BAR.SYNC.DEFER_BLOCKING 0x0 ;  /* 0x0000000000007b1d */ /* 0x016ff40000010000 */
[----:B------:R-:W-:Y:S05]  /*0580*/  @!P0 BRA `(.L_x_4545) ;  /* 0x00000048003c8947 */ /* 0x000fea0003800000 */
.L_x_4546:
        /* <DEDUP_REMOVED lines=85> */
.L_x_4548:
        /* <DEDUP_REMOVED lines=28> */
.L_x_4551:
        /* <DEDUP_REMOVED lines=15> */
.L_x_4550:
        /* <DEDUP_REMOVED lines=22> */
.L_x_4553:
        /* <DEDUP_REMOVED lines=15> */
.L_x_4552:
[----:B------:R-:W-:Y:S01]  /*0fe0*/  SHF.R.S32.HI R25, RZ, 0x1f, R22 ;  /* 0x0000001fff197819 */ /* 0x000fe20000011416 */
[----:B------:R-:W-:-:S03]  /*0ff0*/  UMOV UR4, 0xffffffff ;  /* 0xffffffff00047882 */ /* 0x000fc60000000000 */
[----:B------:R-:W-:-:S04]  /*1000*/  LEA.HI R0, R25, R22, RZ, 0x7 ;  /* 0x0000001619007211 */ /* 0x000fc800078f38ff */
[----:B------:R-:W-:Y:S01]  /*1010*/  SHF.R.S32.HI R16, RZ, 0x7, R0 ;  /* 0x00000007ff107819 */ /* 0x000fe20000011400 */
[----:B------:R-:W-:Y:S06]  /*1020*/  BRA.DIV UR4, `(.L_x_4554) ;  /* 0x0000007204687947 */ /* 0x000fec000b800000 */
[----:B------:R1:W2:Y:S02]  /*1030*/  SHFL.IDX PT, R14, R16, RZ, 0x1f ;  /* 0x00001fff100e7589 */ /* 0x0002a400000e0000 */
.L_x_4626:
        /* <DEDUP_REMOVED lines=15> */
.L_x_4555:
        /* <DEDUP_REMOVED lines=19> */
.L_x_4557:
        /* <DEDUP_REMOVED lines=125> */
.L_x_4568:
[----:B------:R-:W-:-:S06]  /*1a30*/  UISETP.NE.AND UP0, UPT, UR16, 0x3, UPT ;  /* 0x000000031000788c */ /* 0x000fcc000bf05270 */
[----:B------:R-:W-:-:S13]  /*1a40*/  PLOP3.LUT P6, PT, PT, PT, UP0, 0x80, 0x0 ;  /* 0x000000000000781c */ /* 0x000fda0003fcf008 */
[----:B-1----:R-:W-:Y:S05]  /*1a50*/  @!P6 BRA `(.L_x_4558) ;  /* 0x000000000004e947 */ /* 0x002fea0003800000 */
[----:B------:R-:W-:Y:S01]  /*1a60*/  BPT.TRAP 0x1 ;  /* 0x000000040000795c */ /* 0x000fe20000300000 */
.L_x_4558:
[----:B------:R-:W-:Y:S01]  /*1a70*/  R2UR UR6, R18 ;  /* 0x00000000120672ca */ /* 0x000fe200000e0000 */
[----:B------:R-:W-:-:S05]  /*1a80*/  IMAD.U32 R16, RZ, RZ, UR4 ;  /* 0x00000004ff107e24 */ /* 0x000fca000f8e00ff */
[----:B------:R-:W-:-:S07]  /*1a90*/  SHF.L.U32 R16, R16, 0x1f, RZ ;  /* 0x0000001f10107819 */ /* 0x000fce00000006ff */
[----:B------:R-:W-:-:S09]  /*1aa0*/  ULEA UR6, UR5, UR6, 0x3 ;  /* 0x0000000605067291 */ /* 0x000fd2000f8e183f */
[----:B------:R1:W2:Y:S01]  /*1ab0*/  SYNCS.PHASECHK.TRANS64.TRYWAIT P0, [UR6+0x26810], R16 ;  /* 0x02681010ff0075a7 */ /* 0x0002a20008000146 */
[----:B------:R-:W-:Y:S05]  /*1ac0*/  @!P6 BRA `(.L_x_4559) ;  /* 0x000000000004e947 */ /* 0x000fea0003800000 */
[----:B------:R-:W-:Y:S01]  /*1ad0*/  BPT.TRAP 0x1 ;  /* 0x000000040000795c */ /* 0x000fe20000300000 */
.L_x_4559:
[----:B--2---:R-:W-:Y:S05]  /*1ae0*/  @P0 BRA `(.L_x_4560) ;  /* 0x0000000000080947 */ /* 0x004fea0003800000 */
[----:B------:R-:W2:Y:S02]  /*1af0*/  SYNCS.PHASECHK.TRANS64.TRYWAIT P0, [UR6+0x26810], R16 ;  /* 0x02681010ff0075a7 */ /* 0x000ea40008000146 */
[----:B--2---:R-:W-:Y:S05]  /*1b00*/  @!P0 BRA `(.L_x_4561) ;  /* 0x0000006400e48947 */ /* 0x004fea0003800000 */
.L_x_4560:
        /* <DEDUP_REMOVED lines=66> */
.L_x_4562:
[----:B------:R1:W1:Y:S01]  /*1f30*/  SYNCS.PHASECHK.TRANS64.TRYWAIT P0, [UR6+0x26830], R16 ;  /* 0x02683010ff0075a7 */ /* 0x0002620008000146 */
[----:B------:R-:W-:Y:S05]  /*1f40*/  @!P6 BRA `(.L_x_4563) ;  /* 0x000000000004e947 */ /* 0x000fea0003800000 */
[----:B------:R-:W-:Y:S01]  /*1f50*/  BPT.TRAP 0x1 ;  /* 0x000000040000795c */ /* 0x000fe20000300000 */
.L_x_4563:
[----:B-1----:R-:W-:Y:S05]  /*1f60*/  @P0 BRA `(.L_x_4564) ;  /* 0x0000000000080947 */ /* 0x002fea0003800000 */
[----:B------:R-:W1:Y:S02]  /*1f70*/  SYNCS.PHASECHK.TRANS64.TRYWAIT P0, [UR6+0x26830], R16 ;  /* 0x02683010ff0075a7 */ /* 0x000e640008000146 */
[----:B-1----:R-:W-:Y:S05]  /*1f80*/  @!P0 BRA `(.L_x_4565) ;  /* 0x0000006000dc8947 */ /* 0x002fea0003800000 */
.L_x_4564:
        /* <DEDUP_REMOVED lines=520> */
.L_x_4566:
        /* <DEDUP_REMOVED lines=44> */
.L_x_4567:
        /* <DEDUP_REMOVED lines=62> */
.L_x_4549:
        /* <DEDUP_REMOVED lines=81> */
.L_x_4571:
[----:B------:R-:W-:Y:S01]  /*4bc0*/  @P0 ELECT P1, URZ, PT ;  /* 0x00000000003f082f */ /* 0x000fe20003820000 */
[----:B------:R2:W-:-:S12]  /*4bd0*/  UBLKRED.G.S.ADD.F32.RN [UR6], [UR4], UR5, desc[UR8] ;  /* 0x00000806040073bb */ /* 0x0005d800080a1405 */
[----:B------:R-:W-:Y:S02]  /*4be0*/  @P1 PLOP3.LUT P0, PT, P1, PT, PT, 0x8, 0x0 ;  /* 0x000000000000181c */ /* 0x000fe40000f0e170 */
[----:B------:R-:W-:-:S11]  /*4bf0*/  PLOP3.LUT P1, PT, PT, PT, PT, 0x8, 0x0 ;  /* 0x000000000000781c */ /* 0x000fd60003f2e170 */
[----:B--2---:R-:W-:Y:S05]  /*4c00*/  @P0 BRA.U.ANY `(.L_x_4571) ;  /* 0xfffffffd00ec0947 */ /* 0x004fea000393ffff */
[----:B------:R0:W-:Y:S01]  /*4c10*/  UTMACMDFLUSH ;  /* 0x00000000000079b7 */ /* 0x0001e20000000000 */
[----:B------:R-:W-:-:S04]  /*4c20*/  DEPBAR.LE SB0, 0x0 ;  /* 0x000080000000791a */ /* 0x000fc80000000000 */
.L_x_4570:
[----:B------:R-:W-:Y:S05]  /*4c30*/  BSYNC B0 ;  /* 0x0000000000007941 */ /* 0x000fea0003800000 */
.L_x_4569:
        /* <DEDUP_REMOVED lines=28> */
.L_x_4572:
        /* <DEDUP_REMOVED lines=8> */
.L_x_4545:
        /* <DEDUP_REMOVED lines=40> */
.L_x_4574:
        /* <DEDUP_REMOVED lines=39> */
.L_x_4577:
[----:B------:R-:W-:Y:S05]  /*5370*/  BSYNC B0 ;  /* 0x0000000000007941 */ /* 0x000fea0003800000 */
.L_x_4576:
        /* <DEDUP_REMOVED lines=19> */
.L_x_4579:
[----:B------:R-:W-:Y:S05]  /*54b0*/  BSYNC B0 ;  /* 0x0000000000007941 */ /* 0x000fea0003800000 */
.L_x_4578:
[----:B------:R-:W-:Y:S06]  /*54c0*/  BAR.ARV 0xa, 0xa0 ;  /* 0x0282800000007b1d */ /* 0x000fec0000002000 */
[----:B------:R-:W-:Y:S04]  /*54d0*/  BSSY B0, `(.L_x_4580) ;  /* 0x0000003000007945 */ /* 0x000fe80003800000 */
[----:B------:R-:W-:Y:S05]  /*54e0*/  @!P0 BRA `(.L_x_4581) ;  /* 0x0000000000048947 */ /* 0x000fea0003800000 */
[----:B------:R-:W-:-:S04]  /*54f0*/  DEPBAR.LE SB0, 0x0 ;  /* 0x000080000000791a */ /* 0x000fc80000000000 */
.L_x_4581:
[----:B------:R-:W-:Y:S05]  /*5500*/  BSYNC B0 ;  /* 0x0000000000007941 */ /* 0x000fea0003800000 */
.L_x_4580:
[----:B------:R-:W-:Y:S06]  /*5510*/  BAR.ARV 0xb, 0xa0 ;  /* 0x02c2800000007b1d */ /* 0x000fec0000002000 */
[----:B------:R-:W-:Y:S01]  /*5520*/  UIADD3 UR12, UR5, 0x1, URZ ;  /* 0x00000001050c7890 */ /* 0x000fe2000fffe03f */
[----:B------:R-:W-:Y:S11]  /*5530*/  BRA `(.L_x_4582) ;  /* 0x0000000000047947 */ /* 0x000ff60003800000 */
.L_x_4575:
[----:B------:R-:W-:-:S05]  /*5540*/  UMOV UR12, UR5 ;  /* 0x00000005000c7c82 */ /* 0x000fca0008000000 */
.L_x_4582:
        /* <DEDUP_REMOVED lines=17> */
.L_x_4595:
        /* <DEDUP_REMOVED lines=20> */
.L_x_4584:
[----:B------:R-:W-:Y:S05]  /*57a0*/  BSYNC B0 ;  /* 0x0000000000007941 */ /* 0x000fea0003800000 */
.L_x_4583:
        /* <DEDUP_REMOVED lines=13> */
.L_x_4586:
[----:B------:R-:W-:Y:S05]  /*5880*/  BSYNC B0 ;  /* 0x0000000000007941 */ /* 0x000fea0003800000 */
.L_x_4585:
[----:B------:R-:W-:Y:S06]  /*5890*/  BAR.ARV 0xa, 0xa0 ;  /* 0x0282800000007b1d */ /* 0x000fec0000002000 */
[----:B------:R-:W-:Y:S04]  /*58a0*/  BSSY B0, `(.L_x_4587) ;  /* 0x0000003000007945 */ /* 0x000fe80003800000 */
[----:B------:R-:W-:Y:S05]  /*58b0*/  @!P0 BRA `(.L_x_4588) ;  /* 0x0000000000048947 */ /* 0x000fea0003800000 */
[----:B------:R-:W-:-:S04]  /*58c0*/  DEPBAR.LE SB0, 0x0 ;  /* 0x000080000000791a */ /* 0x000fc80000000000 */
.L_x_4588:
[----:B------:R-:W-:Y:S05]  /*58d0*/  BSYNC B0 ;  /* 0x0000000000007941 */ /* 0x000fea0003800000 */
.L_x_4587:
        /* <DEDUP_REMOVED lines=13> */
.L_x_4590:
[----:B------:R-:W-:Y:S05]  /*59b0*/  BSYNC B0 ;  /* 0x0000000000007941 */ /* 0x000fea0003800000 */
.L_x_4589:
        /* <DEDUP_REMOVED lines=13> */
.L_x_4592:
[----:B------:R-:W-:Y:S05]  /*5a90*/  BSYNC B0 ;  /* 0x0000000000007941 */ /* 0x000fea0003800000 */
.L_x_4591:
[----:B------:R-:W-:Y:S01]  /*5aa0*/  UIADD3 UR12, UR12, 0x2, URZ ;  /* 0x000000020c0c7890 */ /* 0x000fe2000fffe03f */
[----:B------:R-:W-:Y:S06]  /*5ab0*/  BAR.ARV 0xa, 0xa0 ;  /* 0x0282800000007b1d */ /* 0x000fec0000002000 */
[----:B------:R-:W-:Y:S01]  /*5ac0*/  UISETP.GE.AND UP0, UPT, UR12, UR8, UPT ;  /* 0x000000080c00728c */ /* 0x000fe2000bf06270 */
[----:B------:R-:W-:Y:S04]  /*5ad0*/  BSSY B0, `(.L_x_4593) ;  /* 0x0000003000007945 */ /* 0x000fe80003800000 */
[----:B------:R-:W-:Y:S06]  /*5ae0*/  @!P0 BRA `(.L_x_4594) ;  /* 0x0000000000048947 */ /* 0x000fec0003800000 */
[----:B------:R-:W-:-:S04]  /*5af0*/  DEPBAR.LE SB0, 0x0 ;  /* 0x000080000000791a */ /* 0x000fc80000000000 */
.L_x_4594:
[----:B------:R-:W-:Y:S05]  /*5b00*/  BSYNC B0 ;  /* 0x0000000000007941 */ /* 0x000fea0003800000 */
.L_x_4593:
[----:B------:R-:W-:Y:S06]  /*5b10*/  BAR.ARV 0xb, 0xa0 ;  /* 0x02c2800000007b1d */ /* 0x000fec0000002000 */
[----:B------:R-:W-:Y:S01]  /*5b20*/  PLOP3.LUT P1, PT, PT, PT, UP0, 0x80, 0x0 ;  /* 0x000000000000781c */ /* 0x000fe20003f2f008 */
[----:B------:R-:W-:Y:S02]  /*5b30*/  UIADD3 UR20, UR20, 0x3000, URZ ;  /* 0x0000300014147890 */ /* 0x000fe4000fffe03f */
[----:B------:R-:W-:-:S10]  /*5b40*/  UIADD3 UR4, UR4, 0x3000, URZ ;  /* 0x0000300004047890 */ /* 0x000fd4000fffe03f */
[----:B------:R-:W-:Y:S05]  /*5b50*/  @!P1 BRA `(.L_x_4595) ;  /* 0xfffffff800c09947 */ /* 0x000fea000383ffff */
[----:B------:R-:W-:Y:S05]  /*5b60*/  BRA `(.L_x_4547) ;  /* 0x0000002400907947 */ /* 0x000fea0003800000 */
.L_x_4573:
        /* <DEDUP_REMOVED lines=33> */
.L_x_4597:
        /* <DEDUP_REMOVED lines=43> */
.L_x_4627:
        /* <DEDUP_REMOVED lines=15> */
.L_x_4600:
        /* <DEDUP_REMOVED lines=127> */
.L_x_4611:
[----:B--234-:R-:W-:-:S04]  /*6910*/  SHF.L.U32 R21, R11, 0x1f, RZ ;  /* 0x0000001f0b157819 */ /* 0x01cfc800000006ff */
[----:B------:R-:W1:Y:S02]  /*6920*/  SYNCS.PHASECHK.TRANS64.TRYWAIT P1, [R16+URZ+0x26840], R21 ;  /* 0x02684015100075a7 */ /* 0x000e64000802017f */
[----:B-1----:R-:W-:Y:S05]  /*6930*/  @!P1 BRA `(.L_x_4603) ;  /* 0x00000018009c9947 */ /* 0x002fea0003800000 */
.L_x_4628:
[----:B------:R-:W-:Y:S05]  /*6940*/  @P0 BRA `(.L_x_4604) ;  /* 0x0000000000140947 */ /* 0x000fea0003800000 */
[----:B------:R-:W-:Y:S01]  /*6950*/  ISETP.NE.AND P1, PT, R6, RZ, PT ;  /* 0x000000ff0600720c */ /* 0x000fe20003f25270 */
[----:B------:R-:W-:-:S04]  /*6960*/  IMAD.MOV.U32 R3, RZ, RZ, 0x3100 ;  /* 0x00003100ff037424 */ /* 0x000fc800078e00ff */
[----:B------:R3:W-:Y:S08]  /*6970*/  SYNCS.ARRIVE.TRANS64 RZ, [R16+URZ+0x26830], R3 ;  /* 0x0268300310ff79a7 */ /* 0x0007f0000800003f */
[----:B------:R-:W-:Y:S05]  /*6980*/  @!P1 BRA `(.L_x_4604) ;  /* 0x0000000000049947 */ /* 0x000fea0003800000 */
[----:B------:R-:W-:Y:S01]  /*6990*/  BPT.TRAP 0x1 ;  /* 0x000000040000795c */ /* 0x000fe20000300000 */
.L_x_4604:
        /* <DEDUP_REMOVED lines=43> */
.L_x_4629:
[----:B------:R-:W-:Y:S05]  /*6c50*/  @P0 BRA `(.L_x_4606) ;  /* 0x0000000000140947 */ /* 0x000fea0003800000 */
[----:B------:R-:W-:Y:S01]  /*6c60*/  ISETP.NE.AND P1, PT, R6, RZ, PT ;  /* 0x000000ff0600720c */ /* 0x000fe20003f25270 */
[----:B------:R-:W-:-:S04]  /*6c70*/  IMAD.MOV.U32 R2, RZ, RZ, 0x3100 ;  /* 0x00003100ff027424 */ /* 0x000fc800078e00ff */
[----:B------:R3:W-:Y:S08]  /*6c80*/  SYNCS.ARRIVE.TRANS64 RZ, [R16+URZ+0x26818], R2 ;  /* 0x0268180210ff79a7 */ /* 0x0007f0000800003f */
[----:B------:R-:W-:Y:S05]  /*6c90*/  @!P1 BRA `(.L_x_4606) ;  /* 0x0000000000049947 */ /* 0x000fea0003800000 */
[----:B------:R-:W-:Y:S01]  /*6ca0*/  BPT.TRAP 0x1 ;  /* 0x000000040000795c */ /* 0x000fe20000300000 */
.L_x_4606:
        /* <DEDUP_REMOVED lines=43> */
.L_x_4630:
[----:B------:R-:W-:Y:S05]  /*6f60*/  @P0 BRA `(.L_x_4608) ;  /* 0x0000000000140947 */ /* 0x000fea0003800000 */
[----:B------:R-:W-:Y:S01]  /*6f70*/  ISETP.NE.AND P1, PT, R6, RZ, PT ;  /* 0x000000ff0600720c */ /* 0x000fe20003f25270 */
[----:B-123--:R-:W-:-:S04]  /*6f80*/  IMAD.MOV.U32 R21, RZ, RZ, 0x3100 ;  /* 0x00003100ff157424 */ /* 0x00efc800078e00ff */
[----:B------:R4:W-:Y:S08]  /*6f90*/  SYNCS.ARRIVE.TRANS64 RZ, [R16+URZ+0x26838], R21 ;  /* 0x0268381510ff79a7 */ /* 0x0009f0000800003f */
[----:B------:R-:W-:Y:S05]  /*6fa0*/  @!P1 BRA `(.L_x_4608) ;  /* 0x0000000000049947 */ /* 0x000fea0003800000 */
[----:B------:R-:W-:Y:S01]  /*6fb0*/  BPT.TRAP 0x1 ;  /* 0x000000040000795c */ /* 0x000fe20000300000 */
.L_x_4608:
        /* <DEDUP_REMOVED lines=38> */
.L_x_4632:
[----:B------:R-:W-:Y:S05]  /*7220*/  @P0 BRA `(.L_x_4610) ;  /* 0x0000000000140947 */ /* 0x000fea0003800000 */
[----:B------:R-:W-:Y:S01]  /*7230*/  ISETP.NE.AND P1, PT, R6, RZ, PT ;  /* 0x000000ff0600720c */ /* 0x000fe20003f25270 */
[----:B------:R-:W-:-:S04]  /*7240*/  IMAD.MOV.U32 R5, RZ, RZ, 0x3100 ;  /* 0x00003100ff057424 */ /* 0x000fc800078e00ff */
[----:B------:R1:W-:Y:S08]  /*7250*/  SYNCS.ARRIVE.TRANS64 RZ, [R16+URZ+0x26810], R5 ;  /* 0x0268100510ff79a7 */ /* 0x0003f0000800003f */
[----:B------:R-:W-:Y:S05]  /*7260*/  @!P1 BRA `(.L_x_4610) ;  /* 0x0000000000049947 */ /* 0x000fea0003800000 */
[----:B------:R-:W-:Y:S01]  /*7270*/  BPT.TRAP 0x1 ;  /* 0x000000040000795c */ /* 0x000fe20000300000 */
.L_x_4610:
        /* <DEDUP_REMOVED lines=44> */
.L_x_4602:
[----:B------:R-:W3:Y:S02]  /*7540*/  LDL.LU R4, [R1+0x4] ;  /* 0x0000040001047983 */ /* 0x000ee40000300800 */
[----:B---3--:R-:W-:Y:S02]  /*7550*/  ISETP.NE.AND P1, PT, R4, RZ, PT ;  /* 0x000000ff0400720c */ /* 0x008fe40003f25270 */
[----:B------:R1:W5:Y:S11]  /*7560*/  LDL R4, [R1] ;  /* 0x0000000001047983 */ /* 0x0003760000100800 */
[----:B-1----:R-:W-:Y:S05]  /*7570*/  @!P1 BRA `(.L_x_4601) ;  /* 0x0000000400809947 */ /* 0x002fea0003800000 */
[----:B------:R-:W-:-:S04]  /*7580*/  SHF.L.U32 R13, R11, 0x1f, RZ ;  /* 0x0000001f0b0d7819 */ /* 0x000fc800000006ff */
[----:B------:R-:W1:Y:S02]  /*7590*/  SYNCS.PHASECHK.TRANS64.TRYWAIT P1, [R16+URZ+0x26840], R13 ;  /* 0x0268400d100075a7 */ /* 0x000e64000802017f */
[----:B-1----:R-:W-:Y:S05]  /*75a0*/  @!P1 BRA `(.L_x_4612) ;  /* 0x0000000c00d49947 */ /* 0x002fea0003800000 */
.L_x_4633:
[----:B------:R-:W-:Y:S05]  /*75b0*/  @P0 BRA `(.L_x_4613) ;  /* 0x0000000000140947 */ /* 0x000fea0003800000 */
[----:B------:R-:W-:Y:S01]  /*75c0*/  ISETP.NE.AND P1, PT, R6, RZ, PT ;  /* 0x000000ff0600720c */ /* 0x000fe20003f25270 */
[----:B--2---:R-:W-:-:S04]  /*75d0*/  IMAD.MOV.U32 R5, RZ, RZ, 0x3100 ;  /* 0x00003100ff057424 */ /* 0x004fc800078e00ff */
[----:B------:R3:W-:Y:S08]  /*75e0*/  SYNCS.ARRIVE.TRANS64 RZ, [R16+URZ+0x26830], R5 ;  /* 0x0268300510ff79a7 */ /* 0x0007f0000800003f */
[----:B------:R-:W-:Y:S05]  /*75f0*/  @!P1 BRA `(.L_x_4613) ;  /* 0x0000000000049947 */ /* 0x000fea0003800000 */
[----:B------:R-:W-:Y:S01]  /*7600*/  BPT.TRAP 0x1 ;  /* 0x000000040000795c */ /* 0x000fe20000300000 */
.L_x_4613:
        /* <DEDUP_REMOVED lines=40> */
.L_x_4634:
[----:B------:R-:W-:Y:S05]  /*7890*/  @P0 BRA `(.L_x_4615) ;  /* 0x0000000000140947 */ /* 0x000fea0003800000 */
[----:B------:R-:W-:Y:S01]  /*78a0*/  ISETP.NE.AND P0, PT, R6, RZ, PT ;  /* 0x000000ff0600720c */ /* 0x000fe20003f05270 */
[----:B------:R-:W-:-:S04]  /*78b0*/  IMAD.MOV.U32 R5, RZ, RZ, 0x3100 ;  /* 0x00003100ff057424 */ /* 0x000fc800078e00ff */
[----:B------:R3:W-:Y:S08]  /*78c0*/  SYNCS.ARRIVE.TRANS64 RZ, [R16+URZ+0x26818], R5 ;  /* 0x0268180510ff79a7 */ /* 0x0007f0000800003f */
[----:B------:R-:W-:Y:S05]  /*78d0*/  @!P0 BRA `(.L_x_4615) ;  /* 0x0000000000048947 */ /* 0x000fea0003800000 */
[----:B------:R-:W-:Y:S01]  /*78e0*/  BPT.TRAP 0x1 ;  /* 0x000000040000795c */ /* 0x000fe20000300000 */
.L_x_4615:
        /* <DEDUP_REMOVED lines=41> */
.L_x_4601:
[----:B------:R-:W3:Y:S01]  /*7b80*/  S2R R0, SR_TID.X ;  /* 0x0000000000007919 */ /* 0x000ee20000002100 */
[----:B------:R-:W-:Y:S01]  /*7b90*/  IMAD R3, R19, 0x8, R16 ;  /* 0x0000000813037824 */ /* 0x000fe200078e0210 */
[----:B---3--:R-:W-:Y:S02]  /*7ba0*/  LOP3.LUT R2, R0, 0x7f, RZ, 0xc0, !PT ;  /* 0x0000007f00027812 */ /* 0x008fe400078ec0ff */
[----:B------:R-:W-:Y:S02]  /*7bb0*/  SHF.L.U32 R0, R11, 0x1f, RZ ;  /* 0x0000001f0b007819 */ /* 0x000fe400000006ff */
[----:B------:R-:W-:Y:S02]  /*7bc0*/  ISETP.NE.AND P1, PT, R2, RZ, PT ;  /* 0x000000ff0200720c */ /* 0x000fe40003f25270 */
[----:B------:R-:W3:Y:S02]  /*7bd0*/  SYNCS.PHASECHK.TRANS64.TRYWAIT P0, [R3+URZ+0x26840], R0 ;  /* 0x02684000030075a7 */ /* 0x000ee4000800017f */
[----:B---3--:R-:W-:Y:S09]  /*7be0*/  @!P0 BRA `(.L_x_4616) ;  /* 0x00000008006c8947 */ /* 0x008ff20003800000 */
.L_x_4635:
[----:B------:R-:W-:Y:S05]  /*7bf0*/  @P1 BRA `(.L_x_4617) ;  /* 0x0000000000181947 */ /* 0x000fea0003800000 */
[----:B------:R-:W1:Y:S01]  /*7c00*/  S2R R2, SR_TID.X ;  /* 0x0000000000027919 */ /* 0x000e620000002100 */
[----:B---3--:R-:W-:-:S04]  /*7c10*/  IMAD.MOV.U32 R0, RZ, RZ, 0x3100 ;  /* 0x00003100ff007424 */ /* 0x008fc800078e00ff */
[----:B------:R3:W-:Y:S01]  /*7c20*/  SYNCS.ARRIVE.TRANS64 RZ, [R3+URZ+0x26830], R0 ;  /* 0x0268300003ff79a7 */ /* 0x0007e2000800003f */
[----:B-1----:R-:W-:-:S13]  /*7c30*/  LOP3.LUT P0, RZ, R2, 0x1f, RZ, 0xc0, !PT ;  /* 0x0000001f02ff7812 */ /* 0x002fda000780c0ff */
[----:B---3--:R-:W-:Y:S05]  /*7c40*/  @!P0 BRA `(.L_x_4617) ;  /* 0x0000000000048947 */ /* 0x008fea0003800000 */
[----:B------:R-:W-:Y:S01]  /*7c50*/  BPT.TRAP 0x1 ;  /* 0x000000040000795c */ /* 0x000fe20000300000 */
.L_x_4617:
        /* <DEDUP_REMOVED lines=47> */
.L_x_4598:
[----:B------:R-:W-:Y:S05]  /*7f50*/  BSYNC B0 ;  /* 0x0000000000007941 */ /* 0x000fea0003800000 */
.L_x_4596:
[----:B------:R-:W-:-:S03]  /*7f60*/  UMOV UR7, 0xffffffff ;  /* 0xffffffff00077882 */ /* 0x000fc60000000000 */
[----:B------:R-:W-:Y:S05]  /*7f70*/  BRA.DIV UR7, `(.L_x_4618) ;  /* 0x00000006079c7947 */ /* 0x000fea000b800000 */
[----:B------:R-:W-:-:S13]  /*7f80*/  ELECT P6, URZ, PT ;  /* 0x00000000003f782f */ /* 0x000fda00038c0000 */
.L_x_4638:
[----:B------:R-:W-:Y:S05]  /*7f90*/  @!P6 BRA `(.L_x_4547) ;  /* 0x000000000084e947 */ /* 0x000fea0003800000 */
[----:B------:R-:W-:-:S06]  /*7fa0*/  ULOP3.LUT UR7, UR38, 0x2, URZ, 0xfc, !UPT ;  /* 0x0000000226077892 */ /* 0x000fcc000f8efc3f */
[----:B------:R-:W-:-:S05]  /*7fb0*/  IMAD.U32 R2, RZ, RZ, UR7 ;  /* 0x00000007ff027e24 */ /* 0x000fca000f8e00ff */
[----:B------:R-:W-:-:S13]  /*7fc0*/  ISETP.NE.AND P2, PT, R2, 0x3, PT ;  /* 0x000000030200780c */ /* 0x000fda0003f45270 */
[----:B------:R-:W-:Y:S05]  /*7fd0*/  @!P2 BRA `(.L_x_4619) ;  /* 0x000000000004a947 */ /* 0x000fea0003800000 */
[----:B------:R-:W-:Y:S01]  /*7fe0*/  BPT.TRAP 0x1 ;  /* 0x000000040000795c */ /* 0x000fe20000300000 */
.L_x_4619:
        /* <DEDUP_REMOVED lines=15> */
.L_x_4639:
[----:B------:R-:W2:Y:S02]  /*80e0*/  SYNCS.PHASECHK.TRANS64.TRYWAIT P0, [R3+URZ], R2 ;  /* 0x00000002030075a7 */ /* 0x000ea4000800017f */
[----:B--2---:R-:W-:Y:S05]  /*80f0*/  @!P0 BRA `(.L_x_4621) ;  /* 0x0000000400708947 */ /* 0x004fea0003800000 */
.L_x_4640:
[----:B------:R-:W-:Y:S05]  /*8100*/  @!P2 BRA `(.L_x_4622) ;  /* 0x000000000004a947 */ /* 0x000fea0003800000 */
[----:B------:R-:W-:Y:S01]  /*8110*/  BPT.TRAP 0x1 ;  /* 0x000000040000795c */ /* 0x000fe20000300000 */
.L_x_4622:
[----:B--2---:R-:W-:-:S04]  /*8120*/  VIADD R3, R7, 0x26840 ;  /* 0x0002684007037836 */ /* 0x004fc80000000000 */
[----:B------:R-:W-:-:S04]  /*8130*/  IMAD R0, R0, 0x8, R3 ;  /* 0x0000000800007824 */ /* 0x000fc800078e0203 */
[----:B------:R-:W2:Y:S02]  /*8140*/  SYNCS.PHASECHK.TRANS64.TRYWAIT P0, [R0+URZ], R5 ;  /* 0x00000005000075a7 */ /* 0x000ea4000800017f */
[----:B--2---:R-:W-:Y:S05]  /*8150*/  @!P0 BRA `(.L_x_4623) ;  /* 0x00000004006c8947 */ /* 0x004fea0003800000 */
.L_x_4641:
[----:B------:R-:W-:-:S07]  /*8160*/  IMAD R3, R4, 0x8, R3 ;  /* 0x0000000804037824 */ /* 0x000fce00078e0203 */
.L_x_4624:
[----:B---3--:R3:W4:Y:S02]  /*8170*/  SYNCS.PHASECHK.TRANS64.TRYWAIT P0, [R3+URZ], R2 ;  /* 0x00000002030075a7 */ /* 0x008724000800017f */
[----:B----4-:R-:W-:Y:S05]  /*8180*/  @!P0 NANOSLEEP.SYNCS 0x989680 ;  /* 0x009896800000895d */ /* 0x010fea0003900000 */
[----:B------:R-:W4:Y:S02]  /*8190*/  @!P0 SYNCS.PHASECHK.TRANS64 P0, [R3+URZ], R2 ;  /* 0x00000002030085a7 */ /* 0x000f24000800007f */
[----:B----4-:R-:W-:Y:S05]  /*81a0*/  @!P0 BRA `(.L_x_4624) ;  /* 0xfffffffc00f08947 */ /* 0x010fea000383ffff */
.L_x_4547:
[----:B------:R-:W-:Y:S05]  /*81b0*/  BSYNC B6 ;  /* 0x0000000000067941 */ /* 0x000fea0003800000 */
.L_x_4544:
[----:B------:R-:W-:Y:S05]  /*81c0*/  EXIT ;  /* 0x000000000000794d */ /* 0x000fea0003800000 */
.L_x_4554:
[----:B------:R-:W-:Y:S02]  /*81d0*/  IMAD.MOV.U32 R13, RZ, RZ, R16 ;  /* 0x000000ffff0d7224 */ /* 0x000fe400078e0010 */
[----:B------:R-:W-:Y:S02]  /*81e0*/  IMAD.MOV.U32 R12, RZ, RZ, RZ ;  /* 0x000000ffff0c7224 */ /* 0x000fe400078e00ff */
[----:B------:R-:W-:Y:S02]  /*81f0*/  IMAD.MOV.U32 R11, RZ, RZ, 0x1f ;  /* 0x0000001fff0b7424 */ /* 0x000fe400078e00ff */
[----:B------:R-:W-:-:S07]  /*8200*/  IMAD.MOV.U32 R15, RZ, RZ, -0x1 ;  /* 0xffffffffff0f7424 */ /* 0x000fce00078e00ff */
[----:B------:R-:W-:Y:S05]  /*8210*/  WARPSYNC.COLLECTIVE R15, `(.L_x_4625) ;  /* 0x000000000f087348 */ /* 0x000fea0003c00000 */
[----:B------:R1:W2:Y:S02]  /*8220*/  SHFL.IDX P6, R14, R13, R12, R11 ;  /* 0x0000000c0d0e7389 */ /* 0x0002a400000c000b */
[----:B-12---:R-:W-:Y:S01]  /*8230*/  ENDCOLLECTIVE ;  /* 0x000000000000791b */ /* 0x006fe20003800000 */
.L_x_4625:
[----:B------:R-:W-:Y:S05]  /*8240*/  BRA `(.L_x_4626) ;  /* 0xffffff8c007c7947 */ /* 0x000fea000383ffff */
.L_x_4556:
[----:B--2---:R2:W3:Y:S02]  /*8250*/  SYNCS.PHASECHK.TRANS64.TRYWAIT P0, [R18+URZ+0x26800], R5 ;  /* 0x02680005120075a7 */ /* 0x0044e4000800017f */
[----:B---3--:R-:W-:Y:S05]  /*8260*/  @!P0 NANOSLEEP.SYNCS 0x989680 ;  /* 0x009896800000895d */ /* 0x008fea0003900000 */
[----:B------:R-:W3:Y:S02]  /*8270*/  @!P0 SYNCS.PHASECHK.TRANS64 P0, [R18+URZ+0x26800], R5 ;  /* 0x02680005120085a7 */ /* 0x000ee4000800007f */
[----:B---3--:R-:W-:Y:S05]  /*8280*/  @!P0 BRA `(.L_x_4556) ;  /* 0xfffffffc00f08947 */ /* 0x008fea000383ffff */
[----:B------:R-:W-:Y:S05]  /*8290*/  BRA `(.L_x_4555) ;  /* 0xffffff8c00a47947 */ /* 0x000fea000383ffff */
.L_x_4561:
[----:B--2---:R-:W-:-:S04]  /*82a0*/  IMAD.U32 R7, RZ, RZ, UR6 ;  /* 0x00000006ff077e24 */ /* 0x004fc8000f8e00ff */
[----:B------:R2:W3:Y:S03]  /*82b0*/  SYNCS.PHASECHK.TRANS64.TRYWAIT P0, [R7+URZ+0x26810], R16 ;  /* 0x02681010070075a7 */ /* 0x0004e6000800017f */
[----:B---3--:R-:W-:Y:S05]  /*82c0*/  @!P0 NANOSLEEP.SYNCS 0x989680 ;  /* 0x009896800000895d */ /* 0x008fea0003900000 */
[----:B------:R-:W3:Y:S02]  /*82d0*/  @!P0 SYNCS.PHASECHK.TRANS64 P0, [R7+URZ+0x26810], R16 ;  /* 0x02681010070085a7 */ /* 0x000ee4000800007f */
[----:B---3--:R-:W-:Y:S05]  /*82e0*/  @!P0 BRA `(.L_x_4561) ;  /* 0xfffffffc00ec8947 */ /* 0x008fea000383ffff */
[----:B------:R-:W-:Y:S05]  /*82f0*/  BRA `(.L_x_4560) ;  /* 0xffffff9800047947 */ /* 0x000fea000383ffff */
.L_x_4565:
[----:B------:R-:W-:-:S04]  /*8300*/  IMAD.U32 R121, RZ, RZ, UR6 ;  /* 0x00000006ff797e24 */ /* 0x000fc8000f8e00ff */
[----:B------:R1:W1:Y:S03]  /*8310*/  SYNCS.PHASECHK.TRANS64.TRYWAIT P0, [R121+URZ+0x26830], R16 ;  /* 0x02683010790075a7 */ /* 0x000266000800017f */
[----:B-1----:R-:W-:Y:S05]  /*8320*/  @!P0 NANOSLEEP.SYNCS 0x989680 ;  /* 0x009896800000895d */ /* 0x002fea0003900000 */
[----:B------:R-:W1:Y:S02]  /*8330*/  @!P0 SYNCS.PHASECHK.TRANS64 P0, [R121+URZ+0x26830], R16 ;  /* 0x02683010790085a7 */ /* 0x000e64000800007f */
[----:B-1----:R-:W-:Y:S05]  /*8340*/  @!P0 BRA `(.L_x_4565) ;  /* 0xfffffffc00ec8947 */ /* 0x002fea000383ffff */
[----:B------:R-:W-:Y:S05]  /*8350*/  BRA `(.L_x_4564) ;  /* 0xffffff9c000c7947 */ /* 0x000fea000383ffff */
.L_x_4599:
[----:B-1----:R1:W2:Y:S02]  /*8360*/  SYNCS.PHASECHK.TRANS64.TRYWAIT P0, [R16+URZ+0x26820], R3 ;  /* 0x02682003100075a7 */ /* 0x0022a4000800017f */
[----:B--2---:R-:W-:Y:S05]  /*8370*/  @!P0 NANOSLEEP.SYNCS 0x989680 ;  /* 0x009896800000895d */ /* 0x004fea0003900000 */
[----:B------:R-:W2:Y:S02]  /*8380*/  @!P0 SYNCS.PHASECHK.TRANS64 P0, [R16+URZ+0x26820], R3 ;  /* 0x02682003100085a7 */ /* 0x000ea4000800007f */
[----:B--2---:R-:W-:Y:S05]  /*8390*/  @!P0 BRA `(.L_x_4599) ;  /* 0xfffffffc00f08947 */ /* 0x004fea000383ffff */
[----:B------:R-:W-:Y:S05]  /*83a0*/  BRA `(.L_x_4627) ;  /* 0xffffffdc00207947 */ /* 0x000fea000383ffff */
.L_x_4603:
[----:B-1----:R1:W3:Y:S02]  /*83b0*/  SYNCS.PHASECHK.TRANS64.TRYWAIT P1, [R16+URZ+0x26840], R21 ;  /* 0x02684015100075a7 */ /* 0x0022e4000802017f */
[----:B---3--:R-:W-:Y:S05]  /*83c0*/  @!P1 NANOSLEEP.SYNCS 0x989680 ;  /* 0x009896800000995d */ /* 0x008fea0003900000 */
[----:B------:R-:W3:Y:S02]  /*83d0*/  @!P1 SYNCS.PHASECHK.TRANS64 P1, [R16+URZ+0x26840], R21 ;  /* 0x02684015100095a7 */ /* 0x000ee4000802007f */
[----:B---3--:R-:W-:Y:S05]  /*83e0*/  @!P1 BRA `(.L_x_4603) ;  /* 0xfffffffc00f09947 */ /* 0x008fea000383ffff */
[----:B------:R-:W-:Y:S05]  /*83f0*/  BRA `(.L_x_4628) ;  /* 0xffffffe400507947 */ /* 0x000fea000383ffff */
.L_x_4605:
[----:B--2---:R2:W3:Y:S02]  /*8400*/  SYNCS.PHASECHK.TRANS64.TRYWAIT P1, [R16+URZ+0x26828], R21 ;  /* 0x02682815100075a7 */ /* 0x0044e4000802017f */
[----:B---3--:R-:W-:Y:S05]  /*8410*/  @!P1 NANOSLEEP.SYNCS 0x989680 ;  /* 0x009896800000995d */ /* 0x008fea0003900000 */
[----:B------:R-:W3:Y:S02]  /*8420*/  @!P1 SYNCS.PHASECHK.TRANS64 P1, [R16+URZ+0x26828], R21 ;  /* 0x02682815100095a7 */ /* 0x000ee4000802007f */
[----:B---3--:R-:W-:Y:S05]  /*8430*/  @!P1 BRA `(.L_x_4605) ;  /* 0xfffffffc00f09947 */ /* 0x008fea000383ffff */
[----:B------:R-:W-:Y:S05]  /*8440*/  BRA `(.L_x_4629) ;  /* 0xffffffe800007947 */ /* 0x000fea000383ffff */
.L_x_4607:
[----:B---3--:R3:W4:Y:S02]  /*8450*/  SYNCS.PHASECHK.TRANS64.TRYWAIT P1, [R16+URZ+0x26848], R21 ;  /* 0x02684815100075a7 */ /* 0x008724000802017f */
[----:B----4-:R-:W-:Y:S05]  /*8460*/  @!P1 NANOSLEEP.SYNCS 0x989680 ;  /* 0x009896800000995d */ /* 0x010fea0003900000 */
[----:B------:R-:W4:Y:S02]  /*8470*/  @!P1 SYNCS.PHASECHK.TRANS64 P1, [R16+URZ+0x26848], R21 ;  /* 0x02684815100095a7 */ /* 0x000f24000802007f */
[----:B----4-:R-:W-:Y:S05]  /*8480*/  @!P1 BRA `(.L_x_4607) ;  /* 0xfffffffc00f09947 */ /* 0x010fea000383ffff */
[----:B------:R-:W-:Y:S05]  /*8490*/  BRA `(.L_x_4630) ;  /* 0xffffffe800b07947 */ /* 0x000fea000383ffff */
.L_x_4609:
[----:B------:R-:W-:-:S07]  /*84a0*/  SHF.L.U32 R5, R11, 0x1f, RZ ;  /* 0x0000001f0b057819 */ /* 0x000fce00000006ff */
.L_x_4631:
[----:B------:R1:W1:Y:S02]  /*84b0*/  SYNCS.PHASECHK.TRANS64.TRYWAIT P1, [R16+URZ+0x26820], R5 ;  /* 0x02682005100075a7 */ /* 0x000264000802017f */
[----:B-1----:R-:W-:Y:S05]  /*84c0*/  @!P1 NANOSLEEP.SYNCS 0x989680 ;  /* 0x009896800000995d */ /* 0x002fea0003900000 */
[----:B------:R-:W1:Y:S02]  /*84d0*/  @!P1 SYNCS.PHASECHK.TRANS64 P1, [R16+URZ+0x26820], R5 ;  /* 0x02682005100095a7 */ /* 0x000e64000802007f */
[----:B-1----:R-:W-:Y:S05]  /*84e0*/  @!P1 BRA `(.L_x_4631) ;  /* 0xfffffffc00f09947 */ /* 0x002fea000383ffff */
[----:B------:R-:W-:Y:S05]  /*84f0*/  BRA `(.L_x_4632) ;  /* 0xffffffec00487947 */ /* 0x000fea000383ffff */
.L_x_4612:
[----:B-1----:R1:W3:Y:S02]  /*8500*/  SYNCS.PHASECHK.TRANS64.TRYWAIT P1, [R16+URZ+0x26840], R13 ;  /* 0x0268400d100075a7 */ /* 0x0022e4000802017f */
[----:B---3--:R-:W-:Y:S05]  /*8510*/  @!P1 NANOSLEEP.SYNCS 0x989680 ;  /* 0x009896800000995d */ /* 0x008fea0003900000 */
[----:B------:R-:W3:Y:S02]  /*8520*/  @!P1 SYNCS.PHASECHK.TRANS64 P1, [R16+URZ+0x26840], R13 ;  /* 0x0268400d100095a7 */ /* 0x000ee4000802007f */
[----:B---3--:R-:W-:Y:S05]  /*8530*/  @!P1 BRA `(.L_x_4612) ;  /* 0xfffffffc00f09947 */ /* 0x008fea000383ffff */
[----:B------:R-:W-:Y:S05]  /*8540*/  BRA `(.L_x_4633) ;  /* 0xfffffff000187947 */ /* 0x000fea000383ffff */
.L_x_4614:
[----:B--2---:R2:W3:Y:S02]  /*8550*/  SYNCS.PHASECHK.TRANS64.TRYWAIT P1, [R16+URZ+0x26828], R13 ;  /* 0x0268280d100075a7 */ /* 0x0044e4000802017f */
[----:B---3--:R-:W-:Y:S05]  /*8560*/  @!P1 NANOSLEEP.SYNCS 0x989680 ;  /* 0x009896800000995d */ /* 0x008fea0003900000 */
[----:B------:R-:W3:Y:S02]  /*8570*/  @!P1 SYNCS.PHASECHK.TRANS64 P1, [R16+URZ+0x26828], R13 ;  /* 0x0268280d100095a7 */ /* 0x000ee4000802007f */
[----:B---3--:R-:W-:Y:S05]  /*8580*/  @!P1 BRA `(.L_x_4614) ;  /* 0xfffffffc00f09947 */ /* 0x008fea000383ffff */
[----:B------:R-:W-:Y:S05]  /*8590*/  BRA `(.L_x_4634) ;  /* 0xfffffff000bc7947 */ /* 0x000fea000383ffff */
.L_x_4616:
[----:B---3--:R3:W1:Y:S02]  /*85a0*/  SYNCS.PHASECHK.TRANS64.TRYWAIT P0, [R3+URZ+0x26840], R0 ;  /* 0x02684000030075a7 */ /* 0x008664000800017f */
[----:B-1----:R-:W-:Y:S05]  /*85b0*/  @!P0 NANOSLEEP.SYNCS 0x989680 ;  /* 0x009896800000895d */ /* 0x002fea0003900000 */
[----:B------:R-:W1:Y:S02]  /*85c0*/  @!P0 SYNCS.PHASECHK.TRANS64 P0, [R3+URZ+0x26840], R0 ;  /* 0x02684000030085a7 */ /* 0x000e64000800007f */
[----:B-1----:R-:W-:Y:S05]  /*85d0*/  @!P0 BRA `(.L_x_4616) ;  /* 0xfffffffc00f08947 */ /* 0x002fea000383ffff */
[----:B------:R-:W-:Y:S05]  /*85e0*/  BRA `(.L_x_4635) ;  /* 0xfffffff400807947 */ /* 0x000fea000383ffff */
.L_x_4618:
[----:B------:R-:W-:Y:S01]  /*85f0*/  BSSY B0, `(.L_x_4636) ;  /* 0x0000006000007945 */ /* 0x000fe20003800000 */
[----:B------:R-:W-:-:S07]  /*8600*/  IMAD.MOV.U32 R15, RZ, RZ, -0x1 ;  /* 0xffffffffff0f7424 */ /* 0x000fce00078e00ff */
[----:B------:R-:W-:Y:S05]  /*8610*/  WARPSYNC.COLLECTIVE R15, `(.L_x_4637) ;  /* 0x000000000f0c7348 */ /* 0x000fea0003c00000 */
[----:B------:R-:W-:Y:S02]  /*8620*/  ELECT P6, UR62, PT ;  /* 0x00000000003e782f */ /* 0x000fe400038c0000 */
[----:B------:R-:W-:Y:S01]  /*8630*/  MOV R14, UR62 ;  /* 0x0000003e000e7c02 */ /* 0x000fe20008000f00 */
[----:B------:R-:W-:Y:S10]  /*8640*/  ENDCOLLECTIVE ;  /* 0x000000000000791b */ /* 0x000ff40003800000 */
.L_x_4637:
[----:B------:R-:W-:Y:S05]  /*8650*/  BSYNC B0 ;  /* 0x0000000000007941 */ /* 0x000fea0003800000 */
.L_x_4636:
[----:B------:R-:W-:Y:S05]  /*8660*/  BRA `(.L_x_4638) ;  /* 0xfffffff800487947 */ /* 0x000fea000383ffff */
.L_x_4620:
[----:B-1----:R1:W2:Y:S02]  /*8670*/  SYNCS.PHASECHK.TRANS64.TRYWAIT P0, [R6+URZ], R5 ;  /* 0x00000005060075a7 */ /* 0x0022a4000800017f */
[----:B--2---:R-:W-:Y:S05]  /*8680*/  @!P0 NANOSLEEP.SYNCS 0x989680 ;  /* 0x009896800000895d */ /* 0x004fea0003900000 */
[----:B------:R-:W2:Y:S02]  /*8690*/  @!P0 SYNCS.PHASECHK.TRANS64 P0, [R6+URZ], R5 ;  /* 0x00000005060085a7 */ /* 0x000ea4000800007f */
[----:B--2---:R-:W-:Y:S05]  /*86a0*/  @!P0 BRA `(.L_x_4620) ;  /* 0xfffffffc00f08947 */ /* 0x004fea000383ffff */
[----:B------:R-:W-:Y:S05]  /*86b0*/  BRA `(.L_x_4639) ;  /* 0xfffffff800887947 */ /* 0x000fea000383ffff */
.L_x_4621:
[----:B--2---:R2:W3:Y:S02]  /*86c0*/  SYNCS.PHASECHK.TRANS64.TRYWAIT P0, [R3+URZ], R2 ;  /* 0x00000002030075a7 */ /* 0x0044e4000800017f */
[----:B---3--:R-:W-:Y:S05]  /*86d0*/  @!P0 NANOSLEEP.SYNCS 0x989680 ;  /* 0x009896800000895d */ /* 0x008fea0003900000 */
[----:B------:R-:W3:Y:S02]  /*86e0*/  @!P0 SYNCS.PHASECHK.TRANS64 P0, [R3+URZ], R2 ;  /* 0x00000002030085a7 */ /* 0x000ee4000800007f */
[----:B---3--:R-:W-:Y:S05]  /*86f0*/  @!P0 BRA `(.L_x_4621) ;  /* 0xfffffffc00f08947 */ /* 0x008fea000383ffff */
[----:B------:R-:W-:Y:S05]  /*8700*/  BRA `(.L_x_4640) ;  /* 0xfffffff8007c7947 */ /* 0x000fea000383ffff */
.L_x_4623:
[----:B--2---:R2:W3:Y:S02]  /*8710*/  SYNCS.PHASECHK.TRANS64.TRYWAIT P0, [R0+URZ], R5 ;  /* 0x00000005000075a7 */ /* 0x0044e4000800017f */
[----:B---3--:R-:W-:Y:S05]  /*8720*/  @!P0 NANOSLEEP.SYNCS 0x989680 ;  /* 0x009896800000895d */ /* 0x008fea0003900000 */
[----:B------:R-:W3:Y:S02]  /*8730*/  @!P0 SYNCS.PHASECHK.TRANS64 P0, [R0+URZ], R5 ;  /* 0x00000005000085a7 */ /* 0x000ee4000800007f */
[----:B---3--:R-:W-:Y:S05]  /*8740*/  @!P0 BRA `(.L_x_4623) ;  /* 0xfffffffc00f08947 */ /* 0x008fea000383ffff */
[----:B------:R-:W-:Y:S05]  /*8750*/  BRA `(.L_x_4641) ;  /* 0xfffffff800807947 */ /* 0x000fea000383ffff */
.L_x_4642:
        /* <DEDUP_REMOVED lines=10> */
.L_x_6585:


//--------------------- .text._ZN7cutlass13device_kernelIN5flash11enable_sm90INS1_16FlashAttnBwdSm90INS1_25CollectiveMainloopBwdSm90ILi2ELi2ELi2EN4cute5tupleIJNS5_1CILi1EEES8_S8_EEENS6_IJNS7_ILi64EEENS7_ILi128EEENS7_ILi96EEEEEENS_10bfloat16_tEfNS_4arch4Sm90ELb0ELb1ELb0ELb0ELb1ELb1ELb0ELb0ELi2ELi1ELi2ELi1ELb1EEENS1_24CollectiveEpilogueBwdGQAISD_fSG_Li256ELb0ELb1EEENS1_19SingleTileSchedulerILb0ELb0ELb0ELi128EEEEEEEEEvNT_6ParamsE --------------------------
	.section	.text._ZN7cutlass13device_kernelIN5flash11enable_sm90INS1_16FlashAttnBwdSm90INS1_25CollectiveMainloopBwdSm90ILi2ELi2ELi2EN4cute5tupleIJNS5_1CILi1EEES8_S8_EEENS6_IJNS7_ILi64EEENS7_ILi128EEENS7_ILi96EEEEEENS_10bfloat16_tEfNS_4arch4Sm90ELb0ELb1ELb0ELb0ELb1ELb1ELb0ELb0ELi2ELi1ELi2ELi1ELb1EEENS1_24CollectiveEpilogueBwdGQAISD_fSG_Li256ELb0ELb1EEENS1_19SingleTileSchedulerILb0ELb0ELb0ELi128EEEEEEEEEvNT_6ParamsE,"ax",@progbits
	.align	128
.text._ZN7cutlass13device_kernelIN5flash11enable_sm90INS1_16FlashAttnBwdSm90INS1_25CollectiveMainloopBwdSm90ILi2ELi2ELi2EN4cute5tupleIJNS5_1CILi1EEES8_S8_EEENS6_IJNS7_ILi64EEENS7_ILi128EEENS7_ILi96EEEEEENS_10bfloat16_tEfNS_4arch4Sm90ELb0ELb1ELb0ELb0ELb1ELb1ELb0ELb0ELi2ELi1ELi2ELi1ELb1EEENS1_24CollectiveEpilogueBwdGQAISD_fSG_Li256ELb0ELb1EEENS1_19SingleTileSchedulerILb0ELb0ELb0ELi128EEEEEEEEEvNT_6ParamsE:
        .type           _ZN7cutlass13device_kernelIN5flash11enable_sm90INS1_16FlashAttnBwdSm90INS1_25CollectiveMainloopBwdSm90ILi2ELi2ELi2EN4cute5tupleIJNS5_1CILi1EEES8_S8_EEENS6_IJNS7_ILi64EEENS7_ILi128EEENS7_ILi96EEEEEENS_10bfloat16_tEfNS_4arch4Sm90ELb0ELb1ELb0ELb0ELb1ELb1ELb0ELb0ELi2ELi1ELi2ELi1ELb1EEENS1_24CollectiveEpilogueBwdGQAISD_fSG_Li256ELb0ELb1EEENS1_19SingleTileSchedulerILb0ELb0ELb0ELi128EEEEEEEEEvNT_6ParamsE,@function
        .size           _ZN7cutlass13device_kernelIN5flash11enable_sm90INS1_16FlashAttnBwdSm90INS1_25CollectiveMainloopBwdSm90ILi2ELi2ELi2EN4cute5tupleIJNS5_1CILi1EEES8_S8_EEENS6_IJNS7_ILi64EEENS7_ILi128EEENS7_ILi96EEEEEENS_10bfloat16_tEfNS_4arch4Sm90ELb0ELb1ELb0ELb0ELb1ELb1ELb0ELb0ELi2ELi1ELi2ELi1ELb1EEENS1_24CollectiveEpilogueBwdGQAISD_fSG_Li256ELb0ELb1EEENS1_19SingleTileSchedulerILb0ELb0ELb0ELi128EEEEEEEEEvNT_6ParamsE,(.L_x_6586 - _ZN7cutlass13device_kernelIN5flash11enable_sm90INS1_16FlashAttnBwdSm90INS1_25CollectiveMainloopBwdSm90ILi2ELi2ELi2EN4cute5tupleIJNS5_1CILi1EEES8_S8_EEENS6_IJNS7_ILi64EEENS7_ILi128EEENS7_ILi96EEEEEENS_10bfloat16_tEfNS_4arch4Sm90ELb0ELb1ELb0ELb0ELb1ELb1ELb0ELb0ELi2ELi1ELi2ELi1ELb1EEENS1_24CollectiveEpilogueBwdGQAISD_fSG_Li256ELb0ELb1EEENS1_19SingleTileSchedulerILb0ELb0ELb0ELi128EEEEEEEEEvNT_6ParamsE)
        .other          _ZN7cutlass13device_kernelIN5flash11enable_sm90INS1_16FlashAttnBwdSm90INS1_25CollectiveMainloopBwdSm90ILi2ELi2ELi2EN4cute5tupleIJNS5_1CILi1EEES8_S8_EEENS6_IJNS7_ILi64EEENS7_ILi128EEENS7_ILi96EEEEEENS_10bfloat16_tEfNS_4arch4Sm90ELb0ELb1ELb0ELb0ELb1ELb1ELb0ELb0ELi2ELi1ELi2ELi1ELb1EEENS1_24CollectiveEpilogueBwdGQAISD_fSG_Li256ELb0ELb1EEENS1_19SingleTileSchedulerILb0ELb0ELb0ELi128EEEEEEEEEvNT_6ParamsE,@"STO_CUDA_ENTRY STV_DEFAULT"
_ZN7cutlass13device_kernelIN5flash11enable_sm90INS1_16FlashAttnBwdSm90INS1_25CollectiveMainloopBwdSm90ILi2ELi2ELi2EN4cute5tupleIJNS5_1CILi1EEES8_S8_EEENS6_IJNS7_ILi64EEENS7_ILi128EEENS7_ILi96EEEEEENS_10bfloat16_tEfNS_4arch4Sm90ELb0ELb1ELb0ELb0ELb1ELb1ELb0ELb0ELi2ELi1ELi2ELi1ELb1EEENS1_24CollectiveEpilogueBwdGQAISD_fSG_Li256ELb0ELb1EEENS1_19SingleTileSchedulerILb0ELb0ELb0ELi128EEEEEEEEEvNT_6ParamsE:
        /* <DEDUP_REMOVED lines=24> */
.L_x_4644:
[----:B------:R-:W-:Y:S05]  /*0180*/  BSYNC B0 ;  /* 0x0000000000007941 */ /* 0x000fea0003800000 */
.L_x_4643:
        /* <DEDUP_REMOVED lines=37> */
.L_x_4645:
        /* <DEDUP_REMOVED lines=22> */
.L_x_4646:
[----:B------:R-:W-:Y:S01]  /*0540*/  PLOP3.LUT P0, PT, PT, PT, UP0, 0x80, 0x0 ;  /* 0x000000000000781c */ /* 0x000fe20003f0f008 */
[----:B------:R-:W-:Y:S01]  /*0550*/  NOP ;  /* 0x0000000000007918 */ /* 0x000fe20000000000 */
[----:B------:R-:W-:Y:S01]  /*0560*/  ULDC.64 UR46, c[0x0][0x208] ;  /* 0x00008200002e7ab9 */ /* 0x000fe20000000a00 */
[----:B------:R-:W-:Y:S01]  /*0570*/  BSSY B6, `(.L_x_4647) ;  /* 0x0000904000067945 */ /* 0x000fe20003800000 */
[----:B-12-4-:R-:W-:Y:S09]  /*0580*/  BAR.SYNC.DEFER_BLOCKING 0x0 ;  /* 0x0000000000007b1d */ /* 0x016ff20000010000 */
[----:B------:R-:W-:Y:S05]  /*0590*/  @!P0 BRA `(.L_x_4648) ;  /* 0x0000004c00788947 */ /* 0x000fea0003800000 */
.L_x_4649:
        /* <DEDUP_REMOVED lines=85> */
.L_x_4651:
        /* <DEDUP_REMOVED lines=28> */
.L_x_4654:
        /* <DEDUP_REMOVED lines=15> */
.L_x_4653:
        /* <DEDUP_REMOVED lines=22> */
.L_x_4656:
        /* <DEDUP_REMOVED lines=15> */
.L_x_4655:
[----:B------:R-:W-:Y:S01]  /*0ff0*/  SHF.R.S32.HI R25, RZ, 0x1f, R22 ;  /* 0x0000001fff197819 */ /* 0x000fe20000011416 */
[----:B------:R-:W-:-:S03]  /*1000*/  UMOV UR4, 0xffffffff ;  /* 0xffffffff00047882 */ /* 0x000fc60000000000 */
[----:B------:R-:W-:-:S04]  /*1010*/  LEA.HI R0, R25, R22, RZ, 0x7 ;  /* 0x0000001619007211 */ /* 0x000fc800078f38ff */
[----:B------:R-:W-:Y:S01]  /*1020*/  SHF.R.S32.HI R16, RZ, 0x7, R0 ;  /* 0x00000007ff107819 */ /* 0x000fe20000011400 */
[----:B------:R-:W-:Y:S06]  /*1030*/  BRA.DIV UR4, `(.L_x_4657) ;  /* 0x0000008604647947 */ /* 0x000fec000b800000 */
[----:B------:R1:W2:Y:S02]  /*1040*/  SHFL.IDX PT, R14, R16, RZ, 0x1f ;  /* 0x00001fff100e7589 */ /* 0x0002a400000e0000 */
.L_x_4770:
        /* <DEDUP_REMOVED lines=15> */
.L_x_4658:
        /* <DEDUP_REMOVED lines=19> */
.L_x_4660:
        /* <DEDUP_REMOVED lines=125> */
.L_x_4671:
[----:B------:R-:W-:-:S06]  /*1a40*/  UISETP.NE.AND UP0, UPT, UR16, 0x3, UPT ;  /* 0x000000031000788c */ /* 0x000fcc000bf05270 */
[----:B------:R-:W-:-:S13]  /*1a50*/  PLOP3.LUT P6, PT, PT, PT, UP0, 0x80, 0x0 ;  /* 0x000000000000781c */ /* 0x000fda0003fcf008 */
[----:B-1----:R-:W-:Y:S05]  /*1a60*/  @!P6 BRA `(.L_x_4661) ;  /* 0x000000000004e947 */ /* 0x002fea0003800000 */
[----:B------:R-:W-:Y:S01]  /*1a70*/  BPT.TRAP 0x1 ;  /* 0x000000040000795c */ /* 0x000fe20000300000 */
.L_x_4661:
[----:B------:R-:W-:Y:S01]  /*1a80*/  R2UR UR6, R18 ;  /* 0x00000000120672ca */ /* 0x000fe200000e0000 */
[----:B------:R-:W-:-:S05]  /*1a90*/  IMAD.U32 R16, RZ, RZ, UR4 ;  /* 0x00000004ff107e24 */ /* 0x000fca000f8e00ff */
[----:B------:R-:W-:-:S07]  /*1aa0*/  SHF.L.U32 R16, R16, 0x1f, RZ ;  /* 0x0000001f10107819 */ /* 0x000fce00000006ff */
[----:B------:R-:W-:-:S09]  /*1ab0*/  ULEA UR6, UR5, UR6, 0x3 ;  /* 0x0000000605067291 */ /* 0x000fd2000f8e183f */
[----:B------:R1:W2:Y:S01]  /*1ac0*/  SYNCS.PHASECHK.TRANS64.TRYWAIT P0, [UR6+0x26810], R16 ;  /* 0x02681010ff0075a7 */ /* 0x0002a20008000146 */
[----:B------:R-:W-:Y:S05]  /*1ad0*/  @!P6 BRA `(.L_x_4662) ;  /* 0x000000000004e947 */ /* 0x000fea0003800000 */
[----:B------:R-:W-:Y:S01]  /*1ae0*/  BPT.TRAP 0x1 ;  /* 0x000000040000795c */ /* 0x000fe20000300000 */
.L_x_4662:
[----:B--2---:R-:W-:Y:S05]  /*1af0*/  @P0 BRA `(.L_x_4663) ;  /* 0x0000000000080947 */ /* 0x004fea0003800000 */
[----:B------:R-:W2:Y:S02]  /*1b00*/  SYNCS.PHASECHK.TRANS64.TRYWAIT P0, [UR6+0x26810], R16 ;  /* 0x02681010ff0075a7 */ /* 0x000ea40008000146 */
[----:B--2---:R-:W-:Y:S05]  /*1b10*/  @!P0 BRA `(.L_x_4664) ;  /* 0x0000007800e08947 */ /* 0x004fea0003800000 */
.L_x_4663:
        /* <DEDUP_REMOVED lines=66> */
.L_x_4665:
[----:B------:R1:W1:Y:S01]  /*1f40*/  SYNCS.PHASECHK.TRANS64.TRYWAIT P0, [UR6+0x26830], R16 ;  /* 0x02683010ff0075a7 */ /* 0x0002620008000146 */
[----:B------:R-:W-:Y:S05]  /*1f50*/  @!P6 BRA `(.L_x_4666) ;  /* 0x000000000004e947 */ /* 0x000fea0003800000 */
[----:B------:R-:W-:Y:S01]  /*1f60*/  BPT.TRAP 0x1 ;  /* 0x000000040000795c */ /* 0x000fe20000300000 */
.L_x_4666:
[----:B-1----:R-:W-:Y:S05]  /*1f70*/  @P0 BRA `(.L_x_4667) ;  /* 0x0000000000080947 */ /* 0x002fea0003800000 */
[----:B------:R-:W1:Y:S02]  /*1f80*/  SYNCS.PHASECHK.TRANS64.TRYWAIT P0, [UR6+0x26830], R16 ;  /* 0x02683010ff0075a7 */ /* 0x000e640008000146 */
[----:B-1----:R-:W-:Y:S05]  /*1f90*/  @!P0 BRA `(.L_x_4668) ;  /* 0x0000007400d88947 */ /* 0x002fea0003800000 */
.L_x_4667:
        /* <DEDUP_REMOVED lines=140> */
[----:B------:R-:W-:Y:S01]  /*2860*/  FSEL R155, R170, -INF , !P1 ;  /* 0xff800000aa9b7808 */ /* 0x000fe20004800000 */
[----:B------:R-:W-:Y:S01]  /*2870*/  FFMA.FTZ R211, R14, UR18, -R15 ;  /* 0x000000120ed37c23 */ /* 0x000fe2000801080f */
[----:B------:R-:W-:Y:S01]  /*2880*/  ISETP.GE.AND P5, PT, R156, 0x28, PT ;  /* 0x000000289c00780c */ /* 0x000fe20003fa6270 */
[----:B------:R-:W-:Y:S01]  /*2890*/  FFMA.FTZ R158, R154, UR18, -R9 ;  /* 0x000000129a9e7c23 */ /* 0x000fe20008010809 */
[----:B------:R-:W-:Y:S01]  /*28a0*/  ISETP.GE.AND P3, PT, R156, 0x29, PT ;  /* 0x000000299c00780c */ /* 0x000fe20003f66270 */
[----:B------:R-:W-:Y:S01]  /*28b0*/  FFMA.FTZ R167, R155, UR18, -R8 ;  /* 0x000000129ba77c23 */ /* 0x000fe20008010808 */
[C---:B------:R-:W-:Y:S01]  /*28c0*/  ISETP.GT.OR P5, PT, R214.reuse, 0x28, !P5 ;  /* 0x00000028d600780c */ /* 0x040fe20006fa4670 */
[----:B------:R-:W-:Y:S01]  /*28d0*/  MUFU.EX2 R166, R166 ;  /* 0x000000a600a67308 */ /* 0x000fe20000000800 */
[----:B------:R-:W-:-:S02]  /*28e0*/  ISETP.GT.OR P3, PT, R214, 0x29, !P3 ;  /* 0x00000029d600780c */ /* 0x000fc40005f64670 */
[C---:B------:R-:W-:Y:S02]  /*28f0*/  ISETP.GE.AND P2, PT, R217.reuse, 0x30, PT ;  /* 0x00000030d900780c */ /* 0x040fe40003f46270 */
[----:B------:R-:W-:Y:S02]  /*2900*/  ISETP.GE.AND P4, PT, R217, 0x31, PT ;  /* 0x00000031d900780c */ /* 0x000fe40003f86270 */
[----:B----4-:R-:W-:Y:S01]  /*2910*/  FSEL R157, R174, -INF , !P5 ;  /* 0xff800000ae9d7808 */ /* 0x010fe20006800000 */
[----:B------:R-:W-:Y:S01]  /*2920*/  MUFU.EX2 R211, R211 ;  /* 0x000000d300d37308 */ /* 0x000fe20000000800 */
[----:B------:R-:W-:Y:S02]  /*2930*/  FSEL R170, R175, -INF , !P3 ;  /* 0xff800000afaa7808 */ /* 0x000fe40005800000 */
[----:B------:R-:W-:Y:S01]  /*2940*/  ISETP.GT.OR P2, PT, R216, 0x30, !P2 ;  /* 0x00000030d800780c */ /* 0x000fe20005744670 */
[----:B------:R-:W-:Y:S01]  /*2950*/  FFMA.FTZ R175, R157, UR18, -R6 ;  /* 0x000000129daf7c23 */ /* 0x000fe20008010806 */
[----:B------:R-:W-:-:S02]  /*2960*/  WARPGROUP.DEPBAR.LE gsb0, 0x0 ;  /* 0x00008000000079c5 */ /* 0x000fc40000010000 */
[----:B------:R-:W-:Y:S01]  /*2970*/  WARPGROUP.ARRIVE ;  /* 0x00000000000079c5 */ /* 0x000fe20000000000 */
[----:B------:R-:W-:Y:S01]  /*2980*/  ISETP.GT.OR P4, PT, R216, 0x31, !P4 ;  /* 0x00000031d800780c */ /* 0x000fe20006784670 */
        /* <DEDUP_REMOVED lines=12> */
[C---:B------:R-:W-:Y:S01]  /*2a50*/  ISETP.GE.AND P5, PT, R156.reuse, 0x38, PT ;  /* 0x000000389c00780c */ /* 0x040fe20003fa6270 */
[----:B------:R-:W5:Y:S01]  /*2a60*/  MUFU.EX2 R175, R175 ;  /* 0x000000af00af7308 */ /* 0x000f620000000800 */
[----:B------:R-:W-:-:S02]  /*2a70*/  ISETP.GE.AND P3, PT, R156, 0x39, PT ;  /* 0x000000399c00780c */ /* 0x000fc40003f66270 */
[C---:B------:R-:W-:Y:S02]  /*2a80*/  ISETP.GE.AND P1, PT, R217.reuse, 0x38, PT ;  /* 0x00000038d900780c */ /* 0x040fe40003f26270 */
[----:B------:R-:W-:Y:S02]  /*2a90*/  ISETP.GE.AND P0, PT, R217, 0x39, PT ;  /* 0x00000039d900780c */ /* 0x000fe40003f06270 */
[----:B------:R-:W-:Y:S01]  /*2aa0*/  ISETP.GT.OR P4, PT, R214, 0x31, !P4 ;  /* 0x00000031d600780c */ /* 0x000fe20006784670 */
[----:B------:R-:W-:Y:S01]  /*2ab0*/  MUFU.EX2 R169, R169 ;  /* 0x000000a900a97308 */ /* 0x000fe20000000800 */
[C---:B------:R-:W-:Y:S02]  /*2ac0*/  ISETP.GT.OR P1, PT, R216.reuse, 0x38, !P1 ;  /* 0x00000038d800780c */ /* 0x040fe40004f24670 */
[----:B------:R-:W-:Y:S02]  /*2ad0*/  ISETP.GT.OR P0, PT, R216, 0x39, !P0 ;  /* 0x00000039d800780c */ /* 0x000fe40004704670 */
[----:B------:R-:W-:-:S02]  /*2ae0*/  ISETP.GT.OR P2, PT, R214, 0x30, !P2 ;  /* 0x00000030d600780c */ /* 0x000fc40005744670 */
[C---:B------:R-:W-:Y:S01]  /*2af0*/  ISETP.GT.OR P5, PT, R214.reuse, 0x38, !P5 ;  /* 0x00000038d600780c */ /* 0x040fe20006fa4670 */
[----:B------:R-:W-:Y:S01]  /*2b00*/  MUFU.EX2 R168, R168 ;  /* 0x000000a800a87308 */ /* 0x000fe20000000800 */
[----:B------:R-:W-:Y:S02]  /*2b10*/  ISETP.GT.OR P3, PT, R214, 0x39, !P3 ;  /* 0x00000039d600780c */ /* 0x000fe40005f64670 */
        /* <DEDUP_REMOVED lines=56> */
[----:B-----5:R-:W-:Y:S01]  /*2ea0*/  FADD.FTZ R126, R131, -R155 ;  /* 0x8000009b837e7221 */ /* 0x020fe20000010000 */
[----:B------:R-:W-:Y:S01]  /*2eb0*/  FMUL.FTZ R121, R22, R121 ;  /* 0x0000007916797220 */ /* 0x000fe20000410000 */
[----:B------:R-:W-:Y:S01]  /*2ec0*/  FMUL.FTZ R8, R213, R8 ;  /* 0x00000008d5087220 */ /* 0x000fe20000410000 */
[----:B--2---:R-:W-:Y:S01]  /*2ed0*/  FADD.FTZ R131, R140, -R6 ;  /* 0x800000068c837221 */ /* 0x004fe20000010000 */
[----:B------:R-:W-:Y:S01]  /*2ee0*/  FADD.FTZ R123, R128, -R154 ;  /* 0x8000009a807b7221 */ /* 0x000fe20000010000 */
[----:B------:R-:W-:Y:S01]  /*2ef0*/  FADD.FTZ R6, R142, -R6 ;  /* 0x800000068e067221 */ /* 0x000fe20000010000 */
[----:B------:R-:W-:Y:S01]  /*2f00*/  FADD.FTZ R143, R143, -R7 ;  /* 0x800000078f8f7221 */ /* 0x000fe20000010000 */
[----:B------:R-:W1:Y:S01]  /*2f10*/  MUFU.EX2 R9, R208 ;  /* 0x000000d000097308 */ /* 0x000e620000000800 */
[----:B------:R-:W-:Y:S01]  /*2f20*/  FADD.FTZ R128, R133, -R157 ;  /* 0x8000009d85807221 */ /* 0x000fe20000010000 */
        /* <DEDUP_REMOVED lines=272> */
.L_x_4669:
        /* <DEDUP_REMOVED lines=44> */
.L_x_4670:
        /* <DEDUP_REMOVED lines=62> */
.L_x_4652:
        /* <DEDUP_REMOVED lines=89> */
.L_x_4674:
[----:B------:R-:W2:Y:S04]  /*4c60*/  LDG.E.STRONG.GPU R4, desc[UR46][R2.64] ;  /* 0x0000002e02047981 */ /* 0x000ea8000c1ef900 */
[----:B--2---:R-:W-:Y:S01]  /*4c70*/  CCTL.IVALL ;  /* 0x00000000ff00798f */ /* 0x004fe20002000000 */
[----:B------:R-:W-:Y:S05]  /*4c80*/  YIELD ;  /* 0x0000000000007946 */ /* 0x000fea0003800000 */
[----:B------:R-:W-:-:S13]  /*4c90*/  ISETP.NE.AND P0, PT, R4, UR14, PT ;  /* 0x0000000e04007c0c */ /* 0x000fda000bf05270 */
[----:B------:R-:W-:Y:S05]  /*4ca0*/  @P0 BRA `(.L_x_4674) ;  /* 0xfffffffc00ec0947 */ /* 0x000fea000383ffff */
.L_x_4673:
[----:B------:R-:W-:Y:S05]  /*4cb0*/  BSYNC B0 ;  /* 0x0000000000007941 */ /* 0x000fea0003800000 */
.L_x_4672:
[----:B------:R-:W-:-:S03]  /*4cc0*/  UMOV UR4, 0xffffffff ;  /* 0xffffffff00047882 */ /* 0x000fc60000000000 */
[----:B------:R-:W-:Y:S05]  /*4cd0*/  BRA.DIV UR4, `(.L_x_4675) ;  /* 0x0000004a04a07947 */ /* 0x000fea000b800000 */
[----:B------:R-:W-:Y:S01]  /*4ce0*/  NOP ;  /* 0x0000000000007918 */ /* 0x000fe20000000000 */
.L_x_4773:
        /* <DEDUP_REMOVED lines=15> */
.L_x_4678:
[----:B------:R-:W-:Y:S01]  /*4de0*/  @P0 ELECT P2, URZ, PT ;  /* 0x00000000003f082f */ /* 0x000fe20003840000 */
[----:B------:R2:W-:-:S12]  /*4df0*/  UBLKRED.G.S.ADD.F32.RN [UR4], [UR10], UR6, desc[UR8] ;  /* 0x000008040a0073bb */ /* 0x0005d800080a1406 */
[----:B------:R-:W-:Y:S02]  /*4e00*/  @P2 PLOP3.LUT P0, PT, P2, PT, PT, 0x8, 0x0 ;  /* 0x000000000000281c */ /* 0x000fe4000170e170 */
[----:B------:R-:W-:-:S11]  /*4e10*/  PLOP3.LUT P2, PT, PT, PT, PT, 0x8, 0x0 ;  /* 0x000000000000781c */ /* 0x000fd60003f4e170 */
[----:B--2---:R-:W-:Y:S05]  /*4e20*/  @P0 BRA.U.ANY `(.L_x_4678) ;  /* 0xfffffffd00ec0947 */ /* 0x004fea000393ffff */
[----:B------:R0:W-:Y:S01]  /*4e30*/  UTMACMDFLUSH ;  /* 0x00000000000079b7 */ /* 0x0001e20000000000 */
[----:B------:R-:W-:-:S04]  /*4e40*/  DEPBAR.LE SB0, 0x0 ;  /* 0x000080000000791a */ /* 0x000fc80000000000 */
.L_x_4677:
[----:B------:R-:W-:Y:S05]  /*4e50*/  BSYNC B0 ;  /* 0x0000000000007941 */ /* 0x000fea0003800000 */
.L_x_4676:
        /* <DEDUP_REMOVED lines=14> */
.L_x_4680:
[----:B------:R-:W-:Y:S05]  /*4f40*/  BSYNC B0 ;  /* 0x0000000000007941 */ /* 0x000fea0003800000 */
.L_x_4679:
        /* <DEDUP_REMOVED lines=20> */
.L_x_4683:
[----:B-12---:R-:W2:Y:S04]  /*5090*/  LDG.E.STRONG.GPU R0, desc[UR46][R2.64] ;  /* 0x0000002e02007981 */ /* 0x006ea8000c1ef900 */
[----:B--2---:R-:W-:Y:S01]  /*50a0*/  CCTL.IVALL ;  /* 0x00000000ff00798f */ /* 0x004fe20002000000 */
[----:B------:R-:W-:Y:S05]  /*50b0*/  YIELD ;  /* 0x0000000000007946 */ /* 0x000fea0003800000 */
[----:B------:R-:W-:-:S13]  /*50c0*/  ISETP.NE.AND P0, PT, R0, UR14, PT ;  /* 0x0000000e00007c0c */ /* 0x000fda000bf05270 */
[----:B------:R-:W-:Y:S05]  /*50d0*/  @P0 BRA `(.L_x_4683) ;  /* 0xfffffffc00ec0947 */ /* 0x000fea000383ffff */
.L_x_4682:
[----:B------:R-:W-:Y:S05]  /*50e0*/  BSYNC B0 ;  /* 0x0000000000007941 */ /* 0x000fea0003800000 */
.L_x_4681:
[----:B------:R-:W-:-:S03]  /*50f0*/  UMOV UR4, 0xffffffff ;  /* 0xffffffff00047882 */ /* 0x000fc60000000000 */
[----:B------:R-:W-:Y:S05]  /*5100*/  BRA.DIV UR4, `(.L_x_4684) ;  /* 0x0000004604b07947 */ /* 0x000fea000b800000 */
[----:B------:R-:W-:Y:S01]  /*5110*/  NOP ;  /* 0x0000000000007918 */ /* 0x000fe20000000000 */
.L_x_4776:
        /* <DEDUP_REMOVED lines=16> */
.L_x_4687:
[----:B------:R-:W-:Y:S01]  /*5220*/  @P0 ELECT P2, URZ, PT ;  /* 0x00000000003f082f */ /* 0x000fe20003840000 */
[----:B------:R3:W-:-:S12]  /*5230*/  UBLKRED.G.S.ADD.F32.RN [UR4], [UR10], UR6, desc[UR8] ;  /* 0x000008040a0073bb */ /* 0x0007d800080a1406 */
[----:B------:R-:W-:Y:S02]  /*5240*/  @P2 PLOP3.LUT P0, PT, P2, PT, PT, 0x8, 0x0 ;  /* 0x000000000000281c */ /* 0x000fe4000170e170 */
[----:B------:R-:W-:-:S11]  /*5250*/  PLOP3.LUT P2, PT, PT, PT, PT, 0x8, 0x0 ;  /* 0x000000000000781c */ /* 0x000fd60003f4e170 */
[----:B---3--:R-:W-:Y:S05]  /*5260*/  @P0 BRA.U.ANY `(.L_x_4687) ;  /* 0xfffffffd00ec0947 */ /* 0x008fea000393ffff */
[----:B------:R0:W-:Y:S01]  /*5270*/  UTMACMDFLUSH ;  /* 0x00000000000079b7 */ /* 0x0001e20000000000 */
[----:B------:R-:W-:-:S04]  /*5280*/  DEPBAR.LE SB0, 0x0 ;  /* 0x000080000000791a */ /* 0x000fc80000000000 */
.L_x_4686:
[----:B------:R-:W-:Y:S05]  /*5290*/  BSYNC B0 ;  /* 0x0000000000007941 */ /* 0x000fea0003800000 */
.L_x_4685:
        /* <DEDUP_REMOVED lines=14> */
.L_x_4648:
        /* <DEDUP_REMOVED lines=33> */
.L_x_4689:
[----:B------:R-:W-:-:S05]  /*5590*/  UMOV UR11, UR5 ;  /* 0x00000005000b7c82 */ /* 0x000fca0008000000 */
.L_x_4690:
        /* <DEDUP_REMOVED lines=48> */
.L_x_4695:
[----:B------:R-:W2:Y:S04]  /*58a0*/  LDG.E.STRONG.GPU R0, desc[UR46][R2.64] ;  /* 0x0000002e02007981 */ /* 0x000ea8000c1ef900 */
[----:B--2---:R-:W-:Y:S01]  /*58b0*/  CCTL.IVALL ;  /* 0x00000000ff00798f */ /* 0x004fe20002000000 */
[----:B------:R-:W-:Y:S05]  /*58c0*/  YIELD ;  /* 0x0000000000007946 */ /* 0x000fea0003800000 */
[----:B------:R-:W-:-:S13]  /*58d0*/  ISETP.NE.AND P1, PT, R0, UR23, PT ;  /* 0x0000001700007c0c */ /* 0x000fda000bf25270 */
[----:B------:R-:W-:Y:S05]  /*58e0*/  @P1 BRA `(.L_x_4695) ;  /* 0xfffffffc00ec1947 */ /* 0x000fea000383ffff */
.L_x_4694:
[----:B------:R-:W-:Y:S05]  /*58f0*/  BSYNC B0 ;  /* 0x0000000000007941 */ /* 0x000fea0003800000 */
.L_x_4693:
[----:B------:R-:W-:-:S03]  /*5900*/  UMOV UR4, 0xffffffff ;  /* 0xffffffff00047882 */ /* 0x000fc60000000000 */
[----:B------:R-:W-:Y:S05]  /*5910*/  BRA.DIV UR4, `(.L_x_4696) ;  /* 0x0000003e04c87947 */ /* 0x000fea000b800000 */
[----:B------:R-:W-:Y:S01]  /*5920*/  NOP ;  /* 0x0000000000007918 */ /* 0x000fe20000000000 */
.L_x_4779:
        /* <DEDUP_REMOVED lines=22> */
.L_x_4698:
[----:B------:R-:W-:Y:S05]  /*5a90*/  BSYNC B0 ;  /* 0x0000000000007941 */ /* 0x000fea0003800000 */
.L_x_4697:
        /* <DEDUP_REMOVED lines=20> */
.L_x_4700:
[----:B------:R-:W-:Y:S05]  /*5be0*/  BSYNC B0 ;  /* 0x0000000000007941 */ /* 0x000fea0003800000 */
.L_x_4699:
[----:B------:R-:W-:Y:S06]  /*5bf0*/  BAR.ARV 0xa, 0xa0 ;  /* 0x0282800000007b1d */ /* 0x000fec0000002000 */
[----:B------:R-:W-:Y:S04]  /*5c00*/  BSSY B0, `(.L_x_4701) ;  /* 0x0000003000007945 */ /* 0x000fe80003800000 */
[----:B------:R-:W-:Y:S05]  /*5c10*/  @!P0 BRA `(.L_x_4702) ;  /* 0x0000000000048947 */ /* 0x000fea0003800000 */
[----:B------:R-:W-:-:S04]  /*5c20*/  DEPBAR.LE SB0, 0x0 ;  /* 0x000080000000791a */ /* 0x000fc80000000000 */
.L_x_4702:
[----:B------:R-:W-:Y:S05]  /*5c30*/  BSYNC B0 ;  /* 0x0000000000007941 */ /* 0x000fea0003800000 */
.L_x_4701:
        /* <DEDUP_REMOVED lines=19> */
.L_x_4704:
[----:B------:R-:W-:Y:S05]  /*5d70*/  BSYNC B0 ;  /* 0x0000000000007941 */ /* 0x000fea0003800000 */
.L_x_4703:
[----:B------:R-:W-:Y:S01]  /*5d80*/  UIADD3 UR18, UR6, 0x1, URZ ;  /* 0x0000000106127890 */ /* 0x000fe2000fffe03f */
[----:B------:R-:W-:Y:S11]  /*5d90*/  BRA `(.L_x_4705) ;  /* 0x0000000000047947 */ /* 0x000ff60003800000 */
.L_x_4692:
[----:B------:R-:W-:-:S05]  /*5da0*/  UMOV UR18, UR6 ;  /* 0x0000000600127c82 */ /* 0x000fca0008000000 */
.L_x_4705:
        /* <DEDUP_REMOVED lines=12> */
.L_x_4730:
        /* <DEDUP_REMOVED lines=11> */
.L_x_4708:
[----:B------:R-:W2:Y:S04]  /*5f20*/  LDG.E.STRONG.GPU R0, desc[UR46][R2.64] ;  /* 0x0000002e02007981 */ /* 0x000ea8000c1ef900 */
[----:B--2---:R-:W-:Y:S01]  /*5f30*/  CCTL.IVALL ;  /* 0x00000000ff00798f */ /* 0x004fe20002000000 */
[----:B------:R-:W-:Y:S05]  /*5f40*/  YIELD ;  /* 0x0000000000007946 */ /* 0x000fea0003800000 */
[----:B------:R-:W-:-:S13]  /*5f50*/  ISETP.NE.AND P1, PT, R0, UR23, PT ;  /* 0x0000001700007c0c */ /* 0x000fda000bf25270 */
[----:B------:R-:W-:Y:S05]  /*5f60*/  @P1 BRA `(.L_x_4708) ;  /* 0xfffffffc00ec1947 */ /* 0x000fea000383ffff */
.L_x_4707:
[----:B------:R-:W-:Y:S05]  /*5f70*/  BSYNC B0 ;  /* 0x0000000000007941 */ /* 0x000fea0003800000 */
.L_x_4706:
[----:B------:R-:W-:-:S03]  /*5f80*/  UMOV UR16, 0xffffffff ;  /* 0xffffffff00107882 */ /* 0x000fc60000000000 */
[----:B------:R-:W-:Y:S05]  /*5f90*/  BRA.DIV UR16, `(.L_x_4709) ;  /* 0x0000003a10447947 */ /* 0x000fea000b800000 */
[----:B------:R-:W-:Y:S01]  /*5fa0*/  NOP ;  /* 0x0000000000007918 */ /* 0x000fe20000000000 */
.L_x_4782:
        /* <DEDUP_REMOVED lines=19> */
.L_x_4711:
[----:B------:R-:W-:Y:S05]  /*60e0*/  BSYNC B0 ;  /* 0x0000000000007941 */ /* 0x000fea0003800000 */
.L_x_4710:
        /* <DEDUP_REMOVED lines=15> */
.L_x_4713:
[----:B------:R-:W-:Y:S05]  /*61e0*/  BSYNC B0 ;  /* 0x0000000000007941 */ /* 0x000fea0003800000 */
.L_x_4712:
[----:B------:R-:W-:Y:S06]  /*61f0*/  BAR.ARV 0xa, 0xa0 ;  /* 0x0282800000007b1d */ /* 0x000fec0000002000 */
[----:B------:R-:W-:Y:S04]  /*6200*/  BSSY B0, `(.L_x_4714) ;  /* 0x0000003000007945 */ /* 0x000fe80003800000 */
[----:B------:R-:W-:Y:S05]  /*6210*/  @!P0 BRA `(.L_x_4715) ;  /* 0x0000000000048947 */ /* 0x000fea0003800000 */
[----:B------:R-:W-:-:S04]  /*6220*/  DEPBAR.LE SB0, 0x0 ;  /* 0x000080000000791a */ /* 0x000fc80000000000 */
.L_x_4715:
[----:B------:R-:W-:Y:S05]  /*6230*/  BSYNC B0 ;  /* 0x0000000000007941 */ /* 0x000fea0003800000 */
.L_x_4714:
        /* <DEDUP_REMOVED lines=19> */
.L_x_4717:
[----:B------:R-:W-:Y:S05]  /*6370*/  BSYNC B0 ;  /* 0x0000000000007941 */ /* 0x000fea0003800000 */
.L_x_4716:
        /* <DEDUP_REMOVED lines=9> */
.L_x_4720:
[----:B------:R-:W2:Y:S04]  /*6410*/  LDG.E.STRONG.GPU R0, desc[UR46][R2.64] ;  /* 0x0000002e02007981 */ /* 0x000ea8000c1ef900 */
[----:B--2---:R-:W-:Y:S01]  /*6420*/  CCTL.IVALL ;  /* 0x00000000ff00798f */ /* 0x004fe20002000000 */
[----:B------:R-:W-:Y:S05]  /*6430*/  YIELD ;  /* 0x0000000000007946 */ /* 0x000fea0003800000 */
[----:B------:R-:W-:-:S13]  /*6440*/  ISETP.NE.AND P1, PT, R0, UR23, PT ;  /* 0x0000001700007c0c */ /* 0x000fda000bf25270 */
[----:B------:R-:W-:Y:S05]  /*6450*/  @P1 BRA `(.L_x_4720) ;  /* 0xfffffffc00ec1947 */ /* 0x000fea000383ffff */
.L_x_4719:
[----:B------:R-:W-:Y:S05]  /*6460*/  BSYNC B0 ;  /* 0x0000000000007941 */ /* 0x000fea0003800000 */
.L_x_4718:
[----:B------:R-:W-:-:S03]  /*6470*/  UMOV UR12, 0xffffffff ;  /* 0xffffffff000c7882 */ /* 0x000fc60000000000 */
[----:B------:R-:W-:Y:S05]  /*6480*/  BRA.DIV UR12, `(.L_x_4721) ;  /* 0x000000360c247947 */ /* 0x000fea000b800000 */
[----:B------:R-:W-:Y:S01]  /*6490*/  NOP ;  /* 0x0000000000007918 */ /* 0x000fe20000000000 */
.L_x_4785:
        /* <DEDUP_REMOVED lines=15> */
.L_x_4723:
[----:B------:R-:W-:Y:S05]  /*6590*/  BSYNC B0 ;  /* 0x0000000000007941 */ /* 0x000fea0003800000 */
.L_x_4722:
        /* <DEDUP_REMOVED lines=15> */
.L_x_4725:
[----:B------:R-:W-:Y:S05]  /*6690*/  BSYNC B0 ;  /* 0x0000000000007941 */ /* 0x000fea0003800000 */
.L_x_4724:
[----:B------:R-:W-:Y:S06]  /*66a0*/  BAR.ARV 0xa, 0xa0 ;  /* 0x0282800000007b1d */ /* 0x000fec0000002000 */
[----:B------:R-:W-:Y:S04]  /*66b0*/  BSSY B0, `(.L_x_4726) ;  /* 0x0000003000007945 */ /* 0x000fe80003800000 */
[----:B------:R-:W-:Y:S05]  /*66c0*/  @!P0 BRA `(.L_x_4727) ;  /* 0x0000000000048947 */ /* 0x000fea0003800000 */
[----:B------:R-:W-:-:S04]  /*66d0*/  DEPBAR.LE SB0, 0x0 ;  /* 0x000080000000791a */ /* 0x000fc80000000000 */
.L_x_4727:
[----:B------:R-:W-:Y:S05]  /*66e0*/  BSYNC B0 ;  /* 0x0000000000007941 */ /* 0x000fea0003800000 */
.L_x_4726:
        /* <DEDUP_REMOVED lines=19> */
.L_x_4729:
[----:B------:R-:W-:Y:S05]  /*6820*/  BSYNC B0 ;  /* 0x0000000000007941 */ /* 0x000fea0003800000 */
.L_x_4728:
[----:B------:R-:W-:Y:S02]  /*6830*/  UIADD3 UR6, UR6, 0x2, URZ ;  /* 0x0000000206067890 */ /* 0x000fe4000fffe03f */
[----:B------:R-:W-:Y:S02]  /*6840*/  UIADD3 UR4, UR4, 0x3000, URZ ;  /* 0x0000300004047890 */ /* 0x000fe4000fffe03f */
[----:B------:R-:W-:-:S06]  /*6850*/  UISETP.GE.AND UP0, UPT, UR6, UR11, UPT ;  /* 0x0000000b0600728c */ /* 0x000fcc000bf06270 */
[----:B------:R-:W-:-:S13]  /*6860*/  PLOP3.LUT P1, PT, PT, PT, UP0, 0x80, 0x0 ;  /* 0x000000000000781c */ /* 0x000fda0003f2f008 */
[----:B------:R-:W-:Y:S05]  /*6870*/  @!P1 BRA `(.L_x_4730) ;  /* 0xfffffff4007c9947 */ /* 0x000fea000383ffff */
.L_x_4691:
        /* <DEDUP_REMOVED lines=41> */
.L_x_4733:
[----:B------:R-:W-:Y:S05]  /*6b10*/  BSYNC B0 ;  /* 0x0000000000007941 */ /* 0x000fea0003800000 */
.L_x_4732:
[----:B------:R-:W-:Y:S05]  /*6b20*/  BRA `(.L_x_4734) ;  /* 0x0000000000047947 */ /* 0x000fea0003800000 */
.L_x_4731:
[----:B------:R-:W-:-:S05]  /*6b30*/  UMOV UR4, UR6 ;  /* 0x0000000600047c82 */ /* 0x000fca0008000000 */
.L_x_4734:
        /* <DEDUP_REMOVED lines=11> */
.L_x_4739:
        /* <DEDUP_REMOVED lines=24> */
.L_x_4736:
[----:B------:R-:W-:Y:S05]  /*6d70*/  BSYNC B0 ;  /* 0x0000000000007941 */ /* 0x000fea0003800000 */
.L_x_4735:
        /* <DEDUP_REMOVED lines=24> */
.L_x_4738:
[----:B------:R-:W-:Y:S05]  /*6f00*/  BSYNC B0 ;  /* 0x0000000000007941 */ /* 0x000fea0003800000 */
.L_x_4737:
[----:B------:R-:W-:Y:S02]  /*6f10*/  UIADD3 UR11, UR11, 0x2, URZ ;  /* 0x000000020b0b7890 */ /* 0x000fe4000fffe03f */
[----:B------:R-:W-:Y:S02]  /*6f20*/  ULEA UR8, UR18, UR8, 0x1 ;  /* 0x0000000812087291 */ /* 0x000fe4000f8e083f */
[----:B------:R-:W-:Y:S02]  /*6f30*/  ULEA UR9, UR18, UR9, 0x1 ;  /* 0x0000000912097291 */ /* 0x000fe4000f8e083f */
[----:B------:R-:W-:-:S13]  /*6f40*/  ISETP.NE.AND P0, PT, RZ, UR11, PT ;  /* 0x0000000bff007c0c */ /* 0x000fda000bf05270 */
[----:B------:R-:W-:Y:S05]  /*6f50*/  @!P0 BRA `(.L_x_4650) ;  /* 0x0000002400948947 */ /* 0x000fea0003800000 */
[----:B------:R-:W-:Y:S05]  /*6f60*/  BRA `(.L_x_4739) ;  /* 0xfffffffc00207947 */ /* 0x000fea000383ffff */
.L_x_4688:
        /* <DEDUP_REMOVED lines=33> */
.L_x_4741:
        /* <DEDUP_REMOVED lines=43> */
.L_x_4786:
        /* <DEDUP_REMOVED lines=15> */
.L_x_4744:
        /* <DEDUP_REMOVED lines=127> */
.L_x_4755:
[----:B--234-:R-:W-:-:S04]  /*7d10*/  SHF.L.U32 R21, R11, 0x1f, RZ ;  /* 0x0000001f0b157819 */ /* 0x01cfc800000006ff */
[----:B------:R-:W1:Y:S02]  /*7d20*/  SYNCS.PHASECHK.TRANS64.TRYWAIT P1, [R16+URZ+0x26840], R21 ;  /* 0x02684015100075a7 */ /* 0x000e64000802017f */
[----:B-1----:R-:W-:Y:S05]  /*7d30*/  @!P1 BRA `(.L_x_4747) ;  /* 0x0000001c00289947 */ /* 0x002fea0003800000 */
.L_x_4787:
[----:B------:R-:W-:Y:S05]  /*7d40*/  @P0 BRA `(.L_x_4748) ;  /* 0x0000000000140947 */ /* 0x000fea0003800000 */
[----:B------:R-:W-:Y:S01]  /*7d50*/  ISETP.NE.AND P1, PT, R6, RZ, PT ;  /* 0x000000ff0600720c */ /* 0x000fe20003f25270 */
[----:B------:R-:W-:-:S04]  /*7d60*/  IMAD.MOV.U32 R3, RZ, RZ, 0x3100 ;  /* 0x00003100ff037424 */ /* 0x000fc800078e00ff */
[----:B------:R3:W-:Y:S08]  /*7d70*/  SYNCS.ARRIVE.TRANS64 RZ, [R16+URZ+0x26830], R3 ;  /* 0x0268300310ff79a7 */ /* 0x0007f0000800003f */
[----:B------:R-:W-:Y:S05]  /*7d80*/  @!P1 BRA `(.L_x_4748) ;  /* 0x0000000000049947 */ /* 0x000fea0003800000 */
[----:B------:R-:W-:Y:S01]  /*7d90*/  BPT.TRAP 0x1 ;  /* 0x000000040000795c */ /* 0x000fe20000300000 */
.L_x_4748:
        /* <DEDUP_REMOVED lines=43> */
.L_x_4788:
[----:B------:R-:W-:Y:S05]  /*8050*/  @P0 BRA `(.L_x_4750) ;  /* 0x0000000000140947 */ /* 0x000fea0003800000 */
[----:B------:R-:W-:Y:S01]  /*8060*/  ISETP.NE.AND P1, PT, R6, RZ, PT ;  /* 0x000000ff0600720c */ /* 0x000fe20003f25270 */
[----:B------:R-:W-:-:S04]  /*8070*/  IMAD.MOV.U32 R2, RZ, RZ, 0x3100 ;  /* 0x00003100ff027424 */ /* 0x000fc800078e00ff */
[----:B------:R3:W-:Y:S08]  /*8080*/  SYNCS.ARRIVE.TRANS64 RZ, [R16+URZ+0x26818], R2 ;  /* 0x0268180210ff79a7 */ /* 0x0007f0000800003f */
[----:B------:R-:W-:Y:S05]  /*8090*/  @!P1 BRA `(.L_x_4750) ;  /* 0x0000000000049947 */ /* 0x000fea0003800000 */
[----:B------:R-:W-:Y:S01]  /*80a0*/  BPT.TRAP 0x1 ;  /* 0x000000040000795c */ /* 0x000fe20000300000 */
.L_x_4750:
        /* <DEDUP_REMOVED lines=43> */
.L_x_4789:
[----:B------:R-:W-:Y:S05]  /*8360*/  @P0 BRA `(.L_x_4752) ;  /* 0x0000000000140947 */ /* 0x000fea0003800000 */
[----:B------:R-:W-:Y:S01]  /*8370*/  ISETP.NE.AND P1, PT, R6, RZ, PT ;  /* 0x000000ff0600720c */ /* 0x000fe20003f25270 */
[----:B-123--:R-:W-:-:S04]  /*8380*/  IMAD.MOV.U32 R21, RZ, RZ, 0x3100 ;  /* 0x00003100ff157424 */ /* 0x00efc800078e00ff */
[----:B------:R4:W-:Y:S08]  /*8390*/  SYNCS.ARRIVE.TRANS64 RZ, [R16+URZ+0x26838], R21 ;  /* 0x0268381510ff79a7 */ /* 0x0009f0000800003f */
[----:B------:R-:W-:Y:S05]  /*83a0*/  @!P1 BRA `(.L_x_4752) ;  /* 0x0000000000049947 */ /* 0x000fea0003800000 */
[----:B------:R-:W-:Y:S01]  /*83b0*/  BPT.TRAP 0x1 ;  /* 0x000000040000795c */ /* 0x000fe20000300000 */
.L_x_4752:
        /* <DEDUP_REMOVED lines=38> */
.L_x_4791:
[----:B------:R-:W-:Y:S05]  /*8620*/  @P0 BRA `(.L_x_4754) ;  /* 0x0000000000140947 */ /* 0x000fea0003800000 */
[----:B------:R-:W-:Y:S01]  /*8630*/  ISETP.NE.AND P1, PT, R6, RZ, PT ;  /* 0x000000ff0600720c */ /* 0x000fe20003f25270 */
[----:B------:R-:W-:-:S04]  /*8640*/  IMAD.MOV.U32 R5, RZ, RZ, 0x3100 ;  /* 0x00003100ff057424 */ /* 0x000fc800078e00ff */
[----:B------:R1:W-:Y:S08]  /*8650*/  SYNCS.ARRIVE.TRANS64 RZ, [R16+URZ+0x26810], R5 ;  /* 0x0268100510ff79a7 */ /* 0x0003f0000800003f */
[----:B------:R-:W-:Y:S05]  /*8660*/  @!P1 BRA `(.L_x_4754) ;  /* 0x0000000000049947 */ /* 0x000fea0003800000 */
[----:B------:R-:W-:Y:S01]  /*8670*/  BPT.TRAP 0x1 ;  /* 0x000000040000795c */ /* 0x000fe20000300000 */
.L_x_4754:
        /* <DEDUP_REMOVED lines=44> */
.L_x_4746:
[----:B------:R-:W3:Y:S02]  /*8940*/  LDL.LU R4, [R1+0x4] ;  /* 0x0000040001047983 */ /* 0x000ee40000300800 */
[----:B---3--:R-:W-:Y:S02]  /*8950*/  ISETP.NE.AND P1, PT, R4, RZ, PT ;  /* 0x000000ff0400720c */ /* 0x008fe40003f25270 */
[----:B------:R1:W5:Y:S11]  /*8960*/  LDL R4, [R1] ;  /* 0x0000000001047983 */ /* 0x0003760000100800 */
[----:B-1----:R-:W-:Y:S05]  /*8970*/  @!P1 BRA `(.L_x_4745) ;  /* 0x0000000400809947 */ /* 0x002fea0003800000 */
[----:B------:R-:W-:-:S04]  /*8980*/  SHF.L.U32 R13, R11, 0x1f, RZ ;  /* 0x0000001f0b0d7819 */ /* 0x000fc800000006ff */
[----:B------:R-:W1:Y:S02]  /*8990*/  SYNCS.PHASECHK.TRANS64.TRYWAIT P1, [R16+URZ+0x26840], R13 ;  /* 0x0268400d100075a7 */ /* 0x000e64000802017f */
[----:B-1----:R-:W-:Y:S05]  /*89a0*/  @!P1 BRA `(.L_x_4756) ;  /* 0x0000001000609947 */ /* 0x002fea0003800000 */
.L_x_4792:
[----:B------:R-:W-:Y:S05]  /*89b0*/  @P0 BRA `(.L_x_4757) ;  /* 0x0000000000140947 */ /* 0x000fea0003800000 */
[----:B------:R-:W-:Y:S01]  /*89c0*/  ISETP.NE.AND P1, PT, R6, RZ, PT ;  /* 0x000000ff0600720c */ /* 0x000fe20003f25270 */
[----:B--2---:R-:W-:-:S04]  /*89d0*/  IMAD.MOV.U32 R5, RZ, RZ, 0x3100 ;  /* 0x00003100ff057424 */ /* 0x004fc800078e00ff */
[----:B------:R3:W-:Y:S08]  /*89e0*/  SYNCS.ARRIVE.TRANS64 RZ, [R16+URZ+0x26830], R5 ;  /* 0x0268300510ff79a7 */ /* 0x0007f0000800003f */
[----:B------:R-:W-:Y:S05]  /*89f0*/  @!P1 BRA `(.L_x_4757) ;  /* 0x0000000000049947 */ /* 0x000fea0003800000 */
[----:B------:R-:W-:Y:S01]  /*8a00*/  BPT.TRAP 0x1 ;  /* 0x000000040000795c */ /* 0x000fe20000300000 */
.L_x_4757:
        /* <DEDUP_REMOVED lines=40> */
.L_x_4793:
[----:B------:R-:W-:Y:S05]  /*8c90*/  @P0 BRA `(.L_x_4759) ;  /* 0x0000000000140947 */ /* 0x000fea0003800000 */
[----:B------:R-:W-:Y:S01]  /*8ca0*/  ISETP.NE.AND P0, PT, R6, RZ, PT ;  /* 0x000000ff0600720c */ /* 0x000fe20003f05270 */
[----:B------:R-:W-:-:S04]  /*8cb0*/  IMAD.MOV.U32 R5, RZ, RZ, 0x3100 ;  /* 0x00003100ff057424 */ /* 0x000fc800078e00ff */
[----:B------:R3:W-:Y:S08]  /*8cc0*/  SYNCS.ARRIVE.TRANS64 RZ, [R16+URZ+0x26818], R5 ;  /* 0x0268180510ff79a7 */ /* 0x0007f0000800003f */
[----:B------:R-:W-:Y:S05]  /*8cd0*/  @!P0 BRA `(.L_x_4759) ;  /* 0x0000000000048947 */ /* 0x000fea0003800000 */
[----:B------:R-:W-:Y:S01]  /*8ce0*/  BPT.TRAP 0x1 ;  /* 0x000000040000795c */ /* 0x000fe20000300000 */
.L_x_4759:
        /* <DEDUP_REMOVED lines=41> */
.L_x_4745:
[----:B------:R-:W3:Y:S01]  /*8f80*/  S2R R0, SR_TID.X ;  /* 0x0000000000007919 */ /* 0x000ee20000002100 */
[----:B------:R-:W-:Y:S01]  /*8f90*/  IMAD R3, R19, 0x8, R16 ;  /* 0x0000000813037824 */ /* 0x000fe200078e0210 */
[----:B---3--:R-:W-:Y:S02]  /*8fa0*/  LOP3.LUT R2, R0, 0x7f, RZ, 0xc0, !PT ;  /* 0x0000007f00027812 */ /* 0x008fe400078ec0ff */
[----:B------:R-:W-:Y:S02]  /*8fb0*/  SHF.L.U32 R0, R11, 0x1f, RZ ;  /* 0x0000001f0b007819 */ /* 0x000fe400000006ff */
[----:B------:R-:W-:Y:S02]  /*8fc0*/  ISETP.NE.AND P1, PT, R2, RZ, PT ;  /* 0x000000ff0200720c */ /* 0x000fe40003f25270 */
[----:B------:R-:W3:Y:S02]  /*8fd0*/  SYNCS.PHASECHK.TRANS64.TRYWAIT P0, [R3+URZ+0x26840], R0 ;  /* 0x02684000030075a7 */ /* 0x000ee4000800017f */
[----:B---3--:R-:W-:Y:S09]  /*8fe0*/  @!P0 BRA `(.L_x_4760) ;  /* 0x0000000800f88947 */ /* 0x008ff20003800000 */
.L_x_4794:
[----:B------:R-:W-:Y:S05]  /*8ff0*/  @P1 BRA `(.L_x_4761) ;  /* 0x0000000000181947 */ /* 0x000fea0003800000 */
[----:B------:R-:W1:Y:S01]  /*9000*/  S2R R2, SR_TID.X ;  /* 0x0000000000027919 */ /* 0x000e620000002100 */
[----:B---3--:R-:W-:-:S04]  /*9010*/  IMAD.MOV.U32 R0, RZ, RZ, 0x3100 ;  /* 0x00003100ff007424 */ /* 0x008fc800078e00ff */
[----:B------:R3:W-:Y:S01]  /*9020*/  SYNCS.ARRIVE.TRANS64 RZ, [R3+URZ+0x26830], R0 ;  /* 0x0268300003ff79a7 */ /* 0x0007e2000800003f */
[----:B-1----:R-:W-:-:S13]  /*9030*/  LOP3.LUT P0, RZ, R2, 0x1f, RZ, 0xc0, !PT ;  /* 0x0000001f02ff7812 */ /* 0x002fda000780c0ff */
[----:B---3--:R-:W-:Y:S05]  /*9040*/  @!P0 BRA `(.L_x_4761) ;  /* 0x0000000000048947 */ /* 0x008fea0003800000 */
[----:B------:R-:W-:Y:S01]  /*9050*/  BPT.TRAP 0x1 ;  /* 0x000000040000795c */ /* 0x000fe20000300000 */
.L_x_4761:
        /* <DEDUP_REMOVED lines=47> */
.L_x_4742:
[----:B------:R-:W-:Y:S05]  /*9350*/  BSYNC B0 ;  /* 0x0000000000007941 */ /* 0x000fea0003800000 */
.L_x_4740:
[----:B------:R-:W-:-:S03]  /*9360*/  UMOV UR7, 0xffffffff ;  /* 0xffffffff00077882 */ /* 0x000fc60000000000 */
[----:B------:R-:W-:Y:S05]  /*9370*/  BRA.DIV UR7, `(.L_x_4762) ;  /* 0x0000000a07287947 */ /* 0x000fea000b800000 */
[----:B------:R-:W-:-:S13]  /*9380*/  ELECT P6, URZ, PT ;  /* 0x00000000003f782f */ /* 0x000fda00038c0000 */
.L_x_4797:
[----:B------:R-:W-:Y:S05]  /*9390*/  @!P6 BRA `(.L_x_4650) ;  /* 0x000000000084e947 */ /* 0x000fea0003800000 */
[----:B------:R-:W-:-:S06]  /*93a0*/  ULOP3.LUT UR7, UR38, 0x2, URZ, 0xfc, !UPT ;  /* 0x0000000226077892 */ /* 0x000fcc000f8efc3f */
[----:B------:R-:W-:-:S05]  /*93b0*/  IMAD.U32 R2, RZ, RZ, UR7 ;  /* 0x00000007ff027e24 */ /* 0x000fca000f8e00ff */
[----:B------:R-:W-:-:S13]  /*93c0*/  ISETP.NE.AND P2, PT, R2, 0x3, PT ;  /* 0x000000030200780c */ /* 0x000fda0003f45270 */
[----:B------:R-:W-:Y:S05]  /*93d0*/  @!P2 BRA `(.L_x_4763) ;  /* 0x000000000004a947 */ /* 0x000fea0003800000 */
[----:B------:R-:W-:Y:S01]  /*93e0*/  BPT.TRAP 0x1 ;  /* 0x000000040000795c */ /* 0x000fe20000300000 */
.L_x_4763:
        /* <DEDUP_REMOVED lines=15> */
.L_x_4798:
[----:B------:R-:W2:Y:S02]  /*94e0*/  SYNCS.PHASECHK.TRANS64.TRYWAIT P0, [R3+URZ], R2 ;  /* 0x00000002030075a7 */ /* 0x000ea4000800017f */
[----:B--2---:R-:W-:Y:S05]  /*94f0*/  @!P0 BRA `(.L_x_4765) ;  /* 0x0000000400fc8947 */ /* 0x004fea0003800000 */
.L_x_4799:
[----:B------:R-:W-:Y:S05]  /*9500*/  @!P2 BRA `(.L_x_4766) ;  /* 0x000000000004a947 */ /* 0x000fea0003800000 */
[----:B------:R-:W-:Y:S01]  /*9510*/  BPT.TRAP 0x1 ;  /* 0x000000040000795c */ /* 0x000fe20000300000 */
.L_x_4766:
[----:B--2---:R-:W-:-:S04]  /*9520*/  VIADD R3, R7, 0x26840 ;  /* 0x0002684007037836 */ /* 0x004fc80000000000 */
[----:B------:R-:W-:-:S04]  /*9530*/  IMAD R0, R0, 0x8, R3 ;  /* 0x0000000800007824 */ /* 0x000fc800078e0203 */
[----:B------:R-:W2:Y:S02]  /*9540*/  SYNCS.PHASECHK.TRANS64.TRYWAIT P0, [R0+URZ], R5 ;  /* 0x00000005000075a7 */ /* 0x000ea4000800017f */
[----:B--2---:R-:W-:Y:S05]  /*9550*/  @!P0 BRA `(.L_x_4767) ;  /* 0x0000000400f88947 */ /* 0x004fea0003800000 */
.L_x_4800:
[----:B------:R-:W-:-:S07]  /*9560*/  IMAD R3, R4, 0x8, R3 ;  /* 0x0000000804037824 */ /* 0x000fce00078e0203 */
.L_x_4768:
[----:B---3--:R3:W4:Y:S02]  /*9570*/  SYNCS.PHASECHK.TRANS64.TRYWAIT P0, [R3+URZ], R2 ;  /* 0x00000002030075a7 */ /* 0x008724000800017f */
[----:B----4-:R-:W-:Y:S05]  /*9580*/  @!P0 NANOSLEEP.SYNCS 0x989680 ;  /* 0x009896800000895d */ /* 0x010fea0003900000 */
[----:B------:R-:W4:Y:S02]  /*9590*/  @!P0 SYNCS.PHASECHK.TRANS64 P0, [R3+URZ], R2 ;  /* 0x00000002030085a7 */ /* 0x000f24000800007f */
[----:B----4-:R-:W-:Y:S05]  /*95a0*/  @!P0 BRA `(.L_x_4768) ;  /* 0xfffffffc00f08947 */ /* 0x010fea000383ffff */
.L_x_4650:
[----:B------:R-:W-:Y:S05]  /*95b0*/  BSYNC B6 ;  /* 0x0000000000067941 */ /* 0x000fea0003800000 */
.L_x_4647:
[----:B------:R-:W-:Y:S05]  /*95c0*/  EXIT ;  /* 0x000000000000794d */ /* 0x000fea0003800000 */
.L_x_4657:
[----:B------:R-:W-:Y:S02]  /*95d0*/  IMAD.MOV.U32 R13, RZ, RZ, R16 ;  /* 0x000000ffff0d7224 */ /* 0x000fe400078e0010 */
[----:B------:R-:W-:Y:S02]  /*95e0*/  IMAD.MOV.U32 R12, RZ, RZ, RZ ;  /* 0x000000ffff0c7224 */ /* 0x000fe400078e00ff */
[----:B------:R-:W-:Y:S02]  /*95f0*/  IMAD.MOV.U32 R11, RZ, RZ, 0x1f ;  /* 0x0000001fff0b7424 */ /* 0x000fe400078e00ff */
[----:B------:R-:W-:-:S07]  /*9600*/  IMAD.MOV.U32 R15, RZ, RZ, -0x1 ;  /* 0xffffffffff0f7424 */ /* 0x000fce00078e00ff */
[----:B------:R-:W-:Y:S05]  /*9610*/  WARPSYNC.COLLECTIVE R15, `(.L_x_4769) ;  /* 0x000000000f087348 */ /* 0x000fea0003c00000 */
[----:B------:R1:W2:Y:S02]  /*9620*/  SHFL.IDX P6, R14, R13, R12, R11 ;  /* 0x0000000c0d0e7389 */ /* 0x0002a400000c000b */
[----:B-12---:R-:W-:Y:S01]  /*9630*/  ENDCOLLECTIVE ;  /* 0x000000000000791b */ /* 0x006fe20003800000 */
.L_x_4769:
[----:B------:R-:W-:Y:S05]  /*9640*/  BRA `(.L_x_4770) ;  /* 0xffffff7800807947 */ /* 0x000fea000383ffff */
.L_x_4659:
[----:B--2---:R2:W3:Y:S02]  /*9650*/  SYNCS.PHASECHK.TRANS64.TRYWAIT P0, [R18+URZ+0x26800], R5 ;  /* 0x02680005120075a7 */ /* 0x0044e4000800017f */
[----:B---3--:R-:W-:Y:S05]  /*9660*/  @!P0 NANOSLEEP.SYNCS 0x989680 ;  /* 0x009896800000895d */ /* 0x008fea0003900000 */
[----:B------:R-:W3:Y:S02]  /*9670*/  @!P0 SYNCS.PHASECHK.TRANS64 P0, [R18+URZ+0x26800], R5 ;  /* 0x02680005120085a7 */ /* 0x000ee4000800007f */
[----:B---3--:R-:W-:Y:S05]  /*9680*/  @!P0 BRA `(.L_x_4659) ;  /* 0xfffffffc00f08947 */ /* 0x008fea000383ffff */
[----:B------:R-:W-:Y:S05]  /*9690*/  BRA `(.L_x_4658) ;  /* 0xffffff7800a87947 */ /* 0x000fea000383ffff */
.L_x_4664:
[----:B--2---:R-:W-:-:S04]  /*96a0*/  IMAD.U32 R7, RZ, RZ, UR6 ;  /* 0x00000006ff077e24 */ /* 0x004fc8000f8e00ff */
[----:B------:R2:W3:Y:S03]  /*96b0*/  SYNCS.PHASECHK.TRANS64.TRYWAIT P0, [R7+URZ+0x26810], R16 ;  /* 0x02681010070075a7 */ /* 0x0004e6000800017f */
[----:B---3--:R-:W-:Y:S05]  /*96c0*/  @!P0 NANOSLEEP.SYNCS 0x989680 ;  /* 0x009896800000895d */ /* 0x008fea0003900000 */
[----:B------:R-:W3:Y:S02]  /*96d0*/  @!P0 SYNCS.PHASECHK.TRANS64 P0, [R7+URZ+0x26810], R16 ;  /* 0x02681010070085a7 */ /* 0x000ee4000800007f */
[----:B---3--:R-:W-:Y:S05]  /*96e0*/  @!P0 BRA `(.L_x_4664) ;  /* 0xfffffffc00ec8947 */ /* 0x008fea000383ffff */
[----:B------:R-:W-:Y:S05]  /*96f0*/  BRA `(.L_x_4663) ;  /* 0xffffff8400087947 */ /* 0x000fea000383ffff */
.L_x_4668:
[----:B------:R-:W-:-:S04]  /*9700*/  IMAD.U32 R121, RZ, RZ, UR6 ;  /* 0x00000006ff797e24 */ /* 0x000fc8000f8e00ff */
[----:B------:R1:W1:Y:S03]  /*9710*/  SYNCS.PHASECHK.TRANS64.TRYWAIT P0, [R121+URZ+0x26830], R16 ;  /* 0x02683010790075a7 */ /* 0x000266000800017f */
[----:B-1----:R-:W-:Y:S05]  /*9720*/  @!P0 NANOSLEEP.SYNCS 0x989680 ;  /* 0x009896800000895d */ /* 0x002fea0003900000 */
[----:B------:R-:W1:Y:S02]  /*9730*/  @!P0 SYNCS.PHASECHK.TRANS64 P0, [R121+URZ+0x26830], R16 ;  /* 0x02683010790085a7 */ /* 0x000e64000800007f */
[----:B-1----:R-:W-:Y:S05]  /*9740*/  @!P0 BRA `(.L_x_4668) ;  /* 0xfffffffc00ec8947 */ /* 0x002fea000383ffff */
[----:B------:R-:W-:Y:S05]  /*9750*/  BRA `(.L_x_4667) ;  /* 0xffffff8800107947 */ /* 0x000fea000383ffff */
.L_x_4675:
[----:B------:R-:W-:Y:S01]  /*9760*/  BSSY B0, `(.L_x_4771) ;  /* 0x0000005000007945 */ /* 0x000fe20003800000 */
[----:B------:R-:W-:-:S07]  /*9770*/  IMAD.MOV.U32 R15, RZ, RZ, -0x1 ;  /* 0xffffffffff0f7424 */ /* 0x000fce00078e00ff */
[----:B-1----:R-:W-:Y:S05]  /*9780*/  WARPSYNC.COLLECTIVE R15, `(.L_x_4772) ;  /* 0x000000000f087348 */ /* 0x002fea0003c00000 */
[----:B------:R-:W-:Y:S01]  /*9790*/  NOP ;  /* 0x0000000000007918 */ /* 0x000fe20000000000 */
[----:B-1----:R-:W-:Y:S01]  /*97a0*/  ENDCOLLECTIVE ;  /* 0x000000000000791b */ /* 0x002fe20003800000 */
.L_x_4772:
[----:B------:R-:W-:Y:S05]  /*97b0*/  BSYNC B0 ;  /* 0x0000000000007941 */ /* 0x000fea0003800000 */
.L_x_4771:
[----:B------:R-:W-:Y:S05]  /*97c0*/  BRA `(.L_x_4773) ;  /* 0xffffffb400487947 */ /* 0x000fea000383ffff */
.L_x_4684:
[----:B------:R-:W-:Y:S01]  /*97d0*/  BSSY B0, `(.L_x_4774) ;  /* 0x0000005000007945 */ /* 0x000fe20003800000 */
[----:B------:R-:W-:-:S07]  /*97e0*/  IMAD.MOV.U32 R15, RZ, RZ, -0x1 ;  /* 0xffffffffff0f7424 */ /* 0x000fce00078e00ff */
[----:B-12---:R-:W-:Y:S05]  /*97f0*/  WARPSYNC.COLLECTIVE R15, `(.L_x_4775) ;  /* 0x000000000f087348 */ /* 0x006fea0003c00000 */
[----:B------:R-:W-:Y:S01]  /*9800*/  NOP ;  /* 0x0000000000007918 */ /* 0x000fe20000000000 */
[----:B-12---:R-:W-:Y:S01]  /*9810*/  ENDCOLLECTIVE ;  /* 0x000000000000791b */ /* 0x006fe20003800000 */
.L_x_4775:
[----:B------:R-:W-:Y:S05]  /*9820*/  BSYNC B0 ;  /* 0x0000000000007941 */ /* 0x000fea0003800000 */
.L_x_4774:
[----:B------:R-:W-:Y:S05]  /*9830*/  BRA `(.L_x_4776) ;  /* 0xffffffb800387947 */ /* 0x000fea000383ffff */
.L_x_4696:
[----:B------:R-:W-:Y:S01]  /*9840*/  BSSY B0, `(.L_x_4777) ;  /* 0x0000005000007945 */ /* 0x000fe20003800000 */
[----:B------:R-:W-:-:S07]  /*9850*/  IMAD.MOV.U32 R15, RZ, RZ, -0x1 ;  /* 0xffffffffff0f7424 */ /* 0x000fce00078e00ff */
[----:B------:R-:W-:Y:S05]  /*9860*/  WARPSYNC.COLLECTIVE R15, `(.L_x_4778) ;  /* 0x000000000f087348 */ /* 0x000fea0003c00000 */
[----:B------:R-:W-:Y:S01]  /*9870*/  NOP ;  /* 0x0000000000007918 */ /* 0x000fe20000000000 */
[----:B------:R-:W-:Y:S01]  /*9880*/  ENDCOLLECTIVE ;  /* 0x000000000000791b */ /* 0x000fe20003800000 */
.L_x_4778:
[----:B------:R-:W-:Y:S05]  /*9890*/  BSYNC B0 ;  /* 0x0000000000007941 */ /* 0x000fea0003800000 */
.L_x_4777:
[----:B------:R-:W-:Y:S05]  /*98a0*/  BRA `(.L_x_4779) ;  /* 0xffffffc000207947 */ /* 0x000fea000383ffff */
.L_x_4709:
[----:B------:R-:W-:Y:S01]  /*98b0*/  BSSY B0, `(.L_x_4780) ;  /* 0x0000005000007945 */ /* 0x000fe20003800000 */
[----:B------:R-:W-:-:S07]  /*98c0*/  IMAD.MOV.U32 R15, RZ, RZ, -0x1 ;  /* 0xffffffffff0f7424 */ /* 0x000fce00078e00ff */
[----:B------:R-:W-:Y:S05]  /*98d0*/  WARPSYNC.COLLECTIVE R15, `(.L_x_4781) ;  /* 0x000000000f087348 */ /* 0x000fea0003c00000 */
[----:B------:R-:W-:Y:S01]  /*98e0*/  NOP ;  /* 0x0000000000007918 */ /* 0x000fe20000000000 */
[----:B------:R-:W-:Y:S01]  /*98f0*/  ENDCOLLECTIVE ;  /* 0x000000000000791b */ /* 0x000fe20003800000 */
.L_x_4781:
[----:B------:R-:W-:Y:S05]  /*9900*/  BSYNC B0 ;  /* 0x0000000000007941 */ /* 0x000fea0003800000 */
.L_x_4780:
[----:B------:R-:W-:Y:S05]  /*9910*/  BRA `(.L_x_4782) ;  /* 0xffffffc400a47947 */ /* 0x000fea000383ffff */
.L_x_4721:
[----:B------:R-:W-:Y:S01]  /*9920*/  BSSY B0, `(.L_x_4783) ;  /* 0x0000005000007945 */ /* 0x000fe20003800000 */
[----:B------:R-:W-:-:S07]  /*9930*/  IMAD.MOV.U32 R15, RZ, RZ, -0x1 ;  /* 0xffffffffff0f7424 */ /* 0x000fce00078e00ff */
[----:B------:R-:W-:Y:S05]  /*9940*/  WARPSYNC.COLLECTIVE R15, `(.L_x_4784) ;  /* 0x000000000f087348 */ /* 0x000fea0003c00000 */
[----:B------:R-:W-:Y:S01]  /*9950*/  NOP ;  /* 0x0000000000007918 */ /* 0x000fe20000000000 */
[----:B------:R-:W-:Y:S01]  /*9960*/  ENDCOLLECTIVE ;  /* 0x000000000000791b */ /* 0x000fe20003800000 */
.L_x_4784:
[----:B------:R-:W-:Y:S05]  /*9970*/  BSYNC B0 ;  /* 0x0000000000007941 */ /* 0x000fea0003800000 */
.L_x_4783:
[----:B------:R-:W-:Y:S05]  /*9980*/  BRA `(.L_x_4785) ;  /* 0xffffffc800c47947 */ /* 0x000fea000383ffff */
.L_x_4743:
[----:B-1----:R1:W2:Y:S02]  /*9990*/  SYNCS.PHASECHK.TRANS64.TRYWAIT P0, [R16+URZ+0x26820], R3 ;  /* 0x02682003100075a7 */ /* 0x0022a4000800017f */
[----:B--2---:R-:W-:Y:S05]  /*99a0*/  @!P0 NANOSLEEP.SYNCS 0x989680 ;  /* 0x009896800000895d */ /* 0x004fea0003900000 */
[----:B------:R-:W2:Y:S02]  /*99b0*/  @!P0 SYNCS.PHASECHK.TRANS64 P0, [R16+URZ+0x26820], R3 ;  /* 0x02682003100085a7 */ /* 0x000ea4000800007f */
[----:B--2---:R-:W-:Y:S05]  /*99c0*/  @!P0 BRA `(.L_x_4743) ;  /* 0xfffffffc00f08947 */ /* 0x004fea000383ffff */
[----:B------:R-:W-:Y:S05]  /*99d0*/  BRA `(.L_x_4786) ;  /* 0xffffffd800947947 */ /* 0x000fea000383ffff */
.L_x_4747:
[----:B-1----:R1:W3:Y:S02]  /*99e0*/  SYNCS.PHASECHK.TRANS64.TRYWAIT P1, [R16+URZ+0x26840], R21 ;  /* 0x02684015100075a7 */ /* 0x0022e4000802017f */
[----:B---3--:R-:W-:Y:S05]  /*99f0*/  @!P1 NANOSLEEP.SYNCS 0x989680 ;  /* 0x009896800000995d */ /* 0x008fea0003900000 */
[----:B------:R-:W3:Y:S02]  /*9a00*/  @!P1 SYNCS.PHASECHK.TRANS64 P1, [R16+URZ+0x26840], R21 ;  /* 0x02684015100095a7 */ /* 0x000ee4000802007f */
[----:B---3--:R-:W-:Y:S05]  /*9a10*/  @!P1 BRA `(.L_x_4747) ;  /* 0xfffffffc00f09947 */ /* 0x008fea000383ffff */
[----:B------:R-:W-:Y:S05]  /*9a20*/  BRA `(.L_x_4787) ;  /* 0xffffffe000c47947 */ /* 0x000fea000383ffff */
.L_x_4749:
[----:B--2---:R2:W3:Y:S02]  /*9a30*/  SYNCS.PHASECHK.TRANS64.TRYWAIT P1, [R16+URZ+0x26828], R21 ;  /* 0x02682815100075a7 */ /* 0x0044e4000802017f */
[----:B---3--:R-:W-:Y:S05]  /*9a40*/  @!P1 NANOSLEEP.SYNCS 0x989680 ;  /* 0x009896800000995d */ /* 0x008fea0003900000 */
[----:B------:R-:W3:Y:S02]  /*9a50*/  @!P1 SYNCS.PHASECHK.TRANS64 P1, [R16+URZ+0x26828], R21 ;  /* 0x02682815100095a7 */ /* 0x000ee4000802007f */
[----:B---3--:R-:W-:Y:S05]  /*9a60*/  @!P1 BRA `(.L_x_4749) ;  /* 0xfffffffc00f09947 */ /* 0x008fea000383ffff */
[----:B------:R-:W-:Y:S05]  /*9a70*/  BRA `(.L_x_4788) ;  /* 0xffffffe400747947 */ /* 0x000fea000383ffff */
.L_x_4751:
[----:B---3--:R3:W4:Y:S02]  /*9a80*/  SYNCS.PHASECHK.TRANS64.TRYWAIT P1, [R16+URZ+0x26848], R21 ;  /* 0x02684815100075a7 */ /* 0x008724000802017f */
[----:B----4-:R-:W-:Y:S05]  /*9a90*/  @!P1 NANOSLEEP.SYNCS 0x989680 ;  /* 0x009896800000995d */ /* 0x010fea0003900000 */
[----:B------:R-:W4:Y:S02]  /*9aa0*/  @!P1 SYNCS.PHASECHK.TRANS64 P1, [R16+URZ+0x26848], R21 ;  /* 0x02684815100095a7 */ /* 0x000f24000802007f */
[----:B----4-:R-:W-:Y:S05]  /*9ab0*/  @!P1 BRA `(.L_x_4751) ;  /* 0xfffffffc00f09947 */ /* 0x010fea000383ffff */
[----:B------:R-:W-:Y:S05]  /*9ac0*/  BRA `(.L_x_4789) ;  /* 0xffffffe800247947 */ /* 0x000fea000383ffff */
.L_x_4753:
[----:B------:R-:W-:-:S07]  /*9ad0*/  SHF.L.U32 R5, R11, 0x1f, RZ ;  /* 0x0000001f0b057819 */ /* 0x000fce00000006ff */
.L_x_4790:
[----:B------:R1:W1:Y:S02]  /*9ae0*/  SYNCS.PHASECHK.TRANS64.TRYWAIT P1, [R16+URZ+0x26820], R5 ;  /* 0x02682005100075a7 */ /* 0x000264000802017f */
[----:B-1----:R-:W-:Y:S05]  /*9af0*/  @!P1 NANOSLEEP.SYNCS 0x989680 ;  /* 0x009896800000995d */ /* 0x002fea0003900000 */
[----:B------:R-:W1:Y:S02]  /*9b00*/  @!P1 SYNCS.PHASECHK.TRANS64 P1, [R16+URZ+0x26820], R5 ;  /* 0x02682005100095a7 */ /* 0x000e64000802007f */
[----:B-1----:R-:W-:Y:S05]  /*9b10*/  @!P1 BRA `(.L_x_4790) ;  /* 0xfffffffc00f09947 */ /* 0x002fea000383ffff */
[----:B------:R-:W-:Y:S05]  /*9b20*/  BRA `(.L_x_4791) ;  /* 0xffffffe800bc7947 */ /* 0x000fea000383ffff */
.L_x_4756:
[----:B-1----:R1:W3:Y:S02]  /*9b30*/  SYNCS.PHASECHK.TRANS64.TRYWAIT P1, [R16+URZ+0x26840], R13 ;  /* 0x0268400d100075a7 */ /* 0x0022e4000802017f */
[----:B---3--:R-:W-:Y:S05]  /*9b40*/  @!P1 NANOSLEEP.SYNCS 0x989680 ;  /* 0x009896800000995d */ /* 0x008fea0003900000 */
[----:B------:R-:W3:Y:S02]  /*9b50*/  @!P1 SYNCS.PHASECHK.TRANS64 P1, [R16+URZ+0x26840], R13 ;  /* 0x0268400d100095a7 */ /* 0x000ee4000802007f */
[----:B---3--:R-:W-:Y:S05]  /*9b60*/  @!P1 BRA `(.L_x_4756) ;  /* 0xfffffffc00f09947 */ /* 0x008fea000383ffff */
[----:B------:R-:W-:Y:S05]  /*9b70*/  BRA `(.L_x_4792) ;  /* 0xffffffec008c7947 */ /* 0x000fea000383ffff */
.L_x_4758:
[----:B--2---:R2:W3:Y:S02]  /*9b80*/  SYNCS.PHASECHK.TRANS64.TRYWAIT P1, [R16+URZ+0x26828], R13 ;  /* 0x0268280d100075a7 */ /* 0x0044e4000802017f */
[----:B---3--:R-:W-:Y:S05]  /*9b90*/  @!P1 NANOSLEEP.SYNCS 0x989680 ;  /* 0x009896800000995d */ /* 0x008fea0003900000 */
[----:B------:R-:W3:Y:S02]  /*9ba0*/  @!P1 SYNCS.PHASECHK.TRANS64 P1, [R16+URZ+0x26828], R13 ;  /* 0x0268280d100095a7 */ /* 0x000ee4000802007f */
[----:B---3--:R-:W-:Y:S05]  /*9bb0*/  @!P1 BRA `(.L_x_4758) ;  /* 0xfffffffc00f09947 */ /* 0x008fea000383ffff */
[----:B------:R-:W-:Y:S05]  /*9bc0*/  BRA `(.L_x_4793) ;  /* 0xfffffff000307947 */ /* 0x000fea000383ffff */
.L_x_4760:
[----:B---3--:R3:W1:Y:S02]  /*9bd0*/  SYNCS.PHASECHK.TRANS64.TRYWAIT P0, [R3+URZ+0x26840], R0 ;  /* 0x02684000030075a7 */ /* 0x008664000800017f */
[----:B-1----:R-:W-:Y:S05]  /*9be0*/  @!P0 NANOSLEEP.SYNCS 0x989680 ;  /* 0x009896800000895d */ /* 0x002fea0003900000 */
[----:B------:R-:W1:Y:S02]  /*9bf0*/  @!P0 SYNCS.PHASECHK.TRANS64 P0, [R3+URZ+0x26840], R0 ;  /* 0x02684000030085a7 */ /* 0x000e64000800007f */
[----:B-1----:R-:W-:Y:S05]  /*9c00*/  @!P0 BRA `(.L_x_4760) ;  /* 0xfffffffc00f08947 */ /* 0x002fea000383ffff */
[----:B------:R-:W-:Y:S05]  /*9c10*/  BRA `(.L_x_4794) ;  /* 0xfffffff000f47947 */ /* 0x000fea000383ffff */
.L_x_4762:
[----:B------:R-:W-:Y:S01]  /*9c20*/  BSSY B0, `(.L_x_4795) ;  /* 0x0000006000007945 */ /* 0x000fe20003800000 */
[----:B------:R-:W-:-:S07]  /*9c30*/  IMAD.MOV.U32 R15, RZ, RZ, -0x1 ;  /* 0xffffffffff0f7424 */ /* 0x000fce00078e00ff */
[----:B------:R-:W-:Y:S05]  /*9c40*/  WARPSYNC.COLLECTIVE R15, `(.L_x_4796) ;  /* 0x000000000f0c7348 */ /* 0x000fea0003c00000 */
[----:B------:R-:W-:Y:S02]  /*9c50*/  ELECT P6, UR62, PT ;  /* 0x00000000003e782f */ /* 0x000fe400038c0000 */
[----:B------:R-:W-:Y:S01]  /*9c60*/  MOV R14, UR62 ;  /* 0x0000003e000e7c02 */ /* 0x000fe20008000f00 */
[----:B------:R-:W-:Y:S10]  /*9c70*/  ENDCOLLECTIVE ;  /* 0x000000000000791b */ /* 0x000ff40003800000 */
.L_x_4796:
[----:B------:R-:W-:Y:S05]  /*9c80*/  BSYNC B0 ;  /* 0x0000000000007941 */ /* 0x000fea0003800000 */
.L_x_4795:
[----:B------:R-:W-:Y:S05]  /*9c90*/  BRA `(.L_x_4797) ;  /* 0xfffffff400bc7947 */ /* 0x000fea000383ffff */
.L_x_4764:
[----:B-1----:R1:W2:Y:S02]  /*9ca0*/  SYNCS.PHASECHK.TRANS64.TRYWAIT P0, [R6+URZ], R5 ;  /* 0x00000005060075a7 */ /* 0x0022a4000800017f */
[----:B--2---:R-:W-:Y:S05]  /*9cb0*/  @!P0 NANOSLEEP.SYNCS 0x989680 ;  /* 0x009896800000895d */ /* 0x004fea0003900000 */
[----:B------:R-:W2:Y:S02]  /*9cc0*/  @!P0 SYNCS.PHASECHK.TRANS64 P0, [R6+URZ], R5 ;  /* 0x00000005060085a7 */ /* 0x000ea4000800007f */
[----:B--2---:R-:W-:Y:S05]  /*9cd0*/  @!P0 BRA `(.L_x_4764) ;  /* 0xfffffffc00f08947 */ /* 0x004fea000383ffff */
[----:B------:R-:W-:Y:S05]  /*9ce0*/  BRA `(.L_x_4798) ;  /* 0xfffffff400fc7947 */ /* 0x000fea000383ffff */
.L_x_4765:
[----:B--2---:R2:W3:Y:S02]  /*9cf0*/  SYNCS.PHASECHK.TRANS64.TRYWAIT P0, [R3+URZ], R2 ;  /* 0x00000002030075a7 */ /* 0x0044e4000800017f */
[----:B---3--:R-:W-:Y:S05]  /*9d00*/  @!P0 NANOSLEEP.SYNCS 0x989680 ;  /* 0x009896800000895d */ /* 0x008fea0003900000 */
[----:B------:R-:W3:Y:S02]  /*9d10*/  @!P0 SYNCS.PHASECHK.TRANS64 P0, [R3+URZ], R2 ;  /* 0x00000002030085a7 */ /* 0x000ee4000800007f */
[----:B---3--:R-:W-:Y:S05]  /*9d20*/  @!P0 BRA `(.L_x_4765) ;  /* 0xfffffffc00f08947 */ /* 0x008fea000383ffff */
[----:B------:R-:W-:Y:S05]  /*9d30*/  BRA `(.L_x_4799) ;  /* 0xfffffff400f07947 */ /* 0x000fea000383ffff */
.L_x_4767:
[----:B--2---:R2:W3:Y:S02]  /*9d40*/  SYNCS.PHASECHK.TRANS64.TRYWAIT P0, [R0+URZ], R5 ;  /* 0x00000005000075a7 */ /* 0x0044e4000800017f */
[----:B---3--:R-:W-:Y:S05]  /*9d50*/  @!P0 NANOSLEEP.SYNCS 0x989680 ;  /* 0x009896800000895d */ /* 0x008fea0003900000 */
[----:B------:R-:W3:Y:S02]  /*9d60*/  @!P0 SYNCS.PHASECHK.TRANS64 P0, [R0+URZ], R5 ;  /* 0x00000005000085a7 */ /* 0x000ee4000800007f */
[----:B---3--:R-:W-:Y:S05]  /*9d70*/  @!P0 BRA `(.L_x_4767) ;  /* 0xfffffffc00f08947 */ /* 0x008fea000383ffff */
[----:B------:R-:W-:Y:S05]  /*9d80*/  BRA `(.L_x_4800) ;  /* 0xfffffff400f47947 */ /* 0x000fea000383ffff */
.L_x_4801:
        /* <DEDUP_REMOVED lines=15> */
.L_x_6586:


//--------------------- .text._ZN7cutlass13device_kernelIN5flash11enable_sm90INS1_16FlashAttnBwdSm90INS1_25CollectiveMainloopBwdSm90ILi2ELi2ELi2EN4cute5tupleIJNS5_1CILi1EEES8_S8_EEENS6_IJNS7_ILi64EEENS7_ILi128EEENS7_ILi96EEEEEENS_10bfloat16_tEfNS_4arch4Sm90ELb0ELb1ELb0ELb1ELb0ELb1ELb0ELb0ELi2ELi1ELi2ELi1ELb1EEENS1_21CollectiveEpilogueBwdISD_SE_SG_Li256ELb1ELb0ELi1EEENS1_19SingleTileSchedulerILb1ELb0ELb0ELi128EEEEEEEEEvNT_6ParamsE --------------------------
	.section	.text._ZN7cutlass13device_kernelIN5flash11enable_sm90INS1_16FlashAttnBwdSm90INS1_25CollectiveMainloopBwdSm90ILi2ELi2ELi2EN4cute5tupleIJNS5_1CILi1EEES8_S8_EEENS6_IJNS7_ILi64EEENS7_ILi128EEENS7_ILi96EEEEEENS_10bfloat16_tEfNS_4arch4Sm90ELb0ELb1ELb0ELb1ELb0ELb1ELb0ELb0ELi2ELi1ELi2ELi1ELb1EEENS1_21CollectiveEpilogueBwdISD_SE_SG_Li256ELb1ELb0ELi1EEENS1_19SingleTileSchedulerILb1ELb0ELb0ELi128EEEEEEEEEvNT_6ParamsE,"ax",@progbits
	.align	128
.text._ZN7cutlass13device_kernelIN5flash11enable_sm90INS1_16FlashAttnBwdSm90INS1_25CollectiveMainloopBwdSm90ILi2ELi2ELi2EN4cute5tupleIJNS5_1CILi1EEES8_S8_EEENS6_IJNS7_ILi64EEENS7_ILi128EEENS7_ILi96EEEEEENS_10bfloat16_tEfNS_4arch4Sm90ELb0ELb1ELb0ELb1ELb0ELb1ELb0ELb0ELi2ELi1ELi2ELi1ELb1EEENS1_21CollectiveEpilogueBwdISD_SE_SG_Li256ELb1ELb0ELi1EEENS1_19SingleTileSchedulerILb1ELb0ELb0ELi128EEEEEEEEEvNT_6ParamsE:
        .type           _ZN7cutlass13device_kernelIN5flash11enable_sm90INS1_16FlashAttnBwdSm90INS1_25CollectiveMainloopBwdSm90ILi2ELi2ELi2EN4cute5tupleIJNS5_1CILi1EEES8_S8_EEENS6_IJNS7_ILi64EEENS7_ILi128EEENS7_ILi96EEEEEENS_10bfloat16_tEfNS_4arch4Sm90ELb0ELb1ELb0ELb1ELb0ELb1ELb0ELb0ELi2ELi1ELi2ELi1ELb1EEENS1_21CollectiveEpilogueBwdISD_SE_SG_Li256ELb1ELb0ELi1EEENS1_19SingleTileSchedulerILb1ELb0ELb0ELi128EEEEEEEEEvNT_6ParamsE,@function
        .size           _ZN7cutlass13device_kernelIN5flash11enable_sm90INS1_16FlashAttnBwdSm90INS1_25CollectiveMainloopBwdSm90ILi2ELi2ELi2EN4cute5tupleIJNS5_1CILi1EEES8_S8_EEENS6_IJNS7_ILi64EEENS7_ILi128EEENS7_ILi96EEEEEENS_10bfloat16_tEfNS_4arch4Sm90ELb0ELb1ELb0ELb1ELb0ELb1ELb0ELb0ELi2ELi1ELi2ELi1ELb1EEENS1_21CollectiveEpilogueBwdISD_SE_SG_Li256ELb1ELb0ELi1EEENS1_19SingleTileSchedulerILb1ELb0ELb0ELi128EEEEEEEEEvNT_6ParamsE,(.L_x_6587 - _ZN7cutlass13device_kernelIN5flash11enable_sm90INS1_16FlashAttnBwdSm90INS1_25CollectiveMainloopBwdSm90ILi2ELi2ELi2EN4cute5tupleIJNS5_1CILi1EEES8_S8_EEENS6_IJNS7_ILi64EEENS7_ILi128EEENS7_ILi96EEEEEENS_10bfloat16_tEfNS_4arch4Sm90ELb0ELb1ELb0ELb1ELb0ELb1ELb0ELb0ELi2ELi1ELi2ELi1ELb1EEENS1_21CollectiveEpilogueBwdISD_SE_SG_Li256ELb1ELb0ELi1EEENS1_19SingleTileSchedulerILb1ELb0ELb0ELi128EEEEEEEEEvNT_6ParamsE)
        .other          _ZN7cutlass13device_kernelIN5flash11enable_sm90INS1_16FlashAttnBwdSm90INS1_25CollectiveMainloopBwdSm90ILi2ELi2ELi2EN4cute5tupleIJNS5_1CILi1EEES8_S8_EEENS6_IJNS7_ILi64EEENS7_ILi128EEENS7_ILi96EEEEEENS_10bfloat16_tEfNS_4arch4Sm90ELb0ELb1ELb0ELb1ELb0ELb1ELb0ELb0ELi2ELi1ELi2ELi1ELb1EEENS1_21CollectiveEpilogueBwdISD_SE_SG_Li256ELb1ELb0ELi1EEENS1_19SingleTileSchedulerILb1ELb0ELb0ELi128EEEEEEEEEvNT_6ParamsE,@"STO_CUDA_ENTRY STV_DEFAULT"
_ZN7cutlass13device_kernelIN5flash11enable_sm90INS1_16FlashAttnBwdSm90INS1_25CollectiveMainloopBwdSm90ILi2ELi2ELi2EN4cute5tupleIJNS5_1CILi1EEES8_S8_EEENS6_IJNS7_ILi64EEENS7_ILi128EEENS7_ILi96EEEEEENS_10bfloat16_tEfNS_4arch4Sm90ELb0ELb1ELb0ELb1ELb0ELb1ELb0ELb0ELi2ELi1ELi2ELi1ELb1EEENS1_21CollectiveEpilogueBwdISD_SE_SG_Li256ELb1ELb0ELi1EEENS1_19SingleTileSchedulerILb1ELb0ELb0ELi128EEEEEEEEEvNT_6ParamsE:
        /* <DEDUP_REMOVED lines=24> */
.L_x_4803:
[----:B------:R-:W-:Y:S05]  /*0180*/  BSYNC B0 ;  /* 0x0000000000007941 */ /* 0x000fea0003800000 */
.L_x_4802:
        /* <DEDUP_REMOVED lines=37> */
.L_x_4804:
        /* <DEDUP_REMOVED lines=22> */
.L_x_4805:
[----:B------:R-:W-:Y:S01]  /*0540*/  PLOP3.LUT P0, PT, PT, PT, UP0, 0x80, 0x0 ;  /* 0x000000000000781c */ /* 0x000fe20003f0f008 */
[----:B------:R-:W-:Y:S01]  /*0550*/  NOP ;  /* 0x0000000000007918 */ /* 0x000fe20000000000 */
[----:B------:R-:W-:Y:S01]  /*0560*/  ULDC.64 UR46, c[0x0][0x208] ;  /* 0x00008200002e7ab9 */ /* 0x000fe20000000a00 */
[----:B------:R-:W-:Y:S01]  /*0570*/  BSSY B6, `(.L_x_4806) ;  /* 0x0000a1a000067945 */ /* 0x000fe20003800000 */
[----:B-12-4-:R-:W-:Y:S09]  /*0580*/  BAR.SYNC.DEFER_BLOCKING 0x0 ;  /* 0x0000000000007b1d */ /* 0x016ff20000010000 */
[----:B------:R-:W-:Y:S05]  /*0590*/  @!P0 BRA `(.L_x_4807) ;  /* 0x0000006000488947 */ /* 0x000fea0003800000 */
.L_x_4808:
[----:B------:R-:W-:-:S08]  /*05a0*/  NOP ;  /* 0x0000000000007918 */ /* 0x000fd00000000000 */
[----:B------:R-:W1:Y:S02]  /*05b0*/  USETMAXREG.TRY_ALLOC.CTAPOOL UP0, 0xf0 ;  /* 0x000000f0000079c8 */ /* 0x000e640008000600 */
[----:B-1----:R-:W-:-:S13]  /*05c0*/  PLOP3.LUT P0, PT, PT, PT, UP0, 0x80, 0x0 ;  /* 0x000000000000781c */ /* 0x002fda0003f0f008 */
[----:B------:R-:W-:Y:S05]  /*05d0*/  @!P0 BRA `(.L_x_4808) ;  /* 0xfffffffc00f08947 */ /* 0x000fea000383ffff */
[----:B------:R-:W-:Y:S01]  /*05e0*/  LOP3.LUT R0, R0, 0x3, RZ, 0xc0, !PT ;  /* 0x0000000300007812 */ /* 0x000fe200078ec0ff */
[----:B------:R-:W-:Y:S01]  /*05f0*/  ULDC.64 UR4, c[0x0][0x8d8] ;  /* 0x0002360000047ab9 */ /* 0x000fe20000000a00 */
[----:B------:R-:W1:Y:S04]  /*0600*/  S2UR UR6, SR_CTAID.X ;  /* 0x00000000000679c3 */ /* 0x000e680000002500 */
[----:B------:R-:W2:Y:S04]  /*0610*/  SHFL.IDX PT, R0, R0, RZ, 0x1f ;  /* 0x00001fff00007589 */ /* 0x000ea800000e0000 */
[----:B------:R-:W3:Y:S01]  /*0620*/  S2UR UR36, SR_CTAID.Z ;  /* 0x00000000002479c3 */ /* 0x000ee20000002700 */
[----:B--2---:R-:W-:-:S13]  /*0630*/  ISETP.NE.AND P0, PT, R0, RZ, PT ;  /* 0x000000ff0000720c */ /* 0x004fda0003f05270 */
[----:B------:R-:W-:-:S05]  /*0640*/  @!P0 VIADD R3, R2, 0x9 ;  /* 0x0000000902038836 */ /* 0x000fca0000000000 */
[----:B------:R2:W-:Y:S06]  /*0650*/  @!P0 BAR.ARV R3, 0xa0 ;  /* 0x000280030000851d */ /* 0x0005ec0000002000 */
[----:B------:R-:W-:-:S04]  /*0660*/  ISETP.NE.U32.AND P0, PT, RZ, UR4, PT ;  /* 0x00000004ff007c0c */ /* 0x000fc8000bf05070 */
[----:B------:R-:W-:-:S13]  /*0670*/  ISETP.NE.AND.EX P0, PT, RZ, UR5, PT, P0 ;  /* 0x00000005ff007c0c */ /* 0x000fda000bf05300 */
[----:B-123--:R-:W-:Y:S05]  /*0680*/  @!P0 BRA `(.L_x_4809) ;  /* 0x00000000001c8947 */ /* 0x00efea0003800000 */
[----:B------:R-:W-:Y:S02]  /*0690*/  ULDC.64 UR4, c[0x0][0x8d8] ;  /* 0x0002360000047ab9 */ /* 0x000fe40000000a00 */
[----:B------:R-:W-:-:S06]  /*06a0*/  UIMAD.WIDE UR4, UR36, 0x4, UR4 ;  /* 0x00000004240478a5 */ /* 0x000fcc000f8e0204 */
[----:B------:R-:W-:Y:S02]  /*06b0*/  IMAD.U32 R4, RZ, RZ, UR4 ;  /* 0x00000004ff047e24 */ /* 0x000fe4000f8e00ff */
[----:B------:R-:W-:-:S05]  /*06c0*/  IMAD.U32 R5, RZ, RZ, UR5 ;  /* 0x00000005ff057e24 */ /* 0x000fca000f8e00ff */
[----:B------:R-:W2:Y:S02]  /*06d0*/  LDG.E R4, desc[UR46][R4.64] ;  /* 0x0000002e04047981 */ /* 0x000ea4000c1e1900 */
[----:B--2---:R-:W-:Y:S01]  /*06e0*/  R2UR UR4, R4 ;  /* 0x00000000040472ca */ /* 0x004fe200000e0000 */
[----:B------:R-:W-:-:S14]  /*06f0*/  BRA `(.L_x_4810) ;  /* 0x00000000003c7947 */ /* 0x000fdc0003800000 */
.L_x_4809:
        /* <DEDUP_REMOVED lines=14> */
.L_x_4811:
[----:B------:R-:W-:-:S05]  /*07e0*/  ULDC UR4, c[0x0][0x8bc] ;  /* 0x00022f0000047ab9 */ /* 0x000fca0000000800 */
.L_x_4810:
        /* <DEDUP_REMOVED lines=19> */
.L_x_4813:
        /* <DEDUP_REMOVED lines=14> */
.L_x_4814:
        /* <DEDUP_REMOVED lines=11> */
.L_x_4815:
        /* <DEDUP_REMOVED lines=13> */
.L_x_4816:
        /* <DEDUP_REMOVED lines=66> */
.L_x_4817:
        /* <DEDUP_REMOVED lines=28> */
.L_x_4820:
        /* <DEDUP_REMOVED lines=15> */
.L_x_4819:
        /* <DEDUP_REMOVED lines=22> */
.L_x_4822:
        /* <DEDUP_REMOVED lines=15> */
.L_x_4821:
[----:B------:R-:W-:Y:S01]  /*14a0*/  SHF.R.S32.HI R25, RZ, 0x1f, R22 ;  /* 0x0000001fff197819 */ /* 0x000fe20000011416 */
[----:B------:R-:W-:-:S03]  /*14b0*/  UMOV UR4, 0xffffffff ;  /* 0xffffffff00047882 */ /* 0x000fc60000000000 */
[----:B------:R-:W-:-:S04]  /*14c0*/  LEA.HI R0, R25, R22, RZ, 0x7 ;  /* 0x0000001619007211 */ /* 0x000fc800078f38ff */
[----:B------:R-:W-:Y:S01]  /*14d0*/  SHF.R.S32.HI R16, RZ, 0x7, R0 ;  /* 0x00000007ff107819 */ /* 0x000fe20000011400 */
[----:B------:R-:W-:Y:S06]  /*14e0*/  BRA.DIV UR4, `(.L_x_4823) ;  /* 0x0000009204907947 */ /* 0x000fec000b800000 */
[----:B------:R1:W2:Y:S02]  /*14f0*/  SHFL.IDX PT, R14, R16, RZ, 0x1f ;  /* 0x00001fff100e7589 */ /* 0x0002a400000e0000 */
.L_x_4918:
        /* <DEDUP_REMOVED lines=15> */
.L_x_4824:
        /* <DEDUP_REMOVED lines=19> */
.L_x_4826:
        /* <DEDUP_REMOVED lines=40> */
[----:B------:R-:W-:Y:S02]  /*19a0*/  LEA.HI R22, R25, R22, RZ, 0x3 ;  /* 0x0000001619167211 */ /* 0x000fe400078f18ff */
[----:B------:R-:W-:Y:S02]  /*19b0*/  CS2R R70, SRZ ;  /* 0x0000000000467805 */ /* 0x000fe4000001ff00 */
[----:B------:R-:W-:Y:S01]  /*19c0*/  LEA.HI R5, R5, R4, RZ, 0x3 ;  /* 0x0000000405057211 */ /* 0x000fe200078f18ff */
[----:B------:R-:W4:Y:S01]  /*19d0*/  LDSM.16.M88.4 R192, [R7+0xa000] ;  /* 0x00a0000007c0783b */ /* 0x000f220000000200 */
[----:B------:R-:W-:-:S02]  /*19e0*/  LOP3.LUT R9, R0, 0x30, R9, 0xf8, !PT ;  /* 0x0000003000097812 */ /* 0x000fc400078ef809 */
[----:B------:R-:W-:Y:S02]  /*19f0*/  CS2R R68, SRZ ;  /* 0x0000000000447805 */ /* 0x000fe4000001ff00 */
[----:B------:R-:W-:Y:S02]  /*1a00*/  LOP3.LUT R5, R5, 0xfffffff8, RZ, 0xc0, !PT ;  /* 0xfffffff805057812 */ /* 0x000fe400078ec0ff */
[----:B------:R-:W-:Y:S02]  /*1a10*/  CS2R R66, SRZ ;  /* 0x0000000000427805 */ /* 0x000fe4000001ff00 */
[----:B------:R-:W-:Y:S02]  /*1a20*/  LEA.HI R24, R24, R27, RZ, 0x5 ;  /* 0x0000001b18187211 */ /* 0x000fe400078f28ff */
[----:B------:R-:W-:Y:S02]  /*1a30*/  CS2R R64, SRZ ;  /* 0x0000000000407805 */ /* 0x000fe4000001ff00 */
[----:B------:R-:W-:Y:S01]  /*1a40*/  LOP3.LUT R22, R9, 0x8, R22, 0xf8, !PT ;  /* 0x0000000809167812 */ /* 0x000fe200078ef816 */
[----:B------:R-:W-:Y:S01]  /*1a50*/  IMAD.IADD R5, R4, 0x1, -R5 ;  /* 0x0000000104057824 */ /* 0x000fe200078e0a05 */
[----:B------:R-:W-:Y:S01]  /*1a60*/  SHF.R.U32.HI R11, RZ, 0x3, R0 ;  /* 0x00000003ff0b7819 */ /* 0x000fe20000011600 */
[C---:B------:R-:W-:Y:S01]  /*1a70*/  IMAD R0, R16.reuse, 0x8, R3 ;  /* 0x0000000810007824 */ /* 0x040fe200078e0203 */
[----:B------:R-:W-:Y:S01]  /*1a80*/  SHF.R.S32.HI R24, RZ, 0x5, R24 ;  /* 0x00000005ff187819 */ /* 0x000fe20000011418 */
[----:B------:R-:W-:Y:S01]  /*1a90*/  IMAD R3, R16, 0x300, R27 ;  /* 0x0000030010037824 */ /* 0x000fe200078e021b */
[----:B------:R-:W-:-:S02]  /*1aa0*/  LOP3.LUT R11, R22, R11, RZ, 0x3c, !PT ;  /* 0x0000000b160b7212 */ /* 0x000fc400078e3cff */
[----:B------:R-:W-:Y:S02]  /*1ab0*/  CS2R R62, SRZ ;  /* 0x00000000003e7805 */ /* 0x000fe4000001ff00 */
[----:B------:R-:W-:Y:S01]  /*1ac0*/  LEA.HI R4, R16, R16, RZ, 0x1 ;  /* 0x0000001010047211 */ /* 0x000fe200078f08ff */
[----:B------:R-:W-:Y:S01]  /*1ad0*/  IMAD R24, R24, 0x10, R5 ;  /* 0x0000001018187824 */ /* 0x000fe200078e0205 */
[----:B------:R-:W-:Y:S01]  /*1ae0*/  CS2R R60, SRZ ;  /* 0x00000000003c7805 */ /* 0x000fe2000001ff00 */
[----:B------:R-:W-:Y:S01]  /*1af0*/  IMAD.U32 R5, R0, 0x200, R11 ;  /* 0x0000020000057824 */ /* 0x000fe200078e000b */
[----:B------:R-:W-:Y:S01]  /*1b00*/  LOP3.LUT R9, R4, 0x3fffffe, RZ, 0xc0, !PT ;  /* 0x03fffffe04097812 */ /* 0x000fe200078ec0ff */
[----:B------:R-:W-:Y:S01]  /*1b10*/  IMAD.MOV.U32 R0, RZ, RZ, 0x20 ;  /* 0x00000020ff007424 */ /* 0x000fe200078e00ff */
[----:B------:R-:W-:Y:S01]  /*1b20*/  CS2R R58, SRZ ;  /* 0x00000000003a7805 */ /* 0x000fe2000001ff00 */
[----:B------:R-:W-:Y:S01]  /*1b30*/  IMAD.U32 R4, RZ, RZ, UR42 ;  /* 0x0000002aff047e24 */ /* 0x000fe2000f8e00ff */
[----:B------:R-:W-:Y:S01]  /*1b40*/  CS2R R56, SRZ ;  /* 0x0000000000387805 */ /* 0x000fe2000001ff00 */
[----:B------:R-:W-:Y:S01]  /*1b50*/  IMAD.IADD R9, R16, 0x1, -R9 ;  /* 0x0000000110097824 */ /* 0x000fe200078e0a09 */
[----:B------:R-:W-:Y:S01]  /*1b60*/  SEL R0, R0, 0xffffffe0, !P0 ;  /* 0xffffffe000007807 */ /* 0x000fe20004000000 */
[----:B------:R-:W-:Y:S01]  /*1b70*/  IMAD.SHL.U32 R3, R3, 0x4, RZ ;  /* 0x0000000403037824 */ /* 0x000fe200078e00ff */
        /* <DEDUP_REMOVED lines=46> */
[----:B------:R-:W-:Y:S01]  /*1e60*/  IADD3 R4, -R9, UR41, -R4 ;  /* 0x0000002909047c10 */ /* 0x000fe2000fffe904 */
[----:B------:R-:W-:Y:S01]  /*1e70*/  ULOP3.LUT UR9, UR38, 0x1, URZ, 0xfc, !UPT ;  /* 0x0000000126097892 */ /* 0x000fe2000f8efc3f */
[----:B-----5:R-:W-:Y:S01]  /*1e80*/  IADD3 R0, RZ, -UR42, -R9 ;  /* 0x8000002aff007c10 */ /* 0x020fe2000fffe809 */
[----:B------:R-:W-:Y:S01]  /*1e90*/  UMOV UR4, URZ ;  /* 0x0000003f00047c82 */ /* 0x000fe20008000000 */
[----:B------:R-:W-:Y:S01]  /*1ea0*/  UMOV UR5, URZ ;  /* 0x0000003f00057c82 */ /* 0x000fe20008000000 */
[----:B-1234-:R-:W-:-:S08]  /*1eb0*/  ULDC UR6, c[0x0][0x744] ;  /* 0x0001d10000067ab9 */ /* 0x01efd00000000800 */
.L_x_4837:
[----:B------:R-:W-:-:S06]  /*1ec0*/  UISETP.NE.AND UP0, UPT, UR9, 0x3, UPT ;  /* 0x000000030900788c */ /* 0x000fcc000bf05270 */
[----:B------:R-:W-:-:S13]  /*1ed0*/  PLOP3.LUT P6, PT, PT, PT, UP0, 0x80, 0x0 ;  /* 0x000000000000781c */ /* 0x000fda0003fcf008 */
[----:B-1----:R-:W-:Y:S05]  /*1ee0*/  @!P6 BRA `(.L_x_4827) ;  /* 0x000000000004e947 */ /* 0x002fea0003800000 */
[----:B------:R-:W-:Y:S01]  /*1ef0*/  BPT.TRAP 0x1 ;  /* 0x000000040000795c */ /* 0x000fe20000300000 */
.L_x_4827:
[----:B------:R-:W-:Y:S01]  /*1f00*/  R2UR UR7, R18 ;  /* 0x00000000120772ca */ /* 0x000fe200000e0000 */
[----:B------:R-:W-:-:S05]  /*1f10*/  IMAD.U32 R16, RZ, RZ, UR4 ;  /* 0x00000004ff107e24 */ /* 0x000fca000f8e00ff */
[----:B------:R-:W-:-:S07]  /*1f20*/  SHF.L.U32 R16, R16, 0x1f, RZ ;  /* 0x0000001f10107819 */ /* 0x000fce00000006ff */
[----:B------:R-:W-:-:S09]  /*1f30*/  ULEA UR7, UR5, UR7, 0x3 ;  /* 0x0000000705077291 */ /* 0x000fd2000f8e183f */
[----:B------:R1:W2:Y:S01]  /*1f40*/  SYNCS.PHASECHK.TRANS64.TRYWAIT P0, [UR7+0x26810], R16 ;  /* 0x02681010ff0075a7 */ /* 0x0002a20008000147 */
[----:B------:R-:W-:Y:S05]  /*1f50*/  @!P6 BRA `(.L_x_4828) ;  /* 0x000000000004e947 */ /* 0x000fea0003800000 */
[----:B------:R-:W-:Y:S01]  /*1f60*/  BPT.TRAP 0x1 ;  /* 0x000000040000795c */ /* 0x000fe20000300000 */
.L_x_4828:
[----:B--2---:R-:W-:Y:S05]  /*1f70*/  @P0 BRA `(.L_x_4829) ;  /* 0x0000000000080947 */ /* 0x004fea0003800000 */
[----:B------:R-:W2:Y:S02]  /*1f80*/  SYNCS.PHASECHK.TRANS64.TRYWAIT P0, [UR7+0x26810], R16 ;  /* 0x02681010ff0075a7 */ /* 0x000ea40008000147 */
[----:B--2---:R-:W-:Y:S05]  /*1f90*/  @!P0 BRA `(.L_x_4830) ;  /* 0x0000008800188947 */ /* 0x004fea0003800000 */
.L_x_4829:
        /* <DEDUP_REMOVED lines=66> */
.L_x_4831:
[----:B------:R1:W1:Y:S01]  /*23c0*/  SYNCS.PHASECHK.TRANS64.TRYWAIT P0, [UR7+0x26830], R16 ;  /* 0x02683010ff0075a7 */ /* 0x0002620008000147 */
[----:B------:R-:W-:Y:S05]  /*23d0*/  @!P6 BRA `(.L_x_4832) ;  /* 0x000000000004e947 */ /* 0x000fea0003800000 */
[----:B------:R-:W-:Y:S01]  /*23e0*/  BPT.TRAP 0x1 ;  /* 0x000000040000795c */ /* 0x000fe20000300000 */
.L_x_4832:
[----:B-1----:R-:W-:Y:S05]  /*23f0*/  @P0 BRA `(.L_x_4833) ;  /* 0x0000000000080947 */ /* 0x002fea0003800000 */
[----:B------:R-:W1:Y:S02]  /*2400*/  SYNCS.PHASECHK.TRANS64.TRYWAIT P0, [UR7+0x26830], R16 ;  /* 0x02683010ff0075a7 */ /* 0x000e640008000147 */
[----:B-1----:R-:W-:Y:S05]  /*2410*/  @!P0 BRA `(.L_x_4834) ;  /* 0x0000008400108947 */ /* 0x002fea0003800000 */
.L_x_4833:
[----:B------:R-:W-:Y:S01]  /*2420*/  R2UR UR10, R18 ;  /* 0x00000000120a72ca */ /* 0x000fe200000e0000 */
[----:B------:R-:W-:Y:S01]  /*2430*/  WARPGROUP.ARRIVE ;  /* 0x00000000000079c5 */ /* 0x000fe20000000000 */
[----:B------:R-:W-:Y:S01]  /*2440*/  UMOV UR15, 0x80000020 ;  /* 0x80000020000f7882 */ /* 0x000fe20000000000 */
[----:B------:R-:W1:Y:S01]  /*2450*/  LDC.64 R212, c[0x0][0x748] ;  /* 0x0001d200ffd47b82 */ /* 0x000e620000000a00 */
[----:B------:R-:W-:Y:S01]  /*2460*/  ULEA UR12, UR40, -UR37, 0x6 ;  /* 0x80000025280c7291 */ /* 0x000fe2000f8e303f */
[----:B------:R-:W-:Y:S01]  /*2470*/  ISETP.GT.AND P1, PT, R0, RZ, PT ;  /* 0x000000ff0000720c */ /* 0x000fe20003f24270 */
[----:B------:R-:W-:Y:S01]  /*2480*/  UMOV UR19, 0xc0000010 ;  /* 0xc000001000137882 */ /* 0x000fe20000000000 */
[----:B------:R-:W-:Y:S01]  /*2490*/  ISETP.GT.AND P0, PT, R4, RZ, PT ;  /* 0x000000ff0400720c */ /* 0x000fe20003f04270 */
[----:B------:R-:W-:Y:S01]  /*24a0*/  UMOV UR17, 0x40000040 ;  /* 0x4000004000117882 */ /* 0x000fe20000000000 */
[----:B------:R-:W-:Y:S02]  /*24b0*/  ISETP.GT.AND P2, PT, R0, 0x8, PT ;  /* 0x000000080000780c */ /* 0x000fe40003f44270 */
[----:B------:R-:W-:-:S02]  /*24c0*/  IADD3 R218, R4, UR12, R17 ;  /* 0x0000000c04da7c10 */ /* 0x000fc4000fffe011 */
[----:B------:R-:W-:Y:S01]  /*24d0*/  UIADD3 UR10, UR10, 0x18000, URZ ;  /* 0x000180000a0a7890 */ /* 0x000fe2000fffe03f */
[----:B------:R-:W-:-:S03]  /*24e0*/  ISETP.GT.AND P3, PT, R4, 0x8, PT ;  /* 0x000000080400780c */ /* 0x000fc60003f64270 */
[----:B------:R-:W-:-:S04]  /*24f0*/  USHF.R.U32.HI UR10, URZ, 0x4, UR10 ;  /* 0x000000043f0a7899 */ /* 0x000fc8000801160a */
[----:B------:R-:W-:-:S04]  /*2500*/  ULOP3.LUT UR10, UR10, 0x3fff, URZ, 0xc0, !UPT ;  /* 0x00003fff0a0a7892 */ /* 0x000fc8000f8ec03f */
[----:B------:R-:W-:Y:S01]  /*2510*/  ULOP3.LUT UR11, UR10, 0x10000, URZ, 0xfc, !UPT ;  /* 0x000100000a0b7892 */ /* 0x000fe2000f8efc3f */
[C-C-:B-1----:R-:W-:Y:S01]  /*2520*/  IMAD.IADD R217, R212.reuse, 0x1, -R218.reuse ;  /* 0x00000001d4d97824 */ /* 0x142fe200078e0ada */
[----:B------:R-:W-:Y:S02]  /*2530*/  IADD3 R216, RZ, -R218, -R213 ;  /* 0x800000daffd87210 */ /* 0x000fe40007ffe8d5 */
[----:B------:R-:W-:Y:S01]  /*2540*/  UIMAD UR11, UR5, 0x300, UR11 ;  /* 0x00000300050b78a4 */ /* 0x000fe2000f8e020b */
[----:B------:R-:W-:Y:S01]  /*2550*/  IADD3 R212, R212, 0x8, -R218 ;  /* 0x00000008d4d47810 */ /* 0x000fe20007ffe8da */
[----:B------:R-:W-:Y:S01]  /*2560*/  ULOP3.LUT UR10, UR10, 0x1000000, URZ, 0xfc, !UPT ;  /* 0x010000000a0a7892 */ /* 0x000fe2000f8efc3f */
[----:B------:R-:W-:Y:S01]  /*2570*/  SEL R217, R217, 0x40, !P1 ;  /* 0x00000040d9d97807 */ /* 0x000fe20004800000 */
[----:B------:R-:W-:Y:S01]  /*2580*/  UIADD3 UR12, UR11, 0x202, URZ ;  /* 0x000002020b0c7890 */ /* 0x000fe2000fffe03f */
[----:B------:R-:W-:Y:S01]  /*2590*/  SEL R216, R216, 0x40, P0 ;  /* 0x00000040d8d87807 */ /* 0x000fe20000000000 */
[----:B------:R-:W-:Y:S01]  /*25a0*/  UIMAD UR10, UR5, 0x300, UR10 ;  /* 0x00000300050a78a4 */ /* 0x000fe2000f8e020a */
[C---:B------:R-:W-:Y:S01]  /*25b0*/  ISETP.GE.AND P0, PT, R217.reuse, RZ, PT ;  /* 0x000000ffd900720c */ /* 0x040fe20003f06270 */
[----:B------:R-:W-:Y:S01]  /*25c0*/  UMOV UR14, UR11 ;  /* 0x0000000b000e7c82 */ /* 0x000fe20008000000 */
[----:B------:R-:W-:-:S04]  /*25d0*/  ISETP.GE.AND P1, PT, R217, 0x1, PT ;  /* 0x00000001d900780c */ /* 0x000fc80003f26270 */
[----:B------:R-:W-:Y:S01]  /*25e0*/  HGMMA.64x64x16.F32.BF16 R120, R184, gdesc[UR12], RZ, !UPT, gsb0 ;  /* 0x00e0000cb8787df0 */ /* 0x000fe2000c0018ff */
[----:B------:R-:W-:Y:S01]  /*25f0*/  UIADD3 UR14, UR11, 0x2, URZ ;  /* 0x000000020b0e7890 */ /* 0x000fe2000fffe03f */
[----:B------:R-:W-:Y:S01]  /*2600*/  ISETP.GT.OR P0, PT, R216, RZ, !P0 ;  /* 0x000000ffd800720c */ /* 0x000fe20004704670 */
[----:B------:R-:W-:Y:S01]  /*2610*/  UMOV UR15, 0x80000020 ;  /* 0x80000020000f7882 */ /* 0x000fe20000000000 */
[C---:B------:R-:W-:Y:S02]  /*2620*/  ISETP.GE.AND P4, PT, R217.reuse, 0x38, PT ;  /* 0x00000038d900780c */ /* 0x040fe40003f86270 */
[----:B------:R-:W-:Y:S02]  /*2630*/  FSEL R215, R152, -INF , !P0 ;  /* 0xff80000098d77808 */ /* 0x000fe40004000000 */
[----:B------:R-:W-:Y:S02]  /*2640*/  ISETP.GT.OR P0, PT, R216, 0x1, !P1 ;  /* 0x00000001d800780c */ /* 0x000fe40004f04670 */
[----:B------:R-:W-:Y:S01]  /*2650*/  ISETP.GE.AND P1, PT, R217, 0x8, PT ;  /* 0x00000008d900780c */ /* 0x000fe20003f26270 */
[----:B---3--:R-:W-:Y:S01]  /*2660*/  FFMA.FTZ R152, R215, UR6, -R20 ;  /* 0x00000006d7987c23 */ /* 0x008fe20008010814 */
        /* <DEDUP_REMOVED lines=8> */
[----:B----4-:R-:W-:Y:S01]  /*26f0*/  FFMA.FTZ R22, R215, UR6, -R210 ;  /* 0x00000006d7167c23 */ /* 0x010fe200080108d2 */
[----:B------:R-:W-:-:S02]  /*2700*/  FSEL R16, R157, -INF , !P0 ;  /* 0xff8000009d107808 */ /* 0x000fc40004000000 */
[----:B------:R-:W-:Y:S01]  /*2710*/  ISETP.GT.OR P0, PT, R216, 0x10, !P1 ;  /* 0x00000010d800780c */ /* 0x000fe20004f04670 */
[----:B------:R-:W-:Y:S01]  /*2720*/  MUFU.EX2 R153, R153 ;  /* 0x0000009900997308 */ /* 0x000fe20000000800 */
[C---:B------:R-:W-:Y:S01]  /*2730*/  ISETP.GE.AND P1, PT, R217.reuse, 0x11, PT ;  /* 0x00000011d900780c */ /* 0x040fe20003f26270 */
[----:B------:R-:W-:Y:S01]  /*2740*/  FFMA.FTZ R215, R16, UR6, -R211 ;  /* 0x0000000610d77c23 */ /* 0x000fe200080108d3 */
[----:B------:R-:W-:Y:S02]  /*2750*/  FSEL R157, R160, -INF , !P0 ;  /* 0xff800000a09d7808 */ /* 0x000fe40004000000 */
[C---:B------:R-:W-:Y:S02]  /*2760*/  ISETP.GT.OR P0, PT, R216.reuse, 0x11, !P1 ;  /* 0x00000011d800780c */ /* 0x040fe40004f04670 */
[----:B------:R-:W-:Y:S01]  /*2770*/  ISETP.GE.AND P1, PT, R217, 0x18, PT ;  /* 0x00000018d900780c */ /* 0x000fe20003f26270 */
[----:B------:R-:W-:Y:S01]  /*2780*/  FFMA.FTZ R16, R157, UR6, -R208 ;  /* 0x000000069d107c23 */ /* 0x000fe200080108d0 */
[----:B------:R-:W-:Y:S01]  /*2790*/  FSEL R156, R161, -INF , !P0 ;  /* 0xff800000a19c7808 */ /* 0x000fe20004000000 */
[----:B------:R-:W-:Y:S01]  /*27a0*/  MUFU.EX2 R22, R22 ;  /* 0x0000001600167308 */ /* 0x000fe20000000800 */
[----:B------:R-:W-:-:S02]  /*27b0*/  ISETP.GT.OR P0, PT, R216, 0x18, !P1 ;  /* 0x00000018d800780c */ /* 0x000fc40004f04670 */
[C---:B------:R-:W-:Y:S01]  /*27c0*/  ISETP.GE.AND P1, PT, R217.reuse, 0x19, PT ;  /* 0x00000019d900780c */ /* 0x040fe20003f26270 */
[----:B------:R-:W-:Y:S01]  /*27d0*/  FFMA.FTZ R161, R156, UR6, -R209 ;  /* 0x000000069ca17c23 */ /* 0x000fe200080108d1 */
[----:B------:R-:W-:Y:S02]  /*27e0*/  FSEL R157, R164, -INF , !P0 ;  /* 0xff800000a49d7808 */ /* 0x000fe40004000000 */
[C---:B------:R-:W-:Y:S01]  /*27f0*/  ISETP.GT.OR P0, PT, R216.reuse, 0x19, !P1 ;  /* 0x00000019d800780c */ /* 0x040fe20004f04670 */
[----:B------:R-:W-:Y:S01]  /*2800*/  MUFU.EX2 R16, R16 ;  /* 0x0000001000107308 */ /* 0x000fe20000000800 */
[----:B------:R-:W-:Y:S01]  /*2810*/  ISETP.GE.AND P1, PT, R217, 0x20, PT ;  /* 0x00000020d900780c */ /* 0x000fe20003f26270 */
[----:B------:R-:W-:Y:S01]  /*2820*/  FFMA.FTZ R160, R157, UR6, -R14 ;  /* 0x000000069da07c23 */ /* 0x000fe2000801080e */
[----:B------:R-:W-:Y:S02]  /*2830*/  FSEL R156, R165, -INF , !P0 ;  /* 0xff800000a59c7808 */ /* 0x000fe40004000000 */
[----:B------:R-:W-:-:S02]  /*2840*/  ISETP.GT.OR P0, PT, R216, 0x20, !P1 ;  /* 0x00000020d800780c */ /* 0x000fc40004f04670 */
[C---:B------:R-:W-:Y:S01]  /*2850*/  ISETP.GE.AND P1, PT, R217.reuse, 0x21, PT ;  /* 0x00000021d900780c */ /* 0x040fe20003f26270 */
[----:B------:R-:W-:Y:S01]  /*2860*/  FFMA.FTZ R165, R156, UR6, -R15 ;  /* 0x000000069ca57c23 */ /* 0x000fe2000801080f */
[----:B------:R-:W-:Y:S01]  /*2870*/  FSEL R157, R168, -INF , !P0 ;  /* 0xff800000a89d7808 */ /* 0x000fe20004000000 */
[----:B------:R-:W1:Y:S01]  /*2880*/  MUFU.EX2 R160, R160 ;  /* 0x000000a000a07308 */ /* 0x000e620000000800 */
[C---:B------:R-:W-:Y:S02]  /*2890*/  ISETP.GT.OR P0, PT, R216.reuse, 0x21, !P1 ;  /* 0x00000021d800780c */ /* 0x040fe40004f04670 */
[----:B------:R-:W-:Y:S01]  /*28a0*/  ISETP.GE.AND P1, PT, R217, 0x28, PT ;  /* 0x00000028d900780c */ /* 0x000fe20003f26270 */
        /* <DEDUP_REMOVED lines=8> */
[----:B------:R-:W-:Y:S01]  /*2930*/  ISETP.GE.AND P1, PT, R217, 0x30, PT ;  /* 0x00000030d900780c */ /* 0x000fe20003f26270 */
[----:B------:R-:W-:Y:S01]  /*2940*/  FFMA.FTZ R168, R157, UR6, -R8 ;  /* 0x000000069da87c23 */ /* 0x000fe20008010808 */
[----:B------:R-:W-:Y:S01]  /*2950*/  IADD3 R156, -R218, 0x8, -R213 ;  /* 0x00000008da9c7810 */ /* 0x000fe20007ffe9d5 */
[----:B------:R-:W4:Y:S01]  /*2960*/  MUFU.EX2 R161, R161 ;  /* 0x000000a100a17308 */ /* 0x000f220000000800 */
[----:B------:R-:W-:Y:S02]  /*2970*/  SEL R157, R212, 0x40, !P2 ;  /* 0x00000040d49d7807 */ /* 0x000fe40005000000 */
[----:B------:R-:W-:Y:S01]  /*2980*/  FSEL R172, R173, -INF , !P0 ;  /* 0xff800000adac7808 */ /* 0x000fe20004000000 */
[----:B------:R-:W-:Y:S02]  /*2990*/  WARPGROUP.DEPBAR.LE gsb0, 0x0 ;  /* 0x00008000000079c5 */ /* 0x000fe40000010000 */
[----:B------:R-:W-:Y:S01]  /*29a0*/  WARPGROUP.ARRIVE ;  /* 0x00000000000079c5 */ /* 0x000fe20000000000 */
[----:B------:R-:W-:Y:S01]  /*29b0*/  ISETP.GT.OR P0, PT, R216, 0x30, !P1 ;  /* 0x00000030d800780c */ /* 0x000fe20004f04670 */
[----:B------:R-:W-:Y:S01]  /*29c0*/  FFMA.FTZ R173, R172, UR6, -R9 ;  /* 0x00000006acad7c23 */ /* 0x000fe20008010809 */
[----:B------:R-:W-:Y:S01]  /*29d0*/  SEL R156, R156, 0x40, P3 ;  /* 0x000000409c9c7807 */ /* 0x000fe20001800000 */
[----:B------:R-:W5:Y:S01]  /*29e0*/  MUFU.EX2 R168, R168 ;  /* 0x000000a800a87308 */ /* 0x000f620000000800 */
[----:B------:R-:W-:Y:S01]  /*29f0*/  ISETP.GE.AND P1, PT, R157, RZ, PT ;  /* 0x000000ff9d00720c */ /* 0x000fe20003f26270 */
[----:B------:R-:W-:Y:S01]  /*2a00*/  HGMMA.64x64x16.F32.BF16 R120, R196, gdesc[UR12], R120, gsb0 ;  /* 0x00e0000cc4787df0 */ /* 0x000fe20008001878 */
[----:B------:R-:W-:Y:S01]  /*2a10*/  UIADD3 UR14, UR11, 0x100, URZ ;  /* 0x000001000b0e7890 */ /* 0x000fe2000fffe03f */
[----:B------:R-:W-:Y:S01]  /*2a20*/  FSEL R213, R176, -INF , !P0 ;  /* 0xff800000b0d57808 */ /* 0x000fe20004000000 */
[----:B------:R-:W-:Y:S01]  /*2a30*/  UMOV UR15, 0x80000020 ;  /* 0x80000020000f7882 */ /* 0x000fe20000000000 */
[----:B------:R-:W-:-:S02]  /*2a40*/  ISETP.GT.OR P0, PT, R156, RZ, !P1 ;  /* 0x000000ff9c00720c */ /* 0x000fc40004f04670 */
[----:B------:R-:W-:Y:S01]  /*2a50*/  ISETP.GE.AND P1, PT, R157, 0x1, PT ;  /* 0x000000019d00780c */ /* 0x000fe20003f26270 */
[----:B------:R-:W-:Y:S01]  /*2a60*/  FFMA.FTZ R172, R213, UR6, -R12 ;  /* 0x00000006d5ac7c23 */ /* 0x000fe2000801080c */
[----:B------:R-:W-:Y:S01]  /*2a70*/  FSEL R213, R154, -INF , !P0 ;  /* 0xff8000009ad57808 */ /* 0x000fe20004000000 */
[----:B------:R-:W2:Y:S01]  /*2a80*/  MUFU.EX2 R173, R173 ;  /* 0x000000ad00ad7308 */ /* 0x000ea20000000800 */
[C---:B------:R-:W-:Y:S02]  /*2a90*/  ISETP.GT.OR P0, PT, R156.reuse, 0x1, !P1 ;  /* 0x000000019c00780c */ /* 0x040fe40004f04670 */
[----:B------:R-:W-:Y:S01]  /*2aa0*/  ISETP.GE.AND P1, PT, R157, 0x8, PT ;  /* 0x000000089d00780c */ /* 0x000fe20003f26270 */
[----:B------:R-:W-:Y:S01]  /*2ab0*/  FFMA.FTZ R176, R213, UR6, -R20 ;  /* 0x00000006d5b07c23 */ /* 0x000fe20008010814 */
[----:B------:R-:W-:Y:S02]  /*2ac0*/  FSEL R20, R155, -INF , !P0 ;  /* 0xff8000009b147808 */ /* 0x000fe40004000000 */
[----:B------:R-:W-:Y:S01]  /*2ad0*/  ISETP.GT.OR P0, PT, R156, 0x8, !P1 ;  /* 0x000000089c00780c */ /* 0x000fe20004f04670 */
[----:B------:R-:W-:Y:S01]  /*2ae0*/  MUFU.EX2 R215, R215 ;  /* 0x000000d700d77308 */ /* 0x000fe20000000800 */
[----:B------:R-:W-:Y:S01]  /*2af0*/  ISETP.GE.AND P1, PT, R157, 0x9, PT ;  /* 0x000000099d00780c */ /* 0x000fe20003f26270 */
[----:B------:R-:W-:Y:S01]  /*2b00*/  FFMA.FTZ R213, R20, UR6, -R21 ;  /* 0x0000000614d57c23 */ /* 0x000fe20008010815 */
[----:B------:R-:W-:-:S02]  /*2b10*/  FSEL R21, R158, -INF , !P0 ;  /* 0xff8000009e157808 */ /* 0x000fc40004000000 */
[C---:B------:R-:W-:Y:S02]  /*2b20*/  ISETP.GT.OR P0, PT, R156.reuse, 0x9, !P1 ;  /* 0x000000099c00780c */ /* 0x040fe40004f04670 */
[----:B------:R-:W-:Y:S01]  /*2b30*/  ISETP.GE.AND P3, PT, R157, 0x11, PT ;  /* 0x000000119d00780c */ /* 0x000fe20003f66270 */
[----:B------:R-:W-:Y:S01]  /*2b40*/  FFMA.FTZ R210, R21, UR6, -R210 ;  /* 0x0000000615d27c23 */ /* 0x000fe200080108d2 */
[----:B------:R-:W-:Y:S01]  /*2b50*/  ISETP.GE.AND P2, PT, R157, 0x10, PT ;  /* 0x000000109d00780c */ /* 0x000fe20003f46270 */
[----:B------:R-:W2:Y:S01]  /*2b60*/  MUFU.EX2 R213, R213 ;  /* 0x000000d500d57308 */ /* 0x000ea20000000800 */
[----:B------:R-:W-:Y:S02]  /*2b70*/  FSEL R20, R159, -INF , !P0 ;  /* 0xff8000009f147808 */ /* 0x000fe40004000000 */
[C---:B------:R-:W-:Y:S02]  /*2b80*/  ISETP.GT.OR P0, PT, R156.reuse, 0x11, !P3 ;  /* 0x000000119c00780c */ /* 0x040fe40005f04670 */
[----:B------:R-:W-:Y:S01]  /*2b90*/  ISETP.GT.OR P1, PT, R156, 0x10, !P2 ;  /* 0x000000109c00780c */ /* 0x000fe20005724670 */
[----:B------:R-:W-:Y:S01]  /*2ba0*/  FFMA.FTZ R211, R20, UR6, -R211 ;  /* 0x0000000614d37c23 */ /* 0x000fe200080108d3 */
[----:B------:R-:W-:Y:S01]  /*2bb0*/  ISETP.GE.AND P2, PT, R157, 0x19, PT ;  /* 0x000000199d00780c */ /* 0x000fe20003f46270 */
[----:B------:R-:W2:Y:S01]  /*2bc0*/  MUFU.EX2 R176, R176 ;  /* 0x000000b000b07308 */ /* 0x000ea20000000800 */
[----:B------:R-:W-:-:S02]  /*2bd0*/  FSEL R20, R163, -INF , !P0 ;  /* 0xff800000a3147808 */ /* 0x000fc40004000000 */
[C---:B------:R-:W-:Y:S02]  /*2be0*/  ISETP.GE.AND P3, PT, R157.reuse, 0x20, PT ;  /* 0x000000209d00780c */ /* 0x040fe40003f66270 */
[----:B------:R-:W-:Y:S01]  /*2bf0*/  ISETP.GT.OR P2, PT, R156, 0x19, !P2 ;  /* 0x000000199c00780c */ /* 0x000fe20005744670 */
[----:B------:R-:W-:Y:S01]  /*2c00*/  FFMA.FTZ R209, R20, UR6, -R209 ;  /* 0x0000000614d17c23 */ /* 0x000fe200080108d1 */
[----:B------:R-:W-:Y:S01]  /*2c10*/  ISETP.GE.AND P0, PT, R157, 0x18, PT ;  /* 0x000000189d00780c */ /* 0x000fe20003f06270 */
[----:B------:R-:W-:Y:S01]  /*2c20*/  MUFU.EX2 R163, R211 ;  /* 0x000000d300a37308 */ /* 0x000fe20000000800 */
[----:B------:R-:W-:Y:S02]  /*2c30*/  FSEL R21, R162, -INF , !P1 ;  /* 0xff800000a2157808 */ /* 0x000fe40004800000 */
[C---:B------:R-:W-:Y:S02]  /*2c40*/  ISETP.GT.OR P3, PT, R156.reuse, 0x20, !P3 ;  /* 0x000000209c00780c */ /* 0x040fe40005f64670 */
[----:B------:R-:W-:Y:S01]  /*2c50*/  FSEL R20, R167, -INF , !P2 ;  /* 0xff800000a7147808 */ /* 0x000fe20005000000 */
[----:B------:R-:W-:Y:S01]  /*2c60*/  FFMA.FTZ R162, R21, UR6, -R208 ;  /* 0x0000000615a27c23 */ /* 0x000fe200080108d0 */
[----:B------:R-:W-:Y:S01]  /*2c70*/  ISETP.GT.OR P0, PT, R156, 0x18, !P0 ;  /* 0x000000189c00780c */ /* 0x000fe20004704670 */
[----:B------:R-:W-:Y:S01]  /*2c80*/  MUFU.EX2 R167, R209 ;  /* 0x000000d100a77308 */ /* 0x000fe20000000800 */
[----:B------:R-:W-:Y:S01]  /*2c90*/  ISETP.GE.AND P2, PT, R157, 0x21, PT ;  /* 0x000000219d00780c */ /* 0x000fe20003f46270 */
[----:B------:R-:W-:Y:S01]  /*2ca0*/  FFMA.FTZ R208, R20, UR6, -R15 ;  /* 0x0000000614d07c23 */ /* 0x000fe2000801080f */
[----:B------:R-:W-:-:S02]  /*2cb0*/  FSEL R155, R170, -INF , !P3 ;  /* 0xff800000aa9b7808 */ /* 0x000fc40005800000 */
[----:B------:R-:W-:Y:S02]  /*2cc0*/  ISETP.GE.AND P1, PT, R217, 0x31, PT ;  /* 0x00000031d900780c */ /* 0x000fe40003f26270 */
[----:B------:R-:W-:Y:S01]  /*2cd0*/  FSEL R21, R166, -INF , !P0 ;  /* 0xff800000a6157808 */ /* 0x000fe20004000000 */
[----:B------:R-:W-:Y:S01]  /*2ce0*/  FFMA.FTZ R170, R155, UR6, -R10 ;  /* 0x000000069baa7c23 */ /* 0x000fe2000801080a */
[----:B------:R-:W-:Y:S01]  /*2cf0*/  ISETP.GT.OR P2, PT, R156, 0x21, !P2 ;  /* 0x000000219c00780c */ /* 0x000fe20005744670 */
[----:B------:R-:W2:Y:S01]  /*2d00*/  MUFU.EX2 R210, R210 ;  /* 0x000000d200d27308 */ /* 0x000ea20000000800 */
[----:B------:R-:W-:Y:S01]  /*2d10*/  ISETP.GT.OR P3, PT, R216, 0x31, !P1 ;  /* 0x00000031d800780c */ /* 0x000fe20004f64670 */
[----:B------:R-:W-:Y:S01]  /*2d20*/  FFMA.FTZ R166, R21, UR6, -R14 ;  /* 0x0000000615a67c23 */ /* 0x000fe2000801080e */
[C---:B------:R-:W-:Y:S02]  /*2d30*/  ISETP.GE.AND P1, PT, R157.reuse, 0x28, PT ;  /* 0x000000289d00780c */ /* 0x040fe40003f26270 */
[----:B------:R-:W-:-:S02]  /*2d40*/  ISETP.GE.AND P5, PT, R157, 0x29, PT ;  /* 0x000000299d00780c */ /* 0x000fc40003fa6270 */
[----:B------:R-:W-:Y:S01]  /*2d50*/  FSEL R10, R171, -INF , !P2 ;  /* 0xff800000ab0a7808 */ /* 0x000fe20005000000 */
[----:B------:R-:W2:Y:S01]  /*2d60*/  MUFU.EX2 R162, R162 ;  /* 0x000000a200a27308 */ /* 0x000ea20000000800 */
[C---:B------:R-:W-:Y:S02]  /*2d70*/  ISETP.GT.OR P1, PT, R156.reuse, 0x28, !P1 ;  /* 0x000000289c00780c */ /* 0x040fe40004f24670 */
[----:B------:R-:W-:Y:S01]  /*2d80*/  ISETP.GT.OR P5, PT, R156, 0x29, !P5 ;  /* 0x000000299c00780c */ /* 0x000fe20006fa4670 */
[----:B------:R-:W-:Y:S01]  /*2d90*/  FFMA.FTZ R171, R10, UR6, -R11 ;  /* 0x000000060aab7c23 */ /* 0x000fe2000801080b */
[----:B------:R-:W-:Y:S02]  /*2da0*/  FSEL R159, R174, -INF , !P1 ;  /* 0xff800000ae9f7808 */ /* 0x000fe40004800000 */
[----:B------:R-:W-:Y:S01]  /*2db0*/  FSEL R158, R175, -INF , !P5 ;  /* 0xff800000af9e7808 */ /* 0x000fe20006800000 */
[----:B------:R-:W2:Y:S01]  /*2dc0*/  MUFU.EX2 R166, R166 ;  /* 0x000000a600a67308 */ /* 0x000ea20000000800 */
[----:B------:R-:W-:-:S02]  /*2dd0*/  WARPGROUP.DEPBAR.LE gsb0, 0x0 ;  /* 0x00008000000079c5 */ /* 0x000fc40000010000 */
[----:B------:R-:W-:Y:S01]  /*2de0*/  WARPGROUP.ARRIVE ;  /* 0x00000000000079c5 */ /* 0x000fe20000000000 */
[----:B------:R-:W-:Y:S02]  /*2df0*/  FSEL R212, R177, -INF , !P3 ;  /* 0xff800000b1d47808 */ /* 0x000fe40005800000 */
[----:B------:R-:W-:Y:S01]  /*2e00*/  ISETP.GE.AND P0, PT, R217, 0x39, PT ;  /* 0x00000039d900780c */ /* 0x000fe20003f06270 */
[----:B------:R-:W-:Y:S01]  /*2e10*/  FFMA.FTZ R217, R158, UR6, -R9 ;  /* 0x000000069ed97c23 */ /* 0x000fe20008010809 */
[----:B------:R1:W2:Y:S01]  /*2e20*/  MUFU.EX2 R177, R208 ;  /* 0x000000d000b17308 */ /* 0x0002a20000000800 */
[----:B------:R-:W-:Y:S01]  /*2e30*/  HGMMA.64x64x16.F32.BF16 R120, R188, gdesc[UR12], R120, gsb0 ;  /* 0x00e0000cbc787df0 */ /* 0x000fe20008001878 */
[----:B------:R-:W-:Y:S01]  /*2e40*/  UIADD3 UR14, UR11, 0x102, URZ ;  /* 0x000001020b0e7890 */ /* 0x000fe2000fffe03f */
[C---:B------:R-:W-:Y:S01]  /*2e50*/  ISETP.GE.AND P3, PT, R157.reuse, 0x30, PT ;  /* 0x000000309d00780c */ /* 0x040fe20003f66270 */
[----:B------:R-:W-:Y:S01]  /*2e60*/  UMOV UR15, 0x80000020 ;  /* 0x80000020000f7882 */ /* 0x000fe20000000000 */
[C---:B------:R-:W-:Y:S01]  /*2e70*/  ISETP.GE.AND P2, PT, R157.reuse, 0x31, PT ;  /* 0x000000319d00780c */ /* 0x040fe20003f46270 */
[----:B------:R-:W-:Y:S01]  /*2e80*/  FFMA.FTZ R212, R212, UR6, -R13 ;  /* 0x00000006d4d47c23 */ /* 0x000fe2000801080d */
[----:B------:R-:W-:Y:S01]  /*2e90*/  ISETP.GE.AND P1, PT, R157, 0x38, PT ;  /* 0x000000389d00780c */ /* 0x000fe20003f26270 */
[----:B------:R-:W2:Y:S01]  /*2ea0*/  MUFU.EX2 R164, R164 ;  /* 0x000000a400a47308 */ /* 0x000ea20000000800 */
[----:B-1----:R-:W-:Y:S01]  /*2eb0*/  FFMA.FTZ R208, R159, UR6, -R8 ;  /* 0x000000069fd07c23 */ /* 0x002fe20008010808 */
[----:B------:R-:W-:-:S02]  /*2ec0*/  ISETP.GE.AND P5, PT, R157, 0x39, PT ;  /* 0x000000399d00780c */ /* 0x000fc40003fa6270 */
[C---:B------:R-:W-:Y:S02]  /*2ed0*/  ISETP.GT.OR P3, PT, R156.reuse, 0x30, !P3 ;  /* 0x000000309c00780c */ /* 0x040fe40005f64670 */
[C---:B------:R-:W-:Y:S02]  /*2ee0*/  ISETP.GT.OR P2, PT, R156.reuse, 0x31, !P2 ;  /* 0x000000319c00780c */ /* 0x040fe40005744670 */
[C---:B------:R-:W-:Y:S01]  /*2ef0*/  ISETP.GT.OR P1, PT, R156.reuse, 0x38, !P1 ;  /* 0x000000389c00780c */ /* 0x040fe20004f24670 */
[----:B------:R-:W1:Y:S01]  /*2f00*/  MUFU.EX2 R169, R169 ;  /* 0x000000a900a97308 */ /* 0x000e620000000800 */
[----:B------:R-:W-:Y:S02]  /*2f10*/  ISETP.GT.OR P5, PT, R156, 0x39, !P5 ;  /* 0x000000399c00780c */ /* 0x000fe40006fa4670 */
[C---:B------:R-:W-:Y:S02]  /*2f20*/  ISETP.GT.OR P0, PT, R216.reuse, 0x39, !P0 ;  /* 0x00000039d800780c */ /* 0x040fe40004704670 */
[----:B------:R-:W-:-:S02]  /*2f30*/  ISETP.GT.OR P4, PT, R216, 0x38, !P4 ;  /* 0x00000038d800780c */ /* 0x000fc40006784670 */
[----:B------:R-:W-:Y:S01]  /*2f40*/  FSEL R216, R181, -INF , !P0 ;  /* 0xff800000b5d87808 */ /* 0x000fe20004000000 */
[----:B------:R-:W1:Y:S01]  /*2f50*/  MUFU.EX2 R170, R170 ;  /* 0x000000aa00aa7308 */ /* 0x000e620000000800 */
[----:B------:R-:W-:Y:S02]  /*2f60*/  FSEL R181, R178, -INF , !P3 ;  /* 0xff800000b2b57808 */ /* 0x000fe40005800000 */
[----:B------:R-:W-:Y:S02]  /*2f70*/  FSEL R178, R179, -INF , !P2 ;  /* 0xff800000b3b27808 */ /* 0x000fe40005000000 */
[----:B------:R-:W-:Y:S01]  /*2f80*/  FSEL R211, R182, -INF , !P1 ;  /* 0xff800000b6d37808 */ /* 0x000fe20004800000 */
[----:B------:R-:W-:Y:S01]  /*2f90*/  FFMA.FTZ R218, R181, UR6, -R12 ;  /* 0x00000006b5da7c23 */ /* 0x000fe2000801080c */
[----:B------:R-:W-:Y:S01]  /*2fa0*/  FSEL R209, R180, -INF , !P4 ;  /* 0xff800000b4d17808 */ /* 0x000fe20006000000 */
[----:B------:R-:W-:Y:S01]  /*2fb0*/  FFMA.FTZ R219, R178, UR6, -R13 ;  /* 0x00000006b2db7c23 */ /* 0x000fe2000801080d */
[----:B------:R-:W-:Y:S01]  /*2fc0*/  FSEL R182, R183, -INF , !P5 ;  /* 0xff800000b7b67808 */ /* 0x000fe20006800000 */
[--C-:B------:R-:W-:Y:S01]  /*2fd0*/  FFMA.FTZ R178, R211, UR6, -R6.reuse ;  /* 0x00000006d3b27c23 */ /* 0x100fe20008010806 */
[--C-:B------:R-:W-:Y:S01]  /*2fe0*/  FFMA.FTZ R13, R216, UR6, -R7.reuse ;  /* 0x00000006d80d7c23 */ /* 0x100fe20008010807 */
[----:B------:R-:W-:Y:S01]  /*2ff0*/  FFMA.FTZ R180, R209, UR6, -R6 ;  /* 0x00000006d1b47c23 */ /* 0x000fe20008010806 */
[----:B------:R-:W1:Y:S01]  /*3000*/  MUFU.EX2 R171, R171 ;  /* 0x000000ab00ab7308 */ /* 0x000e620000000800 */
[----:B------:R-:W-:-:S07]  /*3010*/  FFMA.FTZ R12, R182, UR6, -R7 ;  /* 0x00000006b60c7c23 */ /* 0x000fce0008010807 */
[----:B------:R-:W1:Y:S08]  /*3020*/  MUFU.EX2 R208, R208 ;  /* 0x000000d000d07308 */ /* 0x000e700000000800 */
[----:B------:R-:W1:Y:S08]  /*3030*/  MUFU.EX2 R179, R217 ;  /* 0x000000d900b37308 */ /* 0x000e700000000800 */
[----:B------:R-:W1:Y:S08]  /*3040*/  MUFU.EX2 R172, R172 ;  /* 0x000000ac00ac7308 */ /* 0x000e700000000800 */
[----:B------:R-:W-:Y:S08]  /*3050*/  MUFU.EX2 R6, R218 ;  /* 0x000000da00067308 */ /* 0x000ff00000000800 */
[----:B------:R-:W1:Y:S01]  /*3060*/  MUFU.EX2 R7, R212 ;  /* 0x000000d400077308 */ /* 0x000e620000000800 */
[----:B------:R-:W-:-:S02]  /*3070*/  WARPGROUP.DEPBAR.LE gsb0, 0x0 ;  /* 0x00008000000079c5 */ /* 0x000fc40000010000 */
[----:B------:R-:W-:-:S05]  /*3080*/  WARPGROUP.ARRIVE ;  /* 0x00000000000079c5 */ /* 0x000fca0000000000 */
[----:B------:R-:W-:Y:S01]  /*3090*/  MUFU.EX2 R180, R180 ;  /* 0x000000b400b47308 */ /* 0x000fe20000000800 */
[----:B------:R-:W-:Y:S01]  /*30a0*/  HGMMA.64x64x16.F32.BF16 R120, R200, gdesc[UR12], R120, gsb0 ;  /* 0x00e0000cc8787df0 */ /* 0x000fe20008001878 */
[----:B------:R-:W-:Y:S01]  /*30b0*/  UIADD3 UR14, UR11, 0x200, URZ ;  /* 0x000002000b0e7890 */ /* 0x000fe2000fffe03f */
[----:B------:R-:W-:Y:S02]  /*30c0*/  UMOV UR15, 0x80000020 ;  /* 0x80000020000f7882 */ /* 0x000fe40000000000 */
[----:B------:R-:W-:-:S03]  /*30d0*/  UMOV UR11, 0x80000020 ;  /* 0x80000020000b7882 */ /* 0x000fc60000000000 */
[----:B------:R-:W-:Y:S08]  /*30e0*/  MUFU.EX2 R178, R178 ;  /* 0x000000b200b27308 */ /* 0x000ff00000000800 */
[----:B------:R-:W-:Y:S08]  /*30f0*/  MUFU.EX2 R13, R13 ;  /* 0x0000000d000d7308 */ /* 0x000ff00000000800 */
[----:B------:R-:W-:Y:S01]  /*3100*/  MUFU.EX2 R12, R12 ;  /* 0x0000000c000c7308 */ /* 0x000fe20000000800 */
        /* <DEDUP_REMOVED lines=13> */
[----:B------:R-:W3:Y:S04]  /*31e0*/  LDS.64 R20, [R214+0x1e200] ;  /* 0x01e20000d6147984 */ /* 0x000ee80000000a00 */
[----:B------:R-:W4:Y:S04]  /*31f0*/  LDS.64 R14, [R214+0x1e220] ;  /* 0x01e22000d60e7984 */ /* 0x000f280000000a00 */
[----:B------:R-:W5:Y:S04]  /*3200*/  LDS.64 R154, [R214+0x1e240] ;  /* 0x01e24000d69a7984 */ /* 0x000f680000000a00 */
[----:B------:R-:W2:Y:S04]  /*3210*/  LDS.64 R10, [R214+0x1e260] ;  /* 0x01e26000d60a7984 */ /* 0x000ea80000000a00 */
[----:B------:R-:W1:Y:S04]  /*3220*/  LDS.64 R8, [R214+0x1e2a0] ;  /* 0x01e2a000d6087984 */ /* 0x000e680000000a00 */
        /* <DEDUP_REMOVED lines=11> */
[--C-:B-----5:R-:W-:Y:S01]  /*32e0*/  FADD.FTZ R15, R128, -R154.reuse ;  /* 0x8000009a800f7221 */ /* 0x120fe20000010000 */
[--C-:B------:R-:W-:Y:S01]  /*32f0*/  FADD.FTZ R122, R129, -R155.reuse ;  /* 0x8000009b817a7221 */ /* 0x100fe20000010000 */
[----:B------:R-:W-:Y:S01]  /*3300*/  FADD.FTZ R123, R130, -R154 ;  /* 0x8000009a827b7221 */ /* 0x000fe20000010000 */
[----:B------:R-:W-:Y:S01]  /*3310*/  FADD.FTZ R126, R131, -R155 ;  /* 0x8000009b837e7221 */ /* 0x000fe20000010000 */
[--C-:B--2---:R-:W-:Y:S01]  /*3320*/  FADD.FTZ R125, R132, -R10.reuse ;  /* 0x8000000a847d7221 */ /* 0x104fe20000010000 */
[----:B------:R-:W-:Y:S01]  /*3330*/  FADD.FTZ R127, R134, -R10 ;  /* 0x8000000a867f7221 */ /* 0x000fe20000010000 */
[--C-:B------:R-:W-:Y:S01]  /*3340*/  FADD.FTZ R10, R133, -R11.reuse ;  /* 0x8000000b850a7221 */ /* 0x100fe20000010000 */
[----:B------:R-:W-:Y:S01]  /*3350*/  FADD.FTZ R128, R135, -R11 ;  /* 0x8000000b87807221 */ /* 0x000fe20000010000 */
[----:B------:R-:W-:Y:S01]  /*3360*/  FMUL.FTZ R125, R160, R125 ;  /* 0x0000007da07d7220 */ /* 0x000fe20000410000 */
[----:B------:R-:W2:Y:S01]  /*3370*/  MUFU.EX2 R11, R219 ;  /* 0x000000db000b7308 */ /* 0x000ea20000000800 */
[----:B------:R-:W-:Y:S01]  /*3380*/  FMUL.FTZ R10, R165, R10 ;  /* 0x0000000aa50a7220 */ /* 0x000fe20000410000 */
[--C-:B-1----:R-:W-:Y:S01]  /*3390*/  FADD.FTZ R133, R140, -R8.reuse ;  /* 0x800000088c857221 */ /* 0x102fe20000010000 */
[----:B------:R-:W-:Y:S01]  /*33a0*/  FADD.FTZ R135, R142, -R8 ;  /* 0x800000088e877221 */ /* 0x000fe20000010000 */
[--C-:B------:R-:W-:Y:S01]  /*33b0*/  FADD.FTZ R8, R141, -R9.reuse ;  /* 0x800000098d087221 */ /* 0x100fe20000010000 */
[----:B------:R-:W-:Y:S01]  /*33c0*/  FMUL.FTZ R15, R16, R15 ;  /* 0x0000000f100f7220 */ /* 0x000fe20000410000 */
[----:B------:R-:W-:Y:S01]  /*33d0*/  FMUL.FTZ R122, R161, R122 ;  /* 0x0000007aa17a7220 */ /* 0x000fe20000410000 */
[----:B------:R-:W-:Y:S01]  /*33e0*/  FADD.FTZ R134, R143, -R9 ;  /* 0x800000098f867221 */ /* 0x000fe20000010000 */
[----:B------:R-:W-:Y:S01]  /*33f0*/  F2FP.BF16.F32.PACK_AB R154, R10, R125 ;  /* 0x0000007d0a9a723e */ /* 0x000fe200000010ff */
[----:B------:R-:W-:Y:S01]  /*3400*/  FMUL.FTZ R143, R153, R20 ;  /* 0x00000014998f7220 */ /* 0x000fe20000410000 */
[----:B------:R-:W-:Y:S01]  /*3410*/  FMUL.FTZ R133, R168, R133 ;  /* 0x00000085a8857220 */ /* 0x000fe20000410000 */
[----:B------:R-:W-:Y:S01]  /*3420*/  FMUL.FTZ R8, R173, R8 ;  /* 0x00000008ad087220 */ /* 0x000fe20000410000 */
[----:B------:R-:W-:-:S02]  /*3430*/  IMAD.U32 R10, RZ, RZ, UR5 ;  /* 0x00000005ff0a7e24 */ /* 0x000fc4000f8e00ff */
[--C-:B------:R-:W-:Y:S01]  /*3440*/  FADD.FTZ R131, R136, -R156.reuse ;  /* 0x8000009c88837221 */ /* 0x100fe20000010000 */
[----:B------:R-:W-:Y:S01]  /*3450*/  FADD.FTZ R129, R138, -R156 ;  /* 0x8000009c8a817221 */ /* 0x000fe20000010000 */
[--C-:B------:R-:W-:Y:S01]  /*3460*/  FADD.FTZ R132, R137, -R157.reuse ;  /* 0x8000009d89847221 */ /* 0x100fe20000010000 */
[----:B------:R-:W-:Y:S01]  /*3470*/  FADD.FTZ R130, R139, -R157 ;  /* 0x8000009d8b827221 */ /* 0x000fe20000010000 */
[----:B------:R-:W-:Y:S01]  /*3480*/  FADD.FTZ R140, R149, -R175 ;  /* 0x800000af958c7221 */ /* 0x000fe20000010000 */
[----:B------:R-:W-:Y:S01]  /*3490*/  FMUL.FTZ R20, R213, R120 ;  /* 0x00000078d5147220 */ /* 0x000fe20000410000 */
[--C-:B------:R-:W-:Y:S01]  /*34a0*/  FADD.FTZ R137, R144, -R158.reuse ;  /* 0x8000009e90897221 */ /* 0x100fe20000010000 */
[----:B------:R-:W-:Y:S01]  /*34b0*/  FADD.FTZ R9, R146, -R158 ;  /* 0x8000009e92097221 */ /* 0x000fe20000010000 */
[--C-:B------:R-:W-:Y:S01]  /*34c0*/  FADD.FTZ R138, R145, -R159.reuse ;  /* 0x8000009f918a7221 */ /* 0x100fe20000010000 */
[----:B------:R-:W-:Y:S01]  /*34d0*/  FADD.FTZ R136, R147, -R159 ;  /* 0x8000009f93887221 */ /* 0x000fe20000010000 */
[--C-:B------:R-:W-:Y:S01]  /*34e0*/  FADD.FTZ R139, R148, -R174.reuse ;  /* 0x800000ae948b7221 */ /* 0x100fe20000010000 */
[----:B------:R-:W-:Y:S01]  /*34f0*/  FADD.FTZ R141, R150, -R174 ;  /* 0x800000ae968d7221 */ /* 0x000fe20000010000 */
[----:B------:R-:W-:Y:S01]  /*3500*/  FADD.FTZ R175, R151, -R175 ;  /* 0x800000af97af7221 */ /* 0x000fe20000010000 */
[----:B------:R-:W-:Y:S01]  /*3510*/  FMUL.FTZ R156, R152, R181 ;  /* 0x000000b5989c7220 */ /* 0x000fe20000410000 */
[----:B------:R-:W-:Y:S01]  /*3520*/  F2FP.BF16.F32.PACK_AB R120, R153, R152 ;  /* 0x000000989978723e */ /* 0x000fe200000010ff */
        /* <DEDUP_REMOVED lines=35> */
[----:B------:R-:W-:Y:S01]  /*3760*/  F2FP.BF16.F32.PACK_AB R149, R130, R129 ;  /* 0x000000818295723e */ /* 0x000fe200000010ff */
[----:B------:R1:W-:Y:S01]  /*3770*/  STSM.16.MT88.4 [R15+0x1f000], R152 ;  /* 0x01f000980f007844 */ /* 0x0003e20000004200 */
[----:B------:R-:W-:-:S02]  /*3780*/  F2FP.BF16.F32.PACK_AB R151, R134, R135 ;  /* 0x000000878697723e */ /* 0x000fc400000010ff */
[----:B------:R-:W-:Y:S02]  /*3790*/  F2FP.BF16.F32.PACK_AB R144, R138, R137 ;  /* 0x000000898a90723e */ /* 0x000fe400000010ff */
        /* <DEDUP_REMOVED lines=15> */
[----:B------:R-:W-:-:S13]  /*3890*/  R2UR UR11, R19 ;  /* 0x00000000130b72ca */ /* 0x000fda00000e0000 */
[----:B------:R-:W-:-:S04]  /*38a0*/  USHF.R.U32.HI UR11, URZ, 0x4, UR11 ;  /* 0x000000043f0b7899 */ /* 0x000fc8000801160b */
[----:B------:R-:W-:-:S04]  /*38b0*/  ULOP3.LUT UR11, UR11, 0x3fff, URZ, 0xc0, !UPT ;  /* 0x00003fff0b0b7892 */ /* 0x000fc8000f8ec03f */
[----:B------:R-:W-:Y:S01]  /*38c0*/  ULOP3.LUT UR11, UR11, 0x10000, URZ, 0xfc, !UPT ;  /* 0x000100000b0b7892 */ /* 0x000fe2000f8efc3f */
[----:B------:R-:W-:Y:S02]  /*38d0*/  WARPGROUP.DEPBAR.LE gsb0, 0x0 ;  /* 0x00008000000079c5 */ /* 0x000fe40000010000 */
[----:B------:R-:W-:Y:S02]  /*38e0*/  F2FP.BF16.F32.PACK_AB R120, R161, R16 ;  /* 0x00000010a178723e */ /* 0x000fe400000010ff */
[----:B------:R-:W-:Y:S02]  /*38f0*/  F2FP.BF16.F32.PACK_AB R121, R167, R162 ;  /* 0x000000a2a779723e */ /* 0x000fe400000010ff */
[----:B------:R-:W-:Y:S02]  /*3900*/  F2FP.BF16.F32.PACK_AB R122, R165, R160 ;  /* 0x000000a0a57a723e */ /* 0x000fe400000010ff */
[----:B------:R-:W-:Y:S02]  /*3910*/  F2FP.BF16.F32.PACK_AB R123, R177, R166 ;  /* 0x000000a6b17b723e */ /* 0x000fe400000010ff */
[----:B------:R-:W-:-:S02]  /*3920*/  F2FP.BF16.F32.PACK_AB R165, R171, R170 ;  /* 0x000000aaaba5723e */ /* 0x000fc400000010ff */
[----:B------:R-:W-:Y:S01]  /*3930*/  WARPGROUP.ARRIVE ;  /* 0x00000000000079c5 */ /* 0x000fe20000000000 */
[----:B------:R-:W-:Y:S02]  /*3940*/  F2FP.BF16.F32.PACK_AB R166, R173, R168 ;  /* 0x000000a8ada6723e */ /* 0x000fe400000010ff */
[----:B------:R-:W-:Y:S02]  /*3950*/  F2FP.BF16.F32.PACK_AB R167, R179, R208 ;  /* 0x000000d0b3a7723e */ /* 0x000fe400000010ff */
[----:B------:R-:W-:Y:S01]  /*3960*/  F2FP.BF16.F32.PACK_AB R173, R11, R6 ;  /* 0x000000060bad723e */ /* 0x000fe200000010ff */
[----:B------:R-:W-:Y:S01]  /*3970*/  HGMMA.64x96x16.F32.BF16 R72, R120, gdesc[UR12].tnspB, R72, gsb0 ;  /* 0x4160000c78487df0 */ /* 0x000fe20008001848 */
[----:B------:R-:W-:Y:S01]  /*3980*/  UMOV UR14, UR12 ;  /* 0x0000000c000e7c82 */ /* 0x000fe20008000000 */
[----:B------:R-:W-:Y:S01]  /*3990*/  UMOV UR15, 0x80000020 ;  /* 0x80000020000f7882 */ /* 0x000fe20000000000 */
[----:B------:R-:W-:-:S13]  /*39a0*/  R2UR UR12, R8 ;  /* 0x00000000080c72ca */ /* 0x000fda00000e0000 */
[----:B------:R-:W-:-:S04]  /*39b0*/  USHF.R.U32.HI UR12, URZ, 0x4, UR12 ;  /* 0x000000043f0c7899 */ /* 0x000fc8000801160c */
[----:B------:R-:W-:-:S04]  /*39c0*/  ULOP3.LUT UR12, UR12, 0x3fff, URZ, 0xc0, !UPT ;  /* 0x00003fff0c0c7892 */ /* 0x000fc8000f8ec03f */
[----:B------:R-:W-:-:S03]  /*39d0*/  UIADD3 UR13, UR12, 0x400, URZ ;  /* 0x000004000c0d7890 */ /* 0x000fc6000fffe03f */
[----:B------:R-:W-:Y:S01]  /*39e0*/  UMOV UR18, UR12 ;  /* 0x0000000c00127c82 */ /* 0x000fe20008000000 */
[----:B------:R-:W-:Y:S02]  /*39f0*/  WARPGROUP.DEPBAR.LE gsb0, 0x0 ;  /* 0x00008000000079c5 */ /* 0x000fe40000010000 */
[----:B------:R-:W-:-:S06]  /*3a00*/  WARPGROUP.ARRIVE ;  /* 0x00000000000079c5 */ /* 0x000fcc0000000000 */
[----:B------:R-:W-:Y:S01]  /*3a10*/  HGMMA.64x96x16.F32.BF16 R72, R164, gdesc[UR12].tnspB, R72, gsb0 ;  /* 0x4160000ca4487df0 */ /* 0x000fe20008001848 */
[----:B------:R-:W-:Y:S01]  /*3a20*/  UIADD3 UR14, UR10, 0xc0, URZ ;  /* 0x000000c00a0e7890 */ /* 0x000fe2000fffe03f */
[----:B------:R-:W-:Y:S01]  /*3a30*/  UMOV UR15, 0x80000020 ;  /* 0x80000020000f7882 */ /* 0x000fe20000000000 */
[----:B------:R-:W-:Y:S02]  /*3a40*/  ULEA UR10, UR5, UR11, 0xa ;  /* 0x0000000b050a7291 */ /* 0x000fe4000f8e503f */
[----:B------:R-:W-:-:S05]  /*3a50*/  UIADD3 UR11, UR12, 0x200, URZ ;  /* 0x000002000c0b7890 */ /* 0x000fca000fffe03f */
        /* <DEDUP_REMOVED lines=161> */
.L_x_4835:
        /* <DEDUP_REMOVED lines=44> */
.L_x_4836:
        /* <DEDUP_REMOVED lines=62> */
.L_x_4818:
        /* <DEDUP_REMOVED lines=31> */
[----:B-1----:R-:W-:Y:S02]  /*4d00*/  LEA.HI R7, R9, R8, RZ, 0x5 ;  /* 0x0000000809077211 */ /* 0x002fe400078f28ff */
[----:B------:R-:W-:-:S02]  /*4d10*/  LOP3.LUT R3, R0, 0xfffffff0, RZ, 0xc0, !PT ;  /* 0xfffffff000037812 */ /* 0x000fc400078ec0ff */
[----:B------:R-:W-:Y:S02]  /*4d20*/  SHF.R.S32.HI R11, RZ, 0x5, R7 ;  /* 0x00000005ff0b7819 */ /* 0x000fe40000011407 */
[----:B------:R-:W-:Y:S01]  /*4d30*/  SHF.R.U32.HI R0, RZ, 0x1, R0 ;  /* 0x00000001ff007819 */ /* 0x000fe20000011600 */
        /* <DEDUP_REMOVED lines=115> */
.L_x_4839:
        /* <DEDUP_REMOVED lines=60> */
.L_x_4841:
[----:B------:R-:W-:Y:S05]  /*5830*/  BSYNC B0 ;  /* 0x0000000000007941 */ /* 0x000fea0003800000 */
.L_x_4840:
        /* <DEDUP_REMOVED lines=22> */
.L_x_4843:
[----:B------:R-:W-:Y:S05]  /*59a0*/  BSYNC B0 ;  /* 0x0000000000007941 */ /* 0x000fea0003800000 */
.L_x_4842:
        /* <DEDUP_REMOVED lines=26> */
.L_x_4845:
[----:B------:R-:W-:Y:S05]  /*5b50*/  BSYNC B0 ;  /* 0x0000000000007941 */ /* 0x000fea0003800000 */
.L_x_4844:
        /* <DEDUP_REMOVED lines=23> */
.L_x_4838:
        /* <DEDUP_REMOVED lines=41> */
.L_x_4846:
        /* <DEDUP_REMOVED lines=47> */
.L_x_4848:
[----:B------:R-:W-:Y:S05]  /*6250*/  BSYNC B0 ;  /* 0x0000000000007941 */ /* 0x000fea0003800000 */
.L_x_4847:
        /* <DEDUP_REMOVED lines=21> */
.L_x_4850:
[----:B------:R-:W-:Y:S05]  /*63b0*/  BSYNC B0 ;  /* 0x0000000000007941 */ /* 0x000fea0003800000 */
.L_x_4849:
        /* <DEDUP_REMOVED lines=25> */
.L_x_4852:
[----:B------:R-:W-:Y:S05]  /*6550*/  BSYNC B0 ;  /* 0x0000000000007941 */ /* 0x000fea0003800000 */
.L_x_4851:
        /* <DEDUP_REMOVED lines=22> */
.L_x_4807:
        /* <DEDUP_REMOVED lines=21> */
.L_x_4854:
        /* <DEDUP_REMOVED lines=13> */
.L_x_4856:
[----:B------:R-:W-:-:S05]  /*68e0*/  ULDC UR4, c[0x0][0x8bc] ;  /* 0x00022f0000047ab9 */ /* 0x000fca0000000800 */
.L_x_4855:
        /* <DEDUP_REMOVED lines=44> */
.L_x_4857:
        /* <DEDUP_REMOVED lines=13> */
.L_x_4858:
        /* <DEDUP_REMOVED lines=12> */
.L_x_4859:
        /* <DEDUP_REMOVED lines=22> */
.L_x_4860:
        /* <DEDUP_REMOVED lines=40> */
.L_x_4863:
[----:B------:R-:W-:Y:S05]  /*7120*/  BSYNC B0 ;  /* 0x0000000000007941 */ /* 0x000fea0003800000 */
.L_x_4862:
        /* <DEDUP_REMOVED lines=19> */
.L_x_4865:
[----:B------:R-:W-:Y:S05]  /*7260*/  BSYNC B0 ;  /* 0x0000000000007941 */ /* 0x000fea0003800000 */
.L_x_4864:
[----:B------:R-:W-:Y:S06]  /*7270*/  BAR.ARV 0xa, 0xa0 ;  /* 0x0282800000007b1d */ /* 0x000fec0000002000 */
[----:B------:R-:W-:Y:S04]  /*7280*/  BSSY B0, `(.L_x_4866) ;  /* 0x0000003000007945 */ /* 0x000fe80003800000 */
[----:B------:R-:W-:Y:S05]  /*7290*/  @!P0 BRA `(.L_x_4867) ;  /* 0x0000000000048947 */ /* 0x000fea0003800000 */
[----:B------:R-:W-:-:S04]  /*72a0*/  DEPBAR.LE SB0, 0x0 ;  /* 0x000080000000791a */ /* 0x000fc80000000000 */
.L_x_4867:
[----:B------:R-:W-:Y:S05]  /*72b0*/  BSYNC B0 ;  /* 0x0000000000007941 */ /* 0x000fea0003800000 */
.L_x_4866:
[----:B------:R-:W-:Y:S06]  /*72c0*/  BAR.ARV 0xb, 0xa0 ;  /* 0x02c2800000007b1d */ /* 0x000fec0000002000 */
[----:B------:R-:W-:Y:S01]  /*72d0*/  UIADD3 UR15, UR7, 0x1, URZ ;  /* 0x00000001070f7890 */ /* 0x000fe2000fffe03f */
[----:B------:R-:W-:Y:S11]  /*72e0*/  BRA `(.L_x_4868) ;  /* 0x0000000000047947 */ /* 0x000ff60003800000 */
.L_x_4861:
[----:B------:R-:W-:-:S05]  /*72f0*/  UMOV UR15, UR7 ;  /* 0x00000007000f7c82 */ /* 0x000fca0008000000 */
.L_x_4868:
        /* <DEDUP_REMOVED lines=21> */
.L_x_4881:
        /* <DEDUP_REMOVED lines=20> */
.L_x_4870:
[----:B------:R-:W-:Y:S05]  /*7590*/  BSYNC B0 ;  /* 0x0000000000007941 */ /* 0x000fea0003800000 */
.L_x_4869:
        /* <DEDUP_REMOVED lines=13> */
.L_x_4872:
[----:B------:R-:W-:Y:S05]  /*7670*/  BSYNC B0 ;  /* 0x0000000000007941 */ /* 0x000fea0003800000 */
.L_x_4871:
[----:B------:R-:W-:Y:S06]  /*7680*/  BAR.ARV 0xa, 0xa0 ;  /* 0x0282800000007b1d */ /* 0x000fec0000002000 */
[----:B------:R-:W-:Y:S04]  /*7690*/  BSSY B0, `(.L_x_4873) ;  /* 0x0000003000007945 */ /* 0x000fe80003800000 */
[----:B------:R-:W-:Y:S05]  /*76a0*/  @!P0 BRA `(.L_x_4874) ;  /* 0x0000000000048947 */ /* 0x000fea0003800000 */
[----:B------:R-:W-:-:S04]  /*76b0*/  DEPBAR.LE SB0, 0x0 ;  /* 0x000080000000791a */ /* 0x000fc80000000000 */
.L_x_4874:
[----:B------:R-:W-:Y:S05]  /*76c0*/  BSYNC B0 ;  /* 0x0000000000007941 */ /* 0x000fea0003800000 */
.L_x_4873:
        /* <DEDUP_REMOVED lines=13> */
.L_x_4876:
[----:B------:R-:W-:Y:S05]  /*77a0*/  BSYNC B0 ;  /* 0x0000000000007941 */ /* 0x000fea0003800000 */
.L_x_4875:
        /* <DEDUP_REMOVED lines=13> */
.L_x_4878:
[----:B------:R-:W-:Y:S05]  /*7880*/  BSYNC B0 ;  /* 0x0000000000007941 */ /* 0x000fea0003800000 */
.L_x_4877:
[----:B------:R-:W-:Y:S01]  /*7890*/  UIADD3 UR15, UR15, 0x2, URZ ;  /* 0x000000020f0f7890 */ /* 0x000fe2000fffe03f */
[----:B------:R-:W-:Y:S06]  /*78a0*/  BAR.ARV 0xa, 0xa0 ;  /* 0x0282800000007b1d */ /* 0x000fec0000002000 */
[----:B------:R-:W-:Y:S01]  /*78b0*/  BSSY B0, `(.L_x_4879) ;  /* 0x0000004000007945 */ /* 0x000fe20003800000 */
[----:B------:R-:W-:-:S03]  /*78c0*/  ISETP.LE.AND P1, PT, R2, UR15, PT ;  /* 0x0000000f02007c0c */ /* 0x000fc6000bf23270 */
[----:B------:R-:W-:Y:S10]  /*78d0*/  @!P0 BRA `(.L_x_4880) ;  /* 0x0000000000048947 */ /* 0x000ff40003800000 */
[----:B------:R-:W-:-:S04]  /*78e0*/  DEPBAR.LE SB0, 0x0 ;  /* 0x000080000000791a */ /* 0x000fc80000000000 */
.L_x_4880:
[----:B------:R-:W-:Y:S05]  /*78f0*/  BSYNC B0 ;  /* 0x0000000000007941 */ /* 0x000fea0003800000 */
.L_x_4879:
[----:B------:R-:W-:Y:S06]  /*7900*/  BAR.ARV 0xb, 0xa0 ;  /* 0x02c2800000007b1d */ /* 0x000fec0000002000 */
[----:B------:R-:W-:Y:S02]  /*7910*/  UIADD3 UR19, UR19, 0x3000, URZ ;  /* 0x0000300013137890 */ /* 0x000fe4000fffe03f */
[----:B------:R-:W-:Y:S01]  /*7920*/  UIADD3 UR6, UR6, 0x3000, URZ ;  /* 0x0000300006067890 */ /* 0x000fe2000fffe03f */
[----:B------:R-:W-:Y:S11]  /*7930*/  @!P1 BRA `(.L_x_4881) ;  /* 0xfffffff800c49947 */ /* 0x000ff6000383ffff */
[----:B------:R-:W-:Y:S05]  /*7940*/  BRA `(.L_x_4812) ;  /* 0x0000002c00707947 */ /* 0x000fea0003800000 */
.L_x_4853:
        /* <DEDUP_REMOVED lines=14> */
.L_x_4882:
        /* <DEDUP_REMOVED lines=14> */
.L_x_4884:
[----:B------:R-:W-:-:S05]  /*7b10*/  ULDC UR4, c[0x0][0x8bc] ;  /* 0x00022f0000047ab9 */ /* 0x000fca0000000800 */
.L_x_4883:
        /* <DEDUP_REMOVED lines=59> */
.L_x_4886:
        /* <DEDUP_REMOVED lines=13> */
.L_x_4887:
        /* <DEDUP_REMOVED lines=8> */
.L_x_4888:
        /* <DEDUP_REMOVED lines=21> */
.L_x_4889:
        /* <DEDUP_REMOVED lines=50> */
.L_x_4919:
        /* <DEDUP_REMOVED lines=15> */
.L_x_4892:
        /* <DEDUP_REMOVED lines=79> */
[----:B------:R1:W-:Y:S01]  /*8a70*/  STL [R1], R5 ;  /* 0x0000000501007387 */ /* 0x0003e20000100800 */
        /* <DEDUP_REMOVED lines=47> */
.L_x_4903:
[----:B-123--:R-:W-:-:S04]  /*8d70*/  SHF.L.U32 R18, R10, 0x1f, RZ ;  /* 0x0000001f0a127819 */ /* 0x00efc800000006ff */
[----:B------:R-:W2:Y:S02]  /*8d80*/  SYNCS.PHASECHK.TRANS64.TRYWAIT P1, [R15+URZ+0x26840], R18 ;  /* 0x026840120f0075a7 */ /* 0x000ea4000802017f */
[----:B--2---:R-:W-:Y:S05]  /*8d90*/  @!P1 BRA `(.L_x_4895) ;  /* 0x0000001800dc9947 */ /* 0x004fea0003800000 */
.L_x_4920:
        /* <DEDUP_REMOVED lines=8> */
.L_x_4896:
        /* <DEDUP_REMOVED lines=44> */
.L_x_4921:
        /* <DEDUP_REMOVED lines=8> */
.L_x_4898:
        /* <DEDUP_REMOVED lines=44> */
.L_x_4922:
        /* <DEDUP_REMOVED lines=8> */
.L_x_4900:
        /* <DEDUP_REMOVED lines=38> */
.L_x_4924:
        /* <DEDUP_REMOVED lines=8> */
.L_x_4902:
        /* <DEDUP_REMOVED lines=44> */
.L_x_4894:
[----:B------:R-:W4:Y:S02]  /*9a40*/  LDL.LU R4, [R1+0x4] ;  /* 0x0000040001047983 */ /* 0x000f240000300800 */
[----:B----4-:R-:W-:Y:S02]  /*9a50*/  ISETP.NE.AND P1, PT, R4, RZ, PT ;  /* 0x000000ff0400720c */ /* 0x010fe40003f25270 */
[----:B------:R4:W5:Y:S11]  /*9a60*/  LDL R4, [R1] ;  /* 0x0000000001047983 */ /* 0x0009760000100800 */
[----:B----4-:R-:W-:Y:S05]  /*9a70*/  @!P1 BRA `(.L_x_4893) ;  /* 0x0000000400949947 */ /* 0x010fea0003800000 */
[----:B------:R-:W-:-:S04]  /*9a80*/  SHF.L.U32 R12, R10, 0x1f, RZ ;  /* 0x0000001f0a0c7819 */ /* 0x000fc800000006ff */
[----:B------:R-:W4:Y:S02]  /*9a90*/  SYNCS.PHASECHK.TRANS64.TRYWAIT P1, [R15+URZ+0x26840], R12 ;  /* 0x0268400c0f0075a7 */ /* 0x000f24000802017f */
[----:B----4-:R-:W-:Y:S05]  /*9aa0*/  @!P1 BRA `(.L_x_4904) ;  /* 0x0000000c00ec9947 */ /* 0x010fea0003800000 */
.L_x_4925:
        /* <DEDUP_REMOVED lines=8> */
.L_x_4905:
        /* <DEDUP_REMOVED lines=41> */
.L_x_4926:
        /* <DEDUP_REMOVED lines=8> */
.L_x_4907:
        /* <DEDUP_REMOVED lines=41> */
.L_x_4893:
[----:B------:R-:W1:Y:S01]  /*a0d0*/  S2R R0, SR_TID.X ;  /* 0x0000000000007919 */ /* 0x000e620000002100 */
[----:B------:R-:W-:Y:S01]  /*a0e0*/  IMAD R3, R16, 0x8, R15 ;  /* 0x0000000810037824 */ /* 0x000fe200078e020f */
[----:B-1----:R-:W-:Y:S02]  /*a0f0*/  LOP3.LUT R2, R0, 0x7f, RZ, 0xc0, !PT ;  /* 0x0000007f00027812 */ /* 0x002fe400078ec0ff */
[----:B------:R-:W-:Y:S02]  /*a100*/  SHF.L.U32 R0, R10, 0x1f, RZ ;  /* 0x0000001f0a007819 */ /* 0x000fe400000006ff */
[----:B------:R-:W-:Y:S02]  /*a110*/  ISETP.NE.AND P1, PT, R2, RZ, PT ;  /* 0x000000ff0200720c */ /* 0x000fe40003f25270 */
[----:B------:R-:W1:Y:S02]  /*a120*/  SYNCS.PHASECHK.TRANS64.TRYWAIT P0, [R3+URZ+0x26840], R0 ;  /* 0x02684000030075a7 */ /* 0x000e64000800017f */
[----:B-1----:R-:W-:Y:S09]  /*a130*/  @!P0 BRA `(.L_x_4908) ;  /* 0x0000000800708947 */ /* 0x002ff20003800000 */
.L_x_4927:
[----:B------:R-:W-:Y:S05]  /*a140*/  @P1 BRA `(.L_x_4909) ;  /* 0x0000000000181947 */ /* 0x000fea0003800000 */
[----:B------:R-:W1:Y:S01]  /*a150*/  S2R R2, SR_TID.X ;  /* 0x0000000000027919 */ /* 0x000e620000002100 */
[----:B------:R-:W-:-:S04]  /*a160*/  IMAD.MOV.U32 R0, RZ, RZ, 0x3100 ;  /* 0x00003100ff007424 */ /* 0x000fc800078e00ff */
[----:B------:R1:W-:Y:S02]  /*a170*/  SYNCS.ARRIVE.TRANS64 RZ, [R3+URZ+0x26830], R0 ;  /* 0x0268300003ff79a7 */ /* 0x0003e4000800003f */
[----:B-1----:R-:W-:-:S13]  /*a180*/  LOP3.LUT P0, RZ, R2, 0x1f, RZ, 0xc0, !PT ;  /* 0x0000001f02ff7812 */ /* 0x002fda000780c0ff */
[----:B------:R-:W-:Y:S05]  /*a190*/  @!P0 BRA `(.L_x_4909) ;  /* 0x0000000000048947 */ /* 0x000fea0003800000 */
[----:B------:R-:W-:Y:S01]  /*a1a0*/  BPT.TRAP 0x1 ;  /* 0x000000040000795c */ /* 0x000fe20000300000 */
.L_x_4909:
        /* <DEDUP_REMOVED lines=48> */
.L_x_4890:
[----:B------:R-:W-:Y:S05]  /*a4b0*/  BSYNC B0 ;  /* 0x0000000000007941 */ /* 0x000fea0003800000 */
.L_x_4885:
[----:B------:R-:W-:-:S03]  /*a4c0*/  UMOV UR8, 0xffffffff ;  /* 0xffffffff00087882 */ /* 0x000fc60000000000 */
[----:B------:R-:W-:Y:S05]  /*a4d0*/  BRA.DIV UR8, `(.L_x_4910) ;  /* 0x00000006089c7947 */ /* 0x000fea000b800000 */
[----:B------:R-:W-:-:S13]  /*a4e0*/  ELECT P6, URZ, PT ;  /* 0x00000000003f782f */ /* 0x000fda00038c0000 */
.L_x_4930:
[----:B------:R-:W-:Y:S05]  /*a4f0*/  @!P6 BRA `(.L_x_4812) ;  /* 0x000000000084e947 */ /* 0x000fea0003800000 */
[----:B------:R-:W-:-:S06]  /*a500*/  ULOP3.LUT UR8, UR38, 0x2, URZ, 0xfc, !UPT ;  /* 0x0000000226087892 */ /* 0x000fcc000f8efc3f */
[----:B------:R-:W-:-:S05]  /*a510*/  IMAD.U32 R2, RZ, RZ, UR8 ;  /* 0x00000008ff027e24 */ /* 0x000fca000f8e00ff */
[----:B------:R-:W-:-:S13]  /*a520*/  ISETP.NE.AND P2, PT, R2, 0x3, PT ;  /* 0x000000030200780c */ /* 0x000fda0003f45270 */
[----:B------:R-:W-:Y:S05]  /*a530*/  @!P2 BRA `(.L_x_4911) ;  /* 0x000000000004a947 */ /* 0x000fea0003800000 */
[----:B---3--:R-:W-:Y:S01]  /*a540*/  BPT.TRAP 0x1 ;  /* 0x000000040000795c */ /* 0x008fe20000300000 */
.L_x_4911:
        /* <DEDUP_REMOVED lines=15> */
.L_x_4931:
[----:B------:R-:W2:Y:S02]  /*a640*/  SYNCS.PHASECHK.TRANS64.TRYWAIT P0, [R3+URZ], R2 ;  /* 0x00000002030075a7 */ /* 0x000ea4000800017f */
[----:B--2---:R-:W-:Y:S05]  /*a650*/  @!P0 BRA `(.L_x_4913) ;  /* 0x0000000400708947 */ /* 0x004fea0003800000 */
.L_x_4932:
[----:B------:R-:W-:Y:S05]  /*a660*/  @!P2 BRA `(.L_x_4914) ;  /* 0x000000000004a947 */ /* 0x000fea0003800000 */
[----:B---3--:R-:W-:Y:S01]  /*a670*/  BPT.TRAP 0x1 ;  /* 0x000000040000795c */ /* 0x008fe20000300000 */
.L_x_4914:
[----:B--2---:R-:W-:-:S04]  /*a680*/  VIADD R3, R8, 0x26840 ;  /* 0x0002684008037836 */ /* 0x004fc80000000000 */
[----:B------:R-:W-:-:S04]  /*a690*/  IMAD R5, R0, 0x8, R3 ;  /* 0x0000000800057824 */ /* 0x000fc800078e0203 */
[----:B------:R-:W2:Y:S02]  /*a6a0*/  SYNCS.PHASECHK.TRANS64.TRYWAIT P0, [R5+URZ], R4 ;  /* 0x00000004050075a7 */ /* 0x000ea4000800017f */
[----:B--2---:R-:W-:Y:S05]  /*a6b0*/  @!P0 BRA `(.L_x_4915) ;  /* 0x00000004006c8947 */ /* 0x004fea0003800000 */
.L_x_4933:
[----:B------:R-:W-:-:S07]  /*a6c0*/  IMAD R3, R6, 0x8, R3 ;  /* 0x0000000806037824 */ /* 0x000fce00078e0203 */
.L_x_4916:
[----:B----4-:R4:W1:Y:S02]  /*a6d0*/  SYNCS.PHASECHK.TRANS64.TRYWAIT P0, [R3+URZ], R2 ;  /* 0x00000002030075a7 */ /* 0x010864000800017f */
[----:B-1----:R-:W-:Y:S05]  /*a6e0*/  @!P0 NANOSLEEP.SYNCS 0x989680 ;  /* 0x009896800000895d */ /* 0x002fea0003900000 */
[----:B------:R-:W1:Y:S02]  /*a6f0*/  @!P0 SYNCS.PHASECHK.TRANS64 P0, [R3+URZ], R2 ;  /* 0x00000002030085a7 */ /* 0x000e64000800007f */
[----:B-1----:R-:W-:Y:S05]  /*a700*/  @!P0 BRA `(.L_x_4916) ;  /* 0xfffffffc00f08947 */ /* 0x002fea000383ffff */
.L_x_4812:
[----:B---3--:R-:W-:Y:S05]  /*a710*/  BSYNC B6 ;  /* 0x0000000000067941 */ /* 0x008fea0003800000 */
.L_x_4806:
[----:B------:R-:W-:Y:S05]  /*a720*/  EXIT ;  /* 0x000000000000794d */ /* 0x000fea0003800000 */
.L_x_4823:
[----:B------:R-:W-:Y:S02]  /*a730*/  IMAD.MOV.U32 R13, RZ, RZ, R16 ;  /* 0x000000ffff0d7224 */ /* 0x000fe400078e0010 */
[----:B------:R-:W-:Y:S02]  /*a740*/  IMAD.MOV.U32 R12, RZ, RZ, RZ ;  /* 0x000000ffff0c7224 */ /* 0x000fe400078e00ff */
[----:B------:R-:W-:Y:S02]  /*a750*/  IMAD.MOV.U32 R11, RZ, RZ, 0x1f ;  /* 0x0000001fff0b7424 */ /* 0x000fe400078e00ff */
[----:B------:R-:W-:-:S07]  /*a760*/  IMAD.MOV.U32 R15, RZ, RZ, -0x1 ;  /* 0xffffffffff0f7424 */ /* 0x000fce00078e00ff */
[----:B------:R-:W-:Y:S05]  /*a770*/  WARPSYNC.COLLECTIVE R15, `(.L_x_4917) ;  /* 0x000000000f087348 */ /* 0x000fea0003c00000 */
[----:B------:R1:W2:Y:S02]  /*a780*/  SHFL.IDX P6, R14, R13, R12, R11 ;  /* 0x0000000c0d0e7389 */ /* 0x0002a400000c000b */
[----:B-12---:R-:W-:Y:S01]  /*a790*/  ENDCOLLECTIVE ;  /* 0x000000000000791b */ /* 0x006fe20003800000 */
.L_x_4917:
[----:B------:R-:W-:Y:S05]  /*a7a0*/  BRA `(.L_x_4918) ;  /* 0xffffff6c00547947 */ /* 0x000fea000383ffff */
.L_x_4825:
[----:B--2---:R2:W3:Y:S02]  /*a7b0*/  SYNCS.PHASECHK.TRANS64.TRYWAIT P0, [R18+URZ+0x26800], R5 ;  /* 0x02680005120075a7 */ /* 0x0044e4000800017f */
[----:B---3--:R-:W-:Y:S05]  /*a7c0*/  @!P0 NANOSLEEP.SYNCS 0x989680 ;  /* 0x009896800000895d */ /* 0x008fea0003900000 */
[----:B------:R-:W3:Y:S02]  /*a7d0*/  @!P0 SYNCS.PHASECHK.TRANS64 P0, [R18+URZ+0x26800], R5 ;  /* 0x02680005120085a7 */ /* 0x000ee4000800007f */
[----:B---3--:R-:W-:Y:S05]  /*a7e0*/  @!P0 BRA `(.L_x_4825) ;  /* 0xfffffffc00f08947 */ /* 0x008fea000383ffff */
[----:B------:R-:W-:Y:S05]  /*a7f0*/  BRA `(.L_x_4824) ;  /* 0xffffff6c007c7947 */ /* 0x000fea000383ffff */
.L_x_4830:
[----:B--2---:R-:W-:-:S04]  /*a800*/  IMAD.U32 R7, RZ, RZ, UR7 ;  /* 0x00000007ff077e24 */ /* 0x004fc8000f8e00ff */
[----:B------:R2:W3:Y:S03]  /*a810*/  SYNCS.PHASECHK.TRANS64.TRYWAIT P0, [R7+URZ+0x26810], R16 ;  /* 0x02681010070075a7 */ /* 0x0004e6000800017f */
[----:B---3--:R-:W-:Y:S05]  /*a820*/  @!P0 NANOSLEEP.SYNCS 0x989680 ;  /* 0x009896800000895d */ /* 0x008fea0003900000 */
[----:B------:R-:W3:Y:S02]  /*a830*/  @!P0 SYNCS.PHASECHK.TRANS64 P0, [R7+URZ+0x26810], R16 ;  /* 0x02681010070085a7 */ /* 0x000ee4000800007f */
[----:B---3--:R-:W-:Y:S05]  /*a840*/  @!P0 BRA `(.L_x_4830) ;  /* 0xfffffffc00ec8947 */ /* 0x008fea000383ffff */
[----:B------:R-:W-:Y:S05]  /*a850*/  BRA `(.L_x_4829) ;  /* 0xffffff7400d07947 */ /* 0x000fea000383ffff */
.L_x_4834:
[----:B------:R-:W-:-:S04]  /*a860*/  IMAD.U32 R121, RZ, RZ, UR7 ;  /* 0x00000007ff797e24 */ /* 0x000fc8000f8e00ff */
[----:B------:R1:W1:Y:S03]  /*a870*/  SYNCS.PHASECHK.TRANS64.TRYWAIT P0, [R121+URZ+0x26830], R16 ;  /* 0x02683010790075a7 */ /* 0x000266000800017f */
[----:B-1----:R-:W-:Y:S05]  /*a880*/  @!P0 NANOSLEEP.SYNCS 0x989680 ;  /* 0x009896800000895d */ /* 0x002fea0003900000 */
[----:B------:R-:W1:Y:S02]  /*a890*/  @!P0 SYNCS.PHASECHK.TRANS64 P0, [R121+URZ+0x26830], R16 ;  /* 0x02683010790085a7 */ /* 0x000e64000800007f */
[----:B-1----:R-:W-:Y:S05]  /*a8a0*/  @!P0 BRA `(.L_x_4834) ;  /* 0xfffffffc00ec8947 */ /* 0x002fea000383ffff */
[----:B------:R-:W-:Y:S05]  /*a8b0*/  BRA `(.L_x_4833) ;  /* 0xffffff7800d87947 */ /* 0x000fea000383ffff */
.L_x_4891:
[----:B-1----:R1:W2:Y:S02]  /*a8c0*/  SYNCS.PHASECHK.TRANS64.TRYWAIT P0, [R15+URZ+0x26820], R0 ;  /* 0x026820000f0075a7 */ /* 0x0022a4000800017f */
[----:B--2---:R-:W-:Y:S05]  /*a8d0*/  @!P0 NANOSLEEP.SYNCS 0x989680 ;  /* 0x009896800000895d */ /* 0x004fea0003900000 */
[----:B------:R-:W2:Y:S02]  /*a8e0*/  @!P0 SYNCS.PHASECHK.TRANS64 P0, [R15+URZ+0x26820], R0 ;  /* 0x026820000f0085a7 */ /* 0x000ea4000800007f */
[----:B--2---:R-:W-:Y:S05]  /*a8f0*/  @!P0 BRA `(.L_x_4891) ;  /* 0xfffffffc00f08947 */ /* 0x004fea000383ffff */
[----:B------:R-:W-:Y:S05]  /*a900*/  BRA `(.L_x_4919) ;  /* 0xffffffd800e07947 */ /* 0x000fea000383ffff */
.L_x_4895:
[----:B--2---:R2:W3:Y:S02]  /*a910*/  SYNCS.PHASECHK.TRANS64.TRYWAIT P1, [R15+URZ+0x26840], R18 ;  /* 0x026840120f0075a7 */ /* 0x0044e4000802017f */
[----:B---3--:R-:W-:Y:S05]  /*a920*/  @!P1 NANOSLEEP.SYNCS 0x989680 ;  /* 0x009896800000995d */ /* 0x008fea0003900000 */
[----:B------:R-:W3:Y:S02]  /*a930*/  @!P1 SYNCS.PHASECHK.TRANS64 P1, [R15+URZ+0x26840], R18 ;  /* 0x026840120f0095a7 */ /* 0x000ee4000802007f */
[----:B---3--:R-:W-:Y:S05]  /*a940*/  @!P1 BRA `(.L_x_4895) ;  /* 0xfffffffc00f09947 */ /* 0x008fea000383ffff */
[----:B------:R-:W-:Y:S05]  /*a950*/  BRA `(.L_x_4920) ;  /* 0xffffffe400107947 */ /* 0x000fea000383ffff */
.L_x_4897:
[----:B-1----:R1:W3:Y:S02]  /*a960*/  SYNCS.PHASECHK.TRANS64.TRYWAIT P1, [R15+URZ+0x26828], R18 ;  /* 0x026828120f0075a7 */ /* 0x0022e4000802017f */
[----:B---3--:R-:W-:Y:S05]  /*a970*/  @!P1 NANOSLEEP.SYNCS 0x989680 ;  /* 0x009896800000995d */ /* 0x008fea0003900000 */
[----:B------:R-:W3:Y:S02]  /*a980*/  @!P1 SYNCS.PHASECHK.TRANS64 P1, [R15+URZ+0x26828], R18 ;  /* 0x026828120f0095a7 */ /* 0x000ee4000802007f */
[----:B---3--:R-:W-:Y:S05]  /*a990*/  @!P1 BRA `(.L_x_4897) ;  /* 0xfffffffc00f09947 */ /* 0x008fea000383ffff */
[----:B------:R-:W-:Y:S05]  /*a9a0*/  BRA `(.L_x_4921) ;  /* 0xffffffe400cc7947 */ /* 0x000fea000383ffff */
.L_x_4899:
[----:B---3--:R3:W4:Y:S02]  /*a9b0*/  SYNCS.PHASECHK.TRANS64.TRYWAIT P1, [R15+URZ+0x26848], R18 ;  /* 0x026848120f0075a7 */ /* 0x008724000802017f */
[----:B----4-:R-:W-:Y:S05]  /*a9c0*/  @!P1 NANOSLEEP.SYNCS 0x989680 ;  /* 0x009896800000995d */ /* 0x010fea0003900000 */
[----:B------:R-:W4:Y:S02]  /*a9d0*/  @!P1 SYNCS.PHASECHK.TRANS64 P1, [R15+URZ+0x26848], R18 ;  /* 0x026848120f0095a7 */ /* 0x000f24000802007f */
[----:B----4-:R-:W-:Y:S05]  /*a9e0*/  @!P1 BRA `(.L_x_4899) ;  /* 0xfffffffc00f09947 */ /* 0x010fea000383ffff */
[----:B------:R-:W-:Y:S05]  /*a9f0*/  BRA `(.L_x_4922) ;  /* 0xffffffe800887947 */ /* 0x000fea000383ffff */
.L_x_4901:
[----:B------:R-:W-:-:S07]  /*aa00*/  SHF.L.U32 R4, R10, 0x1f, RZ ;  /* 0x0000001f0a047819 */ /* 0x000fce00000006ff */
.L_x_4923:
[----:B----4-:R4:W1:Y:S02]  /*aa10*/  SYNCS.PHASECHK.TRANS64.TRYWAIT P1, [R15+URZ+0x26820], R4 ;  /* 0x026820040f0075a7 */ /* 0x010864000802017f */
[----:B-1----:R-:W-:Y:S05]  /*aa20*/  @!P1 NANOSLEEP.SYNCS 0x989680 ;  /* 0x009896800000995d */ /* 0x002fea0003900000 */
[----:B------:R-:W1:Y:S02]  /*aa30*/  @!P1 SYNCS.PHASECHK.TRANS64 P1, [R15+URZ+0x26820], R4 ;  /* 0x026820040f0095a7 */ /* 0x000e64000802007f */
[----:B-1----:R-:W-:Y:S05]  /*aa40*/  @!P1 BRA `(.L_x_4923) ;  /* 0xfffffffc00f09947 */ /* 0x002fea000383ffff */
[----:B------:R-:W-:Y:S05]  /*aa50*/  BRA `(.L_x_4924) ;  /* 0xffffffec00287947 */ /* 0x000fea000383ffff */
.L_x_4904:
[----:B----4-:R4:W1:Y:S02]  /*aa60*/  SYNCS.PHASECHK.TRANS64.TRYWAIT P1, [R15+URZ+0x26840], R12 ;  /* 0x0268400c0f0075a7 */ /* 0x010864000802017f */
[----:B-1----:R-:W-:Y:S05]  /*aa70*/  @!P1 NANOSLEEP.SYNCS 0x989680 ;  /* 0x009896800000995d */ /* 0x002fea0003900000 */
[----:B------:R-:W1:Y:S02]  /*aa80*/  @!P1 SYNCS.PHASECHK.TRANS64 P1, [R15+URZ+0x26840], R12 ;  /* 0x0268400c0f0095a7 */ /* 0x000e64000802007f */
[----:B-1----:R-:W-:Y:S05]  /*aa90*/  @!P1 BRA `(.L_x_4904) ;  /* 0xfffffffc00f09947 */ /* 0x002fea000383ffff */
[----:B------:R-:W-:Y:S05]  /*aaa0*/  BRA `(.L_x_4925) ;  /* 0xfffffff000007947 */ /* 0x000fea000383ffff */
.L_x_4906:
[----:B-1----:R1:W2:Y:S02]  /*aab0*/  SYNCS.PHASECHK.TRANS64.TRYWAIT P1, [R15+URZ+0x26828], R12 ;  /* 0x0268280c0f0075a7 */ /* 0x0022a4000802017f */
[----:B--2---:R-:W-:Y:S05]  /*aac0*/  @!P1 NANOSLEEP.SYNCS 0x989680 ;  /* 0x009896800000995d */ /* 0x004fea0003900000 */
[----:B------:R-:W2:Y:S02]  /*aad0*/  @!P1 SYNCS.PHASECHK.TRANS64 P1, [R15+URZ+0x26828], R12 ;  /* 0x0268280c0f0095a7 */ /* 0x000ea4000802007f */
[----:B--2---:R-:W-:Y:S05]  /*aae0*/  @!P1 BRA `(.L_x_4906) ;  /* 0xfffffffc00f09947 */ /* 0x004fea000383ffff */
[----:B------:R-:W-:Y:S05]  /*aaf0*/  BRA `(.L_x_4926) ;  /* 0xfffffff000b07947 */ /* 0x000fea000383ffff */
.L_x_4908:
[----:B------:R1:W1:Y:S02]  /*ab00*/  SYNCS.PHASECHK.TRANS64.TRYWAIT P0, [R3+URZ+0x26840], R0 ;  /* 0x02684000030075a7 */ /* 0x000264000800017f */
[----:B-1----:R-:W-:Y:S05]  /*ab10*/  @!P0 NANOSLEEP.SYNCS 0x989680 ;  /* 0x009896800000895d */ /* 0x002fea0003900000 */
[----:B------:R-:W1:Y:S02]  /*ab20*/  @!P0 SYNCS.PHASECHK.TRANS64 P0, [R3+URZ+0x26840], R0 ;  /* 0x02684000030085a7 */ /* 0x000e64000800007f */
[----:B-1----:R-:W-:Y:S05]  /*ab30*/  @!P0 BRA `(.L_x_4908) ;  /* 0xfffffffc00f08947 */ /* 0x002fea000383ffff */
[----:B------:R-:W-:Y:S05]  /*ab40*/  BRA `(.L_x_4927) ;  /* 0xfffffff4007c7947 */ /* 0x000fea000383ffff */
.L_x_4910:
[----:B------:R-:W-:Y:S01]  /*ab50*/  BSSY B0, `(.L_x_4928) ;  /* 0x0000006000007945 */ /* 0x000fe20003800000 */
[----:B------:R-:W-:-:S07]  /*ab60*/  IMAD.MOV.U32 R15, RZ, RZ, -0x1 ;  /* 0xffffffffff0f7424 */ /* 0x000fce00078e00ff */
[----:B---3--:R-:W-:Y:S05]  /*ab70*/  WARPSYNC.COLLECTIVE R15, `(.L_x_4929) ;  /* 0x000000000f0c7348 */ /* 0x008fea0003c00000 */
[----:B------:R-:W-:Y:S02]  /*ab80*/  ELECT P6, UR62, PT ;  /* 0x00000000003e782f */ /* 0x000fe400038c0000 */
[----:B------:R-:W-:Y:S01]  /*ab90*/  MOV R14, UR62 ;  /* 0x0000003e000e7c02 */ /* 0x000fe20008000f00 */
[----:B---3--:R-:W-:Y:S10]  /*aba0*/  ENDCOLLECTIVE ;  /* 0x000000000000791b */ /* 0x008ff40003800000 */
.L_x_4929:
[----:B------:R-:W-:Y:S05]  /*abb0*/  BSYNC B0 ;  /* 0x0000000000007941 */ /* 0x000fea0003800000 */
.L_x_4928:
[----:B------:R-:W-:Y:S05]  /*abc0*/  BRA `(.L_x_4930) ;  /* 0xfffffff800487947 */ /* 0x000fea000383ffff */
.L_x_4912:
[----:B-1----:R1:W2:Y:S02]  /*abd0*/  SYNCS.PHASECHK.TRANS64.TRYWAIT P0, [R7+URZ], R4 ;  /* 0x00000004070075a7 */ /* 0x0022a4000800017f */
[----:B--2---:R-:W-:Y:S05]  /*abe0*/  @!P0 NANOSLEEP.SYNCS 0x989680 ;  /* 0x009896800000895d */ /* 0x004fea0003900000 */
[----:B------:R-:W2:Y:S02]  /*abf0*/  @!P0 SYNCS.PHASECHK.TRANS64 P0, [R7+URZ], R4 ;  /* 0x00000004070085a7 */ /* 0x000ea4000800007f */
[----:B--2---:R-:W-:Y:S05]  /*ac00*/  @!P0 BRA `(.L_x_4912) ;  /* 0xfffffffc00f08947 */ /* 0x004fea000383ffff */
[----:B------:R-:W-:Y:S05]  /*ac10*/  BRA `(.L_x_4931) ;  /* 0xfffffff800887947 */ /* 0x000fea000383ffff */
.L_x_4913:
[----:B--2---:R2:W4:Y:S02]  /*ac20*/  SYNCS.PHASECHK.TRANS64.TRYWAIT P0, [R3+URZ], R2 ;  /* 0x00000002030075a7 */ /* 0x004524000800017f */
[----:B----4-:R-:W-:Y:S05]  /*ac30*/  @!P0 NANOSLEEP.SYNCS 0x989680 ;  /* 0x009896800000895d */ /* 0x010fea0003900000 */
[----:B------:R-:W4:Y:S02]  /*ac40*/  @!P0 SYNCS.PHASECHK.TRANS64 P0, [R3+URZ], R2 ;  /* 0x00000002030085a7 */ /* 0x000f24000800007f */
[----:B----4-:R-:W-:Y:S05]  /*ac50*/  @!P0 BRA `(.L_x_4913) ;  /* 0xfffffffc00f08947 */ /* 0x010fea000383ffff */
[----:B------:R-:W-:Y:S05]  /*ac60*/  BRA `(.L_x_4932) ;  /* 0xfffffff8007c7947 */ /* 0x000fea000383ffff */
.L_x_4915:
[----:B--2---:R2:W4:Y:S02]  /*ac70*/  SYNCS.PHASECHK.TRANS64.TRYWAIT P0, [R5+URZ], R4 ;  /* 0x00000004050075a7 */ /* 0x004524000800017f */
[----:B----4-:R-:W-:Y:S05]  /*ac80*/  @!P0 NANOSLEEP.SYNCS 0x989680 ;  /* 0x009896800000895d */ /* 0x010fea0003900000 */
[----:B------:R-:W4:Y:S02]  /*ac90*/  @!P0 SYNCS.PHASECHK.TRANS64 P0, [R5+URZ], R4 ;  /* 0x00000004050085a7 */ /* 0x000f24000800007f */
[----:B----4-:R-:W-:Y:S05]  /*aca0*/  @!P0 BRA `(.L_x_4915) ;  /* 0xfffffffc00f08947 */ /* 0x010fea000383ffff */
[----:B------:R-:W-:Y:S05]  /*acb0*/  BRA `(.L_x_4933) ;  /* 0xfffffff800807947 */ /* 0x000fea000383ffff */
.L_x_4934:
        /* <DEDUP_REMOVED lines=12> */
.L_x_6587:


//--------------------- .text._ZN7cutlass13device_kernelIN5flash11enable_sm90INS1_16FlashAttnBwdSm90INS1_25CollectiveMainloopBwdSm90ILi2ELi2ELi2EN4cute5tupleIJNS5_1CILi1EEES8_S8_EEENS6_IJNS7_ILi64EEENS7_ILi128EEENS7_ILi96EEEEEENS_10bfloat16_tEfNS_4arch4Sm90ELb0ELb1ELb0ELb1ELb1ELb1ELb0ELb0ELi2ELi1ELi2ELi1ELb1EEENS1_21CollectiveEpilogueBwdISD_SE_SG_Li256ELb1ELb0ELi1EEENS1_19SingleTileSchedulerILb1ELb0ELb0ELi128EEEEEEEEEvNT_6ParamsE --------------------------
	.section	.text._ZN7cutlass13device_kernelIN5flash11enable_sm90INS1_16FlashAttnBwdSm90INS1_25CollectiveMainloopBwdSm90ILi2ELi2ELi2EN4cute5tupleIJNS5_1CILi1EEES8_S8_EEENS6_IJNS7_ILi64EEENS7_ILi128EEENS7_ILi96EEEEEENS_10bfloat16_tEfNS_4arch4Sm90ELb0ELb1ELb0ELb1ELb1ELb1ELb0ELb0ELi2ELi1ELi2ELi1ELb1EEENS1_21CollectiveEpilogueBwdISD_SE_SG_Li256ELb1ELb0ELi1EEENS1_19SingleTileSchedulerILb1ELb0ELb0ELi128EEEEEEEEEvNT_6ParamsE,"ax",@progbits
	.align	128
.text._ZN7cutlass13device_kernelIN5flash11enable_sm90INS1_16FlashAttnBwdSm90INS1_25CollectiveMainloopBwdSm90ILi2ELi2ELi2EN4cute5tupleIJNS5_1CILi1EEES8_S8_EEENS6_IJNS7_ILi64EEENS7_ILi128EEENS7_ILi96EEEEEENS_10bfloat16_tEfNS_4arch4Sm90ELb0ELb1ELb0ELb1ELb1ELb1ELb0ELb0ELi2ELi1ELi2ELi1ELb1EEENS1_21CollectiveEpilogueBwdISD_SE_SG_Li256ELb1ELb0ELi1EEENS1_19SingleTileSchedulerILb1ELb0ELb0ELi128EEEEEEEEEvNT_6ParamsE:
        .type           _ZN7cutlass13device_kernelIN5flash11enable_sm90INS1_16FlashAttnBwdSm90INS1_25CollectiveMainloopBwdSm90ILi2ELi2ELi2EN4cute5tupleIJNS5_1CILi1EEES8_S8_EEENS6_IJNS7_ILi64EEENS7_ILi128EEENS7_ILi96EEEEEENS_10bfloat16_tEfNS_4arch4Sm90ELb0ELb1ELb0ELb1ELb1ELb1ELb0ELb0ELi2ELi1ELi2ELi1ELb1EEENS1_21CollectiveEpilogueBwdISD_SE_SG_Li256ELb1ELb0ELi1EEENS1_19SingleTileSchedulerILb1ELb0ELb0ELi128EEEEEEEEEvNT_6ParamsE,@function
        .size           _ZN7cutlass13device_kernelIN5flash11enable_sm90INS1_16FlashAttnBwdSm90INS1_25CollectiveMainloopBwdSm90ILi2ELi2ELi2EN4cute5tupleIJNS5_1CILi1EEES8_S8_EEENS6_IJNS7_ILi64EEENS7_ILi128EEENS7_ILi96EEEEEENS_10bfloat16_tEfNS_4arch4Sm90ELb0ELb1ELb0ELb1ELb1ELb1ELb0ELb0ELi2ELi1ELi2ELi1ELb1EEENS1_21CollectiveEpilogueBwdISD_SE_SG_Li256ELb1ELb0ELi1EEENS1_19SingleTileSchedulerILb1ELb0ELb0ELi128EEEEEEEEEvNT_6ParamsE,(.L_x_6588 - _ZN7cutlass13device_kernelIN5flash11enable_sm90INS1_16FlashAttnBwdSm90INS1_25CollectiveMainloopBwdSm90ILi2ELi2ELi2EN4cute5tupleIJNS5_1CILi1EEES8_S8_EEENS6_IJNS7_ILi64EEENS7_ILi128EEENS7_ILi96EEEEEENS_10bfloat16_tEfNS_4arch4Sm90ELb0ELb1ELb0ELb1ELb1ELb1ELb0ELb0ELi2ELi1ELi2ELi1ELb1EEENS1_21CollectiveEpilogueBwdISD_SE_SG_Li256ELb1ELb0ELi1EEENS1_19SingleTileSchedulerILb1ELb0ELb0ELi128EEEEEEEEEvNT_6ParamsE)
        .other          _ZN7cutlass13device_kernelIN5flash11enable_sm90INS1_16FlashAttnBwdSm90INS1_25CollectiveMainloopBwdSm90ILi2ELi2ELi2EN4cute5tupleIJNS5_1CILi1EEES8_S8_EEENS6_IJNS7_ILi64EEENS7_ILi128EEENS7_ILi96EEEEEENS_10bfloat16_tEfNS_4arch4Sm90ELb0ELb1ELb0ELb1ELb1ELb1ELb0ELb0ELi2ELi1ELi2ELi1ELb1EEENS1_21CollectiveEpilogueBwdISD_SE_SG_Li256ELb1ELb0ELi1EEENS1_19SingleTileSchedulerILb1ELb0ELb0ELi128EEEEEEEEEvNT_6ParamsE,@"STO_CUDA_ENTRY STV_DEFAULT"
_ZN7cutlass13device_kernelIN5flash11enable_sm90INS1_16FlashAttnBwdSm90INS1_25CollectiveMainloopBwdSm90ILi2ELi2ELi2EN4cute5tupleIJNS5_1CILi1EEES8_S8_EEENS6_IJNS7_ILi64EEENS7_ILi128EEENS7_ILi96EEEEEENS_10bfloat16_tEfNS_4arch4Sm90ELb0ELb1ELb0ELb1ELb1ELb1ELb0ELb0ELi2ELi1ELi2ELi1ELb1EEENS1_21CollectiveEpilogueBwdISD_SE_SG_Li256ELb1ELb0ELi1EEENS1_19SingleTileSchedulerILb1ELb0ELb0ELi128EEEEEEEEEvNT_6ParamsE:
        /* <DEDUP_REMOVED lines=24> */
.L_x_4936:
[----:B------:R-:W-:Y:S05]  /*0180*/  BSYNC B0 ;  /* 0x0000000000007941 */ /* 0x000fea0003800000 */
.L_x_4935:
        /* <DEDUP_REMOVED lines=37> */
.L_x_4937:
        /* <DEDUP_REMOVED lines=22> */
.L_x_4938:
[----:B------:R-:W-:Y:S01]  /*0540*/  PLOP3.LUT P0, PT, PT, PT, UP0, 0x80, 0x0 ;  /* 0x000000000000781c */ /* 0x000fe20003f0f008 */
[----:B------:R-:W-:Y:S01]  /*0550*/  NOP ;  /* 0x0000000000007918 */ /* 0x000fe20000000000 */
[----:B------:R-:W-:Y:S01]  /*0560*/  ULDC.64 UR46, c[0x0][0x208] ;  /* 0x00008200002e7ab9 */ /* 0x000fe20000000a00 */
[----:B------:R-:W-:Y:S01]  /*0570*/  BSSY B6, `(.L_x_4939) ;  /* 0x0000b0e000067945 */ /* 0x000fe20003800000 */
[----:B-12-4-:R-:W-:Y:S09]  /*0580*/  BAR.SYNC.DEFER_BLOCKING 0x0 ;  /* 0x0000000000007b1d */ /* 0x016ff20000010000 */
[----:B------:R-:W-:Y:S05]  /*0590*/  @!P0 BRA `(.L_x_4940) ;  /* 0x0000006000488947 */ /* 0x000fea0003800000 */
.L_x_4941:
        /* <DEDUP_REMOVED lines=22> */
.L_x_4942:
        /* <DEDUP_REMOVED lines=14> */
.L_x_4944:
[----:B------:R-:W-:-:S05]  /*07e0*/  ULDC UR4, c[0x0][0x8bc] ;  /* 0x00022f0000047ab9 */ /* 0x000fca0000000800 */
.L_x_4943:
        /* <DEDUP_REMOVED lines=19> */
.L_x_4946:
        /* <DEDUP_REMOVED lines=14> */
.L_x_4947:
        /* <DEDUP_REMOVED lines=11> */
.L_x_4948:
        /* <DEDUP_REMOVED lines=13> */
.L_x_4949:
        /* <DEDUP_REMOVED lines=66> */
.L_x_4950:
        /* <DEDUP_REMOVED lines=28> */
.L_x_4953:
        /* <DEDUP_REMOVED lines=15> */
.L_x_4952:
        /* <DEDUP_REMOVED lines=22> */
.L_x_4955:
        /* <DEDUP_REMOVED lines=15> */
.L_x_4954:
[----:B------:R-:W-:Y:S01]  /*14a0*/  SHF.R.S32.HI R25, RZ, 0x1f, R22 ;  /* 0x0000001fff197819 */ /* 0x000fe20000011416 */
[----:B------:R-:W-:-:S03]  /*14b0*/  UMOV UR4, 0xffffffff ;  /* 0xffffffff00047882 */ /* 0x000fc60000000000 */
[----:B------:R-:W-:-:S04]  /*14c0*/  LEA.HI R0, R25, R22, RZ, 0x7 ;  /* 0x0000001619007211 */ /* 0x000fc800078f38ff */
[----:B------:R-:W-:Y:S01]  /*14d0*/  SHF.R.S32.HI R16, RZ, 0x7, R0 ;  /* 0x00000007ff107819 */ /* 0x000fe20000011400 */
[----:B------:R-:W-:Y:S06]  /*14e0*/  BRA.DIV UR4, `(.L_x_4956) ;  /* 0x000000a204607947 */ /* 0x000fec000b800000 */
[----:B------:R1:W2:Y:S02]  /*14f0*/  SHFL.IDX PT, R14, R16, RZ, 0x1f ;  /* 0x00001fff100e7589 */ /* 0x0002a400000e0000 */
.L_x_5079:
        /* <DEDUP_REMOVED lines=15> */
.L_x_4957:
        /* <DEDUP_REMOVED lines=19> */
.L_x_4959:
        /* <DEDUP_REMOVED lines=122> */
.L_x_4970:
[----:B------:R-:W-:-:S06]  /*1ec0*/  UISETP.NE.AND UP0, UPT, UR9, 0x3, UPT ;  /* 0x000000030900788c */ /* 0x000fcc000bf05270 */
[----:B------:R-:W-:-:S13]  /*1ed0*/  PLOP3.LUT P6, PT, PT, PT, UP0, 0x80, 0x0 ;  /* 0x000000000000781c */ /* 0x000fda0003fcf008 */
[----:B-1----:R-:W-:Y:S05]  /*1ee0*/  @!P6 BRA `(.L_x_4960) ;  /* 0x000000000004e947 */ /* 0x002fea0003800000 */
[----:B------:R-:W-:Y:S01]  /*1ef0*/  BPT.TRAP 0x1 ;  /* 0x000000040000795c */ /* 0x000fe20000300000 */
.L_x_4960:
[----:B------:R-:W-:Y:S01]  /*1f00*/  R2UR UR7, R18 ;  /* 0x00000000120772ca */ /* 0x000fe200000e0000 */
[----:B------:R-:W-:-:S05]  /*1f10*/  IMAD.U32 R16, RZ, RZ, UR4 ;  /* 0x00000004ff107e24 */ /* 0x000fca000f8e00ff */
[----:B------:R-:W-:-:S07]  /*1f20*/  SHF.L.U32 R16, R16, 0x1f, RZ ;  /* 0x0000001f10107819 */ /* 0x000fce00000006ff */
[----:B------:R-:W-:-:S09]  /*1f30*/  ULEA UR7, UR5, UR7, 0x3 ;  /* 0x0000000705077291 */ /* 0x000fd2000f8e183f */
[----:B------:R1:W2:Y:S01]  /*1f40*/  SYNCS.PHASECHK.TRANS64.TRYWAIT P0, [UR7+0x26810], R16 ;  /* 0x02681010ff0075a7 */ /* 0x0002a20008000147 */
[----:B------:R-:W-:Y:S05]  /*1f50*/  @!P6 BRA `(.L_x_4961) ;  /* 0x000000000004e947 */ /* 0x000fea0003800000 */
[----:B------:R-:W-:Y:S01]  /*1f60*/  BPT.TRAP 0x1 ;  /* 0x000000040000795c */ /* 0x000fe20000300000 */
.L_x_4961:
[----:B--2---:R-:W-:Y:S05]  /*1f70*/  @P0 BRA `(.L_x_4962) ;  /* 0x0000000000080947 */ /* 0x004fea0003800000 */
[----:B------:R-:W2:Y:S02]  /*1f80*/  SYNCS.PHASECHK.TRANS64.TRYWAIT P0, [UR7+0x26810], R16 ;  /* 0x02681010ff0075a7 */ /* 0x000ea40008000147 */
[----:B--2---:R-:W-:Y:S05]  /*1f90*/  @!P0 BRA `(.L_x_4963) ;  /* 0x0000009400e88947 */ /* 0x004fea0003800000 */
.L_x_4962:
        /* <DEDUP_REMOVED lines=66> */
.L_x_4964:
[----:B------:R1:W1:Y:S01]  /*23c0*/  SYNCS.PHASECHK.TRANS64.TRYWAIT P0, [UR7+0x26830], R16 ;  /* 0x02683010ff0075a7 */ /* 0x0002620008000147 */
[----:B------:R-:W-:Y:S05]  /*23d0*/  @!P6 BRA `(.L_x_4965) ;  /* 0x000000000004e947 */ /* 0x000fea0003800000 */
[----:B------:R-:W-:Y:S01]  /*23e0*/  BPT.TRAP 0x1 ;  /* 0x000000040000795c */ /* 0x000fe20000300000 */
.L_x_4965:
[----:B-1----:R-:W-:Y:S05]  /*23f0*/  @P0 BRA `(.L_x_4966) ;  /* 0x0000000000080947 */ /* 0x002fea0003800000 */
[----:B------:R-:W1:Y:S02]  /*2400*/  SYNCS.PHASECHK.TRANS64.TRYWAIT P0, [UR7+0x26830], R16 ;  /* 0x02683010ff0075a7 */ /* 0x000e640008000147 */
[----:B-1----:R-:W-:Y:S05]  /*2410*/  @!P0 BRA `(.L_x_4967) ;  /* 0x0000009000e08947 */ /* 0x002fea0003800000 */
.L_x_4966:
        /* <DEDUP_REMOVED lines=517> */
.L_x_4968:
        /* <DEDUP_REMOVED lines=44> */
.L_x_4969:
        /* <DEDUP_REMOVED lines=62> */
.L_x_4951:
        /* <DEDUP_REMOVED lines=150> */
.L_x_4972:
        /* <DEDUP_REMOVED lines=60> */
.L_x_4974:
[----:B------:R-:W-:Y:S05]  /*5830*/  BSYNC B0 ;  /* 0x0000000000007941 */ /* 0x000fea0003800000 */
.L_x_4973:
        /* <DEDUP_REMOVED lines=22> */
.L_x_4976:
[----:B------:R-:W-:Y:S05]  /*59a0*/  BSYNC B0 ;  /* 0x0000000000007941 */ /* 0x000fea0003800000 */
.L_x_4975:
        /* <DEDUP_REMOVED lines=26> */
.L_x_4978:
[----:B------:R-:W-:Y:S05]  /*5b50*/  BSYNC B0 ;  /* 0x0000000000007941 */ /* 0x000fea0003800000 */
.L_x_4977:
        /* <DEDUP_REMOVED lines=23> */
.L_x_4971:
        /* <DEDUP_REMOVED lines=41> */
.L_x_4979:
        /* <DEDUP_REMOVED lines=47> */
.L_x_4981:
[----:B------:R-:W-:Y:S05]  /*6250*/  BSYNC B0 ;  /* 0x0000000000007941 */ /* 0x000fea0003800000 */
.L_x_4980:
        /* <DEDUP_REMOVED lines=21> */
.L_x_4983:
[----:B------:R-:W-:Y:S05]  /*63b0*/  BSYNC B0 ;  /* 0x0000000000007941 */ /* 0x000fea0003800000 */
.L_x_4982:
        /* <DEDUP_REMOVED lines=25> */
.L_x_4985:
[----:B------:R-:W-:Y:S05]  /*6550*/  BSYNC B0 ;  /* 0x0000000000007941 */ /* 0x000fea0003800000 */
.L_x_4984:
        /* <DEDUP_REMOVED lines=22> */
.L_x_4940:
        /* <DEDUP_REMOVED lines=21> */
.L_x_4987:
        /* <DEDUP_REMOVED lines=13> */
.L_x_4989:
[----:B------:R-:W-:-:S05]  /*68e0*/  ULDC UR4, c[0x0][0x8bc] ;  /* 0x00022f0000047ab9 */ /* 0x000fca0000000800 */
.L_x_4988:
        /* <DEDUP_REMOVED lines=44> */
.L_x_4990:
        /* <DEDUP_REMOVED lines=13> */
.L_x_4991:
        /* <DEDUP_REMOVED lines=12> */
.L_x_4992:
        /* <DEDUP_REMOVED lines=27> */
.L_x_4993:
        /* <DEDUP_REMOVED lines=39> */
.L_x_4998:
[----:B------:R-:W2:Y:S04]  /*7160*/  LDG.E.STRONG.GPU R0, desc[UR46][R2.64] ;  /* 0x0000002e02007981 */ /* 0x000ea8000c1ef900 */
[----:B--2---:R-:W-:Y:S01]  /*7170*/  CCTL.IVALL ;  /* 0x00000000ff00798f */ /* 0x004fe20002000000 */
[----:B------:R-:W-:Y:S05]  /*7180*/  YIELD ;  /* 0x0000000000007946 */ /* 0x000fea0003800000 */
[----:B------:R-:W-:-:S13]  /*7190*/  ISETP.NE.AND P1, PT, R0, UR22, PT ;  /* 0x0000001600007c0c */ /* 0x000fda000bf25270 */
[----:B------:R-:W-:Y:S05]  /*71a0*/  @P1 BRA `(.L_x_4998) ;  /* 0xfffffffc00ec1947 */ /* 0x000fea000383ffff */
.L_x_4997:
[----:B------:R-:W-:Y:S05]  /*71b0*/  BSYNC B0 ;  /* 0x0000000000007941 */ /* 0x000fea0003800000 */
.L_x_4996:
[----:B------:R-:W-:-:S03]  /*71c0*/  UMOV UR17, 0xffffffff ;  /* 0xffffffff00117882 */ /* 0x000fc60000000000 */
[----:B------:R-:W-:Y:S05]  /*71d0*/  BRA.DIV UR17, `(.L_x_4999) ;  /* 0x0000004611887947 */ /* 0x000fea000b800000 */
[----:B------:R-:W-:Y:S01]  /*71e0*/  NOP ;  /* 0x0000000000007918 */ /* 0x000fe20000000000 */
.L_x_5082:
        /* <DEDUP_REMOVED lines=22> */
.L_x_5001:
[----:B------:R-:W-:Y:S05]  /*7350*/  BSYNC B0 ;  /* 0x0000000000007941 */ /* 0x000fea0003800000 */
.L_x_5000:
        /* <DEDUP_REMOVED lines=20> */
.L_x_5003:
[----:B------:R-:W-:Y:S05]  /*74a0*/  BSYNC B0 ;  /* 0x0000000000007941 */ /* 0x000fea0003800000 */
.L_x_5002:
[----:B------:R-:W-:Y:S06]  /*74b0*/  BAR.ARV 0xa, 0xa0 ;  /* 0x0282800000007b1d */ /* 0x000fec0000002000 */
[----:B------:R-:W-:Y:S04]  /*74c0*/  BSSY B0, `(.L_x_5004) ;  /* 0x0000003000007945 */ /* 0x000fe80003800000 */
[----:B------:R-:W-:Y:S05]  /*74d0*/  @!P0 BRA `(.L_x_5005) ;  /* 0x0000000000048947 */ /* 0x000fea0003800000 */
[----:B------:R-:W-:-:S04]  /*74e0*/  DEPBAR.LE SB0, 0x0 ;  /* 0x000080000000791a */ /* 0x000fc80000000000 */
.L_x_5005:
[----:B------:R-:W-:Y:S05]  /*74f0*/  BSYNC B0 ;  /* 0x0000000000007941 */ /* 0x000fea0003800000 */
.L_x_5004:
        /* <DEDUP_REMOVED lines=19> */
.L_x_5007:
[----:B------:R-:W-:Y:S05]  /*7630*/  BSYNC B0 ;  /* 0x0000000000007941 */ /* 0x000fea0003800000 */
.L_x_5006:
[----:B------:R-:W-:Y:S01]  /*7640*/  UIADD3 UR17, UR9, 0x1, URZ ;  /* 0x0000000109117890 */ /* 0x000fe2000fffe03f */
[----:B------:R-:W-:Y:S11]  /*7650*/  BRA `(.L_x_5008) ;  /* 0x0000000000047947 */ /* 0x000ff60003800000 */
.L_x_4995:
[----:B------:R-:W-:-:S05]  /*7660*/  UMOV UR17, UR9 ;  /* 0x0000000900117c82 */ /* 0x000fca0008000000 */
.L_x_5008:
        /* <DEDUP_REMOVED lines=16> */
.L_x_5033:
        /* <DEDUP_REMOVED lines=11> */
.L_x_5011:
[----:B------:R-:W2:Y:S04]  /*7820*/  LDG.E.STRONG.GPU R0, desc[UR46][R2.64] ;  /* 0x0000002e02007981 */ /* 0x000ea8000c1ef900 */
[----:B--2---:R-:W-:Y:S01]  /*7830*/  CCTL.IVALL ;  /* 0x00000000ff00798f */ /* 0x004fe20002000000 */
[----:B------:R-:W-:Y:S05]  /*7840*/  YIELD ;  /* 0x0000000000007946 */ /* 0x000fea0003800000 */
[----:B------:R-:W-:-:S13]  /*7850*/  ISETP.NE.AND P1, PT, R0, UR22, PT ;  /* 0x0000001600007c0c */ /* 0x000fda000bf25270 */
[----:B------:R-:W-:Y:S05]  /*7860*/  @P1 BRA `(.L_x_5011) ;  /* 0xfffffffc00ec1947 */ /* 0x000fea000383ffff */
.L_x_5010:
[----:B------:R-:W-:Y:S05]  /*7870*/  BSYNC B0 ;  /* 0x0000000000007941 */ /* 0x000fea0003800000 */
.L_x_5009:
[----:B------:R-:W-:-:S03]  /*7880*/  UMOV UR16, 0xffffffff ;  /* 0xffffffff00107882 */ /* 0x000fc60000000000 */
[----:B------:R-:W-:Y:S05]  /*7890*/  BRA.DIV UR16, `(.L_x_5012) ;  /* 0x0000003e10f47947 */ /* 0x000fea000b800000 */
[----:B------:R-:W-:Y:S01]  /*78a0*/  NOP ;  /* 0x0000000000007918 */ /* 0x000fe20000000000 */
.L_x_5085:
        /* <DEDUP_REMOVED lines=19> */
.L_x_5014:
[----:B------:R-:W-:Y:S05]  /*79e0*/  BSYNC B0 ;  /* 0x0000000000007941 */ /* 0x000fea0003800000 */
.L_x_5013:
        /* <DEDUP_REMOVED lines=17> */
.L_x_5016:
[----:B------:R-:W-:Y:S05]  /*7b00*/  BSYNC B0 ;  /* 0x0000000000007941 */ /* 0x000fea0003800000 */
.L_x_5015:
[----:B------:R-:W-:Y:S06]  /*7b10*/  BAR.ARV 0xa, 0xa0 ;  /* 0x0282800000007b1d */ /* 0x000fec0000002000 */
[----:B------:R-:W-:Y:S04]  /*7b20*/  BSSY B0, `(.L_x_5017) ;  /* 0x0000003000007945 */ /* 0x000fe80003800000 */
[----:B------:R-:W-:Y:S05]  /*7b30*/  @!P0 BRA `(.L_x_5018) ;  /* 0x0000000000048947 */ /* 0x000fea0003800000 */
[----:B------:R-:W-:-:S04]  /*7b40*/  DEPBAR.LE SB0, 0x0 ;  /* 0x000080000000791a */ /* 0x000fc80000000000 */
.L_x_5018:
[----:B------:R-:W-:Y:S05]  /*7b50*/  BSYNC B0 ;  /* 0x0000000000007941 */ /* 0x000fea0003800000 */
.L_x_5017:
        /* <DEDUP_REMOVED lines=19> */
.L_x_5020:
[----:B------:R-:W-:Y:S05]  /*7c90*/  BSYNC B0 ;  /* 0x0000000000007941 */ /* 0x000fea0003800000 */
.L_x_5019:
        /* <DEDUP_REMOVED lines=9> */
.L_x_5023:
[----:B------:R-:W2:Y:S04]  /*7d30*/  LDG.E.STRONG.GPU R0, desc[UR46][R2.64] ;  /* 0x0000002e02007981 */ /* 0x000ea8000c1ef900 */
[----:B--2---:R-:W-:Y:S01]  /*7d40*/  CCTL.IVALL ;  /* 0x00000000ff00798f */ /* 0x004fe20002000000 */
[----:B------:R-:W-:Y:S05]  /*7d50*/  YIELD ;  /* 0x0000000000007946 */ /* 0x000fea0003800000 */
[----:B------:R-:W-:-:S13]  /*7d60*/  ISETP.NE.AND P1, PT, R0, UR22, PT ;  /* 0x0000001600007c0c */ /* 0x000fda000bf25270 */
[----:B------:R-:W-:Y:S05]  /*7d70*/  @P1 BRA `(.L_x_5023) ;  /* 0xfffffffc00ec1947 */ /* 0x000fea000383ffff */
.L_x_5022:
[----:B------:R-:W-:Y:S05]  /*7d80*/  BSYNC B0 ;  /* 0x0000000000007941 */ /* 0x000fea0003800000 */
.L_x_5021:
[----:B------:R-:W-:-:S03]  /*7d90*/  UMOV UR12, 0xffffffff ;  /* 0xffffffff000c7882 */ /* 0x000fc60000000000 */
[----:B------:R-:W-:Y:S05]  /*7da0*/  BRA.DIV UR12, `(.L_x_5024) ;  /* 0x0000003a0ccc7947 */ /* 0x000fea000b800000 */
[----:B------:R-:W-:Y:S01]  /*7db0*/  NOP ;  /* 0x0000000000007918 */ /* 0x000fe20000000000 */
.L_x_5088:
        /* <DEDUP_REMOVED lines=15> */
.L_x_5026:
[----:B------:R-:W-:Y:S05]  /*7eb0*/  BSYNC B0 ;  /* 0x0000000000007941 */ /* 0x000fea0003800000 */
.L_x_5025:
        /* <DEDUP_REMOVED lines=15> */
.L_x_5028:
[----:B------:R-:W-:Y:S05]  /*7fb0*/  BSYNC B0 ;  /* 0x0000000000007941 */ /* 0x000fea0003800000 */
.L_x_5027:
[----:B------:R-:W-:Y:S06]  /*7fc0*/  BAR.ARV 0xa, 0xa0 ;  /* 0x0282800000007b1d */ /* 0x000fec0000002000 */
[----:B------:R-:W-:Y:S04]  /*7fd0*/  BSSY B0, `(.L_x_5029) ;  /* 0x0000003000007945 */ /* 0x000fe80003800000 */
[----:B------:R-:W-:Y:S05]  /*7fe0*/  @!P0 BRA `(.L_x_5030) ;  /* 0x0000000000048947 */ /* 0x000fea0003800000 */
[----:B------:R-:W-:-:S04]  /*7ff0*/  DEPBAR.LE SB0, 0x0 ;  /* 0x000080000000791a */ /* 0x000fc80000000000 */
.L_x_5030:
[----:B------:R-:W-:Y:S05]  /*8000*/  BSYNC B0 ;  /* 0x0000000000007941 */ /* 0x000fea0003800000 */
.L_x_5029:
        /* <DEDUP_REMOVED lines=19> */
.L_x_5032:
[----:B------:R-:W-:Y:S05]  /*8140*/  BSYNC B0 ;  /* 0x0000000000007941 */ /* 0x000fea0003800000 */
.L_x_5031:
[----:B------:R-:W-:Y:S02]  /*8150*/  UIADD3 UR9, UR9, 0x2, URZ ;  /* 0x0000000209097890 */ /* 0x000fe4000fffe03f */
[----:B------:R-:W-:Y:S02]  /*8160*/  UIADD3 UR4, UR4, 0x3000, URZ ;  /* 0x0000300004047890 */ /* 0x000fe4000fffe03f */
[----:B------:R-:W-:-:S06]  /*8170*/  UISETP.GE.AND UP0, UPT, UR9, UR11, UPT ;  /* 0x0000000b0900728c */ /* 0x000fcc000bf06270 */
[----:B------:R-:W-:-:S13]  /*8180*/  PLOP3.LUT P1, PT, PT, PT, UP0, 0x80, 0x0 ;  /* 0x000000000000781c */ /* 0x000fda0003f2f008 */
[----:B------:R-:W-:Y:S05]  /*8190*/  @!P1 BRA `(.L_x_5033) ;  /* 0xfffffff400749947 */ /* 0x000fea000383ffff */
.L_x_4994:
        /* <DEDUP_REMOVED lines=41> */
.L_x_5036:
[----:B------:R-:W-:Y:S05]  /*8430*/  BSYNC B0 ;  /* 0x0000000000007941 */ /* 0x000fea0003800000 */
.L_x_5035:
[----:B------:R-:W-:Y:S05]  /*8440*/  BRA `(.L_x_5037) ;  /* 0x0000000000047947 */ /* 0x000fea0003800000 */
.L_x_5034:
[----:B------:R-:W-:-:S05]  /*8450*/  UMOV UR4, UR9 ;  /* 0x0000000900047c82 */ /* 0x000fca0008000000 */
.L_x_5037:
        /* <DEDUP_REMOVED lines=11> */
.L_x_5042:
        /* <DEDUP_REMOVED lines=24> */
.L_x_5039:
[----:B------:R-:W-:Y:S05]  /*8690*/  BSYNC B0 ;  /* 0x0000000000007941 */ /* 0x000fea0003800000 */
.L_x_5038:
        /* <DEDUP_REMOVED lines=24> */
.L_x_5041:
[----:B------:R-:W-:Y:S05]  /*8820*/  BSYNC B0 ;  /* 0x0000000000007941 */ /* 0x000fea0003800000 */
.L_x_5040:
[----:B------:R-:W-:Y:S02]  /*8830*/  UIADD3 UR7, UR7, 0x2, URZ ;  /* 0x0000000207077890 */ /* 0x000fe4000fffe03f */
[----:B------:R-:W-:Y:S02]  /*8840*/  ULEA UR5, UR19, UR5, 0x1 ;  /* 0x0000000513057291 */ /* 0x000fe4000f8e083f */
[----:B------:R-:W-:Y:S02]  /*8850*/  ULEA UR6, UR19, UR6, 0x1 ;  /* 0x0000000613067291 */ /* 0x000fe4000f8e083f */
[----:B------:R-:W-:-:S13]  /*8860*/  ISETP.NE.AND P0, PT, RZ, UR7, PT ;  /* 0x00000007ff007c0c */ /* 0x000fda000bf05270 */
[----:B------:R-:W-:Y:S05]  /*8870*/  @!P0 BRA `(.L_x_4945) ;  /* 0x0000002c00748947 */ /* 0x000fea0003800000 */
[----:B------:R-:W-:Y:S05]  /*8880*/  BRA `(.L_x_5042) ;  /* 0xfffffffc00207947 */ /* 0x000fea000383ffff */
.L_x_4986:
        /* <DEDUP_REMOVED lines=14> */
.L_x_5043:
        /* <DEDUP_REMOVED lines=14> */
.L_x_5045:
[----:B------:R-:W-:-:S05]  /*8a50*/  ULDC UR4, c[0x0][0x8bc] ;  /* 0x00022f0000047ab9 */ /* 0x000fca0000000800 */
.L_x_5044:
        /* <DEDUP_REMOVED lines=59> */
.L_x_5047:
        /* <DEDUP_REMOVED lines=13> */
.L_x_5048:
        /* <DEDUP_REMOVED lines=8> */
.L_x_5049:
        /* <DEDUP_REMOVED lines=21> */
.L_x_5050:
        /* <DEDUP_REMOVED lines=50> */
.L_x_5089:
        /* <DEDUP_REMOVED lines=15> */
.L_x_5053:
        /* <DEDUP_REMOVED lines=127> */
.L_x_5064:
[----:B-123--:R-:W-:-:S04]  /*9cb0*/  SHF.L.U32 R18, R10, 0x1f, RZ ;  /* 0x0000001f0a127819 */ /* 0x00efc800000006ff */
[----:B------:R-:W2:Y:S02]  /*9cc0*/  SYNCS.PHASECHK.TRANS64.TRYWAIT P1, [R15+URZ+0x26840], R18 ;  /* 0x026840120f0075a7 */ /* 0x000ea4000802017f */
[----:B--2---:R-:W-:Y:S05]  /*9cd0*/  @!P1 BRA `(.L_x_5056) ;  /* 0x0000001c00309947 */ /* 0x004fea0003800000 */
.L_x_5090:
        /* <DEDUP_REMOVED lines=8> */
.L_x_5057:
        /* <DEDUP_REMOVED lines=44> */
.L_x_5091:
        /* <DEDUP_REMOVED lines=8> */
.L_x_5059:
        /* <DEDUP_REMOVED lines=44> */
.L_x_5092:
        /* <DEDUP_REMOVED lines=8> */
.L_x_5061:
        /* <DEDUP_REMOVED lines=38> */
.L_x_5094:
        /* <DEDUP_REMOVED lines=8> */
.L_x_5063:
        /* <DEDUP_REMOVED lines=44> */
.L_x_5055:
[----:B------:R-:W4:Y:S02]  /*a980*/  LDL.LU R4, [R1+0x4] ;  /* 0x0000040001047983 */ /* 0x000f240000300800 */
[----:B----4-:R-:W-:Y:S02]  /*a990*/  ISETP.NE.AND P1, PT, R4, RZ, PT ;  /* 0x000000ff0400720c */ /* 0x010fe40003f25270 */
[----:B------:R4:W5:Y:S11]  /*a9a0*/  LDL R4, [R1] ;  /* 0x0000000001047983 */ /* 0x0009760000100800 */
[----:B----4-:R-:W-:Y:S05]  /*a9b0*/  @!P1 BRA `(.L_x_5054) ;  /* 0x0000000400949947 */ /* 0x010fea0003800000 */
[----:B------:R-:W-:-:S04]  /*a9c0*/  SHF.L.U32 R12, R10, 0x1f, RZ ;  /* 0x0000001f0a0c7819 */ /* 0x000fc800000006ff */
[----:B------:R-:W4:Y:S02]  /*a9d0*/  SYNCS.PHASECHK.TRANS64.TRYWAIT P1, [R15+URZ+0x26840], R12 ;  /* 0x0268400c0f0075a7 */ /* 0x000f24000802017f */
[----:B----4-:R-:W-:Y:S05]  /*a9e0*/  @!P1 BRA `(.L_x_5065) ;  /* 0x0000001000409947 */ /* 0x010fea0003800000 */
.L_x_5095:
        /* <DEDUP_REMOVED lines=8> */
.L_x_5066:
        /* <DEDUP_REMOVED lines=41> */
.L_x_5096:
        /* <DEDUP_REMOVED lines=8> */
.L_x_5068:
        /* <DEDUP_REMOVED lines=41> */
.L_x_5054:
[----:B------:R-:W1:Y:S01]  /*b010*/  S2R R0, SR_TID.X ;  /* 0x0000000000007919 */ /* 0x000e620000002100 */
[----:B------:R-:W-:Y:S01]  /*b020*/  IMAD R3, R16, 0x8, R15 ;  /* 0x0000000810037824 */ /* 0x000fe200078e020f */
[----:B-1----:R-:W-:Y:S02]  /*b030*/  LOP3.LUT R2, R0, 0x7f, RZ, 0xc0, !PT ;  /* 0x0000007f00027812 */ /* 0x002fe400078ec0ff */
[----:B------:R-:W-:Y:S02]  /*b040*/  SHF.L.U32 R0, R10, 0x1f, RZ ;  /* 0x0000001f0a007819 */ /* 0x000fe400000006ff */
[----:B------:R-:W-:Y:S02]  /*b050*/  ISETP.NE.AND P1, PT, R2, RZ, PT ;  /* 0x000000ff0200720c */ /* 0x000fe40003f25270 */
[----:B------:R-:W1:Y:S02]  /*b060*/  SYNCS.PHASECHK.TRANS64.TRYWAIT P0, [R3+URZ+0x26840], R0 ;  /* 0x02684000030075a7 */ /* 0x000e64000800017f */
[----:B-1----:R-:W-:Y:S09]  /*b070*/  @!P0 BRA `(.L_x_5069) ;  /* 0x0000000800c48947 */ /* 0x002ff20003800000 */
.L_x_5097:
[----:B------:R-:W-:Y:S05]  /*b080*/  @P1 BRA `(.L_x_5070) ;  /* 0x0000000000181947 */ /* 0x000fea0003800000 */
[----:B------:R-:W1:Y:S01]  /*b090*/  S2R R2, SR_TID.X ;  /* 0x0000000000027919 */ /* 0x000e620000002100 */
[----:B------:R-:W-:-:S04]  /*b0a0*/  IMAD.MOV.U32 R0, RZ, RZ, 0x3100 ;  /* 0x00003100ff007424 */ /* 0x000fc800078e00ff */
[----:B------:R1:W-:Y:S02]  /*b0b0*/  SYNCS.ARRIVE.TRANS64 RZ, [R3+URZ+0x26830], R0 ;  /* 0x0268300003ff79a7 */ /* 0x0003e4000800003f */
[----:B-1----:R-:W-:-:S13]  /*b0c0*/  LOP3.LUT P0, RZ, R2, 0x1f, RZ, 0xc0, !PT ;  /* 0x0000001f02ff7812 */ /* 0x002fda000780c0ff */
[----:B------:R-:W-:Y:S05]  /*b0d0*/  @!P0 BRA `(.L_x_5070) ;  /* 0x0000000000048947 */ /* 0x000fea0003800000 */
[----:B------:R-:W-:Y:S01]  /*b0e0*/  BPT.TRAP 0x1 ;  /* 0x000000040000795c */ /* 0x000fe20000300000 */
.L_x_5070:
        /* <DEDUP_REMOVED lines=48> */
.L_x_5051:
[----:B------:R-:W-:Y:S05]  /*b3f0*/  BSYNC B0 ;  /* 0x0000000000007941 */ /* 0x000fea0003800000 */
.L_x_5046:
[----:B------:R-:W-:-:S03]  /*b400*/  UMOV UR8, 0xffffffff ;  /* 0xffffffff00087882 */ /* 0x000fc60000000000 */
[----:B------:R-:W-:Y:S05]  /*b410*/  BRA.DIV UR8, `(.L_x_5071) ;  /* 0x0000000608f07947 */ /* 0x000fea000b800000 */
[----:B------:R-:W-:-:S13]  /*b420*/  ELECT P6, URZ, PT ;  /* 0x00000000003f782f */ /* 0x000fda00038c0000 */
.L_x_5100:
[----:B------:R-:W-:Y:S05]  /*b430*/  @!P6 BRA `(.L_x_4945) ;  /* 0x000000000084e947 */ /* 0x000fea0003800000 */
[----:B------:R-:W-:-:S06]  /*b440*/  ULOP3.LUT UR8, UR38, 0x2, URZ, 0xfc, !UPT ;  /* 0x0000000226087892 */ /* 0x000fcc000f8efc3f */
[----:B------:R-:W-:-:S05]  /*b450*/  IMAD.U32 R2, RZ, RZ, UR8 ;  /* 0x00000008ff027e24 */ /* 0x000fca000f8e00ff */
[----:B------:R-:W-:-:S13]  /*b460*/  ISETP.NE.AND P2, PT, R2, 0x3, PT ;  /* 0x000000030200780c */ /* 0x000fda0003f45270 */
[----:B------:R-:W-:Y:S05]  /*b470*/  @!P2 BRA `(.L_x_5072) ;  /* 0x000000000004a947 */ /* 0x000fea0003800000 */
[----:B---3--:R-:W-:Y:S01]  /*b480*/  BPT.TRAP 0x1 ;  /* 0x000000040000795c */ /* 0x008fe20000300000 */
.L_x_5072:
        /* <DEDUP_REMOVED lines=15> */
.L_x_5101:
[----:B------:R-:W2:Y:S02]  /*b580*/  SYNCS.PHASECHK.TRANS64.TRYWAIT P0, [R3+URZ], R2 ;  /* 0x00000002030075a7 */ /* 0x000ea4000800017f */
[----:B--2---:R-:W-:Y:S05]  /*b590*/  @!P0 BRA `(.L_x_5074) ;  /* 0x0000000400c48947 */ /* 0x004fea0003800000 */
.L_x_5102:
[----:B------:R-:W-:Y:S05]  /*b5a0*/  @!P2 BRA `(.L_x_5075) ;  /* 0x000000000004a947 */ /* 0x000fea0003800000 */
[----:B---3--:R-:W-:Y:S01]  /*b5b0*/  BPT.TRAP 0x1 ;  /* 0x000000040000795c */ /* 0x008fe20000300000 */
.L_x_5075:
[----:B--2---:R-:W-:-:S04]  /*b5c0*/  VIADD R3, R8, 0x26840 ;  /* 0x0002684008037836 */ /* 0x004fc80000000000 */
[----:B------:R-:W-:-:S04]  /*b5d0*/  IMAD R5, R0, 0x8, R3 ;  /* 0x0000000800057824 */ /* 0x000fc800078e0203 */
[----:B------:R-:W2:Y:S02]  /*b5e0*/  SYNCS.PHASECHK.TRANS64.TRYWAIT P0, [R5+URZ], R4 ;  /* 0x00000004050075a7 */ /* 0x000ea4000800017f */
[----:B--2---:R-:W-:Y:S05]  /*b5f0*/  @!P0 BRA `(.L_x_5076) ;  /* 0x0000000400c08947 */ /* 0x004fea0003800000 */
.L_x_5103:
[----:B------:R-:W-:-:S07]  /*b600*/  IMAD R3, R6, 0x8, R3 ;  /* 0x0000000806037824 */ /* 0x000fce00078e0203 */
.L_x_5077:
[----:B----4-:R4:W1:Y:S02]  /*b610*/  SYNCS.PHASECHK.TRANS64.TRYWAIT P0, [R3+URZ], R2 ;  /* 0x00000002030075a7 */ /* 0x010864000800017f */
[----:B-1----:R-:W-:Y:S05]  /*b620*/  @!P0 NANOSLEEP.SYNCS 0x989680 ;  /* 0x009896800000895d */ /* 0x002fea0003900000 */
[----:B------:R-:W1:Y:S02]  /*b630*/  @!P0 SYNCS.PHASECHK.TRANS64 P0, [R3+URZ], R2 ;  /* 0x00000002030085a7 */ /* 0x000e64000800007f */
[----:B-1----:R-:W-:Y:S05]  /*b640*/  @!P0 BRA `(.L_x_5077) ;  /* 0xfffffffc00f08947 */ /* 0x002fea000383ffff */
.L_x_4945:
[----:B---3--:R-:W-:Y:S05]  /*b650*/  BSYNC B6 ;  /* 0x0000000000067941 */ /* 0x008fea0003800000 */
.L_x_4939:
[----:B------:R-:W-:Y:S05]  /*b660*/  EXIT ;  /* 0x000000000000794d */ /* 0x000fea0003800000 */
.L_x_4956:
[----:B------:R-:W-:Y:S02]  /*b670*/  IMAD.MOV.U32 R13, RZ, RZ, R16 ;  /* 0x000000ffff0d7224 */ /* 0x000fe400078e0010 */
[----:B------:R-:W-:Y:S02]  /*b680*/  IMAD.MOV.U32 R12, RZ, RZ, RZ ;  /* 0x000000ffff0c7224 */ /* 0x000fe400078e00ff */
[----:B------:R-:W-:Y:S02]  /*b690*/  IMAD.MOV.U32 R11, RZ, RZ, 0x1f ;  /* 0x0000001fff0b7424 */ /* 0x000fe400078e00ff */
[----:B------:R-:W-:-:S07]  /*b6a0*/  IMAD.MOV.U32 R15, RZ, RZ, -0x1 ;  /* 0xffffffffff0f7424 */ /* 0x000fce00078e00ff */
[----:B------:R-:W-:Y:S05]  /*b6b0*/  WARPSYNC.COLLECTIVE R15, `(.L_x_5078) ;  /* 0x000000000f087348 */ /* 0x000fea0003c00000 */
[----:B------:R1:W2:Y:S02]  /*b6c0*/  SHFL.IDX P6, R14, R13, R12, R11 ;  /* 0x0000000c0d0e7389 */ /* 0x0002a400000c000b */
[----:B-12---:R-:W-:Y:S01]  /*b6d0*/  ENDCOLLECTIVE ;  /* 0x000000000000791b */ /* 0x006fe20003800000 */
.L_x_5078:
[----:B------:R-:W-:Y:S05]  /*b6e0*/  BRA `(.L_x_5079) ;  /* 0xffffff5c00847947 */ /* 0x000fea000383ffff */
.L_x_4958:
[----:B--2---:R2:W3:Y:S02]  /*b6f0*/  SYNCS.PHASECHK.TRANS64.TRYWAIT P0, [R18+URZ+0x26800], R5 ;  /* 0x02680005120075a7 */ /* 0x0044e4000800017f */
[----:B---3--:R-:W-:Y:S05]  /*b700*/  @!P0 NANOSLEEP.SYNCS 0x989680 ;  /* 0x009896800000895d */ /* 0x008fea0003900000 */
[----:B------:R-:W3:Y:S02]  /*b710*/  @!P0 SYNCS.PHASECHK.TRANS64 P0, [R18+URZ+0x26800], R5 ;  /* 0x02680005120085a7 */ /* 0x000ee4000800007f */
[----:B---3--:R-:W-:Y:S05]  /*b720*/  @!P0 BRA `(.L_x_4958) ;  /* 0xfffffffc00f08947 */ /* 0x008fea000383ffff */
[----:B------:R-:W-:Y:S05]  /*b730*/  BRA `(.L_x_4957) ;  /* 0xffffff5c00ac7947 */ /* 0x000fea000383ffff */
.L_x_4963:
[----:B--2---:R-:W-:-:S04]  /*b740*/  IMAD.U32 R7, RZ, RZ, UR7 ;  /* 0x00000007ff077e24 */ /* 0x004fc8000f8e00ff */
[----:B------:R2:W3:Y:S03]  /*b750*/  SYNCS.PHASECHK.TRANS64.TRYWAIT P0, [R7+URZ+0x26810], R16 ;  /* 0x02681010070075a7 */ /* 0x0004e6000800017f */
[----:B---3--:R-:W-:Y:S05]  /*b760*/  @!P0 NANOSLEEP.SYNCS 0x989680 ;  /* 0x009896800000895d */ /* 0x008fea0003900000 */
[----:B------:R-:W3:Y:S02]  /*b770*/  @!P0 SYNCS.PHASECHK.TRANS64 P0, [R7+URZ+0x26810], R16 ;  /* 0x02681010070085a7 */ /* 0x000ee4000800007f */
[----:B---3--:R-:W-:Y:S05]  /*b780*/  @!P0 BRA `(.L_x_4963) ;  /* 0xfffffffc00ec8947 */ /* 0x008fea000383ffff */
[----:B------:R-:W-:Y:S05]  /*b790*/  BRA `(.L_x_4962) ;  /* 0xffffff6800007947 */ /* 0x000fea000383ffff */
.L_x_4967:
[----:B------:R-:W-:-:S04]  /*b7a0*/  IMAD.U32 R121, RZ, RZ, UR7 ;  /* 0x00000007ff797e24 */ /* 0x000fc8000f8e00ff */
[----:B------:R1:W1:Y:S03]  /*b7b0*/  SYNCS.PHASECHK.TRANS64.TRYWAIT P0, [R121+URZ+0x26830], R16 ;  /* 0x02683010790075a7 */ /* 0x000266000800017f */
[----:B-1----:R-:W-:Y:S05]  /*b7c0*/  @!P0 NANOSLEEP.SYNCS 0x989680 ;  /* 0x009896800000895d */ /* 0x002fea0003900000 */
[----:B------:R-:W1:Y:S02]  /*b7d0*/  @!P0 SYNCS.PHASECHK.TRANS64 P0, [R121+URZ+0x26830], R16 ;  /* 0x02683010790085a7 */ /* 0x000e64000800007f */
[----:B-1----:R-:W-:Y:S05]  /*b7e0*/  @!P0 BRA `(.L_x_4967) ;  /* 0xfffffffc00ec8947 */ /* 0x002fea000383ffff */
[----:B------:R-:W-:Y:S05]  /*b7f0*/  BRA `(.L_x_4966) ;  /* 0xffffff6c00087947 */ /* 0x000fea000383ffff */
.L_x_4999:
[----:B------:R-:W-:Y:S01]  /*b800*/  BSSY B0, `(.L_x_5080) ;  /* 0x0000005000007945 */ /* 0x000fe20003800000 */
[----:B------:R-:W-:-:S07]  /*b810*/  IMAD.MOV.U32 R15, RZ, RZ, -0x1 ;  /* 0xffffffffff0f7424 */ /* 0x000fce00078e00ff */
[----:B------:R-:W-:Y:S05]  /*b820*/  WARPSYNC.COLLECTIVE R15, `(.L_x_5081) ;  /* 0x000000000f087348 */ /* 0x000fea0003c00000 */
[----:B------:R-:W-:Y:S01]  /*b830*/  NOP ;  /* 0x0000000000007918 */ /* 0x000fe20000000000 */
[----:B------:R-:W-:Y:S01]  /*b840*/  ENDCOLLECTIVE ;  /* 0x000000000000791b */ /* 0x000fe20003800000 */
.L_x_5081:
[----:B------:R-:W-:Y:S05]  /*b850*/  BSYNC B0 ;  /* 0x0000000000007941 */ /* 0x000fea0003800000 */
.L_x_5080:
[----:B------:R-:W-:Y:S05]  /*b860*/  BRA `(.L_x_5082) ;  /* 0xffffffb800607947 */ /* 0x000fea000383ffff */
.L_x_5012:
[----:B------:R-:W-:Y:S01]  /*b870*/  BSSY B0, `(.L_x_5083) ;  /* 0x0000005000007945 */ /* 0x000fe20003800000 */
[----:B------:R-:W-:-:S07]  /*b880*/  IMAD.MOV.U32 R15, RZ, RZ, -0x1 ;  /* 0xffffffffff0f7424 */ /* 0x000fce00078e00ff */
[----:B------:R-:W-:Y:S05]  /*b890*/  WARPSYNC.COLLECTIVE R15, `(.L_x_5084) ;  /* 0x000000000f087348 */ /* 0x000fea0003c00000 */
[----:B------:R-:W-:Y:S01]  /*b8a0*/  NOP ;  /* 0x0000000000007918 */ /* 0x000fe20000000000 */
[----:B------:R-:W-:Y:S01]  /*b8b0*/  ENDCOLLECTIVE ;  /* 0x000000000000791b */ /* 0x000fe20003800000 */
.L_x_5084:
[----:B------:R-:W-:Y:S05]  /*b8c0*/  BSYNC B0 ;  /* 0x0000000000007941 */ /* 0x000fea0003800000 */
.L_x_5083:
[----:B------:R-:W-:Y:S05]  /*b8d0*/  BRA `(.L_x_5085) ;  /* 0xffffffbc00f47947 */ /* 0x000fea000383ffff */
.L_x_5024:
[----:B------:R-:W-:Y:S01]  /*b8e0*/  BSSY B0, `(.L_x_5086) ;  /* 0x0000005000007945 */ /* 0x000fe20003800000 */
[----:B------:R-:W-:-:S07]  /*b8f0*/  IMAD.MOV.U32 R15, RZ, RZ, -0x1 ;  /* 0xffffffffff0f7424 */ /* 0x000fce00078e00ff */
[----:B------:R-:W-:Y:S05]  /*b900*/  WARPSYNC.COLLECTIVE R15, `(.L_x_5087) ;  /* 0x000000000f087348 */ /* 0x000fea0003c00000 */
[----:B------:R-:W-:Y:S01]  /*b910*/  NOP ;  /* 0x0000000000007918 */ /* 0x000fe20000000000 */
[----:B------:R-:W-:Y:S01]  /*b920*/  ENDCOLLECTIVE ;  /* 0x000000000000791b */ /* 0x000fe20003800000 */
.L_x_5087:
[----:B------:R-:W-:Y:S05]  /*b930*/  BSYNC B0 ;  /* 0x0000000000007941 */ /* 0x000fea0003800000 */
.L_x_5086:
[----:B------:R-:W-:Y:S05]  /*b940*/  BRA `(.L_x_5088) ;  /* 0xffffffc4001c7947 */ /* 0x000fea000383ffff */
.L_x_5052:
[----:B-1----:R1:W2:Y:S02]  /*b950*/  SYNCS.PHASECHK.TRANS64.TRYWAIT P0, [R15+URZ+0x26820], R0 ;  /* 0x026820000f0075a7 */ /* 0x0022a4000800017f */
[----:B--2---:R-:W-:Y:S05]  /*b960*/  @!P0 NANOSLEEP.SYNCS 0x989680 ;  /* 0x009896800000895d */ /* 0x004fea0003900000 */
[----:B------:R-:W2:Y:S02]  /*b970*/  @!P0 SYNCS.PHASECHK.TRANS64 P0, [R15+URZ+0x26820], R0 ;  /* 0x026820000f0085a7 */ /* 0x000ea4000800007f */
[----:B--2---:R-:W-:Y:S05]  /*b980*/  @!P0 BRA `(.L_x_5052) ;  /* 0xfffffffc00f08947 */ /* 0x004fea000383ffff */
[----:B------:R-:W-:Y:S05]  /*b990*/  BRA `(.L_x_5089) ;  /* 0xffffffd8008c7947 */ /* 0x000fea000383ffff */
.L_x_5056:
[----:B--2---:R2:W3:Y:S02]  /*b9a0*/  SYNCS.PHASECHK.TRANS64.TRYWAIT P1, [R15+URZ+0x26840], R18 ;  /* 0x026840120f0075a7 */ /* 0x0044e4000802017f */
[----:B---3--:R-:W-:Y:S05]  /*b9b0*/  @!P1 NANOSLEEP.SYNCS 0x989680 ;  /* 0x009896800000995d */ /* 0x008fea0003900000 */
[----:B------:R-:W3:Y:S02]  /*b9c0*/  @!P1 SYNCS.PHASECHK.TRANS64 P1, [R15+URZ+0x26840], R18 ;  /* 0x026840120f0095a7 */ /* 0x000ee4000802007f */
[----:B---3--:R-:W-:Y:S05]  /*b9d0*/  @!P1 BRA `(.L_x_5056) ;  /* 0xfffffffc00f09947 */ /* 0x008fea000383ffff */
[----:B------:R-:W-:Y:S05]  /*b9e0*/  BRA `(.L_x_5090) ;  /* 0xffffffe000bc7947 */ /* 0x000fea000383ffff */
.L_x_5058:
[----:B-1----:R1:W3:Y:S02]  /*b9f0*/  SYNCS.PHASECHK.TRANS64.TRYWAIT P1, [R15+URZ+0x26828], R18 ;  /* 0x026828120f0075a7 */ /* 0x0022e4000802017f */
[----:B---3--:R-:W-:Y:S05]  /*ba00*/  @!P1 NANOSLEEP.SYNCS 0x989680 ;  /* 0x009896800000995d */ /* 0x008fea0003900000 */
[----:B------:R-:W3:Y:S02]  /*ba10*/  @!P1 SYNCS.PHASECHK.TRANS64 P1, [R15+URZ+0x26828], R18 ;  /* 0x026828120f0095a7 */ /* 0x000ee4000802007f */
[----:B---3--:R-:W-:Y:S05]  /*ba20*/  @!P1 BRA `(.L_x_5058) ;  /* 0xfffffffc00f09947 */ /* 0x008fea000383ffff */
[----:B------:R-:W-:Y:S05]  /*ba30*/  BRA `(.L_x_5091) ;  /* 0xffffffe400787947 */ /* 0x000fea000383ffff */
.L_x_5060:
[----:B---3--:R3:W4:Y:S02]  /*ba40*/  SYNCS.PHASECHK.TRANS64.TRYWAIT P1, [R15+URZ+0x26848], R18 ;  /* 0x026848120f0075a7 */ /* 0x008724000802017f */
[----:B----4-:R-:W-:Y:S05]  /*ba50*/  @!P1 NANOSLEEP.SYNCS 0x989680 ;  /* 0x009896800000995d */ /* 0x010fea0003900000 */
[----:B------:R-:W4:Y:S02]  /*ba60*/  @!P1 SYNCS.PHASECHK.TRANS64 P1, [R15+URZ+0x26848], R18 ;  /* 0x026848120f0095a7 */ /* 0x000f24000802007f */
[----:B----4-:R-:W-:Y:S05]  /*ba70*/  @!P1 BRA `(.L_x_5060) ;  /* 0xfffffffc00f09947 */ /* 0x010fea000383ffff */
[----:B------:R-:W-:Y:S05]  /*ba80*/  BRA `(.L_x_5092) ;  /* 0xffffffe800347947 */ /* 0x000fea000383ffff */
.L_x_5062:
[----:B------:R-:W-:-:S07]  /*ba90*/  SHF.L.U32 R4, R10, 0x1f, RZ ;  /* 0x0000001f0a047819 */ /* 0x000fce00000006ff */
.L_x_5093:
[----:B----4-:R4:W1:Y:S02]  /*baa0*/  SYNCS.PHASECHK.TRANS64.TRYWAIT P1, [R15+URZ+0x26820], R4 ;  /* 0x026820040f0075a7 */ /* 0x010864000802017f */
[----:B-1----:R-:W-:Y:S05]  /*bab0*/  @!P1 NANOSLEEP.SYNCS 0x989680 ;  /* 0x009896800000995d */ /* 0x002fea0003900000 */
[----:B------:R-:W1:Y:S02]  /*bac0*/  @!P1 SYNCS.PHASECHK.TRANS64 P1, [R15+URZ+0x26820], R4 ;  /* 0x026820040f0095a7 */ /* 0x000e64000802007f */
[----:B-1----:R-:W-:Y:S05]  /*bad0*/  @!P1 BRA `(.L_x_5093) ;  /* 0xfffffffc00f09947 */ /* 0x002fea000383ffff */
[----:B------:R-:W-:Y:S05]  /*bae0*/  BRA `(.L_x_5094) ;  /* 0xffffffe800d47947 */ /* 0x000fea000383ffff */
.L_x_5065:
[----:B----4-:R4:W1:Y:S02]  /*baf0*/  SYNCS.PHASECHK.TRANS64.TRYWAIT P1, [R15+URZ+0x26840], R12 ;  /* 0x0268400c0f0075a7 */ /* 0x010864000802017f */
[----:B-1----:R-:W-:Y:S05]  /*bb00*/  @!P1 NANOSLEEP.SYNCS 0x989680 ;  /* 0x009896800000995d */ /* 0x002fea0003900000 */
[----:B------:R-:W1:Y:S02]  /*bb10*/  @!P1 SYNCS.PHASECHK.TRANS64 P1, [R15+URZ+0x26840], R12 ;  /* 0x0268400c0f0095a7 */ /* 0x000e64000802007f */
[----:B-1----:R-:W-:Y:S05]  /*bb20*/  @!P1 BRA `(.L_x_5065) ;  /* 0xfffffffc00f09947 */ /* 0x002fea000383ffff */
[----:B------:R-:W-:Y:S05]  /*bb30*/  BRA `(.L_x_5095) ;  /* 0xffffffec00ac7947 */ /* 0x000fea000383ffff */
.L_x_5067:
[----:B-1----:R1:W2:Y:S02]  /*bb40*/  SYNCS.PHASECHK.TRANS64.TRYWAIT P1, [R15+URZ+0x26828], R12 ;  /* 0x0268280c0f0075a7 */ /* 0x0022a4000802017f */
[----:B--2---:R-:W-:Y:S05]  /*bb50*/  @!P1 NANOSLEEP.SYNCS 0x989680 ;  /* 0x009896800000995d */ /* 0x004fea0003900000 */
[----:B------:R-:W2:Y:S02]  /*bb60*/  @!P1 SYNCS.PHASECHK.TRANS64 P1, [R15+URZ+0x26828], R12 ;  /* 0x0268280c0f0095a7 */ /* 0x000ea4000802007f */
[----:B--2---:R-:W-:Y:S05]  /*bb70*/  @!P1 BRA `(.L_x_5067) ;  /* 0xfffffffc00f09947 */ /* 0x004fea000383ffff */
[----:B------:R-:W-:Y:S05]  /*bb80*/  BRA `(.L_x_5096) ;  /* 0xfffffff0005c7947 */ /* 0x000fea000383ffff */
.L_x_5069:
[----:B------:R1:W1:Y:S02]  /*bb90*/  SYNCS.PHASECHK.TRANS64.TRYWAIT P0, [R3+URZ+0x26840], R0 ;  /* 0x02684000030075a7 */ /* 0x000264000800017f */
[----:B-1----:R-:W-:Y:S05]  /*bba0*/  @!P0 NANOSLEEP.SYNCS 0x989680 ;  /* 0x009896800000895d */ /* 0x002fea0003900000 */
[----:B------:R-:W1:Y:S02]  /*bbb0*/  @!P0 SYNCS.PHASECHK.TRANS64 P0, [R3+URZ+0x26840], R0 ;  /* 0x02684000030085a7 */ /* 0x000e64000800007f */
[----:B-1----:R-:W-:Y:S05]  /*bbc0*/  @!P0 BRA `(.L_x_5069) ;  /* 0xfffffffc00f08947 */ /* 0x002fea000383ffff */
[----:B------:R-:W-:Y:S05]  /*bbd0*/  BRA `(.L_x_5097) ;  /* 0xfffffff400287947 */ /* 0x000fea000383ffff */
.L_x_5071:
[----:B------:R-:W-:Y:S01]  /*bbe0*/  BSSY B0, `(.L_x_5098) ;  /* 0x0000006000007945 */ /* 0x000fe20003800000 */
[----:B------:R-:W-:-:S07]  /*bbf0*/  IMAD.MOV.U32 R15, RZ, RZ, -0x1 ;  /* 0xffffffffff0f7424 */ /* 0x000fce00078e00ff */
[----:B---3--:R-:W-:Y:S05]  /*bc00*/  WARPSYNC.COLLECTIVE R15, `(.L_x_5099) ;  /* 0x000000000f0c7348 */ /* 0x008fea0003c00000 */
[----:B------:R-:W-:Y:S02]  /*bc10*/  ELECT P6, UR62, PT ;  /* 0x00000000003e782f */ /* 0x000fe400038c0000 */
[----:B------:R-:W-:Y:S01]  /*bc20*/  MOV R14, UR62 ;  /* 0x0000003e000e7c02 */ /* 0x000fe20008000f00 */
[----:B---3--:R-:W-:Y:S10]  /*bc30*/  ENDCOLLECTIVE ;  /* 0x000000000000791b */ /* 0x008ff40003800000 */
.L_x_5099:
[----:B------:R-:W-:Y:S05]  /*bc40*/  BSYNC B0 ;  /* 0x0000000000007941 */ /* 0x000fea0003800000 */
.L_x_5098:
[----:B------:R-:W-:Y:S05]  /*bc50*/  BRA `(.L_x_5100) ;  /* 0xfffffff400f47947 */ /* 0x000fea000383ffff */
.L_x_5073:
[----:B-1----:R1:W2:Y:S02]  /*bc60*/  SYNCS.PHASECHK.TRANS64.TRYWAIT P0, [R7+URZ], R4 ;  /* 0x00000004070075a7 */ /* 0x0022a4000800017f */
[----:B--2---:R-:W-:Y:S05]  /*bc70*/  @!P0 NANOSLEEP.SYNCS 0x989680 ;  /* 0x009896800000895d */ /* 0x004fea0003900000 */
[----:B------:R-:W2:Y:S02]  /*bc80*/  @!P0 SYNCS.PHASECHK.TRANS64 P0, [R7+URZ], R4 ;  /* 0x00000004070085a7 */ /* 0x000ea4000800007f */
[----:B--2---:R-:W-:Y:S05]  /*bc90*/  @!P0 BRA `(.L_x_5073) ;  /* 0xfffffffc00f08947 */ /* 0x004fea000383ffff */
[----:B------:R-:W-:Y:S05]  /*bca0*/  BRA `(.L_x_5101) ;  /* 0xfffffff800347947 */ /* 0x000fea000383ffff */
.L_x_5074:
[----:B--2---:R2:W4:Y:S02]  /*bcb0*/  SYNCS.PHASECHK.TRANS64.TRYWAIT P0, [R3+URZ], R2 ;  /* 0x00000002030075a7 */ /* 0x004524000800017f */
[----:B----4-:R-:W-:Y:S05]  /*bcc0*/  @!P0 NANOSLEEP.SYNCS 0x989680 ;  /* 0x009896800000895d */ /* 0x010fea0003900000 */
[----:B------:R-:W4:Y:S02]  /*bcd0*/  @!P0 SYNCS.PHASECHK.TRANS64 P0, [R3+URZ], R2 ;  /* 0x00000002030085a7 */ /* 0x000f24000800007f */
[----:B----4-:R-:W-:Y:S05]  /*bce0*/  @!P0 BRA `(.L_x_5074) ;  /* 0xfffffffc00f08947 */ /* 0x010fea000383ffff */
[----:B------:R-:W-:Y:S05]  /*bcf0*/  BRA `(.L_x_5102) ;  /* 0xfffffff800287947 */ /* 0x000fea000383ffff */
.L_x_5076:
[----:B--2---:R2:W4:Y:S02]  /*bd00*/  SYNCS.PHASECHK.TRANS64.TRYWAIT P0, [R5+URZ], R4 ;  /* 0x00000004050075a7 */ /* 0x004524000800017f */
[----:B----4-:R-:W-:Y:S05]  /*bd10*/  @!P0 NANOSLEEP.SYNCS 0x989680 ;  /* 0x009896800000895d */ /* 0x010fea0003900000 */
[----:B------:R-:W4:Y:S02]  /*bd20*/  @!P0 SYNCS.PHASECHK.TRANS64 P0, [R5+URZ], R4 ;  /* 0x00000004050085a7 */ /* 0x000f24000800007f */
[----:B----4-:R-:W-:Y:S05]  /*bd30*/  @!P0 BRA `(.L_x_5076) ;  /* 0xfffffffc00f08947 */ /* 0x010fea000383ffff */
[----:B------:R-:W-:Y:S05]  /*bd40*/  BRA `(.L_x_5103) ;  /* 0xfffffff8002c7947 */ /* 0x000fea000383ffff */
.L_x_5104:
        /* <DEDUP_REMOVED lines=11> */
.L_x_6588:


//--------------------- .text._ZN7cutlass13device_kernelIN5flash11enable_sm90INS1_16FlashAttnBwdSm90INS1_25CollectiveMainloopBwdSm90ILi2ELi2ELi2EN4cute5tupleIJNS5_1CILi1EEES8_S8_EEENS6_IJNS7_ILi64EEENS7_ILi128EEENS7_ILi96EEEEEENS_10bfloat16_tEfNS_4arch4Sm90ELb0ELb1ELb0ELb1ELb0ELb1ELb0ELb0ELi2ELi1ELi2ELi1ELb1EEENS1_24CollectiveEpilogueBwdGQAISD_fSG_Li256ELb1ELb0EEENS1_19SingleTileSchedulerILb1ELb0ELb0ELi128EEEEEEEEEvNT_6ParamsE --------------------------
	.section	.text._ZN7cutlass13device_kernelIN5flash11enable_sm90INS1_16FlashAttnBwdSm90INS1_25CollectiveMainloopBwdSm90ILi2ELi2ELi2EN4cute5tupleIJNS5_1CILi1EEES8_S8_EEENS6_IJNS7_ILi64EEENS7_ILi128EEENS7_ILi96EEEEEENS_10bfloat16_tEfNS_4arch4Sm90ELb0ELb1ELb0ELb1ELb0ELb1ELb0ELb0ELi2ELi1ELi2ELi1ELb1EEENS1_24CollectiveEpilogueBwdGQAISD_fSG_Li256ELb1ELb0EEENS1_19SingleTileSchedulerILb1ELb0ELb0ELi128EEEEEEEEEvNT_6ParamsE,"ax",@progbits
	.align	128
.text._ZN7cutlass13device_kernelIN5flash11enable_sm90INS1_16FlashAttnBwdSm90INS1_25CollectiveMainloopBwdSm90ILi2ELi2ELi2EN4cute5tupleIJNS5_1CILi1EEES8_S8_EEENS6_IJNS7_ILi64EEENS7_ILi128EEENS7_ILi96EEEEEENS_10bfloat16_tEfNS_4arch4Sm90ELb0ELb1ELb0ELb1ELb0ELb1ELb0ELb0ELi2ELi1ELi2ELi1ELb1EEENS1_24CollectiveEpilogueBwdGQAISD_fSG_Li256ELb1ELb0EEENS1_19SingleTileSchedulerILb1ELb0ELb0ELi128EEEEEEEEEvNT_6ParamsE:
        .type           _ZN7cutlass13device_kernelIN5flash11enable_sm90INS1_16FlashAttnBwdSm90INS1_25CollectiveMainloopBwdSm90ILi2ELi2ELi2EN4cute5tupleIJNS5_1CILi1EEES8_S8_EEENS6_IJNS7_ILi64EEENS7_ILi128EEENS7_ILi96EEEEEENS_10bfloat16_tEfNS_4arch4Sm90ELb0ELb1ELb0ELb1ELb0ELb1ELb0ELb0ELi2ELi1ELi2ELi1ELb1EEENS1_24CollectiveEpilogueBwdGQAISD_fSG_Li256ELb1ELb0EEENS1_19SingleTileSchedulerILb1ELb0ELb0ELi128EEEEEEEEEvNT_6ParamsE,@function
        .size           _ZN7cutlass13device_kernelIN5flash11enable_sm90INS1_16FlashAttnBwdSm90INS1_25CollectiveMainloopBwdSm90ILi2ELi2ELi2EN4cute5tupleIJNS5_1CILi1EEES8_S8_EEENS6_IJNS7_ILi64EEENS7_ILi128EEENS7_ILi96EEEEEENS_10bfloat16_tEfNS_4arch4Sm90ELb0ELb1ELb0ELb1ELb0ELb1ELb0ELb0ELi2ELi1ELi2ELi1ELb1EEENS1_24CollectiveEpilogueBwdGQAISD_fSG_Li256ELb1ELb0EEENS1_19SingleTileSchedulerILb1ELb0ELb0ELi128EEEEEEEEEvNT_6ParamsE,(.L_x_6589 - _ZN7cutlass13device_kernelIN5flash11enable_sm90INS1_16FlashAttnBwdSm90INS1_25CollectiveMainloopBwdSm90ILi2ELi2ELi2EN4cute5tupleIJNS5_1CILi1EEES8_S8_EEENS6_IJNS7_ILi64EEENS7_ILi128EEENS7_ILi96EEEEEENS_10bfloat16_tEfNS_4arch4Sm90ELb0ELb1ELb0ELb1ELb0ELb1ELb0ELb0ELi2ELi1ELi2ELi1ELb1EEENS1_24CollectiveEpilogueBwdGQAISD_fSG_Li256ELb1ELb0EEENS1_19SingleTileSchedulerILb1ELb0ELb0ELi128EEEEEEEEEvNT_6ParamsE)
        .other          _ZN7cutlass13device_kernelIN5flash11enable_sm90INS1_16FlashAttnBwdSm90INS1_25CollectiveMainloopBwdSm90ILi2ELi2ELi2EN4cute5tupleIJNS5_1CILi1EEES8_S8_EEENS6_IJNS7_ILi64EEENS7_ILi128EEENS7_ILi96EEEEEENS_10bfloat16_tEfNS_4arch4Sm90ELb0ELb1ELb0ELb1ELb0ELb1ELb0ELb0ELi2ELi1ELi2ELi1ELb1EEENS1_24CollectiveEpilogueBwdGQAISD_fSG_Li256ELb1ELb0EEENS1_19SingleTileSchedulerILb1ELb0ELb0ELi128EEEEEEEEEvNT_6ParamsE,@"STO_CUDA_ENTRY STV_DEFAULT"
_ZN7cutlass13device_kernelIN5flash11enable_sm90INS1_16FlashAttnBwdSm90INS1_25CollectiveMainloopBwdSm90ILi2ELi2ELi2EN4cute5tupleIJNS5_1CILi1EEES8_S8_EEENS6_IJNS7_ILi64EEENS7_ILi128EEENS7_ILi96EEEEEENS_10bfloat16_tEfNS_4arch4Sm90ELb0ELb1ELb0ELb1ELb0ELb1ELb0ELb0ELi2ELi1ELi2ELi1ELb1EEENS1_24CollectiveEpilogueBwdGQAISD_fSG_Li256ELb1ELb0EEENS1_19SingleTileSchedulerILb1ELb0ELb0ELi128EEEEEEEEEvNT_6ParamsE:
        /* <DEDUP_REMOVED lines=24> */
.L_x_5106:
[----:B------:R-:W-:Y:S05]  /*0180*/  BSYNC B0 ;  /* 0x0000000000007941 */ /* 0x000fea0003800000 */
.L_x_5105:
        /* <DEDUP_REMOVED lines=37> */
.L_x_5107:
        /* <DEDUP_REMOVED lines=22> */
.L_x_5108:
[----:B------:R-:W-:Y:S01]  /*0540*/  PLOP3.LUT P0, PT, PT, PT, UP0, 0x80, 0x0 ;  /* 0x000000000000781c */ /* 0x000fe20003f0f008 */
[----:B------:R-:W-:Y:S01]  /*0550*/  NOP ;  /* 0x0000000000007918 */ /* 0x000fe20000000000 */
[----:B------:R-:W-:Y:S01]  /*0560*/  ULDC.64 UR46, c[0x0][0x208] ;  /* 0x00008200002e7ab9 */ /* 0x000fe20000000a00 */
[----:B------:R-:W-:Y:S01]  /*0570*/  BSSY B6, `(.L_x_5109) ;  /* 0x00008f4000067945 */ /* 0x000fe20003800000 */
[----:B-12-4-:R-:W-:Y:S09]  /*0580*/  BAR.SYNC.DEFER_BLOCKING 0x0 ;  /* 0x0000000000007b1d */ /* 0x016ff20000010000 */
[----:B------:R-:W-:Y:S05]  /*0590*/  @!P0 BRA `(.L_x_5110) ;  /* 0x0000004c00a08947 */ /* 0x000fea0003800000 */
.L_x_5111:
        /* <DEDUP_REMOVED lines=22> */
.L_x_5112:
        /* <DEDUP_REMOVED lines=14> */
.L_x_5114:
[----:B------:R-:W-:-:S05]  /*07e0*/  ULDC UR4, c[0x0][0x8c4] ;  /* 0x0002310000047ab9 */ /* 0x000fca0000000800 */
.L_x_5113:
        /* <DEDUP_REMOVED lines=19> */
.L_x_5116:
        /* <DEDUP_REMOVED lines=14> */
.L_x_5117:
        /* <DEDUP_REMOVED lines=11> */
.L_x_5118:
        /* <DEDUP_REMOVED lines=13> */
.L_x_5119:
        /* <DEDUP_REMOVED lines=66> */
.L_x_5120:
        /* <DEDUP_REMOVED lines=28> */
.L_x_5123:
        /* <DEDUP_REMOVED lines=15> */
.L_x_5122:
        /* <DEDUP_REMOVED lines=22> */
.L_x_5125:
        /* <DEDUP_REMOVED lines=15> */
.L_x_5124:
[----:B------:R-:W-:Y:S01]  /*14a0*/  SHF.R.S32.HI R25, RZ, 0x1f, R22 ;  /* 0x0000001fff197819 */ /* 0x000fe20000011416 */
[----:B------:R-:W-:-:S03]  /*14b0*/  UMOV UR4, 0xffffffff ;  /* 0xffffffff00047882 */ /* 0x000fc60000000000 */
[----:B------:R-:W-:-:S04]  /*14c0*/  LEA.HI R0, R25, R22, RZ, 0x7 ;  /* 0x0000001619007211 */ /* 0x000fc800078f38ff */
[----:B------:R-:W-:Y:S01]  /*14d0*/  SHF.R.S32.HI R16, RZ, 0x7, R0 ;  /* 0x00000007ff107819 */ /* 0x000fe20000011400 */
[----:B------:R-:W-:Y:S06]  /*14e0*/  BRA.DIV UR4, `(.L_x_5126) ;  /* 0x0000007e04f87947 */ /* 0x000fec000b800000 */
[----:B------:R1:W2:Y:S02]  /*14f0*/  SHFL.IDX PT, R14, R16, RZ, 0x1f ;  /* 0x00001fff100e7589 */ /* 0x0002a400000e0000 */
.L_x_5210:
        /* <DEDUP_REMOVED lines=15> */
.L_x_5127:
        /* <DEDUP_REMOVED lines=19> */
.L_x_5129:
        /* <DEDUP_REMOVED lines=122> */
.L_x_5140:
[----:B------:R-:W-:-:S06]  /*1ec0*/  UISETP.NE.AND UP0, UPT, UR9, 0x3, UPT ;  /* 0x000000030900788c */ /* 0x000fcc000bf05270 */
[----:B------:R-:W-:-:S13]  /*1ed0*/  PLOP3.LUT P6, PT, PT, PT, UP0, 0x80, 0x0 ;  /* 0x000000000000781c */ /* 0x000fda0003fcf008 */
[----:B-1----:R-:W-:Y:S05]  /*1ee0*/  @!P6 BRA `(.L_x_5130) ;  /* 0x000000000004e947 */ /* 0x002fea0003800000 */
[----:B------:R-:W-:Y:S01]  /*1ef0*/  BPT.TRAP 0x1 ;  /* 0x000000040000795c */ /* 0x000fe20000300000 */
.L_x_5130:
[----:B------:R-:W-:Y:S01]  /*1f00*/  R2UR UR7, R18 ;  /* 0x00000000120772ca */ /* 0x000fe200000e0000 */
[----:B------:R-:W-:-:S05]  /*1f10*/  IMAD.U32 R16, RZ, RZ, UR4 ;  /* 0x00000004ff107e24 */ /* 0x000fca000f8e00ff */
[----:B------:R-:W-:-:S07]  /*1f20*/  SHF.L.U32 R16, R16, 0x1f, RZ ;  /* 0x0000001f10107819 */ /* 0x000fce00000006ff */
[----:B------:R-:W-:-:S09]  /*1f30*/  ULEA UR7, UR5, UR7, 0x3 ;  /* 0x0000000705077291 */ /* 0x000fd2000f8e183f */
[----:B------:R1:W2:Y:S01]  /*1f40*/  SYNCS.PHASECHK.TRANS64.TRYWAIT P0, [UR7+0x26810], R16 ;  /* 0x02681010ff0075a7 */ /* 0x0002a20008000147 */
[----:B------:R-:W-:Y:S05]  /*1f50*/  @!P6 BRA `(.L_x_5131) ;  /* 0x000000000004e947 */ /* 0x000fea0003800000 */
[----:B------:R-:W-:Y:S01]  /*1f60*/  BPT.TRAP 0x1 ;  /* 0x000000040000795c */ /* 0x000fe20000300000 */
.L_x_5131:
[----:B--2---:R-:W-:Y:S05]  /*1f70*/  @P0 BRA `(.L_x_5132) ;  /* 0x0000000000080947 */ /* 0x004fea0003800000 */
[----:B------:R-:W2:Y:S02]  /*1f80*/  SYNCS.PHASECHK.TRANS64.TRYWAIT P0, [UR7+0x26810], R16 ;  /* 0x02681010ff0075a7 */ /* 0x000ea40008000147 */
[----:B--2---:R-:W-:Y:S05]  /*1f90*/  @!P0 BRA `(.L_x_5133) ;  /* 0x0000007400808947 */ /* 0x004fea0003800000 */
.L_x_5132:
        /* <DEDUP_REMOVED lines=66> */
.L_x_5134:
[----:B------:R1:W1:Y:S01]  /*23c0*/  SYNCS.PHASECHK.TRANS64.TRYWAIT P0, [UR7+0x26830], R16 ;  /* 0x02683010ff0075a7 */ /* 0x0002620008000147 */
[----:B------:R-:W-:Y:S05]  /*23d0*/  @!P6 BRA `(.L_x_5135) ;  /* 0x000000000004e947 */ /* 0x000fea0003800000 */
[----:B------:R-:W-:Y:S01]  /*23e0*/  BPT.TRAP 0x1 ;  /* 0x000000040000795c */ /* 0x000fe20000300000 */
.L_x_5135:
[----:B-1----:R-:W-:Y:S05]  /*23f0*/  @P0 BRA `(.L_x_5136) ;  /* 0x0000000000080947 */ /* 0x002fea0003800000 */
[----:B------:R-:W1:Y:S02]  /*2400*/  SYNCS.PHASECHK.TRANS64.TRYWAIT P0, [UR7+0x26830], R16 ;  /* 0x02683010ff0075a7 */ /* 0x000e640008000147 */
[----:B-1----:R-:W-:Y:S05]  /*2410*/  @!P0 BRA `(.L_x_5137) ;  /* 0x0000007000788947 */ /* 0x002fea0003800000 */
.L_x_5136:
        /* <DEDUP_REMOVED lines=16> */
[----:B-1----:R-:W-:Y:S01]  /*2520*/  IMAD.IADD R217, R212, 0x1, -R218 ;  /* 0x00000001d4d97824 */ /* 0x002fe200078e0ada */
[--C-:B------:R-:W-:Y:S02]  /*2530*/  IADD3 R216, RZ, -R218, -R213.reuse ;  /* 0x800000daffd87210 */ /* 0x100fe40007ffe8d5 */
[----:B------:R-:W-:Y:S01]  /*2540*/  UIMAD UR11, UR5, 0x300, UR11 ;  /* 0x00000300050b78a4 */ /* 0x000fe2000f8e020b */
[----:B------:R-:W-:Y:S01]  /*2550*/  IADD3 R213, -R218, 0x8, -R213 ;  /* 0x00000008dad57810 */ /* 0x000fe20007ffe9d5 */
        /* <DEDUP_REMOVED lines=50> */
[----:B------:R-:W-:Y:S01]  /*2880*/  MUFU.EX2 R16, R16 ;  /* 0x0000001000107308 */ /* 0x000fe20000000800 */
        /* <DEDUP_REMOVED lines=9> */
[----:B------:R-:W-:Y:S02]  /*2920*/  IADD3 R156, R212, 0x8, -R218 ;  /* 0x00000008d49c7810 */ /* 0x000fe40007ffe8da */
[----:B------:R-:W-:Y:S01]  /*2930*/  ISETP.GT.OR P0, PT, R216, 0x29, !P1 ;  /* 0x00000029d800780c */ /* 0x000fe20004f04670 */
[----:B------:R-:W-:Y:S01]  /*2940*/  FFMA.FTZ R168, R157, UR6, -R6 ;  /* 0x000000069da87c23 */ /* 0x000fe20008010806 */
[----:B------:R-:W-:Y:S01]  /*2950*/  ISETP.GE.AND P1, PT, R217, 0x30, PT ;  /* 0x00000030d900780c */ /* 0x000fe20003f26270 */
[----:B------:R-:W-:Y:S01]  /*2960*/  MUFU.EX2 R160, R160 ;  /* 0x000000a000a07308 */ /* 0x000fe20000000800 */
[----:B------:R-:W-:Y:S02]  /*2970*/  SEL R156, R156, 0x40, !P2 ;  /* 0x000000409c9c7807 */ /* 0x000fe40005000000 */
[----:B------:R-:W-:Y:S01]  /*2980*/  FSEL R172, R173, -INF , !P0 ;  /* 0xff800000adac7808 */ /* 0x000fe20004000000 */
[----:B------:R-:W-:Y:S02]  /*2990*/  WARPGROUP.DEPBAR.LE gsb0, 0x0 ;  /* 0x00008000000079c5 */ /* 0x000fe40000010000 */
[----:B------:R-:W-:Y:S01]  /*29a0*/  WARPGROUP.ARRIVE ;  /* 0x00000000000079c5 */ /* 0x000fe20000000000 */
[----:B------:R-:W-:Y:S01]  /*29b0*/  ISETP.GT.OR P0, PT, R216, 0x30, !P1 ;  /* 0x00000030d800780c */ /* 0x000fe20004f04670 */
[----:B------:R-:W-:Y:S01]  /*29c0*/  FFMA.FTZ R173, R172, UR6, -R7 ;  /* 0x00000006acad7c23 */ /* 0x000fe20008010807 */
[----:B------:R-:W-:Y:S01]  /*29d0*/  SEL R212, R213, 0x40, P3 ;  /* 0x00000040d5d47807 */ /* 0x000fe20001800000 */
[----:B------:R-:W-:Y:S01]  /*29e0*/  MUFU.EX2 R168, R168 ;  /* 0x000000a800a87308 */ /* 0x000fe20000000800 */
        /* <DEDUP_REMOVED lines=9> */
[----:B------:R-:W-:Y:S01]  /*2a80*/  MUFU.EX2 R173, R173 ;  /* 0x000000ad00ad7308 */ /* 0x000fe20000000800 */
[----:B------:R-:W-:Y:S02]  /*2a90*/  ISETP.GT.OR P0, PT, R212, 0x1, !P1 ;  /* 0x00000001d400780c */ /* 0x000fe40004f04670 */
[----:B------:R-:W-:Y:S01]  /*2aa0*/  ISETP.GE.AND P1, PT, R156, 0x8, PT ;  /* 0x000000089c00780c */ /* 0x000fe20003f26270 */
[----:B------:R-:W-:Y:S01]  /*2ab0*/  FFMA.FTZ R157, R157, UR6, -R20 ;  /* 0x000000069d9d7c23 */ /* 0x000fe20008010814 */
[----:B------:R-:W-:Y:S02]  /*2ac0*/  FSEL R20, R155, -INF , !P0 ;  /* 0xff8000009b147808 */ /* 0x000fe40004000000 */
[----:B------:R-:W-:Y:S01]  /*2ad0*/  ISETP.GT.OR P0, PT, R212, 0x8, !P1 ;  /* 0x00000008d400780c */ /* 0x000fe20004f04670 */
[----:B------:R1:W-:Y:S01]  /*2ae0*/  MUFU.EX2 R176, R157 ;  /* 0x0000009d00b07308 */ /* 0x0003e20000000800 */
[----:B------:R-:W-:Y:S01]  /*2af0*/  ISETP.GE.AND P1, PT, R156, 0x9, PT ;  /* 0x000000099c00780c */ /* 0x000fe20003f26270 */
[----:B------:R-:W-:Y:S01]  /*2b00*/  FFMA.FTZ R213, R20, UR6, -R21 ;  /* 0x0000000614d57c23 */ /* 0x000fe20008010815 */
[----:B------:R-:W-:-:S02]  /*2b10*/  FSEL R21, R158, -INF , !P0 ;  /* 0xff8000009e157808 */ /* 0x000fc40004000000 */
[----:B------:R-:W-:Y:S02]  /*2b20*/  ISETP.GT.OR P0, PT, R212, 0x9, !P1 ;  /* 0x00000009d400780c */ /* 0x000fe40004f04670 */
[C---:B------:R-:W-:Y:S01]  /*2b30*/  ISETP.GE.AND P3, PT, R156.reuse, 0x11, PT ;  /* 0x000000119c00780c */ /* 0x040fe20003f66270 */
[----:B------:R-:W-:Y:S01]  /*2b40*/  FFMA.FTZ R210, R21, UR6, -R210 ;  /* 0x0000000615d27c23 */ /* 0x000fe200080108d2 */
[----:B------:R-:W-:Y:S01]  /*2b50*/  ISETP.GE.AND P2, PT, R156, 0x10, PT ;  /* 0x000000109c00780c */ /* 0x000fe20003f46270 */
[----:B------:R-:W-:Y:S01]  /*2b60*/  MUFU.EX2 R213, R213 ;  /* 0x000000d500d57308 */ /* 0x000fe20000000800 */
[----:B------:R-:W-:Y:S02]  /*2b70*/  FSEL R20, R159, -INF , !P0 ;  /* 0xff8000009f147808 */ /* 0x000fe40004000000 */
[C---:B------:R-:W-:Y:S02]  /*2b80*/  ISETP.GT.OR P0, PT, R212.reuse, 0x11, !P3 ;  /* 0x00000011d400780c */ /* 0x040fe40005f04670 */
[----:B------:R-:W-:Y:S01]  /*2b90*/  ISETP.GT.OR P1, PT, R212, 0x10, !P2 ;  /* 0x00000010d400780c */ /* 0x000fe20005724670 */
[----:B------:R-:W-:Y:S01]  /*2ba0*/  FFMA.FTZ R211, R20, UR6, -R211 ;  /* 0x0000000614d37c23 */ /* 0x000fe200080108d3 */
[----:B------:R-:W-:Y:S01]  /*2bb0*/  ISETP.GE.AND P2, PT, R156, 0x19, PT ;  /* 0x000000199c00780c */ /* 0x000fe20003f46270 */
[----:B------:R-:W-:Y:S01]  /*2bc0*/  MUFU.EX2 R210, R210 ;  /* 0x000000d200d27308 */ /* 0x000fe20000000800 */
[----:B------:R-:W-:-:S02]  /*2bd0*/  FSEL R20, R163, -INF , !P0 ;  /* 0xff800000a3147808 */ /* 0x000fc40004000000 */
[----:B------:R-:W-:Y:S02]  /*2be0*/  ISETP.GE.AND P3, PT, R156, 0x20, PT ;  /* 0x000000209c00780c */ /* 0x000fe40003f66270 */
[----:B------:R-:W-:Y:S01]  /*2bf0*/  ISETP.GT.OR P2, PT, R212, 0x19, !P2 ;  /* 0x00000019d400780c */ /* 0x000fe20005744670 */
[----:B------:R-:W-:Y:S01]  /*2c00*/  FFMA.FTZ R209, R20, UR6, -R209 ;  /* 0x0000000614d17c23 */ /* 0x000fe200080108d1 */
[----:B------:R-:W-:Y:S01]  /*2c10*/  ISETP.GE.AND P0, PT, R156, 0x18, PT ;  /* 0x000000189c00780c */ /* 0x000fe20003f06270 */
[----:B------:R3:W-:Y:S01]  /*2c20*/  MUFU.EX2 R163, R211 ;  /* 0x000000d300a37308 */ /* 0x0007e20000000800 */
[----:B------:R-:W-:Y:S02]  /*2c30*/  FSEL R21, R162, -INF , !P1 ;  /* 0xff800000a2157808 */ /* 0x000fe40004800000 */
[C---:B------:R-:W-:Y:S02]  /*2c40*/  ISETP.GT.OR P3, PT, R212.reuse, 0x20, !P3 ;  /* 0x00000020d400780c */ /* 0x040fe40005f64670 */
[----:B------:R-:W-:Y:S01]  /*2c50*/  ISETP.GE.AND P1, PT, R217, 0x31, PT ;  /* 0x00000031d900780c */ /* 0x000fe20003f26270 */
[----:B------:R-:W-:Y:S01]  /*2c60*/  FFMA.FTZ R162, R21, UR6, -R208 ;  /* 0x0000000615a27c23 */ /* 0x000fe200080108d0 */
[----:B------:R-:W-:Y:S01]  /*2c70*/  FSEL R20, R167, -INF , !P2 ;  /* 0xff800000a7147808 */ /* 0x000fe20005000000 */
[----:B------:R-:W-:Y:S01]  /*2c80*/  MUFU.EX2 R165, R165 ;  /* 0x000000a500a57308 */ /* 0x000fe20000000800 */
[----:B------:R-:W-:-:S02]  /*2c90*/  ISETP.GT.OR P0, PT, R212, 0x18, !P0 ;  /* 0x00000018d400780c */ /* 0x000fc40004704670 */
[----:B------:R-:W-:Y:S01]  /*2ca0*/  ISETP.GE.AND P2, PT, R156, 0x21, PT ;  /* 0x000000219c00780c */ /* 0x000fe20003f46270 */
[----:B-1----:R-:W-:Y:S01]  /*2cb0*/  FFMA.FTZ R157, R20, UR6, -R15 ;  /* 0x00000006149d7c23 */ /* 0x002fe2000801080f */
[----:B------:R-:W-:Y:S02]  /*2cc0*/  FSEL R155, R170, -INF , !P3 ;  /* 0xff800000aa9b7808 */ /* 0x000fe40005800000 */
[----:B------:R-:W-:Y:S01]  /*2cd0*/  ISETP.GT.OR P3, PT, R216, 0x31, !P1 ;  /* 0x00000031d800780c */ /* 0x000fe20004f64670 */
[----:B------:R1:W-:Y:S01]  /*2ce0*/  MUFU.EX2 R167, R209 ;  /* 0x000000d100a77308 */ /* 0x0003e20000000800 */
[C---:B------:R-:W-:Y:S01]  /*2cf0*/  ISETP.GE.AND P1, PT, R156.reuse, 0x28, PT ;  /* 0x000000289c00780c */ /* 0x040fe20003f26270 */
[----:B------:R-:W-:Y:S01]  /*2d00*/  FFMA.FTZ R170, R155, UR6, -R8 ;  /* 0x000000069baa7c23 */ /* 0x000fe20008010808 */
[----:B------:R-:W-:Y:S02]  /*2d10*/  ISETP.GE.AND P5, PT, R156, 0x29, PT ;  /* 0x000000299c00780c */ /* 0x000fe40003fa6270 */
[----:B------:R-:W-:-:S02]  /*2d20*/  FSEL R21, R166, -INF , !P0 ;  /* 0xff800000a6157808 */ /* 0x000fc40004000000 */
[C---:B------:R-:W-:Y:S01]  /*2d30*/  ISETP.GT.OR P2, PT, R212.reuse, 0x21, !P2 ;  /* 0x00000021d400780c */ /* 0x040fe20005744670 */
[----:B------:R-:W4:Y:S01]  /*2d40*/  MUFU.EX2 R170, R170 ;  /* 0x000000aa00aa7308 */ /* 0x000f220000000800 */
[C---:B------:R-:W-:Y:S01]  /*2d50*/  ISETP.GT.OR P1, PT, R212.reuse, 0x28, !P1 ;  /* 0x00000028d400780c */ /* 0x040fe20004f24670 */
[----:B------:R-:W-:Y:S01]  /*2d60*/  FFMA.FTZ R166, R21, UR6, -R14 ;  /* 0x0000000615a67c23 */ /* 0x000fe2000801080e */
[----:B------:R-:W-:Y:S02]  /*2d70*/  ISETP.GT.OR P5, PT, R212, 0x29, !P5 ;  /* 0x00000029d400780c */ /* 0x000fe40006fa4670 */
[----:B------:R-:W-:Y:S02]  /*2d80*/  FSEL R8, R171, -INF , !P2 ;  /* 0xff800000ab087808 */ /* 0x000fe40005000000 */
[----:B------:R-:W-:Y:S01]  /*2d90*/  FSEL R218, R177, -INF , !P3 ;  /* 0xff800000b1da7808 */ /* 0x000fe20005800000 */
[----:B------:R-:W-:Y:S01]  /*2da0*/  MUFU.EX2 R162, R162 ;  /* 0x000000a200a27308 */ /* 0x000fe20000000800 */
[----:B------:R-:W-:Y:S01]  /*2db0*/  FSEL R159, R174, -INF , !P1 ;  /* 0xff800000ae9f7808 */ /* 0x000fe20004800000 */
[----:B------:R-:W-:Y:S01]  /*2dc0*/  FFMA.FTZ R171, R8, UR6, -R9 ;  /* 0x0000000608ab7c23 */ /* 0x000fe20008010809 */
[----:B------:R-:W-:-:S02]  /*2dd0*/  WARPGROUP.DEPBAR.LE gsb0, 0x0 ;  /* 0x00008000000079c5 */ /* 0x000fc40000010000 */
[----:B------:R-:W-:Y:S01]  /*2de0*/  WARPGROUP.ARRIVE ;  /* 0x00000000000079c5 */ /* 0x000fe20000000000 */
[----:B------:R-:W-:Y:S01]  /*2df0*/  FSEL R158, R175, -INF , !P5 ;  /* 0xff800000af9e7808 */ /* 0x000fe20006800000 */
[----:B------:R-:W-:Y:S01]  /*2e00*/  FFMA.FTZ R208, R159, UR6, -R6 ;  /* 0x000000069fd07c23 */ /* 0x000fe20008010806 */
[----:B------:R-:W-:Y:S01]  /*2e10*/  ISETP.GE.AND P0, PT, R217, 0x39, PT ;  /* 0x00000039d900780c */ /* 0x000fe20003f06270 */
[----:B------:R5:W-:Y:S01]  /*2e20*/  MUFU.EX2 R177, R157 ;  /* 0x0000009d00b17308 */ /* 0x000be20000000800 */
[C---:B------:R-:W-:Y:S01]  /*2e30*/  ISETP.GE.AND P3, PT, R156.reuse, 0x30, PT ;  /* 0x000000309c00780c */ /* 0x040fe20003f66270 */
[----:B------:R-:W-:Y:S01]  /*2e40*/  HGMMA.64x64x16.F32.BF16 R120, R188, gdesc[UR12], R120, gsb0 ;  /* 0x00e0000cbc787df0 */ /* 0x000fe20008001878 */
[----:B------:R-:W-:Y:S01]  /*2e50*/  UIADD3 UR14, UR11, 0x102, URZ ;  /* 0x000001020b0e7890 */ /* 0x000fe2000fffe03f */
[C---:B------:R-:W-:Y:S01]  /*2e60*/  ISETP.GE.AND P2, PT, R156.reuse, 0x31, PT ;  /* 0x000000319c00780c */ /* 0x040fe20003f46270 */
[----:B------:R-:W-:Y:S01]  /*2e70*/  UMOV UR15, 0x80000020 ;  /* 0x80000020000f7882 */ /* 0x000fe20000000000 */
[----:B------:R-:W-:Y:S01]  /*2e80*/  ISETP.GE.AND P1, PT, R156, 0x38, PT ;  /* 0x000000389c00780c */ /* 0x000fe20003f26270 */
[----:B------:R-:W-:Y:S01]  /*2e90*/  FFMA.FTZ R218, R218, UR6, -R13 ;  /* 0x00000006dada7c23 */ /* 0x000fe2000801080d */
[----:B------:R-:W-:Y:S01]  /*2ea0*/  ISETP.GE.AND P5, PT, R156, 0x39, PT ;  /* 0x000000399c00780c */ /* 0x000fe20003fa6270 */
[----:B------:R-:W2:Y:S01]  /*2eb0*/  MUFU.EX2 R171, R171 ;  /* 0x000000ab00ab7308 */ /* 0x000ea20000000800 */
[----:B------:R-:W-:-:S02]  /*2ec0*/  ISETP.GT.OR P4, PT, R216, 0x38, !P4 ;  /* 0x00000038d800780c */ /* 0x000fc40006784670 */
[----:B------:R-:W-:Y:S01]  /*2ed0*/  ISETP.GT.OR P0, PT, R216, 0x39, !P0 ;  /* 0x00000039d800780c */ /* 0x000fe20004704670 */
[----:B------:R-:W-:Y:S01]  /*2ee0*/  FFMA.FTZ R216, R158, UR6, -R7 ;  /* 0x000000069ed87c23 */ /* 0x000fe20008010807 */
[C---:B------:R-:W-:Y:S02]  /*2ef0*/  ISETP.GT.OR P3, PT, R212.reuse, 0x30, !P3 ;  /* 0x00000030d400780c */ /* 0x040fe40005f64670 */
[C---:B------:R-:W-:Y:S01]  /*2f00*/  ISETP.GT.OR P2, PT, R212.reuse, 0x31, !P2 ;  /* 0x00000031d400780c */ /* 0x040fe20005744670 */
[----:B------:R-:W2:Y:S01]  /*2f10*/  MUFU.EX2 R166, R166 ;  /* 0x000000a600a67308 */ /* 0x000ea20000000800 */
[C---:B------:R-:W-:Y:S02]  /*2f20*/  ISETP.GT.OR P1, PT, R212.reuse, 0x38, !P1 ;  /* 0x00000038d400780c */ /* 0x040fe40004f24670 */
[----:B------:R-:W-:Y:S02]  /*2f30*/  ISETP.GT.OR P5, PT, R212, 0x39, !P5 ;  /* 0x00000039d400780c */ /* 0x000fe40006fa4670 */
[----:B------:R-:W-:-:S02]  /*2f40*/  FSEL R212, R181, -INF , !P0 ;  /* 0xff800000b5d47808 */ /* 0x000fc40004000000 */
[----:B------:R-:W-:Y:S01]  /*2f50*/  FSEL R181, R178, -INF , !P3 ;  /* 0xff800000b2b57808 */ /* 0x000fe20005800000 */
[----:B------:R-:W2:Y:S01]  /*2f60*/  MUFU.EX2 R164, R164 ;  /* 0x000000a400a47308 */ /* 0x000ea20000000800 */
[----:B------:R-:W-:Y:S02]  /*2f70*/  FSEL R178, R179, -INF , !P2 ;  /* 0xff800000b3b27808 */ /* 0x000fe40005000000 */
[----:B---3--:R-:W-:Y:S01]  /*2f80*/  FSEL R211, R182, -INF , !P1 ;  /* 0xff800000b6d37808 */ /* 0x008fe20004800000 */
[----:B------:R-:W-:Y:S01]  /*2f90*/  FFMA.FTZ R217, R181, UR6, -R12 ;  /* 0x00000006b5d97c23 */ /* 0x000fe2000801080c */
[----:B-1----:R-:W-:Y:S01]  /*2fa0*/  FSEL R209, R180, -INF , !P4 ;  /* 0xff800000b4d17808 */ /* 0x002fe20006000000 */
[----:B------:R-:W-:Y:S01]  /*2fb0*/  FFMA.FTZ R219, R178, UR6, -R13 ;  /* 0x00000006b2db7c23 */ /* 0x000fe2000801080d */
[----:B------:R-:W-:Y:S01]  /*2fc0*/  FSEL R182, R183, -INF , !P5 ;  /* 0xff800000b7b67808 */ /* 0x000fe20006800000 */
[--C-:B------:R-:W-:Y:S01]  /*2fd0*/  FFMA.FTZ R178, R211, UR6, -R10.reuse ;  /* 0x00000006d3b27c23 */ /* 0x100fe2000801080a */
[--C-:B------:R-:W-:Y:S01]  /*2fe0*/  FFMA.FTZ R13, R212, UR6, -R11.reuse ;  /* 0x00000006d40d7c23 */ /* 0x100fe2000801080b */
[----:B------:R-:W-:Y:S01]  /*2ff0*/  FFMA.FTZ R180, R209, UR6, -R10 ;  /* 0x00000006d1b47c23 */ /* 0x000fe2000801080a */
[----:B------:R-:W1:Y:S01]  /*3000*/  MUFU.EX2 R169, R169 ;  /* 0x000000a900a97308 */ /* 0x000e620000000800 */
[----:B------:R-:W-:-:S07]  /*3010*/  FFMA.FTZ R12, R182, UR6, -R11 ;  /* 0x00000006b60c7c23 */ /* 0x000fce000801080b */
[----:B------:R-:W3:Y:S08]  /*3020*/  MUFU.EX2 R208, R208 ;  /* 0x000000d000d07308 */ /* 0x000ef00000000800 */
[----:B------:R-:W3:Y:S08]  /*3030*/  MUFU.EX2 R179, R216 ;  /* 0x000000d800b37308 */ /* 0x000ef00000000800 */
[----:B------:R-:W3:Y:S08]  /*3040*/  MUFU.EX2 R172, R172 ;  /* 0x000000ac00ac7308 */ /* 0x000ef00000000800 */
[----:B------:R-:W-:Y:S08]  /*3050*/  MUFU.EX2 R10, R217 ;  /* 0x000000d9000a7308 */ /* 0x000ff00000000800 */
[----:B------:R-:W3:Y:S01]  /*3060*/  MUFU.EX2 R11, R218 ;  /* 0x000000da000b7308 */ /* 0x000ee20000000800 */
[----:B------:R-:W-:-:S02]  /*3070*/  WARPGROUP.DEPBAR.LE gsb0, 0x0 ;  /* 0x00008000000079c5 */ /* 0x000fc40000010000 */
[----:B------:R-:W-:-:S05]  /*3080*/  WARPGROUP.ARRIVE ;  /* 0x00000000000079c5 */ /* 0x000fca0000000000 */
[----:B------:R-:W-:Y:S01]  /*3090*/  MUFU.EX2 R180, R180 ;  /* 0x000000b400b47308 */ /* 0x000fe20000000800 */
[----:B------:R-:W-:Y:S01]  /*30a0*/  HGMMA.64x64x16.F32.BF16 R120, R200, gdesc[UR12], R120, gsb0 ;  /* 0x00e0000cc8787df0 */ /* 0x000fe20008001878 */
[----:B------:R-:W-:Y:S01]  /*30b0*/  UIADD3 UR14, UR11, 0x200, URZ ;  /* 0x000002000b0e7890 */ /* 0x000fe2000fffe03f */
[----:B------:R-:W-:-:S05]  /*30c0*/  UMOV UR15, 0x80000020 ;  /* 0x80000020000f7882 */ /* 0x000fca0000000000 */
[----:B------:R-:W-:Y:S01]  /*30d0*/  MUFU.EX2 R178, R178 ;  /* 0x000000b200b27308 */ /* 0x000fe20000000800 */
[----:B------:R-:W-:-:S07]  /*30e0*/  UMOV UR11, 0x80000020 ;  /* 0x80000020000b7882 */ /* 0x000fce0000000000 */
[----:B------:R-:W-:Y:S08]  /*30f0*/  MUFU.EX2 R13, R13 ;  /* 0x0000000d000d7308 */ /* 0x000ff00000000800 */
[----:B------:R-:W-:Y:S01]  /*3100*/  MUFU.EX2 R12, R12 ;  /* 0x0000000c000c7308 */ /* 0x000fe20000000800 */
        /* <DEDUP_REMOVED lines=13> */
[----:B------:R-:W4:Y:S04]  /*31e0*/  LDS.64 R20, [R214+0x1e200] ;  /* 0x01e20000d6147984 */ /* 0x000f280000000a00 */
[----:B------:R-:W2:Y:S04]  /*31f0*/  LDS.64 R14, [R214+0x1e220] ;  /* 0x01e22000d60e7984 */ /* 0x000ea80000000a00 */
[----:B------:R-:W1:Y:S04]  /*3200*/  LDS.64 R154, [R214+0x1e240] ;  /* 0x01e24000d69a7984 */ /* 0x000e680000000a00 */
[----:B-----5:R-:W5:Y:S04]  /*3210*/  LDS.64 R156, [R214+0x1e260] ;  /* 0x01e26000d69c7984 */ /* 0x020f680000000a00 */
[----:B------:R-:W3:Y:S04]  /*3220*/  LDS.64 R8, [R214+0x1e280] ;  /* 0x01e28000d6087984 */ /* 0x000ee80000000a00 */
[----:B------:R-:W3:Y:S04]  /*3230*/  LDS.64 R6, [R214+0x1e2a0] ;  /* 0x01e2a000d6067984 */ /* 0x000ee80000000a00 */
[----:B------:R-:W3:Y:S04]  /*3240*/  LDS.64 R174, [R214+0x1e2e0] ;  /* 0x01e2e000d6ae7984 */ /* 0x000ee80000000a00 */
[----:B------:R-:W3:Y:S01]  /*3250*/  LDS.64 R158, [R214+0x1e2c0] ;  /* 0x01e2c000d69e7984 */ /* 0x000ee20000000a00 */
[--C-:B----4-:R-:W-:Y:S01]  /*3260*/  FADD.FTZ R181, R120, -R20.reuse ;  /* 0x8000001478b57221 */ /* 0x110fe20000010000 */
[----:B------:R-:W-:Y:S01]  /*3270*/  FADD.FTZ R183, R122, -R20 ;  /* 0x800000147ab77221 */ /* 0x000fe20000010000 */
[--C-:B------:R-:W-:Y:S01]  /*3280*/  FADD.FTZ R20, R121, -R21.reuse ;  /* 0x8000001579147221 */ /* 0x100fe20000010000 */
[----:B------:R-:W-:Y:S01]  /*3290*/  FADD.FTZ R120, R123, -R21 ;  /* 0x800000157b787221 */ /* 0x000fe20000010000 */
[--C-:B--2---:R-:W-:Y:S01]  /*32a0*/  FADD.FTZ R21, R124, -R14.reuse ;  /* 0x8000000e7c157221 */ /* 0x104fe20000010000 */
[----:B------:R-:W-:Y:S01]  /*32b0*/  FADD.FTZ R123, R126, -R14 ;  /* 0x8000000e7e7b7221 */ /* 0x000fe20000010000 */
[--C-:B------:R-:W-:Y:S01]  /*32c0*/  FADD.FTZ R14, R125, -R15.reuse ;  /* 0x8000000f7d0e7221 */ /* 0x100fe20000010000 */
[----:B------:R-:W-:Y:S01]  /*32d0*/  FADD.FTZ R124, R127, -R15 ;  /* 0x8000000f7f7c7221 */ /* 0x000fe20000010000 */
[--C-:B-1----:R-:W-:Y:S01]  /*32e0*/  FADD.FTZ R121, R128, -R154.reuse ;  /* 0x8000009a80797221 */ /* 0x102fe20000010000 */
[----:B------:R-:W-:Y:S01]  /*32f0*/  FADD.FTZ R126, R131, -R155 ;  /* 0x8000009b837e7221 */ /* 0x000fe20000010000 */
[----:B------:R-:W1:Y:S01]  /*3300*/  MUFU.EX2 R15, R219 ;  /* 0x000000db000f7308 */ /* 0x000e620000000800 */
[----:B------:R-:W-:Y:S01]  /*3310*/  FADD.FTZ R125, R130, -R154 ;  /* 0x8000009a827d7221 */ /* 0x000fe20000010000 */
[--C-:B-----5:R-:W-:Y:S01]  /*3320*/  FADD.FTZ R128, R133, -R157.reuse ;  /* 0x8000009d85807221 */ /* 0x120fe20000010000 */
[----:B------:R-:W-:Y:S01]  /*3330*/  FADD.FTZ R127, R132, -R156 ;  /* 0x8000009c847f7221 */ /* 0x000fe20000010000 */
[----:B------:R-:W-:Y:S01]  /*3340*/  FADD.FTZ R130, R135, -R157 ;  /* 0x8000009d87827221 */ /* 0x000fe20000010000 */
[----:B------:R-:W-:Y:S01]  /*3350*/  FADD.FTZ R122, R129, -R155 ;  /* 0x8000009b817a7221 */ /* 0x000fe20000010000 */
[--C-:B---3--:R-:W-:Y:S01]  /*3360*/  FADD.FTZ R133, R136, -R8.reuse ;  /* 0x8000000888857221 */ /* 0x108fe20000010000 */
[----:B------:R-:W-:Y:S01]  /*3370*/  FADD.FTZ R131, R138, -R8 ;  /* 0x800000088a837221 */ /* 0x000fe20000010000 */
[--C-:B------:R-:W-:Y:S01]  /*3380*/  FADD.FTZ R8, R139, -R9.reuse ;  /* 0x800000098b087221 */ /* 0x100fe20000010000 */
[----:B------:R-:W-:Y:S01]  /*3390*/  FADD.FTZ R132, R137, -R9 ;  /* 0x8000000989847221 */ /* 0x000fe20000010000 */
[--C-:B------:R-:W-:Y:S01]  /*33a0*/  FADD.FTZ R9, R140, -R6.reuse ;  /* 0x800000068c097221 */ /* 0x100fe20000010000 */
[----:B------:R-:W-:Y:S01]  /*33b0*/  FADD.FTZ R135, R142, -R6 ;  /* 0x800000068e877221 */ /* 0x000fe20000010000 */
[----:B------:R-:W-:Y:S01]  /*33c0*/  FADD.FTZ R6, R141, -R7 ;  /* 0x800000078d067221 */ /* 0x000fe20000010000 */
[----:B------:R-:W-:Y:S01]  /*33d0*/  FMUL.FTZ R131, R170, R131 ;  /* 0x00000083aa837220 */ /* 0x000fe20000410000 */
[----:B------:R-:W-:Y:S01]  /*33e0*/  FMUL.FTZ R8, R171, R8 ;  /* 0x00000008ab087220 */ /* 0x000fe20000410000 */
[----:B------:R-:W-:Y:S01]  /*33f0*/  FADD.FTZ R140, R149, -R175 ;  /* 0x800000af958c7221 */ /* 0x000fe20000010000 */
[----:B------:R-:W-:Y:S01]  /*3400*/  FMUL.FTZ R9, R168, R9 ;  /* 0x00000009a8097220 */ /* 0x000fe20000410000 */
[----:B------:R-:W-:Y:S01]  /*3410*/  FMUL.FTZ R6, R173, R6 ;  /* 0x00000006ad067220 */ /* 0x000fe20000410000 */
[----:B------:R-:W-:Y:S01]  /*3420*/  FADD.FTZ R129, R134, -R156 ;  /* 0x8000009c86817221 */ /* 0x000fe20000010000 */
[----:B------:R-:W-:Y:S01]  /*3430*/  F2FP.BF16.F32.PACK_AB R149, R8, R131 ;  /* 0x000000830895723e */ /* 0x000fe200000010ff */
[----:B------:R-:W-:-:S02]  /*3440*/  IMAD.U32 R8, RZ, RZ, UR5 ;  /* 0x00000005ff087e24 */ /* 0x000fc4000f8e00ff */
[----:B------:R-:W-:Y:S01]  /*3450*/  FADD.FTZ R134, R143, -R7 ;  /* 0x800000078f867221 */ /* 0x000fe20000010000 */
        /* <DEDUP_REMOVED lines=257> */
.L_x_5138:
        /* <DEDUP_REMOVED lines=44> */
.L_x_5139:
        /* <DEDUP_REMOVED lines=62> */
.L_x_5121:
[----:B------:R-:W-:Y:S05]  /*4b10*/  @P0 BRA `(.L_x_5115) ;  /* 0x0000004800640947 */ /* 0x000fea0003800000 */
[----:B------:R-:W-:Y:S01]  /*4b20*/  ULDC.64 UR4, c[0x0][0x878] ;  /* 0x00021e0000047ab9 */ /* 0x000fe20000000a00 */
[----:B------:R-:W2:Y:S01]  /*4b30*/  S2R R4, SR_TID.X ;  /* 0x0000000000047919 */ /* 0x000ea20000002100 */
[----:B------:R-:W-:Y:S01]  /*4b40*/  UISETP.NE.U32.AND UP0, UPT, UR4, URZ, UPT ;  /* 0x0000003f0400728c */ /* 0x000fe2000bf05070 */
[----:B------:R-:W3:Y:S08]  /*4b50*/  S2UR UR10, SR_CTAID.Y ;  /* 0x00000000000a79c3 */ /* 0x000ef00000002600 */
        /* <DEDUP_REMOVED lines=9> */
[----:B-1----:R-:W-:Y:S01]  /*4bf0*/  IMAD.U32 R3, RZ, RZ, UR5 ;  /* 0x00000005ff037e24 */ /* 0x002fe2000f8e00ff */
[----:B------:R-:W1:Y:S01]  /*4c00*/  S2UR UR11, SR_CgaCtaId ;  /* 0x00000000000b79c3 */ /* 0x000e620000008800 */
[----:B------:R-:W-:-:S03]  /*4c10*/  ULDC UR5, c[0x0][0x850] ;  /* 0x0002140000057ab9 */ /* 0x000fc60000000800 */
[----:B------:R2:W4:Y:S01]  /*4c20*/  @P0 LDG.E R2, desc[UR46][R2.64] ;  /* 0x0000002e02020981 */ /* 0x000522000c1e1900 */
[----:B------:R-:W-:Y:S01]  /*4c30*/  UISETP.NE.AND UP1, UPT, UR5, 0x1, UPT ;  /* 0x000000010500788c */ /* 0x000fe2000bf25270 */
[----:B------:R-:W-:Y:S01]  /*4c40*/  BSSY B0, `(.L_x_5141) ;  /* 0x0000059000007945 */ /* 0x000fe20003800000 */
[----:B--2---:R-:W-:-:S09]  /*4c50*/  VIADD R3, R4, 0xffffff80 ;  /* 0xffffff8004037836 */ /* 0x004fd20000000000 */
        /* <DEDUP_REMOVED lines=13> */
[----:B---3--:R-:W-:Y:S01]  /*4d30*/  UIMAD.WIDE.U32 UR4, UR10, UR4, URZ ;  /* 0x000000040a0472a5 */ /* 0x008fe2000f8e003f */
[----:B------:R-:W-:Y:S01]  /*4d40*/  IMAD.SHL.U32 R0, R0, 0x4, RZ ;  /* 0x0000000400007824 */ /* 0x000fe200078e00ff */
[----:B------:R-:W-:-:S02]  /*4d50*/  @UP0 ULEA.HI UR7, UR7, UR6, URZ, 0x7 ;  /* 0x0000000607070291 */ /* 0x000fc4000f8f383f */
[----:B------:R-:W-:Y:S02]  /*4d60*/  @UP1 USHF.R.U32.HI UR10, URZ, UR16, UR5 ;  /* 0x000000103f0a1299 */ /* 0x000fe40008011605 */
[----:B------:R-:W-:Y:S02]  /*4d70*/  @UP0 USHF.R.S32.HI UR7, URZ, 0x7, UR7 ;  /* 0x000000073f070899 */ /* 0x000fe40008011407 */
[----:B-1----:R-:W-:Y:S02]  /*4d80*/  ULEA UR4, UR11, UR9, 0x18 ;  /* 0x000000090b047291 */ /* 0x002fe4000f8ec03f */
        /* <DEDUP_REMOVED lines=61> */
.L_x_5143:
[----:B------:R-:W-:Y:S01]  /*5160*/  @P0 ELECT P1, URZ, PT ;  /* 0x00000000003f082f */ /* 0x000fe20003820000 */
[----:B------:R2:W-:-:S12]  /*5170*/  UBLKRED.G.S.ADD.F32.RN [UR6], [UR4], UR5, desc[UR8] ;  /* 0x00000806040073bb */ /* 0x0005d800080a1405 */
[----:B------:R-:W-:Y:S02]  /*5180*/  @P1 PLOP3.LUT P0, PT, P1, PT, PT, 0x8, 0x0 ;  /* 0x000000000000181c */ /* 0x000fe40000f0e170 */
[----:B------:R-:W-:-:S11]  /*5190*/  PLOP3.LUT P1, PT, PT, PT, PT, 0x8, 0x0 ;  /* 0x000000000000781c */ /* 0x000fd60003f2e170 */
[----:B--2---:R-:W-:Y:S05]  /*51a0*/  @P0 BRA.U.ANY `(.L_x_5143) ;  /* 0xfffffffd00ec0947 */ /* 0x004fea000393ffff */
[----:B------:R0:W-:Y:S01]  /*51b0*/  UTMACMDFLUSH ;  /* 0x00000000000079b7 */ /* 0x0001e20000000000 */
[----:B------:R-:W-:-:S04]  /*51c0*/  DEPBAR.LE SB0, 0x0 ;  /* 0x000080000000791a */ /* 0x000fc80000000000 */
.L_x_5142:
[----:B------:R-:W-:Y:S05]  /*51d0*/  BSYNC B0 ;  /* 0x0000000000007941 */ /* 0x000fea0003800000 */
.L_x_5141:
        /* <DEDUP_REMOVED lines=28> */
.L_x_5144:
        /* <DEDUP_REMOVED lines=8> */
.L_x_5110:
        /* <DEDUP_REMOVED lines=21> */
.L_x_5146:
        /* <DEDUP_REMOVED lines=13> */
.L_x_5148:
[----:B------:R-:W-:-:S05]  /*5640*/  ULDC UR4, c[0x0][0x8c4] ;  /* 0x0002310000047ab9 */ /* 0x000fca0000000800 */
.L_x_5147:
        /* <DEDUP_REMOVED lines=44> */
.L_x_5149:
        /* <DEDUP_REMOVED lines=13> */
.L_x_5150:
        /* <DEDUP_REMOVED lines=12> */
.L_x_5151:
        /* <DEDUP_REMOVED lines=22> */
.L_x_5152:
        /* <DEDUP_REMOVED lines=42> */
.L_x_5155:
[----:B------:R-:W-:Y:S05]  /*5ea0*/  BSYNC B0 ;  /* 0x0000000000007941 */ /* 0x000fea0003800000 */
.L_x_5154:
        /* <DEDUP_REMOVED lines=19> */
.L_x_5157:
[----:B------:R-:W-:Y:S05]  /*5fe0*/  BSYNC B0 ;  /* 0x0000000000007941 */ /* 0x000fea0003800000 */
.L_x_5156:
[----:B------:R-:W-:Y:S06]  /*5ff0*/  BAR.ARV 0xa, 0xa0 ;  /* 0x0282800000007b1d */ /* 0x000fec0000002000 */
[----:B------:R-:W-:Y:S04]  /*6000*/  BSSY B0, `(.L_x_5158) ;  /* 0x0000003000007945 */ /* 0x000fe80003800000 */
[----:B------:R-:W-:Y:S05]  /*6010*/  @!P0 BRA `(.L_x_5159) ;  /* 0x0000000000048947 */ /* 0x000fea0003800000 */
[----:B------:R-:W-:-:S04]  /*6020*/  DEPBAR.LE SB0, 0x0 ;  /* 0x000080000000791a */ /* 0x000fc80000000000 */
.L_x_5159:
[----:B------:R-:W-:Y:S05]  /*6030*/  BSYNC B0 ;  /* 0x0000000000007941 */ /* 0x000fea0003800000 */
.L_x_5158:
[----:B------:R-:W-:Y:S06]  /*6040*/  BAR.ARV 0xb, 0xa0 ;  /* 0x02c2800000007b1d */ /* 0x000fec0000002000 */
[----:B------:R-:W-:Y:S01]  /*6050*/  UIADD3 UR18, UR7, 0x1, URZ ;  /* 0x0000000107127890 */ /* 0x000fe2000fffe03f */
[----:B------:R-:W-:Y:S11]  /*6060*/  BRA `(.L_x_5160) ;  /* 0x0000000000047947 */ /* 0x000ff60003800000 */
.L_x_5153:
[----:B------:R-:W-:-:S05]  /*6070*/  UMOV UR18, UR7 ;  /* 0x0000000700127c82 */ /* 0x000fca0008000000 */
.L_x_5160:
        /* <DEDUP_REMOVED lines=22> */
.L_x_5173:
        /* <DEDUP_REMOVED lines=20> */
.L_x_5162:
[----:B------:R-:W-:Y:S05]  /*6320*/  BSYNC B0 ;  /* 0x0000000000007941 */ /* 0x000fea0003800000 */
.L_x_5161:
        /* <DEDUP_REMOVED lines=13> */
.L_x_5164:
[----:B------:R-:W-:Y:S05]  /*6400*/  BSYNC B0 ;  /* 0x0000000000007941 */ /* 0x000fea0003800000 */
.L_x_5163:
[----:B------:R-:W-:Y:S06]  /*6410*/  BAR.ARV 0xa, 0xa0 ;  /* 0x0282800000007b1d */ /* 0x000fec0000002000 */
[----:B------:R-:W-:Y:S04]  /*6420*/  BSSY B0, `(.L_x_5165) ;  /* 0x0000003000007945 */ /* 0x000fe80003800000 */
[----:B------:R-:W-:Y:S05]  /*6430*/  @!P0 BRA `(.L_x_5166) ;  /* 0x0000000000048947 */ /* 0x000fea0003800000 */
[----:B------:R-:W-:-:S04]  /*6440*/  DEPBAR.LE SB0, 0x0 ;  /* 0x000080000000791a */ /* 0x000fc80000000000 */
.L_x_5166:
[----:B------:R-:W-:Y:S05]  /*6450*/  BSYNC B0 ;  /* 0x0000000000007941 */ /* 0x000fea0003800000 */
.L_x_5165:
        /* <DEDUP_REMOVED lines=13> */
.L_x_5168:
[----:B------:R-:W-:Y:S05]  /*6530*/  BSYNC B0 ;  /* 0x0000000000007941 */ /* 0x000fea0003800000 */
.L_x_5167:
        /* <DEDUP_REMOVED lines=13> */
.L_x_5170:
[----:B------:R-:W-:Y:S05]  /*6610*/  BSYNC B0 ;  /* 0x0000000000007941 */ /* 0x000fea0003800000 */
.L_x_5169:
[----:B------:R-:W-:Y:S01]  /*6620*/  UIADD3 UR18, UR18, 0x2, URZ ;  /* 0x0000000212127890 */ /* 0x000fe2000fffe03f */
[----:B------:R-:W-:Y:S06]  /*6630*/  BAR.ARV 0xa, 0xa0 ;  /* 0x0282800000007b1d */ /* 0x000fec0000002000 */
[----:B------:R-:W-:Y:S01]  /*6640*/  UISETP.GE.AND UP0, UPT, UR18, UR12, UPT ;  /* 0x0000000c1200728c */ /* 0x000fe2000bf06270 */
[----:B------:R-:W-:Y:S04]  /*6650*/  BSSY B0, `(.L_x_5171) ;  /* 0x0000003000007945 */ /* 0x000fe80003800000 */
[----:B------:R-:W-:Y:S06]  /*6660*/  @!P0 BRA `(.L_x_5172) ;  /* 0x0000000000048947 */ /* 0x000fec0003800000 */
[----:B------:R-:W-:-:S04]  /*6670*/  DEPBAR.LE SB0, 0x0 ;  /* 0x000080000000791a */ /* 0x000fc80000000000 */
.L_x_5172:
[----:B------:R-:W-:Y:S05]  /*6680*/  BSYNC B0 ;  /* 0x0000000000007941 */ /* 0x000fea0003800000 */
.L_x_5171:
[----:B------:R-:W-:Y:S06]  /*6690*/  BAR.ARV 0xb, 0xa0 ;  /* 0x02c2800000007b1d */ /* 0x000fec0000002000 */
[----:B------:R-:W-:Y:S01]  /*66a0*/  PLOP3.LUT P1, PT, PT, PT, UP0, 0x80, 0x0 ;  /* 0x000000000000781c */ /* 0x000fe20003f2f008 */
[----:B------:R-:W-:Y:S02]  /*66b0*/  UIADD3 UR26, UR26, 0x3000, URZ ;  /* 0x000030001a1a7890 */ /* 0x000fe4000fffe03f */
[----:B------:R-:W-:-:S10]  /*66c0*/  UIADD3 UR6, UR6, 0x3000, URZ ;  /* 0x0000300006067890 */ /* 0x000fd4000fffe03f */
[----:B------:R-:W-:Y:S05]  /*66d0*/  @!P1 BRA `(.L_x_5173) ;  /* 0xfffffff800c09947 */ /* 0x000fea000383ffff */
[----:B------:R-:W-:Y:S05]  /*66e0*/  BRA `(.L_x_5115) ;  /* 0x0000002c00707947 */ /* 0x000fea0003800000 */
.L_x_5145:
        /* <DEDUP_REMOVED lines=14> */
.L_x_5174:
        /* <DEDUP_REMOVED lines=14> */
.L_x_5176:
[----:B------:R-:W-:-:S05]  /*68b0*/  ULDC UR4, c[0x0][0x8c4] ;  /* 0x0002310000047ab9 */ /* 0x000fca0000000800 */
.L_x_5175:
        /* <DEDUP_REMOVED lines=59> */
.L_x_5178:
        /* <DEDUP_REMOVED lines=13> */
.L_x_5179:
        /* <DEDUP_REMOVED lines=8> */
.L_x_5180:
        /* <DEDUP_REMOVED lines=21> */
.L_x_5181:
        /* <DEDUP_REMOVED lines=50> */
.L_x_5211:
        /* <DEDUP_REMOVED lines=15> */
.L_x_5184:
        /* <DEDUP_REMOVED lines=127> */
.L_x_5195:
[----:B-123--:R-:W-:-:S04]  /*7b10*/  SHF.L.U32 R18, R10, 0x1f, RZ ;  /* 0x0000001f0a127819 */ /* 0x00efc800000006ff */
[----:B------:R-:W2:Y:S02]  /*7b20*/  SYNCS.PHASECHK.TRANS64.TRYWAIT P1, [R15+URZ+0x26840], R18 ;  /* 0x026840120f0075a7 */ /* 0x000ea4000802017f */
[----:B--2---:R-:W-:Y:S05]  /*7b30*/  @!P1 BRA `(.L_x_5187) ;  /* 0x0000001800dc9947 */ /* 0x004fea0003800000 */
.L_x_5212:
        /* <DEDUP_REMOVED lines=8> */
.L_x_5188:
        /* <DEDUP_REMOVED lines=44> */
.L_x_5213:
        /* <DEDUP_REMOVED lines=8> */
.L_x_5190:
        /* <DEDUP_REMOVED lines=44> */
.L_x_5214:
        /* <DEDUP_REMOVED lines=8> */
.L_x_5192:
        /* <DEDUP_REMOVED lines=38> */
.L_x_5216:
        /* <DEDUP_REMOVED lines=8> */
.L_x_5194:
        /* <DEDUP_REMOVED lines=44> */
.L_x_5186:
[----:B------:R-:W4:Y:S02]  /*87e0*/  LDL.LU R4, [R1+0x4] ;  /* 0x0000040001047983 */ /* 0x000f240000300800 */
[----:B----4-:R-:W-:Y:S02]  /*87f0*/  ISETP.NE.AND P1, PT, R4, RZ, PT ;  /* 0x000000ff0400720c */ /* 0x010fe40003f25270 */
[----:B------:R4:W5:Y:S11]  /*8800*/  LDL R4, [R1] ;  /* 0x0000000001047983 */ /* 0x0009760000100800 */
[----:B----4-:R-:W-:Y:S05]  /*8810*/  @!P1 BRA `(.L_x_5185) ;  /* 0x0000000400949947 */ /* 0x010fea0003800000 */
[----:B------:R-:W-:-:S04]  /*8820*/  SHF.L.U32 R12, R10, 0x1f, RZ ;  /* 0x0000001f0a0c7819 */ /* 0x000fc800000006ff */
[----:B------:R-:W4:Y:S02]  /*8830*/  SYNCS.PHASECHK.TRANS64.TRYWAIT P1, [R15+URZ+0x26840], R12 ;  /* 0x0268400c0f0075a7 */ /* 0x000f24000802017f */
[----:B----4-:R-:W-:Y:S05]  /*8840*/  @!P1 BRA `(.L_x_5196) ;  /* 0x0000000c00ec9947 */ /* 0x010fea0003800000 */
.L_x_5217:
        /* <DEDUP_REMOVED lines=8> */
.L_x_5197:
        /* <DEDUP_REMOVED lines=41> */
.L_x_5218:
        /* <DEDUP_REMOVED lines=8> */
.L_x_5199:
        /* <DEDUP_REMOVED lines=41> */
.L_x_5185:
[----:B------:R-:W1:Y:S01]  /*8e70*/  S2R R0, SR_TID.X ;  /* 0x0000000000007919 */ /* 0x000e620000002100 */
[----:B------:R-:W-:Y:S01]  /*8e80*/  IMAD R3, R16, 0x8, R15 ;  /* 0x0000000810037824 */ /* 0x000fe200078e020f */
[----:B-1----:R-:W-:Y:S02]  /*8e90*/  LOP3.LUT R2, R0, 0x7f, RZ, 0xc0, !PT ;  /* 0x0000007f00027812 */ /* 0x002fe400078ec0ff */
[----:B------:R-:W-:Y:S02]  /*8ea0*/  SHF.L.U32 R0, R10, 0x1f, RZ ;  /* 0x0000001f0a007819 */ /* 0x000fe400000006ff */
[----:B------:R-:W-:Y:S02]  /*8eb0*/  ISETP.NE.AND P1, PT, R2, RZ, PT ;  /* 0x000000ff0200720c */ /* 0x000fe40003f25270 */
[----:B------:R-:W1:Y:S02]  /*8ec0*/  SYNCS.PHASECHK.TRANS64.TRYWAIT P0, [R3+URZ+0x26840], R0 ;  /* 0x02684000030075a7 */ /* 0x000e64000800017f */
[----:B-1----:R-:W-:Y:S09]  /*8ed0*/  @!P0 BRA `(.L_x_5200) ;  /* 0x0000000800708947 */ /* 0x002ff20003800000 */
.L_x_5219:
[----:B------:R-:W-:Y:S05]  /*8ee0*/  @P1 BRA `(.L_x_5201) ;  /* 0x0000000000181947 */ /* 0x000fea0003800000 */
[----:B------:R-:W1:Y:S01]  /*8ef0*/  S2R R2, SR_TID.X ;  /* 0x0000000000027919 */ /* 0x000e620000002100 */
[----:B------:R-:W-:-:S04]  /*8f00*/  IMAD.MOV.U32 R0, RZ, RZ, 0x3100 ;  /* 0x00003100ff007424 */ /* 0x000fc800078e00ff */
[----:B------:R1:W-:Y:S02]  /*8f10*/  SYNCS.ARRIVE.TRANS64 RZ, [R3+URZ+0x26830], R0 ;  /* 0x0268300003ff79a7 */ /* 0x0003e4000800003f */
[----:B-1----:R-:W-:-:S13]  /*8f20*/  LOP3.LUT P0, RZ, R2, 0x1f, RZ, 0xc0, !PT ;  /* 0x0000001f02ff7812 */ /* 0x002fda000780c0ff */
[----:B------:R-:W-:Y:S05]  /*8f30*/  @!P0 BRA `(.L_x_5201) ;  /* 0x0000000000048947 */ /* 0x000fea0003800000 */
[----:B------:R-:W-:Y:S01]  /*8f40*/  BPT.TRAP 0x1 ;  /* 0x000000040000795c */ /* 0x000fe20000300000 */
.L_x_5201:
        /* <DEDUP_REMOVED lines=48> */
.L_x_5182:
[----:B------:R-:W-:Y:S05]  /*9250*/  BSYNC B0 ;  /* 0x0000000000007941 */ /* 0x000fea0003800000 */
.L_x_5177:
[----:B------:R-:W-:-:S03]  /*9260*/  UMOV UR8, 0xffffffff ;  /* 0xffffffff00087882 */ /* 0x000fc60000000000 */
[----:B------:R-:W-:Y:S05]  /*9270*/  BRA.DIV UR8, `(.L_x_5202) ;  /* 0x00000006089c7947 */ /* 0x000fea000b800000 */
[----:B------:R-:W-:-:S13]  /*9280*/  ELECT P6, URZ, PT ;  /* 0x00000000003f782f */ /* 0x000fda00038c0000 */
.L_x_5222:
[----:B------:R-:W-:Y:S05]  /*9290*/  @!P6 BRA `(.L_x_5115) ;  /* 0x000000000084e947 */ /* 0x000fea0003800000 */
[----:B------:R-:W-:-:S06]  /*92a0*/  ULOP3.LUT UR8, UR38, 0x2, URZ, 0xfc, !UPT ;  /* 0x0000000226087892 */ /* 0x000fcc000f8efc3f */
[----:B------:R-:W-:-:S05]  /*92b0*/  IMAD.U32 R2, RZ, RZ, UR8 ;  /* 0x00000008ff027e24 */ /* 0x000fca000f8e00ff */
[----:B------:R-:W-:-:S13]  /*92c0*/  ISETP.NE.AND P2, PT, R2, 0x3, PT ;  /* 0x000000030200780c */ /* 0x000fda0003f45270 */
[----:B------:R-:W-:Y:S05]  /*92d0*/  @!P2 BRA `(.L_x_5203) ;  /* 0x000000000004a947 */ /* 0x000fea0003800000 */
[----:B---3--:R-:W-:Y:S01]  /*92e0*/  BPT.TRAP 0x1 ;  /* 0x000000040000795c */ /* 0x008fe20000300000 */
.L_x_5203:
        /* <DEDUP_REMOVED lines=15> */
.L_x_5223:
[----:B------:R-:W2:Y:S02]  /*93e0*/  SYNCS.PHASECHK.TRANS64.TRYWAIT P0, [R3+URZ], R2 ;  /* 0x00000002030075a7 */ /* 0x000ea4000800017f */
[----:B--2---:R-:W-:Y:S05]  /*93f0*/  @!P0 BRA `(.L_x_5205) ;  /* 0x0000000400708947 */ /* 0x004fea0003800000 */
.L_x_5224:
[----:B------:R-:W-:Y:S05]  /*9400*/  @!P2 BRA `(.L_x_5206) ;  /* 0x000000000004a947 */ /* 0x000fea0003800000 */
[----:B---3--:R-:W-:Y:S01]  /*9410*/  BPT.TRAP 0x1 ;  /* 0x000000040000795c */ /* 0x008fe20000300000 */
.L_x_5206:
[----:B--2---:R-:W-:-:S04]  /*9420*/  VIADD R3, R8, 0x26840 ;  /* 0x0002684008037836 */ /* 0x004fc80000000000 */
[----:B------:R-:W-:-:S04]  /*9430*/  IMAD R5, R0, 0x8, R3 ;  /* 0x0000000800057824 */ /* 0x000fc800078e0203 */
[----:B------:R-:W2:Y:S02]  /*9440*/  SYNCS.PHASECHK.TRANS64.TRYWAIT P0, [R5+URZ], R4 ;  /* 0x00000004050075a7 */ /* 0x000ea4000800017f */
[----:B--2---:R-:W-:Y:S05]  /*9450*/  @!P0 BRA `(.L_x_5207) ;  /* 0x00000004006c8947 */ /* 0x004fea0003800000 */
.L_x_5225:
[----:B------:R-:W-:-:S07]  /*9460*/  IMAD R3, R6, 0x8, R3 ;  /* 0x0000000806037824 */ /* 0x000fce00078e0203 */
.L_x_5208:
[----:B----4-:R4:W1:Y:S02]  /*9470*/  SYNCS.PHASECHK.TRANS64.TRYWAIT P0, [R3+URZ], R2 ;  /* 0x00000002030075a7 */ /* 0x010864000800017f */
[----:B-1----:R-:W-:Y:S05]  /*9480*/  @!P0 NANOSLEEP.SYNCS 0x989680 ;  /* 0x009896800000895d */ /* 0x002fea0003900000 */
[----:B------:R-:W1:Y:S02]  /*9490*/  @!P0 SYNCS.PHASECHK.TRANS64 P0, [R3+URZ], R2 ;  /* 0x00000002030085a7 */ /* 0x000e64000800007f */
[----:B-1----:R-:W-:Y:S05]  /*94a0*/  @!P0 BRA `(.L_x_5208) ;  /* 0xfffffffc00f08947 */ /* 0x002fea000383ffff */
.L_x_5115:
[----:B---3--:R-:W-:Y:S05]  /*94b0*/  BSYNC B6 ;  /* 0x0000000000067941 */ /* 0x008fea0003800000 */
.L_x_5109:
[----:B------:R-:W-:Y:S05]  /*94c0*/  EXIT ;  /* 0x000000000000794d */ /* 0x000fea0003800000 */
.L_x_5126:
[----:B------:R-:W-:Y:S02]  /*94d0*/  IMAD.MOV.U32 R13, RZ, RZ, R16 ;  /* 0x000000ffff0d7224 */ /* 0x000fe400078e0010 */
[----:B------:R-:W-:Y:S02]  /*94e0*/  IMAD.MOV.U32 R12, RZ, RZ, RZ ;  /* 0x000000ffff0c7224 */ /* 0x000fe400078e00ff */
[----:B------:R-:W-:Y:S02]  /*94f0*/  IMAD.MOV.U32 R11, RZ, RZ, 0x1f ;  /* 0x0000001fff0b7424 */ /* 0x000fe400078e00ff */
[----:B------:R-:W-:-:S07]  /*9500*/  IMAD.MOV.U32 R15, RZ, RZ, -0x1 ;  /* 0xffffffffff0f7424 */ /* 0x000fce00078e00ff */
[----:B------:R-:W-:Y:S05]  /*9510*/  WARPSYNC.COLLECTIVE R15, `(.L_x_5209) ;  /* 0x000000000f087348 */ /* 0x000fea0003c00000 */
[----:B------:R1:W2:Y:S02]  /*9520*/  SHFL.IDX P6, R14, R13, R12, R11 ;  /* 0x0000000c0d0e7389 */ /* 0x0002a400000c000b */
[----:B-12---:R-:W-:Y:S01]  /*9530*/  ENDCOLLECTIVE ;  /* 0x000000000000791b */ /* 0x006fe20003800000 */
.L_x_5209:
[----:B------:R-:W-:Y:S05]  /*9540*/  BRA `(.L_x_5210) ;  /* 0xffffff7c00ec7947 */ /* 0x000fea000383ffff */
.L_x_5128:
[----:B--2---:R2:W3:Y:S02]  /*9550*/  SYNCS.PHASECHK.TRANS64.TRYWAIT P0, [R18+URZ+0x26800], R5 ;  /* 0x02680005120075a7 */ /* 0x0044e4000800017f */
[----:B---3--:R-:W-:Y:S05]  /*9560*/  @!P0 NANOSLEEP.SYNCS 0x989680 ;  /* 0x009896800000895d */ /* 0x008fea0003900000 */
[----:B------:R-:W3:Y:S02]  /*9570*/  @!P0 SYNCS.PHASECHK.TRANS64 P0, [R18+URZ+0x26800], R5 ;  /* 0x02680005120085a7 */ /* 0x000ee4000800007f */
[----:B---3--:R-:W-:Y:S05]  /*9580*/  @!P0 BRA `(.L_x_5128) ;  /* 0xfffffffc00f08947 */ /* 0x008fea000383ffff */
[----:B------:R-:W-:Y:S05]  /*9590*/  BRA `(.L_x_5127) ;  /* 0xffffff8000147947 */ /* 0x000fea000383ffff */
.L_x_5133:
[----:B--2---:R-:W-:-:S04]  /*95a0*/  IMAD.U32 R7, RZ, RZ, UR7 ;  /* 0x00000007ff077e24 */ /* 0x004fc8000f8e00ff */
[----:B------:R2:W3:Y:S03]  /*95b0*/  SYNCS.PHASECHK.TRANS64.TRYWAIT P0, [R7+URZ+0x26810], R16 ;  /* 0x02681010070075a7 */ /* 0x0004e6000800017f */
[----:B---3--:R-:W-:Y:S05]  /*95c0*/  @!P0 NANOSLEEP.SYNCS 0x989680 ;  /* 0x009896800000895d */ /* 0x008fea0003900000 */
[----:B------:R-:W3:Y:S02]  /*95d0*/  @!P0 SYNCS.PHASECHK.TRANS64 P0, [R7+URZ+0x26810], R16 ;  /* 0x02681010070085a7 */ /* 0x000ee4000800007f */
[----:B---3--:R-:W-:Y:S05]  /*95e0*/  @!P0 BRA `(.L_x_5133) ;  /* 0xfffffffc00ec8947 */ /* 0x008fea000383ffff */
[----:B------:R-:W-:Y:S05]  /*95f0*/  BRA `(.L_x_5132) ;  /* 0xffffff8800687947 */ /* 0x000fea000383ffff */
.L_x_5137:
[----:B------:R-:W-:-:S04]  /*9600*/  IMAD.U32 R121, RZ, RZ, UR7 ;  /* 0x00000007ff797e24 */ /* 0x000fc8000f8e00ff */
[----:B------:R1:W1:Y:S03]  /*9610*/  SYNCS.PHASECHK.TRANS64.TRYWAIT P0, [R121+URZ+0x26830], R16 ;  /* 0x02683010790075a7 */ /* 0x000266000800017f */
[----:B-1----:R-:W-:Y:S05]  /*9620*/  @!P0 NANOSLEEP.SYNCS 0x989680 ;  /* 0x009896800000895d */ /* 0x002fea0003900000 */
[----:B------:R-:W1:Y:S02]  /*9630*/  @!P0 SYNCS.PHASECHK.TRANS64 P0, [R121+URZ+0x26830], R16 ;  /* 0x02683010790085a7 */ /* 0x000e64000800007f */
[----:B-1----:R-:W-:Y:S05]  /*9640*/  @!P0 BRA `(.L_x_5137) ;  /* 0xfffffffc00ec8947 */ /* 0x002fea000383ffff */
[----:B------:R-:W-:Y:S05]  /*9650*/  BRA `(.L_x_5136) ;  /* 0xffffff8c00707947 */ /* 0x000fea000383ffff */
.L_x_5183:
[----:B-1----:R1:W2:Y:S02]  /*9660*/  SYNCS.PHASECHK.TRANS64.TRYWAIT P0, [R15+URZ+0x26820], R0 ;  /* 0x026820000f0075a7 */ /* 0x0022a4000800017f */
[----:B--2---:R-:W-:Y:S05]  /*9670*/  @!P0 NANOSLEEP.SYNCS 0x989680 ;  /* 0x009896800000895d */ /* 0x004fea0003900000 */
[----:B------:R-:W2:Y:S02]  /*9680*/  @!P0 SYNCS.PHASECHK.TRANS64 P0, [R15+URZ+0x26820], R0 ;  /* 0x026820000f0085a7 */ /* 0x000ea4000800007f */
[----:B--2---:R-:W-:Y:S05]  /*9690*/  @!P0 BRA `(.L_x_5183) ;  /* 0xfffffffc00f08947 */ /* 0x004fea000383ffff */
[----:B------:R-:W-:Y:S05]  /*96a0*/  BRA `(.L_x_5211) ;  /* 0xffffffd800e07947 */ /* 0x000fea000383ffff */
.L_x_5187:
[----:B--2---:R2:W3:Y:S02]  /*96b0*/  SYNCS.PHASECHK.TRANS64.TRYWAIT P1, [R15+URZ+0x26840], R18 ;  /* 0x026840120f0075a7 */ /* 0x0044e4000802017f */
[----:B---3--:R-:W-:Y:S05]  /*96c0*/  @!P1 NANOSLEEP.SYNCS 0x989680 ;  /* 0x009896800000995d */ /* 0x008fea0003900000 */
[----:B------:R-:W3:Y:S02]  /*96d0*/  @!P1 SYNCS.PHASECHK.TRANS64 P1, [R15+URZ+0x26840], R18 ;  /* 0x026840120f0095a7 */ /* 0x000ee4000802007f */
[----:B---3--:R-:W-:Y:S05]  /*96e0*/  @!P1 BRA `(.L_x_5187) ;  /* 0xfffffffc00f09947 */ /* 0x008fea000383ffff */
[----:B------:R-:W-:Y:S05]  /*96f0*/  BRA `(.L_x_5212) ;  /* 0xffffffe400107947 */ /* 0x000fea000383ffff */
.L_x_5189:
[----:B-1----:R1:W3:Y:S02]  /*9700*/  SYNCS.PHASECHK.TRANS64.TRYWAIT P1, [R15+URZ+0x26828], R18 ;  /* 0x026828120f0075a7 */ /* 0x0022e4000802017f */
[----:B---3--:R-:W-:Y:S05]  /*9710*/  @!P1 NANOSLEEP.SYNCS 0x989680 ;  /* 0x009896800000995d */ /* 0x008fea0003900000 */
[----:B------:R-:W3:Y:S02]  /*9720*/  @!P1 SYNCS.PHASECHK.TRANS64 P1, [R15+URZ+0x26828], R18 ;  /* 0x026828120f0095a7 */ /* 0x000ee4000802007f */
[----:B---3--:R-:W-:Y:S05]  /*9730*/  @!P1 BRA `(.L_x_5189) ;  /* 0xfffffffc00f09947 */ /* 0x008fea000383ffff */
[----:B------:R-:W-:Y:S05]  /*9740*/  BRA `(.L_x_5213) ;  /* 0xffffffe400cc7947 */ /* 0x000fea000383ffff */
.L_x_5191:
[----:B---3--:R3:W4:Y:S02]  /*9750*/  SYNCS.PHASECHK.TRANS64.TRYWAIT P1, [R15+URZ+0x26848], R18 ;  /* 0x026848120f0075a7 */ /* 0x008724000802017f */
[----:B----4-:R-:W-:Y:S05]  /*9760*/  @!P1 NANOSLEEP.SYNCS 0x989680 ;  /* 0x009896800000995d */ /* 0x010fea0003900000 */
[----:B------:R-:W4:Y:S02]  /*9770*/  @!P1 SYNCS.PHASECHK.TRANS64 P1, [R15+URZ+0x26848], R18 ;  /* 0x026848120f0095a7 */ /* 0x000f24000802007f */
[----:B----4-:R-:W-:Y:S05]  /*9780*/  @!P1 BRA `(.L_x_5191) ;  /* 0xfffffffc00f09947 */ /* 0x010fea000383ffff */
[----:B------:R-:W-:Y:S05]  /*9790*/  BRA `(.L_x_5214) ;  /* 0xffffffe800887947 */ /* 0x000fea000383ffff */
.L_x_5193:
[----:B------:R-:W-:-:S07]  /*97a0*/  SHF.L.U32 R4, R10, 0x1f, RZ ;  /* 0x0000001f0a047819 */ /* 0x000fce00000006ff */
.L_x_5215:
[----:B----4-:R4:W1:Y:S02]  /*97b0*/  SYNCS.PHASECHK.TRANS64.TRYWAIT P1, [R15+URZ+0x26820], R4 ;  /* 0x026820040f0075a7 */ /* 0x010864000802017f */
[----:B-1----:R-:W-:Y:S05]  /*97c0*/  @!P1 NANOSLEEP.SYNCS 0x989680 ;  /* 0x009896800000995d */ /* 0x002fea0003900000 */
[----:B------:R-:W1:Y:S02]  /*97d0*/  @!P1 SYNCS.PHASECHK.TRANS64 P1, [R15+URZ+0x26820], R4 ;  /* 0x026820040f0095a7 */ /* 0x000e64000802007f */
[----:B-1----:R-:W-:Y:S05]  /*97e0*/  @!P1 BRA `(.L_x_5215) ;  /* 0xfffffffc00f09947 */ /* 0x002fea000383ffff */
[----:B------:R-:W-:Y:S05]  /*97f0*/  BRA `(.L_x_5216) ;  /* 0xffffffec00287947 */ /* 0x000fea000383ffff */
.L_x_5196:
[----:B----4-:R4:W1:Y:S02]  /*9800*/  SYNCS.PHASECHK.TRANS64.TRYWAIT P1, [R15+URZ+0x26840], R12 ;  /* 0x0268400c0f0075a7 */ /* 0x010864000802017f */
[----:B-1----:R-:W-:Y:S05]  /*9810*/  @!P1 NANOSLEEP.SYNCS 0x989680 ;  /* 0x009896800000995d */ /* 0x002fea0003900000 */
[----:B------:R-:W1:Y:S02]  /*9820*/  @!P1 SYNCS.PHASECHK.TRANS64 P1, [R15+URZ+0x26840], R12 ;  /* 0x0268400c0f0095a7 */ /* 0x000e64000802007f */
[----:B-1----:R-:W-:Y:S05]  /*9830*/  @!P1 BRA `(.L_x_5196) ;  /* 0xfffffffc00f09947 */ /* 0x002fea000383ffff */
[----:B------:R-:W-:Y:S05]  /*9840*/  BRA `(.L_x_5217) ;  /* 0xfffffff000007947 */ /* 0x000fea000383ffff */
.L_x_5198:
[----:B-1----:R1:W2:Y:S02]  /*9850*/  SYNCS.PHASECHK.TRANS64.TRYWAIT P1, [R15+URZ+0x26828], R12 ;  /* 0x0268280c0f0075a7 */ /* 0x0022a4000802017f */
[----:B--2---:R-:W-:Y:S05]  /*9860*/  @!P1 NANOSLEEP.SYNCS 0x989680 ;  /* 0x009896800000995d */ /* 0x004fea0003900000 */
[----:B------:R-:W2:Y:S02]  /*9870*/  @!P1 SYNCS.PHASECHK.TRANS64 P1, [R15+URZ+0x26828], R12 ;  /* 0x0268280c0f0095a7 */ /* 0x000ea4000802007f */
[----:B--2---:R-:W-:Y:S05]  /*9880*/  @!P1 BRA `(.L_x_5198) ;  /* 0xfffffffc00f09947 */ /* 0x004fea000383ffff */
[----:B------:R-:W-:Y:S05]  /*9890*/  BRA `(.L_x_5218) ;  /* 0xfffffff000b07947 */ /* 0x000fea000383ffff */
.L_x_5200:
[----:B------:R1:W1:Y:S02]  /*98a0*/  SYNCS.PHASECHK.TRANS64.TRYWAIT P0, [R3+URZ+0x26840], R0 ;  /* 0x02684000030075a7 */ /* 0x000264000800017f */
[----:B-1----:R-:W-:Y:S05]  /*98b0*/  @!P0 NANOSLEEP.SYNCS 0x989680 ;  /* 0x009896800000895d */ /* 0x002fea0003900000 */
[----:B------:R-:W1:Y:S02]  /*98c0*/  @!P0 SYNCS.PHASECHK.TRANS64 P0, [R3+URZ+0x26840], R0 ;  /* 0x02684000030085a7 */ /* 0x000e64000800007f */
[----:B-1----:R-:W-:Y:S05]  /*98d0*/  @!P0 BRA `(.L_x_5200) ;  /* 0xfffffffc00f08947 */ /* 0x002fea000383ffff */
[----:B------:R-:W-:Y:S05]  /*98e0*/  BRA `(.L_x_5219) ;  /* 0xfffffff4007c7947 */ /* 0x000fea000383ffff */
.L_x_5202:
[----:B------:R-:W-:Y:S01]  /*98f0*/  BSSY B0, `(.L_x_5220) ;  /* 0x0000006000007945 */ /* 0x000fe20003800000 */
[----:B------:R-:W-:-:S07]  /*9900*/  IMAD.MOV.U32 R15, RZ, RZ, -0x1 ;  /* 0xffffffffff0f7424 */ /* 0x000fce00078e00ff */
[----:B---3--:R-:W-:Y:S05]  /*9910*/  WARPSYNC.COLLECTIVE R15, `(.L_x_5221) ;  /* 0x000000000f0c7348 */ /* 0x008fea0003c00000 */
[----:B------:R-:W-:Y:S02]  /*9920*/  ELECT P6, UR62, PT ;  /* 0x00000000003e782f */ /* 0x000fe400038c0000 */
[----:B------:R-:W-:Y:S01]  /*9930*/  MOV R14, UR62 ;  /* 0x0000003e000e7c02 */ /* 0x000fe20008000f00 */
[----:B---3--:R-:W-:Y:S10]  /*9940*/  ENDCOLLECTIVE ;  /* 0x000000000000791b */ /* 0x008ff40003800000 */
.L_x_5221:
[----:B------:R-:W-:Y:S05]  /*9950*/  BSYNC B0 ;  /* 0x0000000000007941 */ /* 0x000fea0003800000 */
.L_x_5220:
[----:B------:R-:W-:Y:S05]  /*9960*/  BRA `(.L_x_5222) ;  /* 0xfffffff800487947 */ /* 0x000fea000383ffff */
.L_x_5204:
[----:B-1----:R1:W2:Y:S02]  /*9970*/  SYNCS.PHASECHK.TRANS64.TRYWAIT P0, [R7+URZ], R4 ;  /* 0x00000004070075a7 */ /* 0x0022a4000800017f */
[----:B--2---:R-:W-:Y:S05]  /*9980*/  @!P0 NANOSLEEP.SYNCS 0x989680 ;  /* 0x009896800000895d */ /* 0x004fea0003900000 */
[----:B------:R-:W2:Y:S02]  /*9990*/  @!P0 SYNCS.PHASECHK.TRANS64 P0, [R7+URZ], R4 ;  /* 0x00000004070085a7 */ /* 0x000ea4000800007f */
[----:B--2---:R-:W-:Y:S05]  /*99a0*/  @!P0 BRA `(.L_x_5204) ;  /* 0xfffffffc00f08947 */ /* 0x004fea000383ffff */
[----:B------:R-:W-:Y:S05]  /*99b0*/  BRA `(.L_x_5223) ;  /* 0xfffffff800887947 */ /* 0x000fea000383ffff */
.L_x_5205:
[----:B--2---:R2:W4:Y:S02]  /*99c0*/  SYNCS.PHASECHK.TRANS64.TRYWAIT P0, [R3+URZ], R2 ;  /* 0x00000002030075a7 */ /* 0x004524000800017f */
[----:B----4-:R-:W-:Y:S05]  /*99d0*/  @!P0 NANOSLEEP.SYNCS 0x989680 ;  /* 0x009896800000895d */ /* 0x010fea0003900000 */
[----:B------:R-:W4:Y:S02]  /*99e0*/  @!P0 SYNCS.PHASECHK.TRANS64 P0, [R3+URZ], R2 ;  /* 0x00000002030085a7 */ /* 0x000f24000800007f */
[----:B----4-:R-:W-:Y:S05]  /*99f0*/  @!P0 BRA `(.L_x_5205) ;  /* 0xfffffffc00f08947 */ /* 0x010fea000383ffff */
[----:B------:R-:W-:Y:S05]  /*9a00*/  BRA `(.L_x_5224) ;  /* 0xfffffff8007c7947 */ /* 0x000fea000383ffff */
.L_x_5207:
[----:B--2---:R2:W4:Y:S02]  /*9a10*/  SYNCS.PHASECHK.TRANS64.TRYWAIT P0, [R5+URZ], R4 ;  /* 0x00000004050075a7 */ /* 0x004524000800017f */
[----:B----4-:R-:W-:Y:S05]  /*9a20*/  @!P0 NANOSLEEP.SYNCS 0x989680 ;  /* 0x009896800000895d */ /* 0x010fea0003900000 */
[----:B------:R-:W4:Y:S02]  /*9a30*/  @!P0 SYNCS.PHASECHK.TRANS64 P0, [R5+URZ], R4 ;  /* 0x00000004050085a7 */ /* 0x000f24000800007f */
[----:B----4-:R-:W-:Y:S05]  /*9a40*/  @!P0 BRA `(.L_x_5207) ;  /* 0xfffffffc00f08947 */ /* 0x010fea000383ffff */
[----:B------:R-:W-:Y:S05]  /*9a50*/  BRA `(.L_x_5225) ;  /* 0xfffffff800807947 */ /* 0x000fea000383ffff */
.L_x_5226:
        /* <DEDUP_REMOVED lines=10> */
.L_x_6589:


//--------------------- .text._ZN7cutlass13device_kernelIN5flash11enable_sm90INS1_16FlashAttnBwdSm90INS1_25CollectiveMainloopBwdSm90ILi2ELi2ELi2EN4cute5tupleIJNS5_1CILi1EEES8_S8_EEENS6_IJNS7_ILi64EEENS7_ILi128EEENS7_ILi96EEEEEENS_10bfloat16_tEfNS_4arch4Sm90ELb0ELb1ELb0ELb1ELb1ELb1ELb0ELb0ELi2ELi1ELi2ELi1ELb1EEENS1_24CollectiveEpilogueBwdGQAISD_fSG_Li256ELb1ELb1EEENS1_19SingleTileSchedulerILb1ELb0ELb0ELi128EEEEEEEEEvNT_6ParamsE --------------------------
	.section	.text._ZN7cutlass13device_kernelIN5flash11enable_sm90INS1_16FlashAttnBwdSm90INS1_25CollectiveMainloopBwdSm90ILi2ELi2ELi2EN4cute5tupleIJNS5_1CILi1EEES8_S8_EEENS6_IJNS7_ILi64EEENS7_ILi128EEENS7_ILi96EEEEEENS_10bfloat16_tEfNS_4arch4Sm90ELb0ELb1ELb0ELb1ELb1ELb1ELb0ELb0ELi2ELi1ELi2ELi1ELb1EEENS1_24CollectiveEpilogueBwdGQAISD_fSG_Li256ELb1ELb1EEENS1_19SingleTileSchedulerILb1ELb0ELb0ELi128EEEEEEEEEvNT_6ParamsE,"ax",@progbits
	.align	128
.text._ZN7cutlass13device_kernelIN5flash11enable_sm90INS1_16FlashAttnBwdSm90INS1_25CollectiveMainloopBwdSm90ILi2ELi2ELi2EN4cute5tupleIJNS5_1CILi1EEES8_S8_EEENS6_IJNS7_ILi64EEENS7_ILi128EEENS7_ILi96EEEEEENS_10bfloat16_tEfNS_4arch4Sm90ELb0ELb1ELb0ELb1ELb1ELb1ELb0ELb0ELi2ELi1ELi2ELi1ELb1EEENS1_24CollectiveEpilogueBwdGQAISD_fSG_Li256ELb1ELb1EEENS1_19SingleTileSchedulerILb1ELb0ELb0ELi128EEEEEEEEEvNT_6ParamsE:
        .type           _ZN7cutlass13device_kernelIN5flash11enable_sm90INS1_16FlashAttnBwdSm90INS1_25CollectiveMainloopBwdSm90ILi2ELi2ELi2EN4cute5tupleIJNS5_1CILi1EEES8_S8_EEENS6_IJNS7_ILi64EEENS7_ILi128EEENS7_ILi96EEEEEENS_10bfloat16_tEfNS_4arch4Sm90ELb0ELb1ELb0ELb1ELb1ELb1ELb0ELb0ELi2ELi1ELi2ELi1ELb1EEENS1_24CollectiveEpilogueBwdGQAISD_fSG_Li256ELb1ELb1EEENS1_19SingleTileSchedulerILb1ELb0ELb0ELi128EEEEEEEEEvNT_6ParamsE,@function
        .size           _ZN7cutlass13device_kernelIN5flash11enable_sm90INS1_16FlashAttnBwdSm90INS1_25CollectiveMainloopBwdSm90ILi2ELi2ELi2EN4cute5tupleIJNS5_1CILi1EEES8_S8_EEENS6_IJNS7_ILi64EEENS7_ILi128EEENS7_ILi96EEEEEENS_10bfloat16_tEfNS_4arch4Sm90ELb0ELb1ELb0ELb1ELb1ELb1ELb0ELb0ELi2ELi1ELi2ELi1ELb1EEENS1_24CollectiveEpilogueBwdGQAISD_fSG_Li256ELb1ELb1EEENS1_19SingleTileSchedulerILb1ELb0ELb0ELi128EEEEEEEEEvNT_6ParamsE,(.L_x_6590 - _ZN7cutlass13device_kernelIN5flash11enable_sm90INS1_16FlashAttnBwdSm90INS1_25CollectiveMainloopBwdSm90ILi2ELi2ELi2EN4cute5tupleIJNS5_1CILi1EEES8_S8_EEENS6_IJNS7_ILi64EEENS7_ILi128EEENS7_ILi96EEEEEENS_10bfloat16_tEfNS_4arch4Sm90ELb0ELb1ELb0ELb1ELb1ELb1ELb0ELb0ELi2ELi1ELi2ELi1ELb1EEENS1_24CollectiveEpilogueBwdGQAISD_fSG_Li256ELb1ELb1EEENS1_19SingleTileSchedulerILb1ELb0ELb0ELi128EEEEEEEEEvNT_6ParamsE)
        .other          _ZN7cutlass13device_kernelIN5flash11enable_sm90INS1_16FlashAttnBwdSm90INS1_25CollectiveMainloopBwdSm90ILi2ELi2ELi2EN4cute5tupleIJNS5_1CILi1EEES8_S8_EEENS6_IJNS7_ILi64EEENS7_ILi128EEENS7_ILi96EEEEEENS_10bfloat16_tEfNS_4arch4Sm90ELb0ELb1ELb0ELb1ELb1ELb1ELb0ELb0ELi2ELi1ELi2ELi1ELb1EEENS1_24CollectiveEpilogueBwdGQAISD_fSG_Li256ELb1ELb1EEENS1_19SingleTileSchedulerILb1ELb0ELb0ELi128EEEEEEEEEvNT_6ParamsE,@"STO_CUDA_ENTRY STV_DEFAULT"
_ZN7cutlass13device_kernelIN5flash11enable_sm90INS1_16FlashAttnBwdSm90INS1_25CollectiveMainloopBwdSm90ILi2ELi2ELi2EN4cute5tupleIJNS5_1CILi1EEES8_S8_EEENS6_IJNS7_ILi64EEENS7_ILi128EEENS7_ILi96EEEEEENS_10bfloat16_tEfNS_4arch4Sm90ELb0ELb1ELb0ELb1ELb1ELb1ELb0ELb0ELi2ELi1ELi2ELi1ELb1EEENS1_24CollectiveEpilogueBwdGQAISD_fSG_Li256ELb1ELb1EEENS1_19SingleTileSchedulerILb1ELb0ELb0ELi128EEEEEEEEEvNT_6ParamsE:
        /* <DEDUP_REMOVED lines=24> */
.L_x_5228:
[----:B------:R-:W-:Y:S05]  /*0180*/  BSYNC B0 ;  /* 0x0000000000007941 */ /* 0x000fea0003800000 */
.L_x_5227:
        /* <DEDUP_REMOVED lines=37> */
.L_x_5229:
        /* <DEDUP_REMOVED lines=22> */
.L_x_5230:
[----:B------:R-:W-:Y:S01]  /*0540*/  PLOP3.LUT P0, PT, PT, PT, UP0, 0x80, 0x0 ;  /* 0x000000000000781c */ /* 0x000fe20003f0f008 */
[----:B------:R-:W-:Y:S01]  /*0550*/  NOP ;  /* 0x0000000000007918 */ /* 0x000fe20000000000 */
[----:B------:R-:W-:Y:S01]  /*0560*/  ULDC.64 UR46, c[0x0][0x208] ;  /* 0x00008200002e7ab9 */ /* 0x000fe20000000a00 */
[----:B------:R-:W-:Y:S01]  /*0570*/  BSSY B6, `(.L_x_5231) ;  /* 0x0000a33000067945 */ /* 0x000fe20003800000 */
[----:B-12-4-:R-:W-:Y:S09]  /*0580*/  BAR.SYNC.DEFER_BLOCKING 0x0 ;  /* 0x0000000000007b1d */ /* 0x016ff20000010000 */
[----:B------:R-:W-:Y:S05]  /*0590*/  @!P0 BRA `(.L_x_5232) ;  /* 0x0000005000dc8947 */ /* 0x000fea0003800000 */
.L_x_5233:
        /* <DEDUP_REMOVED lines=22> */
.L_x_5234:
        /* <DEDUP_REMOVED lines=14> */
.L_x_5236:
[----:B------:R-:W-:-:S05]  /*07e0*/  ULDC UR4, c[0x0][0x8c4] ;  /* 0x0002310000047ab9 */ /* 0x000fca0000000800 */
.L_x_5235:
        /* <DEDUP_REMOVED lines=19> */
.L_x_5238:
        /* <DEDUP_REMOVED lines=14> */
.L_x_5239:
        /* <DEDUP_REMOVED lines=11> */
.L_x_5240:
        /* <DEDUP_REMOVED lines=13> */
.L_x_5241:
        /* <DEDUP_REMOVED lines=66> */
.L_x_5242:
        /* <DEDUP_REMOVED lines=28> */
.L_x_5245:
        /* <DEDUP_REMOVED lines=15> */
.L_x_5244:
        /* <DEDUP_REMOVED lines=22> */
.L_x_5247:
        /* <DEDUP_REMOVED lines=15> */
.L_x_5246:
[----:B------:R-:W-:Y:S01]  /*14a0*/  SHF.R.S32.HI R25, RZ, 0x1f, R22 ;  /* 0x0000001fff197819 */ /* 0x000fe20000011416 */
[----:B------:R-:W-:-:S03]  /*14b0*/  UMOV UR4, 0xffffffff ;  /* 0xffffffff00047882 */ /* 0x000fc60000000000 */
[----:B------:R-:W-:-:S04]  /*14c0*/  LEA.HI R0, R25, R22, RZ, 0x7 ;  /* 0x0000001619007211 */ /* 0x000fc800078f38ff */
[----:B------:R-:W-:Y:S01]  /*14d0*/  SHF.R.S32.HI R16, RZ, 0x7, R0 ;  /* 0x00000007ff107819 */ /* 0x000fe20000011400 */
[----:B------:R-:W-:Y:S06]  /*14e0*/  BRA.DIV UR4, `(.L_x_5248) ;  /* 0x0000009204f47947 */ /* 0x000fec000b800000 */
[----:B------:R1:W2:Y:S02]  /*14f0*/  SHFL.IDX PT, R14, R16, RZ, 0x1f ;  /* 0x00001fff100e7589 */ /* 0x0002a400000e0000 */
.L_x_5372:
        /* <DEDUP_REMOVED lines=15> */
.L_x_5249:
        /* <DEDUP_REMOVED lines=19> */
.L_x_5251:
        /* <DEDUP_REMOVED lines=122> */
.L_x_5262:
[----:B------:R-:W-:-:S06]  /*1ec0*/  UISETP.NE.AND UP0, UPT, UR9, 0x3, UPT ;  /* 0x000000030900788c */ /* 0x000fcc000bf05270 */
[----:B------:R-:W-:-:S13]  /*1ed0*/  PLOP3.LUT P6, PT, PT, PT, UP0, 0x80, 0x0 ;  /* 0x000000000000781c */ /* 0x000fda0003fcf008 */
[----:B-1----:R-:W-:Y:S05]  /*1ee0*/  @!P6 BRA `(.L_x_5252) ;  /* 0x000000000004e947 */ /* 0x002fea0003800000 */
[----:B------:R-:W-:Y:S01]  /*1ef0*/  BPT.TRAP 0x1 ;  /* 0x000000040000795c */ /* 0x000fe20000300000 */
.L_x_5252:
[----:B------:R-:W-:Y:S01]  /*1f00*/  R2UR UR7, R18 ;  /* 0x00000000120772ca */ /* 0x000fe200000e0000 */
[----:B------:R-:W-:-:S05]  /*1f10*/  IMAD.U32 R16, RZ, RZ, UR4 ;  /* 0x00000004ff107e24 */ /* 0x000fca000f8e00ff */
[----:B------:R-:W-:-:S07]  /*1f20*/  SHF.L.U32 R16, R16, 0x1f, RZ ;  /* 0x0000001f10107819 */ /* 0x000fce00000006ff */
[----:B------:R-:W-:-:S09]  /*1f30*/  ULEA UR7, UR5, UR7, 0x3 ;  /* 0x0000000705077291 */ /* 0x000fd2000f8e183f */
[----:B------:R1:W2:Y:S01]  /*1f40*/  SYNCS.PHASECHK.TRANS64.TRYWAIT P0, [UR7+0x26810], R16 ;  /* 0x02681010ff0075a7 */ /* 0x0002a20008000147 */
[----:B------:R-:W-:Y:S05]  /*1f50*/  @!P6 BRA `(.L_x_5253) ;  /* 0x000000000004e947 */ /* 0x000fea0003800000 */
[----:B------:R-:W-:Y:S01]  /*1f60*/  BPT.TRAP 0x1 ;  /* 0x000000040000795c */ /* 0x000fe20000300000 */
.L_x_5253:
[----:B--2---:R-:W-:Y:S05]  /*1f70*/  @P0 BRA `(.L_x_5254) ;  /* 0x0000000000080947 */ /* 0x004fea0003800000 */
[----:B------:R-:W2:Y:S02]  /*1f80*/  SYNCS.PHASECHK.TRANS64.TRYWAIT P0, [UR7+0x26810], R16 ;  /* 0x02681010ff0075a7 */ /* 0x000ea40008000147 */
[----:B--2---:R-:W-:Y:S05]  /*1f90*/  @!P0 BRA `(.L_x_5255) ;  /* 0x00000088007c8947 */ /* 0x004fea0003800000 */
.L_x_5254:
        /* <DEDUP_REMOVED lines=66> */
.L_x_5256:
[----:B------:R1:W1:Y:S01]  /*23c0*/  SYNCS.PHASECHK.TRANS64.TRYWAIT P0, [UR7+0x26830], R16 ;  /* 0x02683010ff0075a7 */ /* 0x0002620008000147 */
[----:B------:R-:W-:Y:S05]  /*23d0*/  @!P6 BRA `(.L_x_5257) ;  /* 0x000000000004e947 */ /* 0x000fea0003800000 */
[----:B------:R-:W-:Y:S01]  /*23e0*/  BPT.TRAP 0x1 ;  /* 0x000000040000795c */ /* 0x000fe20000300000 */
.L_x_5257:
[----:B-1----:R-:W-:Y:S05]  /*23f0*/  @P0 BRA `(.L_x_5258) ;  /* 0x0000000000080947 */ /* 0x002fea0003800000 */
[----:B------:R-:W1:Y:S02]  /*2400*/  SYNCS.PHASECHK.TRANS64.TRYWAIT P0, [UR7+0x26830], R16 ;  /* 0x02683010ff0075a7 */ /* 0x000e640008000147 */
[----:B-1----:R-:W-:Y:S05]  /*2410*/  @!P0 BRA `(.L_x_5259) ;  /* 0x0000008400748947 */ /* 0x002fea0003800000 */
.L_x_5258:
        /* <DEDUP_REMOVED lines=517> */
.L_x_5260:
        /* <DEDUP_REMOVED lines=44> */
.L_x_5261:
        /* <DEDUP_REMOVED lines=62> */
.L_x_5243:
[----:B------:R-:W-:Y:S05]  /*4b10*/  @P0 BRA `(.L_x_5237) ;  /* 0x0000005c00600947 */ /* 0x000fea0003800000 */
[----:B------:R-:W-:Y:S01]  /*4b20*/  ULDC.64 UR4, c[0x0][0x878] ;  /* 0x00021e0000047ab9 */ /* 0x000fe20000000a00 */
[----:B------:R-:W2:Y:S01]  /*4b30*/  S2R R4, SR_TID.X ;  /* 0x0000000000047919 */ /* 0x000ea20000002100 */
[----:B------:R-:W-:Y:S01]  /*4b40*/  UISETP.NE.U32.AND UP0, UPT, UR4, URZ, UPT ;  /* 0x0000003f0400728c */ /* 0x000fe2000bf05070 */
[----:B------:R-:W3:Y:S01]  /*4b50*/  S2UR UR15, SR_CTAID.X ;  /* 0x00000000000f79c3 */ /* 0x000ee20000002500 */
        /* <DEDUP_REMOVED lines=12> */
[----:B-1----:R-:W-:Y:S01]  /*4c20*/  IMAD.U32 R3, RZ, RZ, UR5 ;  /* 0x00000005ff037e24 */ /* 0x002fe2000f8e00ff */
[----:B------:R-:W-:-:S04]  /*4c30*/  ULDC UR5, c[0x0][0x850] ;  /* 0x0002140000057ab9 */ /* 0x000fc80000000800 */
[----:B------:R1:W4:Y:S01]  /*4c40*/  @P0 LDG.E R2, desc[UR46][R2.64] ;  /* 0x0000002e02020981 */ /* 0x000322000c1e1900 */
[----:B------:R-:W5:Y:S01]  /*4c50*/  S2UR UR4, SR_CTAID.Y ;  /* 0x00000000000479c3 */ /* 0x000f620000002600 */
[----:B------:R-:W-:Y:S01]  /*4c60*/  UISETP.NE.AND UP1, UPT, UR5, 0x1, UPT ;  /* 0x000000010500788c */ /* 0x000fe2000bf25270 */
[----:B------:R-:W-:Y:S01]  /*4c70*/  BSSY B0, `(.L_x_5263) ;  /* 0x000005c000007945 */ /* 0x000fe20003800000 */
[----:B---3--:R-:W-:Y:S01]  /*4c80*/  UIMAD UR13, UR15, UR13, URZ ;  /* 0x0000000d0f0d72a4 */ /* 0x008fe2000f8e023f */
[C---:B--2---:R-:W-:Y:S01]  /*4c90*/  ISETP.NE.AND P1, PT, R4.reuse, 0x80, PT ;  /* 0x000000800400780c */ /* 0x044fe20003f25270 */
[----:B------:R-:W-:Y:S02]  /*4ca0*/  UIMAD UR12, UR36, UR14, URZ ;  /* 0x0000000e240c72a4 */ /* 0x000fe4000f8e023f */
[----:B------:R-:W-:Y:S01]  /*4cb0*/  UIMAD UR13, UR13, UR14, URZ ;  /* 0x0000000e0d0d72a4 */ /* 0x000fe2000f8e023f */
[----:B-1----:R-:W-:Y:S01]  /*4cc0*/  VIADD R3, R4, 0xffffff80 ;  /* 0xffffff8004037836 */ /* 0x002fe20000000000 */
        /* <DEDUP_REMOVED lines=81> */
.L_x_5265:
[----:B------:R-:W2:Y:S04]  /*51e0*/  LDG.E.STRONG.GPU R4, desc[UR46][R2.64] ;  /* 0x0000002e02047981 */ /* 0x000ea8000c1ef900 */
[----:B--2---:R-:W-:Y:S01]  /*51f0*/  CCTL.IVALL ;  /* 0x00000000ff00798f */ /* 0x004fe20002000000 */
[----:B------:R-:W-:Y:S05]  /*5200*/  YIELD ;  /* 0x0000000000007946 */ /* 0x000fea0003800000 */
[----:B------:R-:W-:-:S13]  /*5210*/  ISETP.NE.AND P0, PT, R4, UR17, PT ;  /* 0x0000001104007c0c */ /* 0x000fda000bf05270 */
[----:B------:R-:W-:Y:S05]  /*5220*/  @P0 BRA `(.L_x_5265) ;  /* 0xfffffffc00ec0947 */ /* 0x000fea000383ffff */
.L_x_5264:
[----:B------:R-:W-:Y:S05]  /*5230*/  BSYNC B0 ;  /* 0x0000000000007941 */ /* 0x000fea0003800000 */
.L_x_5263:
[----:B------:R-:W-:-:S03]  /*5240*/  UMOV UR4, 0xffffffff ;  /* 0xffffffff00047882 */ /* 0x000fc60000000000 */
[----:B------:R-:W-:Y:S05]  /*5250*/  BRA.DIV UR4, `(.L_x_5266) ;  /* 0x0000005604fc7947 */ /* 0x000fea000b800000 */
[----:B------:R-:W-:Y:S01]  /*5260*/  NOP ;  /* 0x0000000000007918 */ /* 0x000fe20000000000 */
.L_x_5375:
        /* <DEDUP_REMOVED lines=16> */
.L_x_5269:
[----:B------:R-:W-:Y:S01]  /*5370*/  @P0 ELECT P2, URZ, PT ;  /* 0x00000000003f082f */ /* 0x000fe20003840000 */
[----:B------:R2:W-:-:S12]  /*5380*/  UBLKRED.G.S.ADD.F32.RN [UR4], [UR9], UR6, desc[UR10] ;  /* 0x00000a04090073bb */ /* 0x0005d800080a1406 */
[----:B------:R-:W-:Y:S02]  /*5390*/  @P2 PLOP3.LUT P0, PT, P2, PT, PT, 0x8, 0x0 ;  /* 0x000000000000281c */ /* 0x000fe4000170e170 */
[----:B------:R-:W-:-:S11]  /*53a0*/  PLOP3.LUT P2, PT, PT, PT, PT, 0x8, 0x0 ;  /* 0x000000000000781c */ /* 0x000fd60003f4e170 */
[----:B--2---:R-:W-:Y:S05]  /*53b0*/  @P0 BRA.U.ANY `(.L_x_5269) ;  /* 0xfffffffd00ec0947 */ /* 0x004fea000393ffff */
[----:B------:R0:W-:Y:S01]  /*53c0*/  UTMACMDFLUSH ;  /* 0x00000000000079b7 */ /* 0x0001e20000000000 */
[----:B------:R-:W-:-:S04]  /*53d0*/  DEPBAR.LE SB0, 0x0 ;  /* 0x000080000000791a */ /* 0x000fc80000000000 */
.L_x_5268:
[----:B------:R-:W-:Y:S05]  /*53e0*/  BSYNC B0 ;  /* 0x0000000000007941 */ /* 0x000fea0003800000 */
.L_x_5267:
        /* <DEDUP_REMOVED lines=14> */
.L_x_5271:
[----:B------:R-:W-:Y:S05]  /*54d0*/  BSYNC B0 ;  /* 0x0000000000007941 */ /* 0x000fea0003800000 */
.L_x_5270:
        /* <DEDUP_REMOVED lines=20> */
.L_x_5274:
[----:B-12---:R-:W2:Y:S04]  /*5620*/  LDG.E.STRONG.GPU R0, desc[UR46][R2.64] ;  /* 0x0000002e02007981 */ /* 0x006ea8000c1ef900 */
[----:B--2---:R-:W-:Y:S01]  /*5630*/  CCTL.IVALL ;  /* 0x00000000ff00798f */ /* 0x004fe20002000000 */
[----:B------:R-:W-:Y:S05]  /*5640*/  YIELD ;  /* 0x0000000000007946 */ /* 0x000fea0003800000 */
[----:B------:R-:W-:-:S13]  /*5650*/  ISETP.NE.AND P0, PT, R0, UR17, PT ;  /* 0x0000001100007c0c */ /* 0x000fda000bf05270 */
[----:B------:R-:W-:Y:S05]  /*5660*/  @P0 BRA `(.L_x_5274) ;  /* 0xfffffffc00ec0947 */ /* 0x000fea000383ffff */
.L_x_5273:
[----:B------:R-:W-:Y:S05]  /*5670*/  BSYNC B0 ;  /* 0x0000000000007941 */ /* 0x000fea0003800000 */
.L_x_5272:
[----:B------:R-:W-:-:S03]  /*5680*/  UMOV UR4, 0xffffffff ;  /* 0xffffffff00047882 */ /* 0x000fc60000000000 */
[----:B------:R-:W-:Y:S05]  /*5690*/  BRA.DIV UR4, `(.L_x_5275) ;  /* 0x0000005604087947 */ /* 0x000fea000b800000 */
[----:B------:R-:W-:Y:S01]  /*56a0*/  NOP ;  /* 0x0000000000007918 */ /* 0x000fe20000000000 */
.L_x_5378:
        /* <DEDUP_REMOVED lines=16> */
.L_x_5278:
[----:B------:R-:W-:Y:S01]  /*57b0*/  @P0 ELECT P2, URZ, PT ;  /* 0x00000000003f082f */ /* 0x000fe20003840000 */
[----:B------:R3:W-:-:S12]  /*57c0*/  UBLKRED.G.S.ADD.F32.RN [UR4], [UR9], UR6, desc[UR10] ;  /* 0x00000a04090073bb */ /* 0x0007d800080a1406 */
[----:B------:R-:W-:Y:S02]  /*57d0*/  @P2 PLOP3.LUT P0, PT, P2, PT, PT, 0x8, 0x0 ;  /* 0x000000000000281c */ /* 0x000fe4000170e170 */
[----:B------:R-:W-:-:S11]  /*57e0*/  PLOP3.LUT P2, PT, PT, PT, PT, 0x8, 0x0 ;  /* 0x000000000000781c */ /* 0x000fd60003f4e170 */
[----:B---3--:R-:W-:Y:S05]  /*57f0*/  @P0 BRA.U.ANY `(.L_x_5278) ;  /* 0xfffffffd00ec0947 */ /* 0x008fea000393ffff */
[----:B------:R0:W-:Y:S01]  /*5800*/  UTMACMDFLUSH ;  /* 0x00000000000079b7 */ /* 0x0001e20000000000 */
[----:B------:R-:W-:-:S04]  /*5810*/  DEPBAR.LE SB0, 0x0 ;  /* 0x000080000000791a */ /* 0x000fc80000000000 */
.L_x_5277:
[----:B------:R-:W-:Y:S05]  /*5820*/  BSYNC B0 ;  /* 0x0000000000007941 */ /* 0x000fea0003800000 */
.L_x_5276:
        /* <DEDUP_REMOVED lines=14> */
.L_x_5232:
        /* <DEDUP_REMOVED lines=21> */
.L_x_5280:
        /* <DEDUP_REMOVED lines=13> */
.L_x_5282:
[----:B------:R-:W-:-:S05]  /*5b30*/  ULDC UR4, c[0x0][0x8c4] ;  /* 0x0002310000047ab9 */ /* 0x000fca0000000800 */
.L_x_5281:
        /* <DEDUP_REMOVED lines=44> */
.L_x_5283:
        /* <DEDUP_REMOVED lines=13> */
.L_x_5284:
        /* <DEDUP_REMOVED lines=12> */
.L_x_5285:
        /* <DEDUP_REMOVED lines=27> */
.L_x_5286:
        /* <DEDUP_REMOVED lines=39> */
.L_x_5291:
[----:B------:R-:W2:Y:S04]  /*63b0*/  LDG.E.STRONG.GPU R0, desc[UR46][R2.64] ;  /* 0x0000002e02007981 */ /* 0x000ea8000c1ef900 */
[----:B--2---:R-:W-:Y:S01]  /*63c0*/  CCTL.IVALL ;  /* 0x00000000ff00798f */ /* 0x004fe20002000000 */
[----:B------:R-:W-:Y:S05]  /*63d0*/  YIELD ;  /* 0x0000000000007946 */ /* 0x000fea0003800000 */
[----:B------:R-:W-:-:S13]  /*63e0*/  ISETP.NE.AND P1, PT, R0, UR22, PT ;  /* 0x0000001600007c0c */ /* 0x000fda000bf25270 */
[----:B------:R-:W-:Y:S05]  /*63f0*/  @P1 BRA `(.L_x_5291) ;  /* 0xfffffffc00ec1947 */ /* 0x000fea000383ffff */
.L_x_5290:
[----:B------:R-:W-:Y:S05]  /*6400*/  BSYNC B0 ;  /* 0x0000000000007941 */ /* 0x000fea0003800000 */
.L_x_5289:
[----:B------:R-:W-:-:S03]  /*6410*/  UMOV UR17, 0xffffffff ;  /* 0xffffffff00117882 */ /* 0x000fc60000000000 */
[----:B------:R-:W-:Y:S05]  /*6420*/  BRA.DIV UR17, `(.L_x_5292) ;  /* 0x0000004611c07947 */ /* 0x000fea000b800000 */
[----:B------:R-:W-:Y:S01]  /*6430*/  NOP ;  /* 0x0000000000007918 */ /* 0x000fe20000000000 */
.L_x_5381:
        /* <DEDUP_REMOVED lines=22> */
.L_x_5294:
[----:B------:R-:W-:Y:S05]  /*65a0*/  BSYNC B0 ;  /* 0x0000000000007941 */ /* 0x000fea0003800000 */
.L_x_5293:
        /* <DEDUP_REMOVED lines=20> */
.L_x_5296:
[----:B------:R-:W-:Y:S05]  /*66f0*/  BSYNC B0 ;  /* 0x0000000000007941 */ /* 0x000fea0003800000 */
.L_x_5295:
[----:B------:R-:W-:Y:S06]  /*6700*/  BAR.ARV 0xa, 0xa0 ;  /* 0x0282800000007b1d */ /* 0x000fec0000002000 */
[----:B------:R-:W-:Y:S04]  /*6710*/  BSSY B0, `(.L_x_5297) ;  /* 0x0000003000007945 */ /* 0x000fe80003800000 */
[----:B------:R-:W-:Y:S05]  /*6720*/  @!P0 BRA `(.L_x_5298) ;  /* 0x0000000000048947 */ /* 0x000fea0003800000 */
[----:B------:R-:W-:-:S04]  /*6730*/  DEPBAR.LE SB0, 0x0 ;  /* 0x000080000000791a */ /* 0x000fc80000000000 */
.L_x_5298:
[----:B------:R-:W-:Y:S05]  /*6740*/  BSYNC B0 ;  /* 0x0000000000007941 */ /* 0x000fea0003800000 */
.L_x_5297:
        /* <DEDUP_REMOVED lines=19> */
.L_x_5300:
[----:B------:R-:W-:Y:S05]  /*6880*/  BSYNC B0 ;  /* 0x0000000000007941 */ /* 0x000fea0003800000 */
.L_x_5299:
[----:B------:R-:W-:Y:S01]  /*6890*/  UIADD3 UR17, UR9, 0x1, URZ ;  /* 0x0000000109117890 */ /* 0x000fe2000fffe03f */
[----:B------:R-:W-:Y:S11]  /*68a0*/  BRA `(.L_x_5301) ;  /* 0x0000000000047947 */ /* 0x000ff60003800000 */
.L_x_5288:
[----:B------:R-:W-:-:S05]  /*68b0*/  UMOV UR17, UR9 ;  /* 0x0000000900117c82 */ /* 0x000fca0008000000 */
.L_x_5301:
        /* <DEDUP_REMOVED lines=16> */
.L_x_5326:
        /* <DEDUP_REMOVED lines=11> */
.L_x_5304:
[----:B------:R-:W2:Y:S04]  /*6a70*/  LDG.E.STRONG.GPU R0, desc[UR46][R2.64] ;  /* 0x0000002e02007981 */ /* 0x000ea8000c1ef900 */
[----:B--2---:R-:W-:Y:S01]  /*6a80*/  CCTL.IVALL ;  /* 0x00000000ff00798f */ /* 0x004fe20002000000 */
[----:B------:R-:W-:Y:S05]  /*6a90*/  YIELD ;  /* 0x0000000000007946 */ /* 0x000fea0003800000 */
[----:B------:R-:W-:-:S13]  /*6aa0*/  ISETP.NE.AND P1, PT, R0, UR22, PT ;  /* 0x0000001600007c0c */ /* 0x000fda000bf25270 */
[----:B------:R-:W-:Y:S05]  /*6ab0*/  @P1 BRA `(.L_x_5304) ;  /* 0xfffffffc00ec1947 */ /* 0x000fea000383ffff */
.L_x_5303:
[----:B------:R-:W-:Y:S05]  /*6ac0*/  BSYNC B0 ;  /* 0x0000000000007941 */ /* 0x000fea0003800000 */
.L_x_5302:
[----:B------:R-:W-:-:S03]  /*6ad0*/  UMOV UR16, 0xffffffff ;  /* 0xffffffff00107882 */ /* 0x000fc60000000000 */
[----:B------:R-:W-:Y:S05]  /*6ae0*/  BRA.DIV UR16, `(.L_x_5305) ;  /* 0x00000042102c7947 */ /* 0x000fea000b800000 */
[----:B------:R-:W-:Y:S01]  /*6af0*/  NOP ;  /* 0x0000000000007918 */ /* 0x000fe20000000000 */
.L_x_5384:
        /* <DEDUP_REMOVED lines=19> */
.L_x_5307:
[----:B------:R-:W-:Y:S05]  /*6c30*/  BSYNC B0 ;  /* 0x0000000000007941 */ /* 0x000fea0003800000 */
.L_x_5306:
        /* <DEDUP_REMOVED lines=17> */
.L_x_5309:
[----:B------:R-:W-:Y:S05]  /*6d50*/  BSYNC B0 ;  /* 0x0000000000007941 */ /* 0x000fea0003800000 */
.L_x_5308:
[----:B------:R-:W-:Y:S06]  /*6d60*/  BAR.ARV 0xa, 0xa0 ;  /* 0x0282800000007b1d */ /* 0x000fec0000002000 */
[----:B------:R-:W-:Y:S04]  /*6d70*/  BSSY B0, `(.L_x_5310) ;  /* 0x0000003000007945 */ /* 0x000fe80003800000 */
[----:B------:R-:W-:Y:S05]  /*6d80*/  @!P0 BRA `(.L_x_5311) ;  /* 0x0000000000048947 */ /* 0x000fea0003800000 */
[----:B------:R-:W-:-:S04]  /*6d90*/  DEPBAR.LE SB0, 0x0 ;  /* 0x000080000000791a */ /* 0x000fc80000000000 */
.L_x_5311:
[----:B------:R-:W-:Y:S05]  /*6da0*/  BSYNC B0 ;  /* 0x0000000000007941 */ /* 0x000fea0003800000 */
.L_x_5310:
        /* <DEDUP_REMOVED lines=19> */
.L_x_5313:
[----:B------:R-:W-:Y:S05]  /*6ee0*/  BSYNC B0 ;  /* 0x0000000000007941 */ /* 0x000fea0003800000 */
.L_x_5312:
        /* <DEDUP_REMOVED lines=9> */
.L_x_5316:
[----:B------:R-:W2:Y:S04]  /*6f80*/  LDG.E.STRONG.GPU R0, desc[UR46][R2.64] ;  /* 0x0000002e02007981 */ /* 0x000ea8000c1ef900 */
[----:B--2---:R-:W-:Y:S01]  /*6f90*/  CCTL.IVALL ;  /* 0x00000000ff00798f */ /* 0x004fe20002000000 */
[----:B------:R-:W-:Y:S05]  /*6fa0*/  YIELD ;  /* 0x0000000000007946 */ /* 0x000fea0003800000 */
[----:B------:R-:W-:-:S13]  /*6fb0*/  ISETP.NE.AND P1, PT, R0, UR22, PT ;  /* 0x0000001600007c0c */ /* 0x000fda000bf25270 */
[----:B------:R-:W-:Y:S05]  /*6fc0*/  @P1 BRA `(.L_x_5316) ;  /* 0xfffffffc00ec1947 */ /* 0x000fea000383ffff */
.L_x_5315:
[----:B------:R-:W-:Y:S05]  /*6fd0*/  BSYNC B0 ;  /* 0x0000000000007941 */ /* 0x000fea0003800000 */
.L_x_5314:
[----:B------:R-:W-:-:S03]  /*6fe0*/  UMOV UR12, 0xffffffff ;  /* 0xffffffff000c7882 */ /* 0x000fc60000000000 */
[----:B------:R-:W-:Y:S05]  /*6ff0*/  BRA.DIV UR12, `(.L_x_5317) ;  /* 0x0000003e0c047947 */ /* 0x000fea000b800000 */
[----:B------:R-:W-:Y:S01]  /*7000*/  NOP ;  /* 0x0000000000007918 */ /* 0x000fe20000000000 */
.L_x_5387:
        /* <DEDUP_REMOVED lines=15> */
.L_x_5319:
[----:B------:R-:W-:Y:S05]  /*7100*/  BSYNC B0 ;  /* 0x0000000000007941 */ /* 0x000fea0003800000 */
.L_x_5318:
        /* <DEDUP_REMOVED lines=15> */
.L_x_5321:
[----:B------:R-:W-:Y:S05]  /*7200*/  BSYNC B0 ;  /* 0x0000000000007941 */ /* 0x000fea0003800000 */
.L_x_5320:
[----:B------:R-:W-:Y:S06]  /*7210*/  BAR.ARV 0xa, 0xa0 ;  /* 0x0282800000007b1d */ /* 0x000fec0000002000 */
[----:B------:R-:W-:Y:S04]  /*7220*/  BSSY B0, `(.L_x_5322) ;  /* 0x0000003000007945 */ /* 0x000fe80003800000 */
[----:B------:R-:W-:Y:S05]  /*7230*/  @!P0 BRA `(.L_x_5323) ;  /* 0x0000000000048947 */ /* 0x000fea0003800000 */
[----:B------:R-:W-:-:S04]  /*7240*/  DEPBAR.LE SB0, 0x0 ;  /* 0x000080000000791a */ /* 0x000fc80000000000 */
.L_x_5323:
[----:B------:R-:W-:Y:S05]  /*7250*/  BSYNC B0 ;  /* 0x0000000000007941 */ /* 0x000fea0003800000 */
.L_x_5322:
        /* <DEDUP_REMOVED lines=19> */
.L_x_5325:
[----:B------:R-:W-:Y:S05]  /*7390*/  BSYNC B0 ;  /* 0x0000000000007941 */ /* 0x000fea0003800000 */
.L_x_5324:
[----:B------:R-:W-:Y:S02]  /*73a0*/  UIADD3 UR9, UR9, 0x2, URZ ;  /* 0x0000000209097890 */ /* 0x000fe4000fffe03f */
[----:B------:R-:W-:Y:S02]  /*73b0*/  UIADD3 UR4, UR4, 0x3000, URZ ;  /* 0x0000300004047890 */ /* 0x000fe4000fffe03f */
[----:B------:R-:W-:-:S06]  /*73c0*/  UISETP.GE.AND UP0, UPT, UR9, UR11, UPT ;  /* 0x0000000b0900728c */ /* 0x000fcc000bf06270 */
[----:B------:R-:W-:-:S13]  /*73d0*/  PLOP3.LUT P1, PT, PT, PT, UP0, 0x80, 0x0 ;  /* 0x000000000000781c */ /* 0x000fda0003f2f008 */
[----:B------:R-:W-:Y:S05]  /*73e0*/  @!P1 BRA `(.L_x_5326) ;  /* 0xfffffff400749947 */ /* 0x000fea000383ffff */
.L_x_5287:
        /* <DEDUP_REMOVED lines=41> */
.L_x_5329:
[----:B------:R-:W-:Y:S05]  /*7680*/  BSYNC B0 ;  /* 0x0000000000007941 */ /* 0x000fea0003800000 */
.L_x_5328:
[----:B------:R-:W-:Y:S05]  /*7690*/  BRA `(.L_x_5330) ;  /* 0x0000000000047947 */ /* 0x000fea0003800000 */
.L_x_5327:
[----:B------:R-:W-:-:S05]  /*76a0*/  UMOV UR4, UR9 ;  /* 0x0000000900047c82 */ /* 0x000fca0008000000 */
.L_x_5330:
        /* <DEDUP_REMOVED lines=11> */
.L_x_5335:
        /* <DEDUP_REMOVED lines=24> */
.L_x_5332:
[----:B------:R-:W-:Y:S05]  /*78e0*/  BSYNC B0 ;  /* 0x0000000000007941 */ /* 0x000fea0003800000 */
.L_x_5331:
        /* <DEDUP_REMOVED lines=24> */
.L_x_5334:
[----:B------:R-:W-:Y:S05]  /*7a70*/  BSYNC B0 ;  /* 0x0000000000007941 */ /* 0x000fea0003800000 */
.L_x_5333:
[----:B------:R-:W-:Y:S02]  /*7a80*/  UIADD3 UR7, UR7, 0x2, URZ ;  /* 0x0000000207077890 */ /* 0x000fe4000fffe03f */
[----:B------:R-:W-:Y:S02]  /*7a90*/  ULEA UR5, UR19, UR5, 0x1 ;  /* 0x0000000513057291 */ /* 0x000fe4000f8e083f */
[----:B------:R-:W-:Y:S02]  /*7aa0*/  ULEA UR6, UR19, UR6, 0x1 ;  /* 0x0000000613067291 */ /* 0x000fe4000f8e083f */
[----:B------:R-:W-:-:S13]  /*7ab0*/  ISETP.NE.AND P0, PT, RZ, UR7, PT ;  /* 0x00000007ff007c0c */ /* 0x000fda000bf05270 */
[----:B------:R-:W-:Y:S05]  /*7ac0*/  @!P0 BRA `(.L_x_5237) ;  /* 0x0000002c00748947 */ /* 0x000fea0003800000 */
[----:B------:R-:W-:Y:S05]  /*7ad0*/  BRA `(.L_x_5335) ;  /* 0xfffffffc00207947 */ /* 0x000fea000383ffff */
.L_x_5279:
        /* <DEDUP_REMOVED lines=14> */
.L_x_5336:
        /* <DEDUP_REMOVED lines=14> */
.L_x_5338:
[----:B------:R-:W-:-:S05]  /*7ca0*/  ULDC UR4, c[0x0][0x8c4] ;  /* 0x0002310000047ab9 */ /* 0x000fca0000000800 */
.L_x_5337:
        /* <DEDUP_REMOVED lines=59> */
.L_x_5340:
        /* <DEDUP_REMOVED lines=13> */
.L_x_5341:
        /* <DEDUP_REMOVED lines=8> */
.L_x_5342:
        /* <DEDUP_REMOVED lines=21> */
.L_x_5343:
        /* <DEDUP_REMOVED lines=50> */
.L_x_5388:
        /* <DEDUP_REMOVED lines=15> */
.L_x_5346:
        /* <DEDUP_REMOVED lines=127> */
.L_x_5357:
[----:B-123--:R-:W-:-:S04]  /*8f00*/  SHF.L.U32 R18, R10, 0x1f, RZ ;  /* 0x0000001f0a127819 */ /* 0x00efc800000006ff */
[----:B------:R-:W2:Y:S02]  /*8f10*/  SYNCS.PHASECHK.TRANS64.TRYWAIT P1, [R15+URZ+0x26840], R18 ;  /* 0x026840120f0075a7 */ /* 0x000ea4000802017f */
[----:B--2---:R-:W-:Y:S05]  /*8f20*/  @!P1 BRA `(.L_x_5349) ;  /* 0x0000001c00689947 */ /* 0x004fea0003800000 */
.L_x_5389:
        /* <DEDUP_REMOVED lines=8> */
.L_x_5350:
        /* <DEDUP_REMOVED lines=44> */
.L_x_5390:
        /* <DEDUP_REMOVED lines=8> */
.L_x_5352:
        /* <DEDUP_REMOVED lines=44> */
.L_x_5391:
        /* <DEDUP_REMOVED lines=8> */
.L_x_5354:
        /* <DEDUP_REMOVED lines=38> */
.L_x_5393:
        /* <DEDUP_REMOVED lines=8> */
.L_x_5356:
        /* <DEDUP_REMOVED lines=44> */
.L_x_5348:
[----:B------:R-:W4:Y:S02]  /*9bd0*/  LDL.LU R4, [R1+0x4] ;  /* 0x0000040001047983 */ /* 0x000f240000300800 */
[----:B----4-:R-:W-:Y:S02]  /*9be0*/  ISETP.NE.AND P1, PT, R4, RZ, PT ;  /* 0x000000ff0400720c */ /* 0x010fe40003f25270 */
[----:B------:R4:W5:Y:S11]  /*9bf0*/  LDL R4, [R1] ;  /* 0x0000000001047983 */ /* 0x0009760000100800 */
[----:B----4-:R-:W-:Y:S05]  /*9c00*/  @!P1 BRA `(.L_x_5347) ;  /* 0x0000000400949947 */ /* 0x010fea0003800000 */
[----:B------:R-:W-:-:S04]  /*9c10*/  SHF.L.U32 R12, R10, 0x1f, RZ ;  /* 0x0000001f0a0c7819 */ /* 0x000fc800000006ff */
[----:B------:R-:W4:Y:S02]  /*9c20*/  SYNCS.PHASECHK.TRANS64.TRYWAIT P1, [R15+URZ+0x26840], R12 ;  /* 0x0268400c0f0075a7 */ /* 0x000f24000802017f */
[----:B----4-:R-:W-:Y:S05]  /*9c30*/  @!P1 BRA `(.L_x_5358) ;  /* 0x0000001000789947 */ /* 0x010fea0003800000 */
.L_x_5394:
        /* <DEDUP_REMOVED lines=8> */
.L_x_5359:
        /* <DEDUP_REMOVED lines=41> */
.L_x_5395:
        /* <DEDUP_REMOVED lines=8> */
.L_x_5361:
        /* <DEDUP_REMOVED lines=41> */
.L_x_5347:
[----:B------:R-:W1:Y:S01]  /*a260*/  S2R R0, SR_TID.X ;  /* 0x0000000000007919 */ /* 0x000e620000002100 */
[----:B------:R-:W-:Y:S01]  /*a270*/  IMAD R3, R16, 0x8, R15 ;  /* 0x0000000810037824 */ /* 0x000fe200078e020f */
[----:B-1----:R-:W-:Y:S02]  /*a280*/  LOP3.LUT R2, R0, 0x7f, RZ, 0xc0, !PT ;  /* 0x0000007f00027812 */ /* 0x002fe400078ec0ff */
[----:B------:R-:W-:Y:S02]  /*a290*/  SHF.L.U32 R0, R10, 0x1f, RZ ;  /* 0x0000001f0a007819 */ /* 0x000fe400000006ff */
[----:B------:R-:W-:Y:S02]  /*a2a0*/  ISETP.NE.AND P1, PT, R2, RZ, PT ;  /* 0x000000ff0200720c */ /* 0x000fe40003f25270 */
[----:B------:R-:W1:Y:S02]  /*a2b0*/  SYNCS.PHASECHK.TRANS64.TRYWAIT P0, [R3+URZ+0x26840], R0 ;  /* 0x02684000030075a7 */ /* 0x000e64000800017f */
[----:B-1----:R-:W-:Y:S09]  /*a2c0*/  @!P0 BRA `(.L_x_5362) ;  /* 0x0000000800fc8947 */ /* 0x002ff20003800000 */
.L_x_5396:
[----:B------:R-:W-:Y:S05]  /*a2d0*/  @P1 BRA `(.L_x_5363) ;  /* 0x0000000000181947 */ /* 0x000fea0003800000 */
[----:B------:R-:W1:Y:S01]  /*a2e0*/  S2R R2, SR_TID.X ;  /* 0x0000000000027919 */ /* 0x000e620000002100 */
[----:B------:R-:W-:-:S04]  /*a2f0*/  IMAD.MOV.U32 R0, RZ, RZ, 0x3100 ;  /* 0x00003100ff007424 */ /* 0x000fc800078e00ff */
[----:B------:R1:W-:Y:S02]  /*a300*/  SYNCS.ARRIVE.TRANS64 RZ, [R3+URZ+0x26830], R0 ;  /* 0x0268300003ff79a7 */ /* 0x0003e4000800003f */
[----:B-1----:R-:W-:-:S13]  /*a310*/  LOP3.LUT P0, RZ, R2, 0x1f, RZ, 0xc0, !PT ;  /* 0x0000001f02ff7812 */ /* 0x002fda000780c0ff */
[----:B------:R-:W-:Y:S05]  /*a320*/  @!P0 BRA `(.L_x_5363) ;  /* 0x0000000000048947 */ /* 0x000fea0003800000 */
[----:B------:R-:W-:Y:S01]  /*a330*/  BPT.TRAP 0x1 ;  /* 0x000000040000795c */ /* 0x000fe20000300000 */
.L_x_5363:
        /* <DEDUP_REMOVED lines=48> */
.L_x_5344:
[----:B------:R-:W-:Y:S05]  /*a640*/  BSYNC B0 ;  /* 0x0000000000007941 */ /* 0x000fea0003800000 */
.L_x_5339:
[----:B------:R-:W-:-:S03]  /*a650*/  UMOV UR8, 0xffffffff ;  /* 0xffffffff00087882 */ /* 0x000fc60000000000 */
[----:B------:R-:W-:Y:S05]  /*a660*/  BRA.DIV UR8, `(.L_x_5364) ;  /* 0x0000000a08287947 */ /* 0x000fea000b800000 */
[----:B------:R-:W-:-:S13]  /*a670*/  ELECT P6, URZ, PT ;  /* 0x00000000003f782f */ /* 0x000fda00038c0000 */
.L_x_5399:
[----:B------:R-:W-:Y:S05]  /*a680*/  @!P6 BRA `(.L_x_5237) ;  /* 0x000000000084e947 */ /* 0x000fea0003800000 */
[----:B------:R-:W-:-:S06]  /*a690*/  ULOP3.LUT UR8, UR38, 0x2, URZ, 0xfc, !UPT ;  /* 0x0000000226087892 */ /* 0x000fcc000f8efc3f */
[----:B------:R-:W-:-:S05]  /*a6a0*/  IMAD.U32 R2, RZ, RZ, UR8 ;  /* 0x00000008ff027e24 */ /* 0x000fca000f8e00ff */
[----:B------:R-:W-:-:S13]  /*a6b0*/  ISETP.NE.AND P2, PT, R2, 0x3, PT ;  /* 0x000000030200780c */ /* 0x000fda0003f45270 */
[----:B------:R-:W-:Y:S05]  /*a6c0*/  @!P2 BRA `(.L_x_5365) ;  /* 0x000000000004a947 */ /* 0x000fea0003800000 */
[----:B---3--:R-:W-:Y:S01]  /*a6d0*/  BPT.TRAP 0x1 ;  /* 0x000000040000795c */ /* 0x008fe20000300000 */
.L_x_5365:
        /* <DEDUP_REMOVED lines=15> */
.L_x_5400:
[----:B------:R-:W2:Y:S02]  /*a7d0*/  SYNCS.PHASECHK.TRANS64.TRYWAIT P0, [R3+URZ], R2 ;  /* 0x00000002030075a7 */ /* 0x000ea4000800017f */
[----:B--2---:R-:W-:Y:S05]  /*a7e0*/  @!P0 BRA `(.L_x_5367) ;  /* 0x0000000400fc8947 */ /* 0x004fea0003800000 */
.L_x_5401:
[----:B------:R-:W-:Y:S05]  /*a7f0*/  @!P2 BRA `(.L_x_5368) ;  /* 0x000000000004a947 */ /* 0x000fea0003800000 */
[----:B---3--:R-:W-:Y:S01]  /*a800*/  BPT.TRAP 0x1 ;  /* 0x000000040000795c */ /* 0x008fe20000300000 */
.L_x_5368:
[----:B--2---:R-:W-:-:S04]  /*a810*/  VIADD R3, R8, 0x26840 ;  /* 0x0002684008037836 */ /* 0x004fc80000000000 */
[----:B------:R-:W-:-:S04]  /*a820*/  IMAD R5, R0, 0x8, R3 ;  /* 0x0000000800057824 */ /* 0x000fc800078e0203 */
[----:B------:R-:W2:Y:S02]  /*a830*/  SYNCS.PHASECHK.TRANS64.TRYWAIT P0, [R5+URZ], R4 ;  /* 0x00000004050075a7 */ /* 0x000ea4000800017f */
[----:B--2---:R-:W-:Y:S05]  /*a840*/  @!P0 BRA `(.L_x_5369) ;  /* 0x0000000400f88947 */ /* 0x004fea0003800000 */
.L_x_5402:
[----:B------:R-:W-:-:S07]  /*a850*/  IMAD R3, R6, 0x8, R3 ;  /* 0x0000000806037824 */ /* 0x000fce00078e0203 */
.L_x_5370:
[----:B----4-:R4:W1:Y:S02]  /*a860*/  SYNCS.PHASECHK.TRANS64.TRYWAIT P0, [R3+URZ], R2 ;  /* 0x00000002030075a7 */ /* 0x010864000800017f */
[----:B-1----:R-:W-:Y:S05]  /*a870*/  @!P0 NANOSLEEP.SYNCS 0x989680 ;  /* 0x009896800000895d */ /* 0x002fea0003900000 */
[----:B------:R-:W1:Y:S02]  /*a880*/  @!P0 SYNCS.PHASECHK.TRANS64 P0, [R3+URZ], R2 ;  /* 0x00000002030085a7 */ /* 0x000e64000800007f */
[----:B-1----:R-:W-:Y:S05]  /*a890*/  @!P0 BRA `(.L_x_5370) ;  /* 0xfffffffc00f08947 */ /* 0x002fea000383ffff */
.L_x_5237:
[----:B---3--:R-:W-:Y:S05]  /*a8a0*/  BSYNC B6 ;  /* 0x0000000000067941 */ /* 0x008fea0003800000 */
.L_x_5231:
[----:B------:R-:W-:Y:S05]  /*a8b0*/  EXIT ;  /* 0x000000000000794d */ /* 0x000fea0003800000 */
.L_x_5248:
[----:B------:R-:W-:Y:S02]  /*a8c0*/  IMAD.MOV.U32 R13, RZ, RZ, R16 ;  /* 0x000000ffff0d7224 */ /* 0x000fe400078e0010 */
[----:B------:R-:W-:Y:S02]  /*a8d0*/  IMAD.MOV.U32 R12, RZ, RZ, RZ ;  /* 0x000000ffff0c7224 */ /* 0x000fe400078e00ff */
[----:B------:R-:W-:Y:S02]  /*a8e0*/  IMAD.MOV.U32 R11, RZ, RZ, 0x1f ;  /* 0x0000001fff0b7424 */ /* 0x000fe400078e00ff */
[----:B------:R-:W-:-:S07]  /*a8f0*/  IMAD.MOV.U32 R15, RZ, RZ, -0x1 ;  /* 0xffffffffff0f7424 */ /* 0x000fce00078e00ff */
[----:B------:R-:W-:Y:S05]  /*a900*/  WARPSYNC.COLLECTIVE R15, `(.L_x_5371) ;  /* 0x000000000f087348 */ /* 0x000fea0003c00000 */
[----:B------:R1:W2:Y:S02]  /*a910*/  SHFL.IDX P6, R14, R13, R12, R11 ;  /* 0x0000000c0d0e7389 */ /* 0x0002a400000c000b */
[----:B-12---:R-:W-:Y:S01]  /*a920*/  ENDCOLLECTIVE ;  /* 0x000000000000791b */ /* 0x006fe20003800000 */
.L_x_5371:
[----:B------:R-:W-:Y:S05]  /*a930*/  BRA `(.L_x_5372) ;  /* 0xffffff6800f07947 */ /* 0x000fea000383ffff */
.L_x_5250:
[----:B--2---:R2:W3:Y:S02]  /*a940*/  SYNCS.PHASECHK.TRANS64.TRYWAIT P0, [R18+URZ+0x26800], R5 ;  /* 0x02680005120075a7 */ /* 0x0044e4000800017f */
[----:B---3--:R-:W-:Y:S05]  /*a950*/  @!P0 NANOSLEEP.SYNCS 0x989680 ;  /* 0x009896800000895d */ /* 0x008fea0003900000 */
[----:B------:R-:W3:Y:S02]  /*a960*/  @!P0 SYNCS.PHASECHK.TRANS64 P0, [R18+URZ+0x26800], R5 ;  /* 0x02680005120085a7 */ /* 0x000ee4000800007f */
[----:B---3--:R-:W-:Y:S05]  /*a970*/  @!P0 BRA `(.L_x_5250) ;  /* 0xfffffffc00f08947 */ /* 0x008fea000383ffff */
[----:B------:R-:W-:Y:S05]  /*a980*/  BRA `(.L_x_5249) ;  /* 0xffffff6c00187947 */ /* 0x000fea000383ffff */
.L_x_5255:
[----:B--2---:R-:W-:-:S04]  /*a990*/  IMAD.U32 R7, RZ, RZ, UR7 ;  /* 0x00000007ff077e24 */ /* 0x004fc8000f8e00ff */
[----:B------:R2:W3:Y:S03]  /*a9a0*/  SYNCS.PHASECHK.TRANS64.TRYWAIT P0, [R7+URZ+0x26810], R16 ;  /* 0x02681010070075a7 */ /* 0x0004e6000800017f */
[----:B---3--:R-:W-:Y:S05]  /*a9b0*/  @!P0 NANOSLEEP.SYNCS 0x989680 ;  /* 0x009896800000895d */ /* 0x008fea0003900000 */
[----:B------:R-:W3:Y:S02]  /*a9c0*/  @!P0 SYNCS.PHASECHK.TRANS64 P0, [R7+URZ+0x26810], R16 ;  /* 0x02681010070085a7 */ /* 0x000ee4000800007f */
[----:B---3--:R-:W-:Y:S05]  /*a9d0*/  @!P0 BRA `(.L_x_5255) ;  /* 0xfffffffc00ec8947 */ /* 0x008fea000383ffff */
[----:B------:R-:W-:Y:S05]  /*a9e0*/  BRA `(.L_x_5254) ;  /* 0xffffff74006c7947 */ /* 0x000fea000383ffff */
.L_x_5259:
[----:B------:R-:W-:-:S04]  /*a9f0*/  IMAD.U32 R121, RZ, RZ, UR7 ;  /* 0x00000007ff797e24 */ /* 0x000fc8000f8e00ff */
[----:B------:R1:W1:Y:S03]  /*aa00*/  SYNCS.PHASECHK.TRANS64.TRYWAIT P0, [R121+URZ+0x26830], R16 ;  /* 0x02683010790075a7 */ /* 0x000266000800017f */
[----:B-1----:R-:W-:Y:S05]  /*aa10*/  @!P0 NANOSLEEP.SYNCS 0x989680 ;  /* 0x009896800000895d */ /* 0x002fea0003900000 */
[----:B------:R-:W1:Y:S02]  /*aa20*/  @!P0 SYNCS.PHASECHK.TRANS64 P0, [R121+URZ+0x26830], R16 ;  /* 0x02683010790085a7 */ /* 0x000e64000800007f */
[----:B-1----:R-:W-:Y:S05]  /*aa30*/  @!P0 BRA `(.L_x_5259) ;  /* 0xfffffffc00ec8947 */ /* 0x002fea000383ffff */
[----:B------:R-:W-:Y:S05]  /*aa40*/  BRA `(.L_x_5258) ;  /* 0xffffff7800747947 */ /* 0x000fea000383ffff */
.L_x_5266:
[----:B------:R-:W-:Y:S01]  /*aa50*/  BSSY B0, `(.L_x_5373) ;  /* 0x0000005000007945 */ /* 0x000fe20003800000 */
[----:B------:R-:W-:-:S07]  /*aa60*/  IMAD.MOV.U32 R15, RZ, RZ, -0x1 ;  /* 0xffffffffff0f7424 */ /* 0x000fce00078e00ff */
[----:B-1----:R-:W-:Y:S05]  /*aa70*/  WARPSYNC.COLLECTIVE R15, `(.L_x_5374) ;  /* 0x000000000f087348 */ /* 0x002fea0003c00000 */
[----:B------:R-:W-:Y:S01]  /*aa80*/  NOP ;  /* 0x0000000000007918 */ /* 0x000fe20000000000 */
[----:B-1----:R-:W-:Y:S01]  /*aa90*/  ENDCOLLECTIVE ;  /* 0x000000000000791b */ /* 0x002fe20003800000 */
.L_x_5374:
[----:B------:R-:W-:Y:S05]  /*aaa0*/  BSYNC B0 ;  /* 0x0000000000007941 */ /* 0x000fea0003800000 */
.L_x_5373:
[----:B------:R-:W-:Y:S05]  /*aab0*/  BRA `(.L_x_5375) ;  /* 0xffffffa400ec7947 */ /* 0x000fea000383ffff */
.L_x_5275:
[----:B------:R-:W-:Y:S01]  /*aac0*/  BSSY B0, `(.L_x_5376) ;  /* 0x0000005000007945 */ /* 0x000fe20003800000 */
[----:B------:R-:W-:-:S07]  /*aad0*/  IMAD.MOV.U32 R15, RZ, RZ, -0x1 ;  /* 0xffffffffff0f7424 */ /* 0x000fce00078e00ff */
[----:B-12---:R-:W-:Y:S05]  /*aae0*/  WARPSYNC.COLLECTIVE R15, `(.L_x_5377) ;  /* 0x000000000f087348 */ /* 0x006fea0003c00000 */
[----:B------:R-:W-:Y:S01]  /*aaf0*/  NOP ;  /* 0x0000000000007918 */ /* 0x000fe20000000000 */
[----:B-12---:R-:W-:Y:S01]  /*ab00*/  ENDCOLLECTIVE ;  /* 0x000000000000791b */ /* 0x006fe20003800000 */
.L_x_5377:
[----:B------:R-:W-:Y:S05]  /*ab10*/  BSYNC B0 ;  /* 0x0000000000007941 */ /* 0x000fea0003800000 */
.L_x_5376:
[----:B------:R-:W-:Y:S05]  /*ab20*/  BRA `(.L_x_5378) ;  /* 0xffffffa800e07947 */ /* 0x000fea000383ffff */
.L_x_5292:
[----:B------:R-:W-:Y:S01]  /*ab30*/  BSSY B0, `(.L_x_5379) ;  /* 0x0000005000007945 */ /* 0x000fe20003800000 */
[----:B------:R-:W-:-:S07]  /*ab40*/  IMAD.MOV.U32 R15, RZ, RZ, -0x1 ;  /* 0xffffffffff0f7424 */ /* 0x000fce00078e00ff */
[----:B------:R-:W-:Y:S05]  /*ab50*/  WARPSYNC.COLLECTIVE R15, `(.L_x_5380) ;  /* 0x000000000f087348 */ /* 0x000fea0003c00000 */
[----:B------:R-:W-:Y:S01]  /*ab60*/  NOP ;  /* 0x0000000000007918 */ /* 0x000fe20000000000 */
[----:B------:R-:W-:Y:S01]  /*ab70*/  ENDCOLLECTIVE ;  /* 0x000000000000791b */ /* 0x000fe20003800000 */
.L_x_5380:
[----:B------:R-:W-:Y:S05]  /*ab80*/  BSYNC B0 ;  /* 0x0000000000007941 */ /* 0x000fea0003800000 */
.L_x_5379:
[----:B------:R-:W-:Y:S05]  /*ab90*/  BRA `(.L_x_5381) ;  /* 0xffffffb800287947 */ /* 0x000fea000383ffff */
.L_x_5305:
[----:B------:R-:W-:Y:S01]  /*aba0*/  BSSY B0, `(.L_x_5382) ;  /* 0x0000005000007945 */ /* 0x000fe20003800000 */
[----:B------:R-:W-:-:S07]  /*abb0*/  IMAD.MOV.U32 R15, RZ, RZ, -0x1 ;  /* 0xffffffffff0f7424 */ /* 0x000fce00078e00ff */
[----:B------:R-:W-:Y:S05]  /*abc0*/  WARPSYNC.COLLECTIVE R15, `(.L_x_5383) ;  /* 0x000000000f087348 */ /* 0x000fea0003c00000 */
[----:B------:R-:W-:Y:S01]  /*abd0*/  NOP ;  /* 0x0000000000007918 */ /* 0x000fe20000000000 */
[----:B------:R-:W-:Y:S01]  /*abe0*/  ENDCOLLECTIVE ;  /* 0x000000000000791b */ /* 0x000fe20003800000 */
.L_x_5383:
[----:B------:R-:W-:Y:S05]  /*abf0*/  BSYNC B0 ;  /* 0x0000000000007941 */ /* 0x000fea0003800000 */
.L_x_5382:
[----:B------:R-:W-:Y:S05]  /*ac00*/  BRA `(.L_x_5384) ;  /* 0xffffffbc00bc7947 */ /* 0x000fea000383ffff */
.L_x_5317:
[----:B------:R-:W-:Y:S01]  /*ac10*/  BSSY B0, `(.L_x_5385) ;  /* 0x0000005000007945 */ /* 0x000fe20003800000 */
[----:B------:R-:W-:-:S07]  /*ac20*/  IMAD.MOV.U32 R15, RZ, RZ, -0x1 ;  /* 0xffffffffff0f7424 */ /* 0x000fce00078e00ff */
[----:B------:R-:W-:Y:S05]  /*ac30*/  WARPSYNC.COLLECTIVE R15, `(.L_x_5386) ;  /* 0x000000000f087348 */ /* 0x000fea0003c00000 */
[----:B------:R-:W-:Y:S01]  /*ac40*/  NOP ;  /* 0x0000000000007918 */ /* 0x000fe20000000000 */
[----:B------:R-:W-:Y:S01]  /*ac50*/  ENDCOLLECTIVE ;  /* 0x000000000000791b */ /* 0x000fe20003800000 */
.L_x_5386:
[----:B------:R-:W-:Y:S05]  /*ac60*/  BSYNC B0 ;  /* 0x0000000000007941 */ /* 0x000fea0003800000 */
.L_x_5385:
[----:B------:R-:W-:Y:S05]  /*ac70*/  BRA `(.L_x_5387) ;  /* 0xffffffc000e47947 */ /* 0x000fea000383ffff */
.L_x_5345:
[----:B-1----:R1:W2:Y:S02]  /*ac80*/  SYNCS.PHASECHK.TRANS64.TRYWAIT P0, [R15+URZ+0x26820], R0 ;  /* 0x026820000f0075a7 */ /* 0x0022a4000800017f */
[----:B--2---:R-:W-:Y:S05]  /*ac90*/  @!P0 NANOSLEEP.SYNCS 0x989680 ;  /* 0x009896800000895d */ /* 0x004fea0003900000 */
[----:B------:R-:W2:Y:S02]  /*aca0*/  @!P0 SYNCS.PHASECHK.TRANS64 P0, [R15+URZ+0x26820], R0 ;  /* 0x026820000f0085a7 */ /* 0x000ea4000800007f */
[----:B--2---:R-:W-:Y:S05]  /*acb0*/  @!P0 BRA `(.L_x_5345) ;  /* 0xfffffffc00f08947 */ /* 0x004fea000383ffff */
[----:B------:R-:W-:Y:S05]  /*acc0*/  BRA `(.L_x_5388) ;  /* 0xffffffd800547947 */ /* 0x000fea000383ffff */
.L_x_5349:
[----:B--2---:R2:W3:Y:S02]  /*acd0*/  SYNCS.PHASECHK.TRANS64.TRYWAIT P1, [R15+URZ+0x26840], R18 ;  /* 0x026840120f0075a7 */ /* 0x0044e4000802017f */
[----:B---3--:R-:W-:Y:S05]  /*ace0*/  @!P1 NANOSLEEP.SYNCS 0x989680 ;  /* 0x009896800000995d */ /* 0x008fea0003900000 */
[----:B------:R-:W3:Y:S02]  /*acf0*/  @!P1 SYNCS.PHASECHK.TRANS64 P1, [R15+URZ+0x26840], R18 ;  /* 0x026840120f0095a7 */ /* 0x000ee4000802007f */
[----:B---3--:R-:W-:Y:S05]  /*ad00*/  @!P1 BRA `(.L_x_5349) ;  /* 0xfffffffc00f09947 */ /* 0x008fea000383ffff */
[----:B------:R-:W-:Y:S05]  /*ad10*/  BRA `(.L_x_5389) ;  /* 0xffffffe000847947 */ /* 0x000fea000383ffff */
.L_x_5351:
[----:B-1----:R1:W3:Y:S02]  /*ad20*/  SYNCS.PHASECHK.TRANS64.TRYWAIT P1, [R15+URZ+0x26828], R18 ;  /* 0x026828120f0075a7 */ /* 0x0022e4000802017f */
[----:B---3--:R-:W-:Y:S05]  /*ad30*/  @!P1 NANOSLEEP.SYNCS 0x989680 ;  /* 0x009896800000995d */ /* 0x008fea0003900000 */
[----:B------:R-:W3:Y:S02]  /*ad40*/  @!P1 SYNCS.PHASECHK.TRANS64 P1, [R15+URZ+0x26828], R18 ;  /* 0x026828120f0095a7 */ /* 0x000ee4000802007f */
[----:B---3--:R-:W-:Y:S05]  /*ad50*/  @!P1 BRA `(.L_x_5351) ;  /* 0xfffffffc00f09947 */ /* 0x008fea000383ffff */
[----:B------:R-:W-:Y:S05]  /*ad60*/  BRA `(.L_x_5390) ;  /* 0xffffffe400407947 */ /* 0x000fea000383ffff */
.L_x_5353:
[----:B---3--:R3:W4:Y:S02]  /*ad70*/  SYNCS.PHASECHK.TRANS64.TRYWAIT P1, [R15+URZ+0x26848], R18 ;  /* 0x026848120f0075a7 */ /* 0x008724000802017f */
[----:B----4-:R-:W-:Y:S05]  /*ad80*/  @!P1 NANOSLEEP.SYNCS 0x989680 ;  /* 0x009896800000995d */ /* 0x010fea0003900000 */
[----:B------:R-:W4:Y:S02]  /*ad90*/  @!P1 SYNCS.PHASECHK.TRANS64 P1, [R15+URZ+0x26848], R18 ;  /* 0x026848120f0095a7 */ /* 0x000f24000802007f */
[----:B----4-:R-:W-:Y:S05]  /*ada0*/  @!P1 BRA `(.L_x_5353) ;  /* 0xfffffffc00f09947 */ /* 0x010fea000383ffff */
[----:B------:R-:W-:Y:S05]  /*adb0*/  BRA `(.L_x_5391) ;  /* 0xffffffe400fc7947 */ /* 0x000fea000383ffff */
.L_x_5355:
[----:B------:R-:W-:-:S07]  /*adc0*/  SHF.L.U32 R4, R10, 0x1f, RZ ;  /* 0x0000001f0a047819 */ /* 0x000fce00000006ff */
.L_x_5392:
[----:B----4-:R4:W1:Y:S02]  /*add0*/  SYNCS.PHASECHK.TRANS64.TRYWAIT P1, [R15+URZ+0x26820], R4 ;  /* 0x026820040f0075a7 */ /* 0x010864000802017f */
[----:B-1----:R-:W-:Y:S05]  /*ade0*/  @!P1 NANOSLEEP.SYNCS 0x989680 ;  /* 0x009896800000995d */ /* 0x002fea0003900000 */
[----:B------:R-:W1:Y:S02]  /*adf0*/  @!P1 SYNCS.PHASECHK.TRANS64 P1, [R15+URZ+0x26820], R4 ;  /* 0x026820040f0095a7 */ /* 0x000e64000802007f */
[----:B-1----:R-:W-:Y:S05]  /*ae00*/  @!P1 BRA `(.L_x_5392) ;  /* 0xfffffffc00f09947 */ /* 0x002fea000383ffff */
[----:B------:R-:W-:Y:S05]  /*ae10*/  BRA `(.L_x_5393) ;  /* 0xffffffe8009c7947 */ /* 0x000fea000383ffff */
.L_x_5358:
[----:B----4-:R4:W1:Y:S02]  /*ae20*/  SYNCS.PHASECHK.TRANS64.TRYWAIT P1, [R15+URZ+0x26840], R12 ;  /* 0x0268400c0f0075a7 */ /* 0x010864000802017f */
[----:B-1----:R-:W-:Y:S05]  /*ae30*/  @!P1 NANOSLEEP.SYNCS 0x989680 ;  /* 0x009896800000995d */ /* 0x002fea0003900000 */
[----:B------:R-:W1:Y:S02]  /*ae40*/  @!P1 SYNCS.PHASECHK.TRANS64 P1, [R15+URZ+0x26840], R12 ;  /* 0x0268400c0f0095a7 */ /* 0x000e64000802007f */
[----:B-1----:R-:W-:Y:S05]  /*ae50*/  @!P1 BRA `(.L_x_5358) ;  /* 0xfffffffc00f09947 */ /* 0x002fea000383ffff */
[----:B------:R-:W-:Y:S05]  /*ae60*/  BRA `(.L_x_5394) ;  /* 0xffffffec00747947 */ /* 0x000fea000383ffff */
.L_x_5360:
[----:B-1----:R1:W2:Y:S02]  /*ae70*/  SYNCS.PHASECHK.TRANS64.TRYWAIT P1, [R15+URZ+0x26828], R12 ;  /* 0x0268280c0f0075a7 */ /* 0x0022a4000802017f */
[----:B--2---:R-:W-:Y:S05]  /*ae80*/  @!P1 NANOSLEEP.SYNCS 0x989680 ;  /* 0x009896800000995d */ /* 0x004fea0003900000 */
[----:B------:R-:W2:Y:S02]  /*ae90*/  @!P1 SYNCS.PHASECHK.TRANS64 P1, [R15+URZ+0x26828], R12 ;  /* 0x0268280c0f0095a7 */ /* 0x000ea4000802007f */
[----:B--2---:R-:W-:Y:S05]  /*aea0*/  @!P1 BRA `(.L_x_5360) ;  /* 0xfffffffc00f09947 */ /* 0x004fea000383ffff */
[----:B------:R-:W-:Y:S05]  /*aeb0*/  BRA `(.L_x_5395) ;  /* 0xfffffff000247947 */ /* 0x000fea000383ffff */
.L_x_5362:
[----:B------:R1:W1:Y:S02]  /*aec0*/  SYNCS.PHASECHK.TRANS64.TRYWAIT P0, [R3+URZ+0x26840], R0 ;  /* 0x02684000030075a7 */ /* 0x000264000800017f */
[----:B-1----:R-:W-:Y:S05]  /*aed0*/  @!P0 NANOSLEEP.SYNCS 0x989680 ;  /* 0x009896800000895d */ /* 0x002fea0003900000 */
[----:B------:R-:W1:Y:S02]  /*aee0*/  @!P0 SYNCS.PHASECHK.TRANS64 P0, [R3+URZ+0x26840], R0 ;  /* 0x02684000030085a7 */ /* 0x000e64000800007f */
[----:B-1----:R-:W-:Y:S05]  /*aef0*/  @!P0 BRA `(.L_x_5362) ;  /* 0xfffffffc00f08947 */ /* 0x002fea000383ffff */
[----:B------:R-:W-:Y:S05]  /*af00*/  BRA `(.L_x_5396) ;  /* 0xfffffff000f07947 */ /* 0x000fea000383ffff */
.L_x_5364:
[----:B------:R-:W-:Y:S01]  /*af10*/  BSSY B0, `(.L_x_5397) ;  /* 0x0000006000007945 */ /* 0x000fe20003800000 */
[----:B------:R-:W-:-:S07]  /*af20*/  IMAD.MOV.U32 R15, RZ, RZ, -0x1 ;  /* 0xffffffffff0f7424 */ /* 0x000fce00078e00ff */
[----:B---3--:R-:W-:Y:S05]  /*af30*/  WARPSYNC.COLLECTIVE R15, `(.L_x_5398) ;  /* 0x000000000f0c7348 */ /* 0x008fea0003c00000 */
[----:B------:R-:W-:Y:S02]  /*af40*/  ELECT P6, UR62, PT ;  /* 0x00000000003e782f */ /* 0x000fe400038c0000 */
[----:B------:R-:W-:Y:S01]  /*af50*/  MOV R14, UR62 ;  /* 0x0000003e000e7c02 */ /* 0x000fe20008000f00 */
[----:B---3--:R-:W-:Y:S10]  /*af60*/  ENDCOLLECTIVE ;  /* 0x000000000000791b */ /* 0x008ff40003800000 */
.L_x_5398:
[----:B------:R-:W-:Y:S05]  /*af70*/  BSYNC B0 ;  /* 0x0000000000007941 */ /* 0x000fea0003800000 */
.L_x_5397:
[----:B------:R-:W-:Y:S05]  /*af80*/  BRA `(.L_x_5399) ;  /* 0xfffffff400bc7947 */ /* 0x000fea000383ffff */
.L_x_5366:
[----:B-1----:R1:W2:Y:S02]  /*af90*/  SYNCS.PHASECHK.TRANS64.TRYWAIT P0, [R7+URZ], R4 ;  /* 0x00000004070075a7 */ /* 0x0022a4000800017f */
[----:B--2---:R-:W-:Y:S05]  /*afa0*/  @!P0 NANOSLEEP.SYNCS 0x989680 ;  /* 0x009896800000895d */ /* 0x004fea0003900000 */
[----:B------:R-:W2:Y:S02]  /*afb0*/  @!P0 SYNCS.PHASECHK.TRANS64 P0, [R7+URZ], R4 ;  /* 0x00000004070085a7 */ /* 0x000ea4000800007f */
[----:B--2---:R-:W-:Y:S05]  /*afc0*/  @!P0 BRA `(.L_x_5366) ;  /* 0xfffffffc00f08947 */ /* 0x004fea000383ffff */
[----:B------:R-:W-:Y:S05]  /*afd0*/  BRA `(.L_x_5400) ;  /* 0xfffffff400fc7947 */ /* 0x000fea000383ffff */
.L_x_5367:
[----:B--2---:R2:W4:Y:S02]  /*afe0*/  SYNCS.PHASECHK.TRANS64.TRYWAIT P0, [R3+URZ], R2 ;  /* 0x00000002030075a7 */ /* 0x004524000800017f */
[----:B----4-:R-:W-:Y:S05]  /*aff0*/  @!P0 NANOSLEEP.SYNCS 0x989680 ;  /* 0x009896800000895d */ /* 0x010fea0003900000 */
[----:B------:R-:W4:Y:S02]  /*b000*/  @!P0 SYNCS.PHASECHK.TRANS64 P0, [R3+URZ], R2 ;  /* 0x00000002030085a7 */ /* 0x000f24000800007f */
[----:B----4-:R-:W-:Y:S05]  /*b010*/  @!P0 BRA `(.L_x_5367) ;  /* 0xfffffffc00f08947 */ /* 0x010fea000383ffff */
[----:B------:R-:W-:Y:S05]  /*b020*/  BRA `(.L_x_5401) ;  /* 0xfffffff400f07947 */ /* 0x000fea000383ffff */
.L_x_5369:
[----:B--2---:R2:W4:Y:S02]  /*b030*/  SYNCS.PHASECHK.TRANS64.TRYWAIT P0, [R5+URZ], R4 ;  /* 0x00000004050075a7 */ /* 0x004524000800017f */
[----:B----4-:R-:W-:Y:S05]  /*b040*/  @!P0 NANOSLEEP.SYNCS 0x989680 ;  /* 0x009896800000895d */ /* 0x010fea0003900000 */
[----:B------:R-:W4:Y:S02]  /*b050*/  @!P0 SYNCS.PHASECHK.TRANS64 P0, [R5+URZ], R4 ;  /* 0x00000004050085a7 */ /* 0x000f24000800007f */
[----:B----4-:R-:W-:Y:S05]  /*b060*/  @!P0 BRA `(.L_x_5369) ;  /* 0xfffffffc00f08947 */ /* 0x010fea000383ffff */
[----:B------:R-:W-:Y:S05]  /*b070*/  BRA `(.L_x_5402) ;  /* 0xfffffff400f47947 */ /* 0x000fea000383ffff */
.L_x_5403:
        /* <DEDUP_REMOVED lines=16> */
.L_x_6590:


//--------------------- .text._ZN7cutlass13device_kernelIN5flash11enable_sm90INS1_16FlashAttnBwdSm90INS1_25CollectiveMainloopBwdSm90ILi2ELi2ELi2EN4cute5tupleIJNS5_1CILi1EEES8_S8_EEENS6_IJNS7_ILi64EEENS7_ILi128EEENS7_ILi96EEEEEENS_10bfloat16_tEfNS_4arch4Sm90ELb1ELb0ELb0ELb0ELb0ELb1ELb0ELb0ELi2ELi1ELi2ELi1ELb1EEENS1_21CollectiveEpilogueBwdISD_SE_SG_Li256ELb0ELb0ELi1EEENS1_25SingleTileBwdLPTSchedulerILb0ELi128ELb0EEEEEEEEEvNT_6ParamsE --------------------------
	.section	.text._ZN7cutlass13device_kernelIN5flash11enable_sm90INS1_16FlashAttnBwdSm90INS1_25CollectiveMainloopBwdSm90ILi2ELi2ELi2EN4cute5tupleIJNS5_1CILi1EEES8_S8_EEENS6_IJNS7_ILi64EEENS7_ILi128EEENS7_ILi96EEEEEENS_10bfloat16_tEfNS_4arch4Sm90ELb1ELb0ELb0ELb0ELb0ELb1ELb0ELb0ELi2ELi1ELi2ELi1ELb1EEENS1_21CollectiveEpilogueBwdISD_SE_SG_Li256ELb0ELb0ELi1EEENS1_25SingleTileBwdLPTSchedulerILb0ELi128ELb0EEEEEEEEEvNT_6ParamsE,"ax",@progbits
	.align	128
.text._ZN7cutlass13device_kernelIN5flash11enable_sm90INS1_16FlashAttnBwdSm90INS1_25CollectiveMainloopBwdSm90ILi2ELi2ELi2EN4cute5tupleIJNS5_1CILi1EEES8_S8_EEENS6_IJNS7_ILi64EEENS7_ILi128EEENS7_ILi96EEEEEENS_10bfloat16_tEfNS_4arch4Sm90ELb1ELb0ELb0ELb0ELb0ELb1ELb0ELb0ELi2ELi1ELi2ELi1ELb1EEENS1_21CollectiveEpilogueBwdISD_SE_SG_Li256ELb0ELb0ELi1EEENS1_25SingleTileBwdLPTSchedulerILb0ELi128ELb0EEEEEEEEEvNT_6ParamsE:
        .type           _ZN7cutlass13device_kernelIN5flash11enable_sm90INS1_16FlashAttnBwdSm90INS1_25CollectiveMainloopBwdSm90ILi2ELi2ELi2EN4cute5tupleIJNS5_1CILi1EEES8_S8_EEENS6_IJNS7_ILi64EEENS7_ILi128EEENS7_ILi96EEEEEENS_10bfloat16_tEfNS_4arch4Sm90ELb1ELb0ELb0ELb0ELb0ELb1ELb0ELb0ELi2ELi1ELi2ELi1ELb1EEENS1_21CollectiveEpilogueBwdISD_SE_SG_Li256ELb0ELb0ELi1EEENS1_25SingleTileBwdLPTSchedulerILb0ELi128ELb0EEEEEEEEEvNT_6ParamsE,@function
        .size           _ZN7cutlass13device_kernelIN5flash11enable_sm90INS1_16FlashAttnBwdSm90INS1_25CollectiveMainloopBwdSm90ILi2ELi2ELi2EN4cute5tupleIJNS5_1CILi1EEES8_S8_EEENS6_IJNS7_ILi64EEENS7_ILi128EEENS7_ILi96EEEEEENS_10bfloat16_tEfNS_4arch4Sm90ELb1ELb0ELb0ELb0ELb0ELb1ELb0ELb0ELi2ELi1ELi2ELi1ELb1EEENS1_21CollectiveEpilogueBwdISD_SE_SG_Li256ELb0ELb0ELi1EEENS1_25SingleTileBwdLPTSchedulerILb0ELi128ELb0EEEEEEEEEvNT_6ParamsE,(.L_x_6591 - _ZN7cutlass13device_kernelIN5flash11enable_sm90INS1_16FlashAttnBwdSm90INS1_25CollectiveMainloopBwdSm90ILi2ELi2ELi2EN4cute5tupleIJNS5_1CILi1EEES8_S8_EEENS6_IJNS7_ILi64EEENS7_ILi128EEENS7_ILi96EEEEEENS_10bfloat16_tEfNS_4arch4Sm90ELb1ELb0ELb0ELb0ELb0ELb1ELb0ELb0ELi2ELi1ELi2ELi1ELb1EEENS1_21CollectiveEpilogueBwdISD_SE_SG_Li256ELb0ELb0ELi1EEENS1_25SingleTileBwdLPTSchedulerILb0ELi128ELb0EEEEEEEEEvNT_6ParamsE)
        .other          _ZN7cutlass13device_kernelIN5flash11enable_sm90INS1_16FlashAttnBwdSm90INS1_25CollectiveMainloopBwdSm90ILi2ELi2ELi2EN4cute5tupleIJNS5_1CILi1EEES8_S8_EEENS6_IJNS7_ILi64EEENS7_ILi128EEENS7_ILi96EEEEEENS_10bfloat16_tEfNS_4arch4Sm90ELb1ELb0ELb0ELb0ELb0ELb1ELb0ELb0ELi2ELi1ELi2ELi1ELb1EEENS1_21CollectiveEpilogueBwdISD_SE_SG_Li256ELb0ELb0ELi1EEENS1_25SingleTileBwdLPTSchedulerILb0ELi128ELb0EEEEEEEEEvNT_6ParamsE,@"STO_CUDA_ENTRY STV_DEFAULT"
_ZN7cutlass13device_kernelIN5flash11enable_sm90INS1_16FlashAttnBwdSm90INS1_25CollectiveMainloopBwdSm90ILi2ELi2ELi2EN4cute5tupleIJNS5_1CILi1EEES8_S8_EEENS6_IJNS7_ILi64EEENS7_ILi128EEENS7_ILi96EEEEEENS_10bfloat16_tEfNS_4arch4Sm90ELb1ELb0ELb0ELb0ELb0ELb1ELb0ELb0ELi2ELi1ELi2ELi1ELb1EEENS1_21CollectiveEpilogueBwdISD_SE_SG_Li256ELb0ELb0ELi1EEENS1_25SingleTileBwdLPTSchedulerILb0ELi128ELb0EEEEEEEEEvNT_6ParamsE:
        /* <DEDUP_REMOVED lines=30> */
.L_x_5405:
[----:B------:R-:W-:Y:S05]  /*01e0*/  BSYNC B0 ;  /* 0x0000000000007941 */ /* 0x000fea0003800000 */
.L_x_5404:
        /* <DEDUP_REMOVED lines=37> */
.L_x_5406:
        /* <DEDUP_REMOVED lines=22> */
.L_x_5407:
[----:B------:R-:W-:Y:S01]  /*05a0*/  PLOP3.LUT P0, PT, PT, PT, UP0, 0x80, 0x0 ;  /* 0x000000000000781c */ /* 0x000fe20003f0f008 */
[----:B------:R-:W-:Y:S01]  /*05b0*/  NOP ;  /* 0x0000000000007918 */ /* 0x000fe20000000000 */
[----:B-12-4-:R-:W-:Y:S11]  /*05c0*/  BAR.SYNC.DEFER_BLOCKING 0x0 ;  /* 0x0000000000007b1d */ /* 0x016ff60000010000 */
[----:B------:R-:W-:Y:S05]  /*05d0*/  @!P0 BRA `(.L_x_5408) ;  /* 0x00000054009c8947 */ /* 0x000fea0003800000 */
.L_x_5409:
        /* <DEDUP_REMOVED lines=32> */
.L_x_5410:
[----:B------:R-:W-:Y:S01]  /*07e0*/  ULDC UR7, c[0x0][0xb44] ;  /* 0x0002d10000077ab9 */ /* 0x000fe20000000800 */
[----:B------:R-:W-:Y:S01]  /*07f0*/  UMOV UR37, UR10 ;  /* 0x0000000a00257c82 */ /* 0x000fe20008000000 */
[----:B------:R-:W-:-:S11]  /*0800*/  UISETP.NE.AND UP0, UPT, UR7, 0x1, UPT ;  /* 0x000000010700788c */ /* 0x000fd6000bf05270 */
[----:B------:R-:W-:Y:S02]  /*0810*/  @UP0 ULDC.64 UR8, c[0x0][0xb48] ;  /* 0x0002d20000080ab9 */ /* 0x000fe40000000a00 */
[----:B------:R-:W-:-:S04]  /*0820*/  UIMAD.WIDE.U32 UR4, UR10, UR8, URZ ;  /* 0x000000080a0472a5 */ /* 0x000fc8000f8e003f */
[----:B------:R-:W-:-:S04]  /*0830*/  @UP0 USHF.R.U32.HI UR37, URZ, UR9, UR5 ;  /* 0x000000093f250299 */ /* 0x000fc80008011605 */
[----:B------:R-:W-:-:S12]  /*0840*/  UIMAD UR4, UR37, UR7, URZ ;  /* 0x00000007250472a4 */ /* 0x000fd8000f8e023f */
.L_x_5411:
        /* <DEDUP_REMOVED lines=101> */
.L_x_5414:
        /* <DEDUP_REMOVED lines=15> */
.L_x_5413:
        /* <DEDUP_REMOVED lines=22> */
.L_x_5416:
        /* <DEDUP_REMOVED lines=15> */
.L_x_5415:
[----:B------:R-:W-:Y:S01]  /*11e0*/  SHF.R.S32.HI R23, RZ, 0x1f, R22 ;  /* 0x0000001fff177819 */ /* 0x000fe20000011416 */
[----:B------:R-:W-:-:S03]  /*11f0*/  UMOV UR4, 0xffffffff ;  /* 0xffffffff00047882 */ /* 0x000fc60000000000 */
[----:B------:R-:W-:-:S04]  /*1200*/  LEA.HI R0, R23, R22, RZ, 0x7 ;  /* 0x0000001617007211 */ /* 0x000fc800078f38ff */
[----:B------:R-:W-:Y:S01]  /*1210*/  SHF.R.S32.HI R19, RZ, 0x7, R0 ;  /* 0x00000007ff137819 */ /* 0x000fe20000011400 */
[----:B------:R-:W-:Y:S06]  /*1220*/  BRA.DIV UR4, `(.L_x_5417) ;  /* 0x00000082042c7947 */ /* 0x000fec000b800000 */
[----:B------:R1:W2:Y:S02]  /*1230*/  SHFL.IDX PT, R14, R19, RZ, 0x1f ;  /* 0x00001fff130e7589 */ /* 0x0002a400000e0000 */
.L_x_5504:
        /* <DEDUP_REMOVED lines=15> */
.L_x_5418:
        /* <DEDUP_REMOVED lines=19> */
.L_x_5420:
        /* <DEDUP_REMOVED lines=39> */
[--C-:B------:R-:W-:Y:S01]  /*16d0*/  SHF.R.S32.HI R3, RZ, 0x2, R26.reuse ;  /* 0x00000002ff037819 */ /* 0x100fe2000001141a */
[----:B------:R-:W2:Y:S01]  /*16e0*/  LDSM.16.M88.4 R184, [R5+0x6000] ;  /* 0x0060000005b8783b */ /* 0x000ea20000000200 */
[----:B------:R-:W-:Y:S02]  /*16f0*/  SHF.R.S32.HI R26, RZ, 0x1f, R26 ;  /* 0x0000001fff1a7819 */ /* 0x000fe4000001141a */
[----:B------:R-:W-:Y:S02]  /*1700*/  CS2R R70, SRZ ;  /* 0x0000000000467805 */ /* 0x000fe4000001ff00 */
[----:B------:R-:W-:Y:S01]  /*1710*/  SHF.R.S32.HI R25, RZ, 0x5, R25 ;  /* 0x00000005ff197819 */ /* 0x000fe20000011419 */
[----:B------:R-:W-:Y:S01]  /*1720*/  IMAD.U32 R6, RZ, RZ, UR4 ;  /* 0x00000004ff067e24 */ /* 0x000fe2000f8e00ff */
[----:B------:R-:W-:Y:S01]  /*1730*/  LEA.HI R22, R23, R22, RZ, 0x3 ;  /* 0x0000001617167211 */ /* 0x000fe200078f18ff */
[----:B------:R-:W3:Y:S01]  /*1740*/  LDSM.16.M88.4 R188, [R5+0x8000] ;  /* 0x0080000005bc783b */ /* 0x000ee20000000200 */
[----:B------:R-:W-:Y:S01]  /*1750*/  LOP3.LUT R7, R0, 0x30, R7, 0xf8, !PT ;  /* 0x0000003000077812 */ /* 0x000fe200078ef807 */
[----:B------:R-:W-:Y:S01]  /*1760*/  IMAD R25, R25, -0x10, R6 ;  /* 0xfffffff019197824 */ /* 0x000fe200078e0206 */
[----:B------:R-:W-:Y:S01]  /*1770*/  LEA.HI R26, R26, R3, RZ, 0x3 ;  /* 0x000000031a1a7211 */ /* 0x000fe200078f18ff */
[----:B------:R4:W2:Y:S01]  /*1780*/  LDSM.16.M88.4 R192, [R5+0xa000] ;  /* 0x00a0000005c0783b */ /* 0x0008a20000000200 */
[----:B------:R-:W-:-:S02]  /*1790*/  LOP3.LUT R7, R7, 0x8, R22, 0xf8, !PT ;  /* 0x0000000807077812 */ /* 0x000fc400078ef816 */
[----:B------:R-:W-:Y:S02]  /*17a0*/  CS2R R68, SRZ ;  /* 0x0000000000447805 */ /* 0x000fe4000001ff00 */
[----:B------:R-:W-:Y:S02]  /*17b0*/  SHF.R.U32.HI R0, RZ, 0x3, R0 ;  /* 0x00000003ff007819 */ /* 0x000fe40000011600 */
[----:B------:R-:W-:Y:S02]  /*17c0*/  CS2R R66, SRZ ;  /* 0x0000000000427805 */ /* 0x000fe4000001ff00 */
[----:B------:R-:W-:Y:S02]  /*17d0*/  LOP3.LUT R26, R26, 0xfffffff8, RZ, 0xc0, !PT ;  /* 0xfffffff81a1a7812 */ /* 0x000fe400078ec0ff */
[----:B------:R-:W-:Y:S02]  /*17e0*/  CS2R R64, SRZ ;  /* 0x0000000000407805 */ /* 0x000fe4000001ff00 */
[----:B------:R-:W-:-:S02]  /*17f0*/  LOP3.LUT R0, R7, R0, RZ, 0x3c, !PT ;  /* 0x0000000007007212 */ /* 0x000fc400078e3cff */
[----:B------:R-:W-:Y:S02]  /*1800*/  CS2R R62, SRZ ;  /* 0x00000000003e7805 */ /* 0x000fe4000001ff00 */
[----:B------:R-:W-:Y:S01]  /*1810*/  IADD3 R25, R25, R26, -R3 ;  /* 0x0000001a19197210 */ /* 0x000fe20007ffe803 */
[C---:B------:R-:W-:Y:S01]  /*1820*/  IMAD R3, R19.reuse, 0x8, R4 ;  /* 0x0000000813037824 */ /* 0x040fe200078e0204 */
[----:B------:R-:W-:Y:S02]  /*1830*/  LEA.HI R6, R19, R19, RZ, 0x1 ;  /* 0x0000001313067211 */ /* 0x000fe400078f08ff */
[----:B------:R-:W-:Y:S02]  /*1840*/  CS2R R60, SRZ ;  /* 0x00000000003c7805 */ /* 0x000fe4000001ff00 */
[----:B------:R-:W-:Y:S01]  /*1850*/  CS2R R58, SRZ ;  /* 0x00000000003a7805 */ /* 0x000fe2000001ff00 */
[----:B------:R-:W-:Y:S01]  /*1860*/  IMAD.U32 R3, R3, 0x200, R0 ;  /* 0x0000020003037824 */ /* 0x000fe200078e0000 */
[----:B------:R-:W-:Y:S01]  /*1870*/  LOP3.LUT R6, R6, 0xfffffffe, RZ, 0xc0, !PT ;  /* 0xfffffffe06067812 */ /* 0x000fe200078ec0ff */
[----:B------:R-:W-:Y:S01]  /*1880*/  IMAD.MOV.U32 R0, RZ, RZ, 0x20 ;  /* 0x00000020ff007424 */ /* 0x000fe200078e00ff */
[----:B------:R-:W-:-:S02]  /*1890*/  CS2R R56, SRZ ;  /* 0x0000000000387805 */ /* 0x000fc4000001ff00 */
[----:B------:R-:W-:Y:S02]  /*18a0*/  CS2R R54, SRZ ;  /* 0x0000000000367805 */ /* 0x000fe4000001ff00 */
[----:B------:R-:W-:Y:S01]  /*18b0*/  CS2R R52, SRZ ;  /* 0x0000000000347805 */ /* 0x000fe2000001ff00 */
[C---:B------:R-:W-:Y:S01]  /*18c0*/  IMAD.IADD R4, R19.reuse, 0x1, -R6 ;  /* 0x0000000113047824 */ /* 0x040fe200078e0a06 */
[----:B------:R-:W-:Y:S01]  /*18d0*/  SEL R0, R0, 0xffffffe0, !P0 ;  /* 0xffffffe000007807 */ /* 0x000fe20004000000 */
[----:B-1----:R-:W-:Y:S01]  /*18e0*/  IMAD R19, R19, 0x300, R24 ;  /* 0x0000030013137824 */ /* 0x002fe200078e0218 */
[----:B------:R-:W-:Y:S01]  /*18f0*/  CS2R R50, SRZ ;  /* 0x0000000000327805 */ /* 0x000fe2000001ff00 */
[----:B------:R-:W-:Y:S01]  /*1900*/  IMAD R4, R4, -0x40, R25 ;  /* 0xffffffc004047824 */ /* 0x000fe200078e0219 */
[----:B------:R-:W-:Y:S01]  /*1910*/  CS2R R48, SRZ ;  /* 0x0000000000307805 */ /* 0x000fe2000001ff00 */
[----:B------:R-:W-:Y:S01]  /*1920*/  IMAD.IADD R0, R5, 0x1, R0 ;  /* 0x0000000105007824 */ /* 0x000fe200078e0200 */
[----:B------:R-:W-:Y:S01]  /*1930*/  CS2R R46, SRZ ;  /* 0x00000000002e7805 */ /* 0x000fe2000001ff00 */
[----:B----4-:R-:W-:Y:S01]  /*1940*/  IMAD.SHL.U32 R5, R19, 0x4, RZ ;  /* 0x0000000413057824 */ /* 0x010fe200078e00ff */
[----:B------:R-:W-:-:S02]  /*1950*/  CS2R R44, SRZ ;  /* 0x00000000002c7805 */ /* 0x000fc4000001ff00 */
[----:B------:R-:W-:Y:S01]  /*1960*/  CS2R R42, SRZ ;  /* 0x00000000002a7805 */ /* 0x000fe2000001ff00 */
[----:B------:R-:W1:Y:S01]  /*1970*/  LDSM.16.M88.4 R196, [R0+0x6000] ;  /* 0x0060000000c4783b */ /* 0x000e620000000200 */
[----:B------:R-:W-:Y:S02]  /*1980*/  CS2R R40, SRZ ;  /* 0x0000000000287805 */ /* 0x000fe4000001ff00 */
[----:B------:R-:W-:Y:S02]  /*1990*/  CS2R R38, SRZ ;  /* 0x0000000000267805 */ /* 0x000fe4000001ff00 */
[----:B------:R-:W-:Y:S01]  /*19a0*/  CS2R R36, SRZ ;  /* 0x0000000000247805 */ /* 0x000fe2000001ff00 */
[----:B------:R-:W4:Y:S01]  /*19b0*/  LDSM.16.M88.4 R200, [R0+0x8000] ;  /* 0x0080000000c8783b */ /* 0x000f220000000200 */
[----:B------:R-:W-:Y:S02]  /*19c0*/  CS2R R34, SRZ ;  /* 0x0000000000227805 */ /* 0x000fe4000001ff00 */
[----:B------:R-:W-:-:S02]  /*19d0*/  CS2R R32, SRZ ;  /* 0x0000000000207805 */ /* 0x000fc4000001ff00 */
[----:B------:R-:W-:Y:S01]  /*19e0*/  CS2R R30, SRZ ;  /* 0x00000000001e7805 */ /* 0x000fe2000001ff00 */
[----:B------:R5:W1:Y:S01]  /*19f0*/  LDSM.16.M88.4 R204, [R0+0xa000] ;  /* 0x00a0000000cc783b */ /* 0x000a620000000200 */
        /* <DEDUP_REMOVED lines=27> */
[----:B-----5:R-:W-:Y:S01]  /*1bb0*/  IMAD R0, R5, 0x4, R2 ;  /* 0x0000000405007824 */ /* 0x020fe200078e0202 */
[----:B------:R-:W-:Y:S01]  /*1bc0*/  ULOP3.LUT UR11, UR38, 0x1, URZ, 0xfc, !UPT ;  /* 0x00000001260b7892 */ /* 0x000fe2000f8efc3f */
[----:B------:R-:W-:Y:S01]  /*1bd0*/  UMOV UR9, URZ ;  /* 0x0000003f00097c82 */ /* 0x000fe20008000000 */
[----:B------:R-:W-:Y:S01]  /*1be0*/  UMOV UR4, URZ ;  /* 0x0000003f00047c82 */ /* 0x000fe20008000000 */
[----:B------:R-:W-:Y:S01]  /*1bf0*/  ULDC UR5, c[0x0][0x280] ;  /* 0x0000a00000057ab9 */ /* 0x000fe20000000800 */
[----:B-1234-:R-:W-:-:S08]  /*1c00*/  ULDC UR6, c[0x0][0x744] ;  /* 0x0001d10000067ab9 */ /* 0x01efd00000000800 */
.L_x_5431:
[----:B------:R-:W-:-:S06]  /*1c10*/  UISETP.NE.AND UP0, UPT, UR11, 0x3, UPT ;  /* 0x000000030b00788c */ /* 0x000fcc000bf05270 */
[----:B------:R-:W-:-:S13]  /*1c20*/  PLOP3.LUT P0, PT, PT, PT, UP0, 0x80, 0x0 ;  /* 0x000000000000781c */ /* 0x000fda0003f0f008 */
[----:B-1----:R-:W-:Y:S05]  /*1c30*/  @!P0 BRA `(.L_x_5421) ;  /* 0x0000000000048947 */ /* 0x002fea0003800000 */
[----:B------:R-:W-:Y:S01]  /*1c40*/  BPT.TRAP 0x1 ;  /* 0x000000040000795c */ /* 0x000fe20000300000 */
.L_x_5421:
[----:B------:R-:W-:Y:S01]  /*1c50*/  R2UR UR7, R2 ;  /* 0x00000000020772ca */ /* 0x000fe200000e0000 */
[----:B------:R-:W-:-:S05]  /*1c60*/  IMAD.U32 R6, RZ, RZ, UR9 ;  /* 0x00000009ff067e24 */ /* 0x000fca000f8e00ff */
[----:B------:R-:W-:-:S07]  /*1c70*/  SHF.L.U32 R6, R6, 0x1f, RZ ;  /* 0x0000001f06067819 */ /* 0x000fce00000006ff */
[----:B------:R-:W-:-:S09]  /*1c80*/  ULEA UR7, UR4, UR7, 0x3 ;  /* 0x0000000704077291 */ /* 0x000fd2000f8e183f */
[----:B------:R1:W2:Y:S01]  /*1c90*/  SYNCS.PHASECHK.TRANS64.TRYWAIT P1, [UR7+0x26810], R6 ;  /* 0x02681006ff0075a7 */ /* 0x0002a20008020147 */
[----:B------:R-:W-:Y:S05]  /*1ca0*/  @!P0 BRA `(.L_x_5422) ;  /* 0x0000000000048947 */ /* 0x000fea0003800000 */
[----:B------:R-:W-:Y:S01]  /*1cb0*/  BPT.TRAP 0x1 ;  /* 0x000000040000795c */ /* 0x000fe20000300000 */
.L_x_5422:
[----:B--2---:R-:W-:Y:S05]  /*1cc0*/  @P1 BRA `(.L_x_5423) ;  /* 0x0000000000081947 */ /* 0x004fea0003800000 */
[----:B------:R-:W2:Y:S02]  /*1cd0*/  SYNCS.PHASECHK.TRANS64.TRYWAIT P1, [UR7+0x26810], R6 ;  /* 0x02681006ff0075a7 */ /* 0x000ea40008020147 */
[----:B--2---:R-:W-:Y:S05]  /*1ce0*/  @!P1 BRA `(.L_x_5424) ;  /* 0x0000007400b09947 */ /* 0x004fea0003800000 */
.L_x_5423:
        /* <DEDUP_REMOVED lines=66> */
.L_x_5425:
[----:B------:R1:W1:Y:S01]  /*2110*/  SYNCS.PHASECHK.TRANS64.TRYWAIT P1, [UR7+0x26830], R6 ;  /* 0x02683006ff0075a7 */ /* 0x0002620008020147 */
[----:B------:R-:W-:Y:S05]  /*2120*/  @!P0 BRA `(.L_x_5426) ;  /* 0x0000000000048947 */ /* 0x000fea0003800000 */
[----:B------:R-:W-:Y:S01]  /*2130*/  BPT.TRAP 0x1 ;  /* 0x000000040000795c */ /* 0x000fe20000300000 */
.L_x_5426:
[----:B-1----:R-:W-:Y:S05]  /*2140*/  @P1 BRA `(.L_x_5427) ;  /* 0x0000000000081947 */ /* 0x002fea0003800000 */
[----:B------:R-:W1:Y:S02]  /*2150*/  SYNCS.PHASECHK.TRANS64.TRYWAIT P1, [UR7+0x26830], R6 ;  /* 0x02683006ff0075a7 */ /* 0x000e640008020147 */
[----:B-1----:R-:W-:Y:S05]  /*2160*/  @!P1 BRA `(.L_x_5428) ;  /* 0x0000007000a89947 */ /* 0x002fea0003800000 */
.L_x_5427:
[----:B------:R-:W-:Y:S01]  /*2170*/  R2UR UR10, R2 ;  /* 0x00000000020a72ca */ /* 0x000fe200000e0000 */
[----:B------:R-:W-:Y:S01]  /*2180*/  WARPGROUP.ARRIVE ;  /* 0x00000000000079c5 */ /* 0x000fe20000000000 */
[----:B------:R-:W-:Y:S01]  /*2190*/  UMOV UR15, 0x80000020 ;  /* 0x80000020000f7882 */ /* 0x000fe20000000000 */
[----:B------:R-:W-:Y:S01]  /*21a0*/  UIMAD UR13, UR39, -0x40, UR5 ;  /* 0xffffffc0270d78a4 */ /* 0x000fe2000f8e0205 */
[----:B------:R-:W-:Y:S01]  /*21b0*/  ISETP.GT.AND P1, PT, R4, RZ, PT ;  /* 0x000000ff0400720c */ /* 0x000fe20003f24270 */
[----:B------:R-:W-:Y:S01]  /*21c0*/  UMOV UR19, 0xc0000010 ;  /* 0xc000001000137882 */ /* 0x000fe20000000000 */
[----:B------:R-:W-:-:S03]  /*21d0*/  UMOV UR17, 0x40000040 ;  /* 0x4000004000117882 */ /* 0x000fc60000000000 */
[----:B------:R-:W-:-:S04]  /*21e0*/  IADD3 R19, -R4, UR13, -R18 ;  /* 0x0000000d04137c10 */ /* 0x000fc8000fffe912 */
[----:B------:R-:W-:Y:S01]  /*21f0*/  UIADD3 UR10, UR10, 0x18000, URZ ;  /* 0x000180000a0a7890 */ /* 0x000fe2000fffe03f */
[----:B------:R-:W-:-:S03]  /*2200*/  SEL R221, R19, 0x40, P1 ;  /* 0x0000004013dd7807 */ /* 0x000fc60000800000 */
[----:B------:R-:W-:Y:S01]  /*2210*/  USHF.R.U32.HI UR10, URZ, 0x4, UR10 ;  /* 0x000000043f0a7899 */ /* 0x000fe2000801160a */
[C---:B------:R-:W-:Y:S02]  /*2220*/  ISETP.GT.AND P1, PT, R221.reuse, RZ, PT ;  /* 0x000000ffdd00720c */ /* 0x040fe40003f24270 */
[C---:B------:R-:W-:Y:S01]  /*2230*/  ISETP.GT.AND P2, PT, R221.reuse, 0x38, PT ;  /* 0x00000038dd00780c */ /* 0x040fe20003f44270 */
[----:B------:R-:W-:Y:S01]  /*2240*/  ULOP3.LUT UR10, UR10, 0x3fff, URZ, 0xc0, !UPT ;  /* 0x00003fff0a0a7892 */ /* 0x000fe2000f8ec03f */
[----:B------:R-:W-:Y:S02]  /*2250*/  FSEL R5, R152, -INF , !P1 ;  /* 0xff80000098057808 */ /* 0x000fe40004800000 */
[C---:B------:R-:W-:Y:S01]  /*2260*/  ISETP.GT.AND P1, PT, R221.reuse, 0x1, PT ;  /* 0x00000001dd00780c */ /* 0x040fe20003f24270 */
[----:B------:R-:W-:Y:S01]  /*2270*/  ULOP3.LUT UR12, UR10, 0x10000, URZ, 0xfc, !UPT ;  /* 0x000100000a0c7892 */ /* 0x000fe2000f8efc3f */
[----:B------:R-:W-:Y:S01]  /*2280*/  ISETP.GT.AND P3, PT, R221, 0x39, PT ;  /* 0x00000039dd00780c */ /* 0x000fe20003f64270 */
[----:B---3--:R-:W-:Y:S01]  /*2290*/  FFMA.FTZ R152, R5, UR6, -R216 ;  /* 0x0000000605987c23 */ /* 0x008fe200080108d8 */
[----:B------:R-:W-:Y:S01]  /*22a0*/  FSEL R6, R153, -INF , !P1 ;  /* 0xff80000099067808 */ /* 0x000fe20004800000 */
[----:B------:R-:W-:Y:S01]  /*22b0*/  UIMAD UR12, UR4, 0x300, UR12 ;  /* 0x00000300040c78a4 */ /* 0x000fe2000f8e020c */
[----:B------:R-:W-:Y:S01]  /*22c0*/  ISETP.GT.AND P1, PT, R221, 0x8, PT ;  /* 0x00000008dd00780c */ /* 0x000fe20003f24270 */
[----:B------:R-:W-:-:S02]  /*22d0*/  ULOP3.LUT UR10, UR10, 0x1000000, URZ, 0xfc, !UPT ;  /* 0x010000000a0a7892 */ /* 0x000fc4000f8efc3f */
[----:B------:R-:W-:Y:S01]  /*22e0*/  FFMA.FTZ R153, R6, UR6, -R217 ;  /* 0x0000000606997c23 */ /* 0x000fe200080108d9 */
[----:B------:R-:W-:Y:S01]  /*22f0*/  FSEL R5, R156, -INF , !P1 ;  /* 0xff8000009c057808 */ /* 0x000fe20004800000 */
[----:B------:R-:W-:Y:S01]  /*2300*/  MUFU.EX2 R152, R152 ;  /* 0x0000009800987308 */ /* 0x000fe20000000800 */
[----:B------:R-:W-:Y:S01]  /*2310*/  UMOV UR14, UR12 ;  /* 0x0000000c000e7c82 */ /* 0x000fe20008000000 */
[----:B------:R-:W-:Y:S01]  /*2320*/  ISETP.GT.AND P1, PT, R221, 0x9, PT ;  /* 0x00000009dd00780c */ /* 0x000fe20003f24270 */
[----:B------:R-:W-:Y:S01]  /*2330*/  HGMMA.64x64x16.F32.BF16 R120, R184, gdesc[UR12], RZ, !UPT, gsb0 ;  /* 0x00e0000cb8787df0 */ /* 0x000fe2000c0018ff */
[----:B------:R-:W-:Y:S01]  /*2340*/  UIADD3 UR14, UR12, 0x2, URZ ;  /* 0x000000020c0e7890 */ /* 0x000fe2000fffe03f */
[----:B----4-:R-:W-:Y:S01]  /*2350*/  FFMA.FTZ R5, R5, UR6, -R214 ;  /* 0x0000000605057c23 */ /* 0x010fe200080108d6 */
[----:B------:R-:W-:Y:S01]  /*2360*/  UMOV UR15, 0x80000020 ;  /* 0x80000020000f7882 */ /* 0x000fe20000000000 */
[----:B------:R-:W-:Y:S01]  /*2370*/  FSEL R6, R157, -INF , !P1 ;  /* 0xff8000009d067808 */ /* 0x000fe20004800000 */
[----:B------:R-:W-:Y:S01]  /*2380*/  MUFU.EX2 R153, R153 ;  /* 0x0000009900997308 */ /* 0x000fe20000000800 */
[----:B------:R-:W-:Y:S01]  /*2390*/  ISETP.GT.AND P1, PT, R221, 0x10, PT ;  /* 0x00000010dd00780c */ /* 0x000fe20003f24270 */
[----:B------:R-:W-:Y:S01]  /*23a0*/  UIMAD UR10, UR4, 0x300, UR10 ;  /* 0x00000300040a78a4 */ /* 0x000fe2000f8e020a */
[----:B------:R-:W-:Y:S01]  /*23b0*/  FSEL R157, R180, -INF , !P2 ;  /* 0xff800000b49d7808 */ /* 0x000fe20005000000 */
[----:B------:R-:W-:Y:S01]  /*23c0*/  FFMA.FTZ R6, R6, UR6, -R215 ;  /* 0x0000000606067c23 */ /* 0x000fe200080108d7 */
[----:B------:R-:W-:-:S02]  /*23d0*/  FSEL R7, R160, -INF , !P1 ;  /* 0xff800000a0077808 */ /* 0x000fc40004800000 */
[----:B------:R-:W-:Y:S01]  /*23e0*/  ISETP.GT.AND P1, PT, R221, 0x11, PT ;  /* 0x00000011dd00780c */ /* 0x000fe20003f24270 */
[----:B------:R-:W-:Y:S01]  /*23f0*/  FFMA.FTZ R160, R157, UR6, -R218 ;  /* 0x000000069da07c23 */ /* 0x000fe200080108da */
[----:B------:R-:W1:Y:S01]  /*2400*/  MUFU.EX2 R5, R5 ;  /* 0x0000000500057308 */ /* 0x000e620000000800 */
[----:B------:R-:W-:Y:S01]  /*2410*/  FFMA.FTZ R7, R7, UR6, -R208 ;  /* 0x0000000607077c23 */ /* 0x000fe200080108d0 */
[----:B------:R-:W-:Y:S02]  /*2420*/  FSEL R8, R161, -INF , !P1 ;  /* 0xff800000a1087808 */ /* 0x000fe40004800000 */
[----:B------:R-:W-:-:S03]  /*2430*/  ISETP.GT.AND P1, PT, R221, 0x18, PT ;  /* 0x00000018dd00780c */ /* 0x000fc60003f24270 */
[----:B------:R-:W-:Y:S01]  /*2440*/  FFMA.FTZ R8, R8, UR6, -R209 ;  /* 0x0000000608087c23 */ /* 0x000fe200080108d1 */
[----:B------:R-:W-:Y:S01]  /*2450*/  FSEL R9, R164, -INF , !P1 ;  /* 0xff800000a4097808 */ /* 0x000fe20004800000 */
[----:B------:R-:W3:Y:S01]  /*2460*/  MUFU.EX2 R6, R6 ;  /* 0x0000000600067308 */ /* 0x000ee20000000800 */
[----:B------:R-:W-:-:S03]  /*2470*/  ISETP.GT.AND P1, PT, R221, 0x19, PT ;  /* 0x00000019dd00780c */ /* 0x000fc60003f24270 */
[----:B------:R-:W-:Y:S01]  /*2480*/  FFMA.FTZ R9, R9, UR6, -R20 ;  /* 0x0000000609097c23 */ /* 0x000fe20008010814 */
[----:B------:R-:W-:Y:S02]  /*2490*/  FSEL R10, R165, -INF , !P1 ;  /* 0xff800000a50a7808 */ /* 0x000fe40004800000 */
[C---:B------:R-:W-:Y:S01]  /*24a0*/  ISETP.GT.AND P1, PT, R221.reuse, 0x20, PT ;  /* 0x00000020dd00780c */ /* 0x040fe20003f24270 */
[----:B------:R-:W-:Y:S02]  /*24b0*/  MUFU.EX2 R7, R7 ;  /* 0x0000000700077308 */ /* 0x000fe40000000800 */
[----:B------:R-:W-:Y:S01]  /*24c0*/  FFMA.FTZ R10, R10, UR6, -R21 ;  /* 0x000000060a0a7c23 */ /* 0x000fe20008010815 */
[----:B------:R-:W-:Y:S02]  /*24d0*/  FSEL R11, R168, -INF , !P1 ;  /* 0xff800000a80b7808 */ /* 0x000fe40004800000 */
[----:B------:R-:W-:-:S03]  /*24e0*/  ISETP.GT.AND P1, PT, R221, 0x21, PT ;  /* 0x00000021dd00780c */ /* 0x000fc60003f24270 */
[----:B------:R-:W-:Y:S01]  /*24f0*/  FFMA.FTZ R11, R11, UR6, -R212 ;  /* 0x000000060b0b7c23 */ /* 0x000fe200080108d4 */
[----:B------:R-:W-:Y:S01]  /*2500*/  FSEL R12, R169, -INF , !P1 ;  /* 0xff800000a90c7808 */ /* 0x000fe20004800000 */
[----:B------:R-:W-:Y:S01]  /*2510*/  MUFU.EX2 R9, R9 ;  /* 0x0000000900097308 */ /* 0x000fe20000000800 */
[----:B------:R-:W-:-:S03]  /*2520*/  ISETP.GT.AND P1, PT, R221, 0x28, PT ;  /* 0x00000028dd00780c */ /* 0x000fc60003f24270 */
[----:B------:R-:W-:Y:S01]  /*2530*/  FFMA.FTZ R12, R12, UR6, -R213 ;  /* 0x000000060c0c7c23 */ /* 0x000fe200080108d5 */
[----:B------:R-:W-:Y:S02]  /*2540*/  FSEL R13, R172, -INF , !P1 ;  /* 0xff800000ac0d7808 */ /* 0x000fe40004800000 */
[----:B------:R-:W-:Y:S01]  /*2550*/  ISETP.GT.AND P1, PT, R221, 0x29, PT ;  /* 0x00000029dd00780c */ /* 0x000fe20003f24270 */
        /* <DEDUP_REMOVED lines=9> */
[----:B------:R-:W-:Y:S01]  /*25f0*/  FSEL R156, R177, -INF , !P1 ;  /* 0xff800000b19c7808 */ /* 0x000fe20004800000 */
[----:B------:R-:W-:Y:S01]  /*2600*/  VIADD R177, R19, 0x8 ;  /* 0x0000000813b17836 */ /* 0x000fe20000000000 */
[----:B------:R-:W-:Y:S01]  /*2610*/  ISETP.GT.AND P1, PT, R4, 0x8, PT ;  /* 0x000000080400780c */ /* 0x000fe20003f24270 */
[----:B------:R-:W-:Y:S02]  /*2620*/  MUFU.EX2 R11, R11 ;  /* 0x0000000b000b7308 */ /* 0x000fe40000000800 */
[----:B------:R-:W-:Y:S01]  /*2630*/  FFMA.FTZ R164, R156, UR6, -R211 ;  /* 0x000000069ca47c23 */ /* 0x000fe200080108d3 */
[----:B------:R-:W-:Y:S02]  /*2640*/  SEL R177, R177, 0x40, P1 ;  /* 0x00000040b1b17807 */ /* 0x000fe40000800000 */
[----:B------:R-:W-:Y:S02]  /*2650*/  FSEL R156, R181, -INF , !P3 ;  /* 0xff800000b59c7808 */ /* 0x000fe40005800000 */
[C---:B------:R-:W-:Y:S01]  /*2660*/  ISETP.GT.AND P1, PT, R177.reuse, RZ, PT ;  /* 0x000000ffb100720c */ /* 0x040fe20003f24270 */
[----:B------:R-:W-:Y:S01]  /*2670*/  MUFU.EX2 R19, R164 ;  /* 0x000000a400137308 */ /* 0x000fe20000000800 */
[----:B------:R-:W-:Y:S01]  /*2680*/  ISETP.GT.AND P2, PT, R177, 0x11, PT ;  /* 0x00000011b100780c */ /* 0x000fe20003f44270 */
[----:B------:R-:W-:Y:S01]  /*2690*/  FFMA.FTZ R156, R156, UR6, -R219 ;  /* 0x000000069c9c7c23 */ /* 0x000fe200080108db */
[----:B------:R-:W-:-:S02]  /*26a0*/  WARPGROUP.DEPBAR.LE gsb0, 0x0 ;  /* 0x00008000000079c5 */ /* 0x000fc40000010000 */
[----:B------:R-:W-:Y:S01]  /*26b0*/  WARPGROUP.ARRIVE ;  /* 0x00000000000079c5 */ /* 0x000fe20000000000 */
[----:B------:R-:W-:Y:S02]  /*26c0*/  FSEL R157, R154, -INF , !P1 ;  /* 0xff8000009a9d7808 */ /* 0x000fe40004800000 */
[C---:B------:R-:W-:Y:S01]  /*26d0*/  ISETP.GT.AND P1, PT, R177.reuse, 0x1, PT ;  /* 0x00000001b100780c */ /* 0x040fe20003f24270 */
[----:B------:R-:W-:Y:S01]  /*26e0*/  MUFU.EX2 R161, R156 ;  /* 0x0000009c00a17308 */ /* 0x000fe20000000800 */
[----:B------:R-:W-:Y:S01]  /*26f0*/  ISETP.GT.AND P3, PT, R177, 0x18, PT ;  /* 0x00000018b100780c */ /* 0x000fe20003f64270 */
[----:B------:R-:W-:Y:S01]  /*2700*/  HGMMA.64x64x16.F32.BF16 R120, R196, gdesc[UR12], R120, gsb0 ;  /* 0x00e0000cc4787df0 */ /* 0x000fe20008001878 */
[----:B------:R-:W-:Y:S01]  /*2710*/  UIADD3 UR14, UR12, 0x100, URZ ;  /* 0x000001000c0e7890 */ /* 0x000fe2000fffe03f */
[----:B------:R-:W-:Y:S01]  /*2720*/  FSEL R154, R155, -INF , !P1 ;  /* 0xff8000009b9a7808 */ /* 0x000fe20004800000 */
[----:B------:R-:W-:Y:S01]  /*2730*/  UMOV UR15, 0x80000020 ;  /* 0x80000020000f7882 */ /* 0x000fe20000000000 */
[----:B------:R-:W-:Y:S01]  /*2740*/  ISETP.GT.AND P1, PT, R177, 0x8, PT ;  /* 0x00000008b100780c */ /* 0x000fe20003f24270 */
[----:B------:R-:W-:Y:S01]  /*2750*/  FFMA.FTZ R157, R157, UR6, -R216 ;  /* 0x000000069d9d7c23 */ /* 0x000fe200080108d8 */
[C---:B------:R-:W-:Y:S01]  /*2760*/  ISETP.GT.AND P6, PT, R177.reuse, 0x20, PT ;  /* 0x00000020b100780c */ /* 0x040fe20003fc4270 */
[----:B------:R-:W-:Y:S01]  /*2770*/  FFMA.FTZ R165, R154, UR6, -R217 ;  /* 0x000000069aa57c23 */ /* 0x000fe200080108d9 */
[----:B------:R-:W-:Y:S01]  /*2780*/  FSEL R155, R158, -INF , !P1 ;  /* 0xff8000009e9b7808 */ /* 0x000fe20004800000 */
[----:B------:R4:W-:Y:S01]  /*2790*/  MUFU.EX2 R164, R157 ;  /* 0x0000009d00a47308 */ /* 0x0009e20000000800 */
[----:B------:R-:W-:-:S02]  /*27a0*/  ISETP.GT.AND P1, PT, R177, 0x9, PT ;  /* 0x00000009b100780c */ /* 0x000fc40003f24270 */
[----:B------:R-:W-:Y:S01]  /*27b0*/  ISETP.GT.AND P5, PT, R177, 0x21, PT ;  /* 0x00000021b100780c */ /* 0x000fe20003fa4270 */
[----:B------:R-:W-:Y:S01]  /*27c0*/  FFMA.FTZ R168, R155, UR6, -R214 ;  /* 0x000000069ba87c23 */ /* 0x000fe200080108d6 */
[----:B------:R-:W-:Y:S02]  /*27d0*/  FSEL R154, R159, -INF , !P1 ;  /* 0xff8000009f9a7808 */ /* 0x000fe40004800000 */
[----:B------:R-:W-:Y:S01]  /*27e0*/  ISETP.GT.AND P1, PT, R177, 0x10, PT ;  /* 0x00000010b100780c */ /* 0x000fe20003f24270 */
[----:B------:R-:W-:Y:S01]  /*27f0*/  MUFU.EX2 R165, R165 ;  /* 0x000000a500a57308 */ /* 0x000fe20000000800 */
[----:B----4-:R-:W-:Y:S01]  /*2800*/  FSEL R157, R166, -INF , !P3 ;  /* 0xff800000a69d7808 */ /* 0x010fe20005800000 */
[----:B------:R-:W-:Y:S01]  /*2810*/  FFMA.FTZ R215, R154, UR6, -R215 ;  /* 0x000000069ad77c23 */ /* 0x000fe200080108d7 */
[----:B------:R-:W-:Y:S02]  /*2820*/  FSEL R155, R162, -INF , !P1 ;  /* 0xff800000a29b7808 */ /* 0x000fe40004800000 */
[----:B------:R-:W-:Y:S01]  /*2830*/  FSEL R154, R163, -INF , !P2 ;  /* 0xff800000a39a7808 */ /* 0x000fe20005000000 */
[----:B------:R-:W-:Y:S01]  /*2840*/  FFMA.FTZ R176, R157, UR6, -R20 ;  /* 0x000000069db07c23 */ /* 0x000fe20008010814 */
[----:B------:R-:W-:Y:S01]  /*2850*/  ISETP.GT.AND P2, PT, R177, 0x19, PT ;  /* 0x00000019b100780c */ /* 0x000fe20003f44270 */
[----:B------:R-:W-:Y:S01]  /*2860*/  FFMA.FTZ R169, R155, UR6, -R208 ;  /* 0x000000069ba97c23 */ /* 0x000fe200080108d0 */
[----:B------:R-:W-:Y:S01]  /*2870*/  FSEL R181, R170, -INF , !P6 ;  /* 0xff800000aab57808 */ /* 0x000fe20007000000 */
[----:B------:R-:W-:Y:S01]  /*2880*/  FFMA.FTZ R163, R154, UR6, -R209 ;  /* 0x000000069aa37c23 */ /* 0x000fe200080108d1 */
[----:B------:R-:W-:Y:S01]  /*2890*/  FSEL R20, R167, -INF , !P2 ;  /* 0xff800000a7147808 */ /* 0x000fe20005000000 */
[----:B------:R-:W-:Y:S01]  /*28a0*/  MUFU.EX2 R162, R215 ;  /* 0x000000d700a27308 */ /* 0x000fe20000000800 */
[----:B------:R-:W-:Y:S01]  /*28b0*/  FSEL R180, R171, -INF , !P5 ;  /* 0xff800000abb47808 */ /* 0x000fe20006800000 */
[----:B------:R-:W-:Y:S01]  /*28c0*/  FFMA.FTZ R212, R181, UR6, -R212 ;  /* 0x00000006b5d47c23 */ /* 0x000fe200080108d4 */
[----:B------:R-:W-:-:S02]  /*28d0*/  ISETP.GT.AND P1, PT, R177, 0x28, PT ;  /* 0x00000028b100780c */ /* 0x000fc40003f24270 */
[C---:B------:R-:W-:Y:S01]  /*28e0*/  ISETP.GT.AND P4, PT, R177.reuse, 0x29, PT ;  /* 0x00000029b100780c */ /* 0x040fe20003f84270 */
[----:B------:R-:W-:Y:S01]  /*28f0*/  FFMA.FTZ R180, R180, UR6, -R213 ;  /* 0x00000006b4b47c23 */ /* 0x000fe200080108d5 */
[C---:B------:R-:W-:Y:S01]  /*2900*/  ISETP.GT.AND P3, PT, R177.reuse, 0x30, PT ;  /* 0x00000030b100780c */ /* 0x040fe20003f64270 */
[----:B------:R-:W4:Y:S01]  /*2910*/  MUFU.EX2 R168, R168 ;  /* 0x000000a800a87308 */ /* 0x000f220000000800 */
[C---:B------:R-:W-:Y:S02]  /*2920*/  ISETP.GT.AND P2, PT, R177.reuse, 0x31, PT ;  /* 0x00000031b100780c */ /* 0x040fe40003f44270 */
[C---:B------:R-:W-:Y:S02]  /*2930*/  ISETP.GT.AND P6, PT, R177.reuse, 0x38, PT ;  /* 0x00000038b100780c */ /* 0x040fe40003fc4270 */
[----:B------:R-:W-:Y:S01]  /*2940*/  ISETP.GT.AND P5, PT, R177, 0x39, PT ;  /* 0x00000039b100780c */ /* 0x000fe20003fa4270 */
[----:B------:R-:W-:Y:S01]  /*2950*/  FFMA.FTZ R177, R20, UR6, -R21 ;  /* 0x0000000614b17c23 */ /* 0x000fe20008010815 */
[----:B------:R-:W-:Y:S01]  /*2960*/  FSEL R208, R175, -INF , !P4 ;  /* 0xff800000afd07808 */ /* 0x000fe20006000000 */
[----:B------:R-:W5:Y:S01]  /*2970*/  MUFU.EX2 R15, R15 ;  /* 0x0000000f000f7308 */ /* 0x000f620000000800 */
[----:B------:R-:W-:-:S02]  /*2980*/  FSEL R175, R178, -INF , !P3 ;  /* 0xff800000b2af7808 */ /* 0x000fc40005800000 */
[----:B------:R-:W-:Y:S01]  /*2990*/  FSEL R178, R179, -INF , !P2 ;  /* 0xff800000b3b27808 */ /* 0x000fe20005000000 */
[----:B------:R-:W-:Y:S01]  /*29a0*/  FFMA.FTZ R208, R208, UR6, -R23 ;  /* 0x00000006d0d07c23 */ /* 0x000fe20008010817 */
[----:B------:R-:W-:Y:S01]  /*29b0*/  FSEL R179, R182, -INF , !P6 ;  /* 0xff800000b6b37808 */ /* 0x000fe20007000000 */
[----:B------:R-:W-:Y:S01]  /*29c0*/  FFMA.FTZ R210, R175, UR6, -R210 ;  /* 0x00000006afd27c23 */ /* 0x000fe200080108d2 */
[----:B------:R-:W-:Y:S01]  /*29d0*/  FSEL R181, R174, -INF , !P1 ;  /* 0xff800000aeb57808 */ /* 0x000fe20004800000 */
[----:B------:R-:W-:Y:S01]  /*29e0*/  FFMA.FTZ R211, R178, UR6, -R211 ;  /* 0x00000006b2d37c23 */ /* 0x000fe200080108d3 */
[----:B------:R-:W-:Y:S01]  /*29f0*/  FSEL R182, R183, -INF , !P5 ;  /* 0xff800000b7b67808 */ /* 0x000fe20006800000 */
[----:B------:R-:W-:Y:S01]  /*2a00*/  FFMA.FTZ R218, R179, UR6, -R218 ;  /* 0x00000006b3da7c23 */ /* 0x000fe200080108da */
[----:B------:R-:W-:Y:S01]  /*2a10*/  MUFU.EX2 R169, R169 ;  /* 0x000000a900a97308 */ /* 0x000fe20000000800 */
[----:B------:R-:W-:Y:S02]  /*2a20*/  FFMA.FTZ R22, R181, UR6, -R22 ;  /* 0x00000006b5167c23 */ /* 0x000fe40008010816 */
[----:B------:R-:W-:-:S05]  /*2a30*/  FFMA.FTZ R219, R182, UR6, -R219 ;  /* 0x00000006b6db7c23 */ /* 0x000fca00080108db */
[----:B------:R-:W5:Y:S08]  /*2a40*/  MUFU.EX2 R22, R22 ;  /* 0x0000001600167308 */ /* 0x000f700000000800 */
[----:B------:R-:W-:Y:S01]  /*2a50*/  MUFU.EX2 R163, R163 ;  /* 0x000000a300a37308 */ /* 0x000fe20000000800 */
[----:B------:R-:W-:Y:S02]  /*2a60*/  WARPGROUP.DEPBAR.LE gsb0, 0x0 ;  /* 0x00008000000079c5 */ /* 0x000fe40000010000 */
        /* <DEDUP_REMOVED lines=34> */
[----:B------:R-:W4:Y:S04]  /*2c90*/  LDS.64 R172, [R220+0x1e240] ;  /* 0x01e24000dcac7984 */ /* 0x000f280000000a00 */
[----:B------:R-:W5:Y:S04]  /*2ca0*/  LDS.64 R156, [R220+0x1e260] ;  /* 0x01e26000dc9c7984 */ /* 0x000f680000000a00 */
[----:B------:R-:W5:Y:S04]  /*2cb0*/  LDS.64 R166, [R220+0x1e280] ;  /* 0x01e28000dca67984 */ /* 0x000f680000000a00 */
[----:B------:R-:W5:Y:S04]  /*2cc0*/  LDS.64 R20, [R220+0x1e2a0] ;  /* 0x01e2a000dc147984 */ /* 0x000f680000000a00 */
[----:B------:R-:W5:Y:S04]  /*2cd0*/  LDS.64 R170, [R220+0x1e2c0] ;  /* 0x01e2c000dcaa7984 */ /* 0x000f680000000a00 */
[----:B--2---:R-:W2:Y:S01]  /*2ce0*/  LDS.64 R220, [R220+0x1e2e0] ;  /* 0x01e2e000dcdc7984 */ /* 0x004ea20000000a00 */
[--C-:B-1----:R-:W-:Y:S01]  /*2cf0*/  FADD.FTZ R179, R122, -R158.reuse ;  /* 0x8000009e7ab37221 */ /* 0x102fe20000010000 */
[--C-:B------:R-:W-:Y:S01]  /*2d00*/  FADD.FTZ R122, R123, -R159.reuse ;  /* 0x8000009f7b7a7221 */ /* 0x100fe20000010000 */
[----:B------:R-:W-:Y:S01]  /*2d10*/  FADD.FTZ R175, R120, -R158 ;  /* 0x8000009e78af7221 */ /* 0x000fe20000010000 */
[----:B------:R-:W-:Y:S01]  /*2d20*/  FADD.FTZ R120, R121, -R159 ;  /* 0x8000009f79787221 */ /* 0x000fe20000010000 */
[--C-:B---3--:R-:W-:Y:S01]  /*2d30*/  FADD.FTZ R124, R124, -R154.reuse ;  /* 0x8000009a7c7c7221 */ /* 0x108fe20000010000 */
[--C-:B------:R-:W-:Y:S01]  /*2d40*/  FADD.FTZ R123, R125, -R155.reuse ;  /* 0x8000009b7d7b7221 */ /* 0x100fe20000010000 */
[----:B------:R-:W-:Y:S01]  /*2d50*/  FADD.FTZ R127, R127, -R155 ;  /* 0x8000009b7f7f7221 */ /* 0x000fe20000010000 */
[----:B------:R-:W1:Y:S01]  /*2d60*/  MUFU.EX2 R125, R208 ;  /* 0x000000d0007d7308 */ /* 0x000e620000000800 */
[----:B------:R-:W-:Y:S01]  /*2d70*/  FMUL.FTZ R124, R5, R124 ;  /* 0x0000007c057c7220 */ /* 0x000fe20000410000 */
[----:B------:R-:W-:Y:S01]  /*2d80*/  FMUL.FTZ R123, R6, R123 ;  /* 0x0000007b067b7220 */ /* 0x000fe20000410000 */
[----:B------:R-:W-:Y:S01]  /*2d90*/  FADD.FTZ R121, R126, -R154 ;  /* 0x8000009a7e797221 */ /* 0x000fe20000010000 */
[--C-:B----4-:R-:W-:Y:S01]  /*2da0*/  FADD.FTZ R129, R129, -R173.reuse ;  /* 0x800000ad81817221 */ /* 0x110fe20000010000 */
[----:B------:R-:W-:Y:S01]  /*2db0*/  FADD.FTZ R126, R131, -R173 ;  /* 0x800000ad837e7221 */ /* 0x000fe20000010000 */
[----:B-----5:R-:W-:Y:S01]  /*2dc0*/  FADD.FTZ R131, R134, -R156 ;  /* 0x8000009c86837221 */ /* 0x020fe20000010000 */
[----:B------:R-:W-:Y:S01]  /*2dd0*/  F2FP.BF16.F32.PACK_AB R158, R123, R124 ;  /* 0x0000007c7b9e723e */ /* 0x000fe200000010ff */
[----:B------:R-:W-:Y:S01]  /*2de0*/  FADD.FTZ R134, R135, -R157 ;  /* 0x8000009d87867221 */ /* 0x000fe20000010000 */
[----:B------:R-:W-:Y:S01]  /*2df0*/  FADD.FTZ R173, R137, -R167 ;  /* 0x800000a789ad7221 */ /* 0x000fe20000010000 */
[----:B------:R-:W-:Y:S01]  /*2e00*/  MUFU.EX2 R124, R219 ;  /* 0x000000db007c7308 */ /* 0x000fe20000000800 */
[----:B------:R-:W-:Y:S01]  /*2e10*/  FMUL.FTZ R121, R168, R121 ;  /* 0x00000079a8797220 */ /* 0x000fe20000410000 */
[----:B------:R-:W-:Y:S01]  /*2e20*/  FADD.FTZ R155, R133, -R157 ;  /* 0x8000009d859b7221 */ /* 0x000fe20000010000 */
[--C-:B------:R-:W-:Y:S01]  /*2e30*/  FADD.FTZ R135, R142, -R20.reuse ;  /* 0x800000148e877221 */ /* 0x100fe20000010000 */
[----:B------:R-:W-:Y:S01]  /*2e40*/  FMUL.FTZ R157, R164, R179 ;  /* 0x000000b3a49d7220 */ /* 0x000fe20000410000 */
[----:B------:R-:W-:Y:S01]  /*2e50*/  FMUL.FTZ R122, R165, R122 ;  /* 0x0000007aa57a7220 */ /* 0x000fe20000410000 */
[----:B------:R-:W-:Y:S01]  /*2e60*/  FADD.FTZ R140, R140, -R20 ;  /* 0x800000148c8c7221 */ /* 0x000fe20000010000 */
[----:B------:R-:W-:Y:S01]  /*2e70*/  FADD.FTZ R144, R144, -R170 ;  /* 0x800000aa90907221 */ /* 0x000fe20000010000 */
[----:B------:R-:W-:Y:S01]  /*2e80*/  FADD.FTZ R142, R145, -R171 ;  /* 0x800000ab918e7221 */ /* 0x000fe20000010000 */
[--C-:B------:R-:W-:Y:S01]  /*2e90*/  FADD.FTZ R20, R143, -R21.reuse ;  /* 0x800000158f147221 */ /* 0x100fe20000010000 */
[----:B------:R-:W-:Y:S01]  /*2ea0*/  FADD.FTZ R132, R132, -R156 ;  /* 0x8000009c84847221 */ /* 0x000fe20000010000 */
[----:B--2---:R-:W-:Y:S01]  /*2eb0*/  FADD.FTZ R137, R148, -R220 ;  /* 0x800000dc94897221 */ /* 0x004fe20000010000 */
[----:B------:R-:W-:Y:S01]  /*2ec0*/  FMUL.FTZ R148, R162, R127 ;  /* 0x0000007fa2947220 */ /* 0x000fe20000410000 */
[----:B------:R-:W-:Y:S01]  /*2ed0*/  FMUL.FTZ R144, R15, R144 ;  /* 0x000000900f907220 */ /* 0x000fe20000410000 */
[----:B------:R-:W2:Y:S01]  /*2ee0*/  MUFU.EX2 R127, R218 ;  /* 0x000000da007f7308 */ /* 0x000ea20000000800 */
[----:B------:R-:W-:Y:S01]  /*2ef0*/  FADD.FTZ R141, R141, -R21 ;  /* 0x800000158d8d7221 */ /* 0x000fe20000010000 */
[----:B------:R-:W-:Y:S01]  /*2f00*/  F2FP.BF16.F32.PACK_AB R157, R122, R157 ;  /* 0x0000009d7a9d723e */ /* 0x000fe200000010ff */
[--C-:B------:R-:W-:Y:S01]  /*2f10*/  FADD.FTZ R128, R128, -R172.reuse ;  /* 0x800000ac80807221 */ /* 0x100fe20000010000 */
[----:B------:R-:W-:Y:S01]  /*2f20*/  F2FP.BF16.F32.PACK_AB R159, R148, R121 ;  /* 0x00000079949f723e */ /* 0x000fe200000010ff */
[----:B------:R-:W-:Y:S01]  /*2f30*/  FMUL.FTZ R121, R19, R142 ;  /* 0x0000008e13797220 */ /* 0x000fe20000410000 */
[----:B------:R-:W-:Y:S01]  /*2f40*/  FADD.FTZ R130, R130, -R172 ;  /* 0x800000ac82827221 */ /* 0x000fe20000010000 */
[----:B------:R-:W-:Y:S01]  /*2f50*/  FADD.FTZ R154, R136, -R166 ;  /* 0x800000a6889a7221 */ /* 0x000fe20000010000 */
[----:B------:R-:W-:Y:S01]  /*2f60*/  FADD.FTZ R21, R146, -R170 ;  /* 0x800000aa92157221 */ /* 0x000fe20000010000 */
[----:B------:R-:W-:Y:S01]  /*2f70*/  FMUL.FTZ R135, R22, R135 ;  /* 0x0000008716877220 */ /* 0x000fe20000410000 */
[----:B-1----:R-:W-:Y:S01]  /*2f80*/  FMUL.FTZ R20, R125, R20 ;  /* 0x000000147d147220 */ /* 0x002fe20000410000 */
[----:B------:R-:W-:-:S02]  /*2f90*/  IMAD.U32 R122, RZ, RZ, UR4 ;  /* 0x00000004ff7a7e24 */ /* 0x000fc4000f8e00ff */
[----:B------:R-:W-:Y:S01]  /*2fa0*/  FADD.FTZ R133, R138, -R166 ;  /* 0x800000a68a857221 */ /* 0x000fe20000010000 */
[----:B------:R-:W-:Y:S01]  /*2fb0*/  FADD.FTZ R136, R139, -R167 ;  /* 0x800000a78b887221 */ /* 0x000fe20000010000 */
[----:B------:R-:W-:Y:S01]  /*2fc0*/  FADD.FTZ R146, R149, -R221 ;  /* 0x800000dd95927221 */ /* 0x000fe20000010000 */
[----:B------:R-:W-:Y:S01]  /*2fd0*/  FADD.FTZ R138, R147, -R171 ;  /* 0x800000ab938a7221 */ /* 0x000fe20000010000 */
[----:B------:R-:W-:Y:S01]  /*2fe0*/  FADD.FTZ R220, R150, -R220 ;  /* 0x800000dc96dc7221 */ /* 0x000fe20000010000 */
[----:B------:R-:W-:Y:S01]  /*2ff0*/  FADD.FTZ R221, R151, -R221 ;  /* 0x800000dd97dd7221 */ /* 0x000fe20000010000 */
[C---:B------:R-:W-:Y:S01]  /*3000*/  FMUL.FTZ R139, R153.reuse, R120 ;  /* 0x00000078998b7220 */ /* 0x040fe20000410000 */
[----:B------:R-:W-:Y:S01]  /*3010*/  FMUL.FTZ R156, R152, R175 ;  /* 0x000000af989c7220 */ /* 0x000fe20000410000 */
[----:B------:R-:W-:Y:S01]  /*3020*/  F2FP.BF16.F32.PACK_AB R120, R153, R152 ;  /* 0x000000989978723e */ /* 0x000fe200000010ff */
        /* <DEDUP_REMOVED lines=21> */
[----:B--2---:R-:W-:Y:S01]  /*3180*/  FMUL.FTZ R147, R127, R220 ;  /* 0x000000dc7f937220 */ /* 0x004fe20000410000 */
[----:B------:R-:W-:Y:S01]  /*3190*/  FMUL.FTZ R20, R124, R221 ;  /* 0x000000dd7c147220 */ /* 0x000fe20000410000 */
        /* <DEDUP_REMOVED lines=12> */
[----:B------:R-:W-:Y:S01]  /*3260*/  F2FP.BF16.F32.PACK_AB R146, R146, R137 ;  /* 0x000000899292723e */ /* 0x000fe200000010ff */
[----:B------:R-:W-:Y:S01]  /*3270*/  STSM.16.MT88.4 [R126+0x1f800], R148 ;  /* 0x01f800947e007844 */ /* 0x000fe20000004200 */
[----:B------:R-:W-:Y:S02]  /*3280*/  F2FP.BF16.F32.PACK_AB R147, R20, R147 ;  /* 0x000000931493723e */ /* 0x000fe400000010ff */
[----:B------:R-:W-:Y:S01]  /*3290*/  F2FP.BF16.F32.PACK_AB R122, R6, R5 ;  /* 0x00000005067a723e */ /* 0x000fe200000010ff */
[----:B------:R-:W-:Y:S01]  /*32a0*/  IMAD R5, R17, 0x1000, R2 ;  /* 0x0000100011057824 */ /* 0x000fe200078e0202 */
[----:B------:R-:W-:Y:S01]  /*32b0*/  F2FP.BF16.F32.PACK_AB R121, R165, R164 ;  /* 0x000000a4a579723e */ /* 0x000fe200000010ff */
[----:B------:R1:W-:Y:S01]  /*32c0*/  STSM.16.MT88.4 [R126+0x20000], R144 ;  /* 0x020000907e007844 */ /* 0x0003e20000004200 */
[----:B------:R-:W-:-:S02]  /*32d0*/  F2FP.BF16.F32.PACK_AB R123, R162, R168 ;  /* 0x000000a8a27b723e */ /* 0x000fc400000010ff */
[----:B------:R-:W-:Y:S02]  /*32e0*/  R2UR UR13, R5 ;  /* 0x00000000050d72ca */ /* 0x000fe400000e0000 */
[----:B------:R-:W-:-:S11]  /*32f0*/  WARPGROUP.ARRIVE ;  /* 0x00000000000079c5 */ /* 0x000fd60000000000 */
[----:B------:R-:W-:Y:S01]  /*3300*/  HGMMA.64x96x16.F32.BF16 R72, R120, gdesc[UR12].tnspB, R72, gsb0 ;  /* 0x4160000c78487df0 */ /* 0x000fe20008001848 */
[----:B------:R-:W-:Y:S01]  /*3310*/  UMOV UR14, UR12 ;  /* 0x0000000c000e7c82 */ /* 0x000fe20008000000 */
[----:B------:R-:W-:Y:S01]  /*3320*/  UMOV UR15, 0x80000020 ;  /* 0x80000020000f7882 */ /* 0x000fe20000000000 */
[----:B------:R-:W-:Y:S02]  /*3330*/  UIADD3 UR12, UR10, 0x80, URZ ;  /* 0x000000800a0c7890 */ /* 0x000fe4000fffe03f */
[----:B------:R-:W-:Y:S01]  /*3340*/  USHF.R.U32.HI UR13, URZ, 0x4, UR13 ;  /* 0x000000043f0d7899 */ /* 0x000fe2000801160d */
[----:B------:R-:W-:Y:S02]  /*3350*/  WARPGROUP.DEPBAR.LE gsb0, 0x0 ;  /* 0x00008000000079c5 */ /* 0x000fe40000010000 */
[----:B------:R-:W-:Y:S02]  /*3360*/  F2FP.BF16.F32.PACK_AB R120, R8, R7 ;  /* 0x000000070878723e */ /* 0x000fe400000010ff */
[----:B------:R-:W-:-:S02]  /*3370*/  F2FP.BF16.F32.PACK_AB R122, R10, R9 ;  /* 0x000000090a7a723e */ /* 0x000fc400000010ff */
        /* <DEDUP_REMOVED lines=10> */
[----:B------:R-:W-:Y:S02]  /*3420*/  F2FP.BF16.F32.PACK_AB R120, R12, R11 ;  /* 0x0000000b0c78723e */ /* 0x000fe400000010ff */
[----:B------:R-:W-:Y:S02]  /*3430*/  F2FP.BF16.F32.PACK_AB R122, R14, R13 ;  /* 0x0000000d0e7a723e */ /* 0x000fe400000010ff */
[----:B------:R-:W-:Y:S02]  /*3440*/  F2FP.BF16.F32.PACK_AB R121, R23, R174 ;  /* 0x000000ae1779723e */ /* 0x000fe400000010ff */
[----:B------:R-:W-:-:S04]  /*3450*/  F2FP.BF16.F32.PACK_AB R123, R125, R22 ;  /* 0x000000167d7b723e */ /* 0x000fc800000010ff */
        /* <DEDUP_REMOVED lines=175> */
.L_x_5429:
        /* <DEDUP_REMOVED lines=48> */
.L_x_5430:
        /* <DEDUP_REMOVED lines=62> */
.L_x_5412:
        /* <DEDUP_REMOVED lines=23> */
.L_x_5433:
        /* <DEDUP_REMOVED lines=20> */
.L_x_5434:
        /* <DEDUP_REMOVED lines=18> */
.L_x_5435:
        /* <DEDUP_REMOVED lines=18> */
.L_x_5436:
        /* <DEDUP_REMOVED lines=146> */
.L_x_5438:
[----:B------:R-:W-:Y:S05]  /*5440*/  BSYNC B0 ;  /* 0x0000000000007941 */ /* 0x000fea0003800000 */
.L_x_5437:
[----:B------:R-:W-:-:S04]  /*5450*/  DEPBAR.LE SB0, 0x0 ;  /* 0x000080000000791a */ /* 0x000fc80000000000 */
[----:B------:R-:W-:Y:S05]  /*5460*/  EXIT ;  /* 0x000000000000794d */ /* 0x000fea0003800000 */
.L_x_5432:
        /* <DEDUP_REMOVED lines=60> */
.L_x_5440:
[----:B------:R-:W-:Y:S05]  /*5830*/  BSYNC B0 ;  /* 0x0000000000007941 */ /* 0x000fea0003800000 */
.L_x_5439:
        /* <DEDUP_REMOVED lines=21> */
.L_x_5442:
[----:B------:R-:W-:Y:S05]  /*5990*/  BSYNC B0 ;  /* 0x0000000000007941 */ /* 0x000fea0003800000 */
.L_x_5441:
        /* <DEDUP_REMOVED lines=18> */
.L_x_5444:
[----:B------:R-:W-:Y:S05]  /*5ac0*/  BSYNC B0 ;  /* 0x0000000000007941 */ /* 0x000fea0003800000 */
.L_x_5443:
        /* <DEDUP_REMOVED lines=22> */
.L_x_5446:
[----:B------:R-:W-:Y:S05]  /*5c30*/  BSYNC B0 ;  /* 0x0000000000007941 */ /* 0x000fea0003800000 */
.L_x_5445:
[----:B------:R-:W-:Y:S05]  /*5c40*/  EXIT ;  /* 0x000000000000794d */ /* 0x000fea0003800000 */
.L_x_5408:
        /* <DEDUP_REMOVED lines=30> */
.L_x_5450:
[----:B------:R-:W-:Y:S01]  /*5e30*/  ULDC UR9, c[0x0][0xb44] ;  /* 0x0002d10000097ab9 */ /* 0x000fe20000000800 */
[----:B------:R-:W-:Y:S01]  /*5e40*/  UMOV UR7, UR8 ;  /* 0x0000000800077c82 */ /* 0x000fe20008000000 */
[----:B------:R-:W-:-:S11]  /*5e50*/  UISETP.NE.AND UP0, UPT, UR9, 0x1, UPT ;  /* 0x000000010900788c */ /* 0x000fd6000bf05270 */
[----:B------:R-:W-:Y:S02]  /*5e60*/  @UP0 ULDC.64 UR10, c[0x0][0xb48] ;  /* 0x0002d200000a0ab9 */ /* 0x000fe40000000a00 */
[----:B------:R-:W-:-:S04]  /*5e70*/  UIMAD.WIDE.U32 UR4, UR8, UR10, URZ ;  /* 0x0000000a080472a5 */ /* 0x000fc8000f8e003f */
[----:B------:R-:W-:-:S04]  /*5e80*/  @UP0 USHF.R.U32.HI UR7, URZ, UR11, UR5 ;  /* 0x0000000b3f070299 */ /* 0x000fc80008011605 */
[----:B------:R-:W-:-:S12]  /*5e90*/  UIMAD UR4, UR7, UR9, URZ ;  /* 0x00000009070472a4 */ /* 0x000fd8000f8e023f */
.L_x_5451:
        /* <DEDUP_REMOVED lines=67> */
.L_x_5454:
[----:B------:R-:W-:Y:S05]  /*62d0*/  BSYNC B1 ;  /* 0x0000000000017941 */ /* 0x000fea0003800000 */
.L_x_5453:
        /* <DEDUP_REMOVED lines=19> */
.L_x_5456:
[----:B------:R-:W-:Y:S05]  /*6410*/  BSYNC B1 ;  /* 0x0000000000017941 */ /* 0x000fea0003800000 */
.L_x_5455:
[----:B------:R-:W-:Y:S06]  /*6420*/  BAR.ARV 0xa, 0xa0 ;  /* 0x0282800000007b1d */ /* 0x000fec0000002000 */
[----:B------:R-:W-:Y:S04]  /*6430*/  BSSY B1, `(.L_x_5457) ;  /* 0x0000003000017945 */ /* 0x000fe80003800000 */
[----:B------:R-:W-:Y:S05]  /*6440*/  @!P0 BRA `(.L_x_5458) ;  /* 0x0000000000048947 */ /* 0x000fea0003800000 */
[----:B------:R-:W-:-:S04]  /*6450*/  DEPBAR.LE SB0, 0x0 ;  /* 0x000080000000791a */ /* 0x000fc80000000000 */
.L_x_5458:
[----:B------:R-:W-:Y:S05]  /*6460*/  BSYNC B1 ;  /* 0x0000000000017941 */ /* 0x000fea0003800000 */
.L_x_5457:
[----:B------:R-:W-:Y:S06]  /*6470*/  BAR.ARV 0xb, 0xa0 ;  /* 0x02c2800000007b1d */ /* 0x000fec0000002000 */
[----:B------:R-:W-:Y:S01]  /*6480*/  UIADD3 UR12, UR8, 0x1, URZ ;  /* 0x00000001080c7890 */ /* 0x000fe2000fffe03f */
[----:B------:R-:W-:Y:S11]  /*6490*/  BRA `(.L_x_5459) ;  /* 0x0000000000047947 */ /* 0x000ff60003800000 */
.L_x_5452:
[----:B------:R-:W-:-:S05]  /*64a0*/  UMOV UR12, UR8 ;  /* 0x00000008000c7c82 */ /* 0x000fca0008000000 */
.L_x_5459:
        /* <DEDUP_REMOVED lines=18> */
.L_x_5472:
        /* <DEDUP_REMOVED lines=20> */
.L_x_5461:
[----:B------:R-:W-:Y:S05]  /*6710*/  BSYNC B1 ;  /* 0x0000000000017941 */ /* 0x000fea0003800000 */
.L_x_5460:
        /* <DEDUP_REMOVED lines=13> */
.L_x_5463:
[----:B------:R-:W-:Y:S05]  /*67f0*/  BSYNC B1 ;  /* 0x0000000000017941 */ /* 0x000fea0003800000 */
.L_x_5462:
[----:B------:R-:W-:Y:S06]  /*6800*/  BAR.ARV 0xa, 0xa0 ;  /* 0x0282800000007b1d */ /* 0x000fec0000002000 */
[----:B------:R-:W-:Y:S04]  /*6810*/  BSSY B1, `(.L_x_5464) ;  /* 0x0000003000017945 */ /* 0x000fe80003800000 */
[----:B------:R-:W-:Y:S05]  /*6820*/  @!P0 BRA `(.L_x_5465) ;  /* 0x0000000000048947 */ /* 0x000fea0003800000 */
[----:B------:R-:W-:-:S04]  /*6830*/  DEPBAR.LE SB0, 0x0 ;  /* 0x000080000000791a */ /* 0x000fc80000000000 */
.L_x_5465:
[----:B------:R-:W-:Y:S05]  /*6840*/  BSYNC B1 ;  /* 0x0000000000017941 */ /* 0x000fea0003800000 */
.L_x_5464:
        /* <DEDUP_REMOVED lines=13> */
.L_x_5467:
[----:B------:R-:W-:Y:S05]  /*6920*/  BSYNC B1 ;  /* 0x0000000000017941 */ /* 0x000fea0003800000 */
.L_x_5466:
        /* <DEDUP_REMOVED lines=13> */
.L_x_5469:
[----:B------:R-:W-:Y:S05]  /*6a00*/  BSYNC B1 ;  /* 0x0000000000017941 */ /* 0x000fea0003800000 */
.L_x_5468:
[----:B------:R-:W-:Y:S01]  /*6a10*/  UIADD3 UR12, UR12, 0x2, URZ ;  /* 0x000000020c0c7890 */ /* 0x000fe2000fffe03f */
[----:B------:R-:W-:Y:S06]  /*6a20*/  BAR.ARV 0xa, 0xa0 ;  /* 0x0282800000007b1d */ /* 0x000fec0000002000 */
[----:B------:R-:W-:Y:S01]  /*6a30*/  UISETP.GE.AND UP0, UPT, UR12, UR5, UPT ;  /* 0x000000050c00728c */ /* 0x000fe2000bf06270 */
[----:B------:R-:W-:Y:S04]  /*6a40*/  BSSY B1, `(.L_x_5470) ;  /* 0x0000003000017945 */ /* 0x000fe80003800000 */
[----:B------:R-:W-:Y:S06]  /*6a50*/  @!P0 BRA `(.L_x_5471) ;  /* 0x0000000000048947 */ /* 0x000fec0003800000 */
[----:B------:R-:W-:-:S04]  /*6a60*/  DEPBAR.LE SB0, 0x0 ;  /* 0x000080000000791a */ /* 0x000fc80000000000 */
.L_x_5471:
[----:B------:R-:W-:Y:S05]  /*6a70*/  BSYNC B1 ;  /* 0x0000000000017941 */ /* 0x000fea0003800000 */
.L_x_5470:
[----:B------:R-:W-:Y:S06]  /*6a80*/  BAR.ARV 0xb, 0xa0 ;  /* 0x02c2800000007b1d */ /* 0x000fec0000002000 */
[----:B------:R-:W-:Y:S01]  /*6a90*/  PLOP3.LUT P1, PT, PT, PT, UP0, 0x80, 0x0 ;  /* 0x000000000000781c */ /* 0x000fe20003f2f008 */
[----:B------:R-:W-:Y:S02]  /*6aa0*/  UIADD3 UR20, UR20, 0x3000, URZ ;  /* 0x0000300014147890 */ /* 0x000fe4000fffe03f */
[----:B------:R-:W-:-:S10]  /*6ab0*/  UIADD3 UR4, UR4, 0x3000, URZ ;  /* 0x0000300004047890 */ /* 0x000fd4000fffe03f */
[----:B------:R-:W-:Y:S05]  /*6ac0*/  @!P1 BRA `(.L_x_5472) ;  /* 0xfffffff800c09947 */ /* 0x000fea000383ffff */
[----:B------:R-:W-:Y:S05]  /*6ad0*/  BRA `(.L_x_5449) ;  /* 0x0000002400f87947 */ /* 0x000fea0003800000 */
.L_x_5448:
        /* <DEDUP_REMOVED lines=21> */
.L_x_5473:
[----:B------:R-:W-:Y:S01]  /*6c30*/  ULDC UR8, c[0x0][0xb44] ;  /* 0x0002d10000087ab9 */ /* 0x000fe20000000800 */
[----:B------:R-:W-:Y:S01]  /*6c40*/  UMOV UR11, UR7 ;  /* 0x00000007000b7c82 */ /* 0x000fe20008000000 */
[----:B------:R-:W-:-:S11]  /*6c50*/  UISETP.NE.AND UP0, UPT, UR8, 0x1, UPT ;  /* 0x000000010800788c */ /* 0x000fd6000bf05270 */
[----:B------:R-:W-:Y:S02]  /*6c60*/  @UP0 ULDC.64 UR12, c[0x0][0xb48] ;  /* 0x0002d200000c0ab9 */ /* 0x000fe40000000a00 */
[----:B------:R-:W-:-:S04]  /*6c70*/  UIMAD.WIDE.U32 UR4, UR7, UR12, URZ ;  /* 0x0000000c070472a5 */ /* 0x000fc8000f8e003f */
[----:B------:R-:W-:-:S04]  /*6c80*/  @UP0 USHF.R.U32.HI UR11, URZ, UR13, UR5 ;  /* 0x0000000d3f0b0299 */ /* 0x000fc80008011605 */
[----:B------:R-:W-:-:S12]  /*6c90*/  UIMAD UR4, UR11, UR8, URZ ;  /* 0x000000080b0472a4 */ /* 0x000fd8000f8e023f */
.L_x_5474:
        /* <DEDUP_REMOVED lines=70> */
.L_x_5505:
        /* <DEDUP_REMOVED lines=15> */
.L_x_5478:
        /* <DEDUP_REMOVED lines=127> */
.L_x_5489:
[----:B--234-:R-:W-:-:S04]  /*79e0*/  SHF.L.U32 R21, R11, 0x1f, RZ ;  /* 0x0000001f0b157819 */ /* 0x01cfc800000006ff */
[----:B------:R-:W1:Y:S02]  /*79f0*/  SYNCS.PHASECHK.TRANS64.TRYWAIT P1, [R16+URZ+0x26840], R21 ;  /* 0x02684015100075a7 */ /* 0x000e64000802017f */
[----:B-1----:R-:W-:Y:S05]  /*7a00*/  @!P1 BRA `(.L_x_5481) ;  /* 0x0000001800ac9947 */ /* 0x002fea0003800000 */
.L_x_5506:
[----:B------:R-:W-:Y:S05]  /*7a10*/  @P0 BRA `(.L_x_5482) ;  /* 0x0000000000140947 */ /* 0x000fea0003800000 */
[----:B------:R-:W-:Y:S01]  /*7a20*/  ISETP.NE.AND P1, PT, R6, RZ, PT ;  /* 0x000000ff0600720c */ /* 0x000fe20003f25270 */
[----:B------:R-:W-:-:S04]  /*7a30*/  IMAD.MOV.U32 R3, RZ, RZ, 0x3100 ;  /* 0x00003100ff037424 */ /* 0x000fc800078e00ff */
[----:B------:R3:W-:Y:S08]  /*7a40*/  SYNCS.ARRIVE.TRANS64 RZ, [R16+URZ+0x26830], R3 ;  /* 0x0268300310ff79a7 */ /* 0x0007f0000800003f */
[----:B------:R-:W-:Y:S05]  /*7a50*/  @!P1 BRA `(.L_x_5482) ;  /* 0x0000000000049947 */ /* 0x000fea0003800000 */
[----:B------:R-:W-:Y:S01]  /*7a60*/  BPT.TRAP 0x1 ;  /* 0x000000040000795c */ /* 0x000fe20000300000 */
.L_x_5482:
        /* <DEDUP_REMOVED lines=43> */
.L_x_5507:
[----:B------:R-:W-:Y:S05]  /*7d20*/  @P0 BRA `(.L_x_5484) ;  /* 0x0000000000140947 */ /* 0x000fea0003800000 */
[----:B------:R-:W-:Y:S01]  /*7d30*/  ISETP.NE.AND P1, PT, R6, RZ, PT ;  /* 0x000000ff0600720c */ /* 0x000fe20003f25270 */
[----:B------:R-:W-:-:S04]  /*7d40*/  IMAD.MOV.U32 R2, RZ, RZ, 0x3100 ;  /* 0x00003100ff027424 */ /* 0x000fc800078e00ff */
[----:B------:R3:W-:Y:S08]  /*7d50*/  SYNCS.ARRIVE.TRANS64 RZ, [R16+URZ+0x26818], R2 ;  /* 0x0268180210ff79a7 */ /* 0x0007f0000800003f */
[----:B------:R-:W-:Y:S05]  /*7d60*/  @!P1 BRA `(.L_x_5484) ;  /* 0x0000000000049947 */ /* 0x000fea0003800000 */
[----:B------:R-:W-:Y:S01]  /*7d70*/  BPT.TRAP 0x1 ;  /* 0x000000040000795c */ /* 0x000fe20000300000 */
.L_x_5484:
        /* <DEDUP_REMOVED lines=43> */
.L_x_5508:
[----:B------:R-:W-:Y:S05]  /*8030*/  @P0 BRA `(.L_x_5486) ;  /* 0x0000000000140947 */ /* 0x000fea0003800000 */
[----:B------:R-:W-:Y:S01]  /*8040*/  ISETP.NE.AND P1, PT, R6, RZ, PT ;  /* 0x000000ff0600720c */ /* 0x000fe20003f25270 */
[----:B-123--:R-:W-:-:S04]  /*8050*/  IMAD.MOV.U32 R21, RZ, RZ, 0x3100 ;  /* 0x00003100ff157424 */ /* 0x00efc800078e00ff */
[----:B------:R4:W-:Y:S08]  /*8060*/  SYNCS.ARRIVE.TRANS64 RZ, [R16+URZ+0x26838], R21 ;  /* 0x0268381510ff79a7 */ /* 0x0009f0000800003f */
[----:B------:R-:W-:Y:S05]  /*8070*/  @!P1 BRA `(.L_x_5486) ;  /* 0x0000000000049947 */ /* 0x000fea0003800000 */
[----:B------:R-:W-:Y:S01]  /*8080*/  BPT.TRAP 0x1 ;  /* 0x000000040000795c */ /* 0x000fe20000300000 */
.L_x_5486:
        /* <DEDUP_REMOVED lines=38> */
.L_x_5510:
[----:B------:R-:W-:Y:S05]  /*82f0*/  @P0 BRA `(.L_x_5488) ;  /* 0x0000000000140947 */ /* 0x000fea0003800000 */
[----:B------:R-:W-:Y:S01]  /*8300*/  ISETP.NE.AND P1, PT, R6, RZ, PT ;  /* 0x000000ff0600720c */ /* 0x000fe20003f25270 */
[----:B------:R-:W-:-:S04]  /*8310*/  IMAD.MOV.U32 R5, RZ, RZ, 0x3100 ;  /* 0x00003100ff057424 */ /* 0x000fc800078e00ff */
[----:B------:R1:W-:Y:S08]  /*8320*/  SYNCS.ARRIVE.TRANS64 RZ, [R16+URZ+0x26810], R5 ;  /* 0x0268100510ff79a7 */ /* 0x0003f0000800003f */
[----:B------:R-:W-:Y:S05]  /*8330*/  @!P1 BRA `(.L_x_5488) ;  /* 0x0000000000049947 */ /* 0x000fea0003800000 */
[----:B------:R-:W-:Y:S01]  /*8340*/  BPT.TRAP 0x1 ;  /* 0x000000040000795c */ /* 0x000fe20000300000 */
.L_x_5488:
        /* <DEDUP_REMOVED lines=44> */
.L_x_5480:
        /* <DEDUP_REMOVED lines=8> */
.L_x_5511:
[----:B------:R-:W-:Y:S05]  /*8690*/  @P0 BRA `(.L_x_5491) ;  /* 0x0000000000140947 */ /* 0x000fea0003800000 */
[----:B------:R-:W-:Y:S01]  /*86a0*/  ISETP.NE.AND P1, PT, R6, RZ, PT ;  /* 0x000000ff0600720c */ /* 0x000fe20003f25270 */
[----:B------:R-:W-:-:S04]  /*86b0*/  IMAD.MOV.U32 R5, RZ, RZ, 0x3100 ;  /* 0x00003100ff057424 */ /* 0x000fc800078e00ff */
[----:B------:R2:W-:Y:S08]  /*86c0*/  SYNCS.ARRIVE.TRANS64 RZ, [R16+URZ+0x26830], R5 ;  /* 0x0268300510ff79a7 */ /* 0x0005f0000800003f */
[----:B------:R-:W-:Y:S05]  /*86d0*/  @!P1 BRA `(.L_x_5491) ;  /* 0x0000000000049947 */ /* 0x000fea0003800000 */
[----:B------:R-:W-:Y:S01]  /*86e0*/  BPT.TRAP 0x1 ;  /* 0x000000040000795c */ /* 0x000fe20000300000 */
.L_x_5491:
        /* <DEDUP_REMOVED lines=40> */
.L_x_5512:
[----:B------:R-:W-:Y:S05]  /*8970*/  @P0 BRA `(.L_x_5493) ;  /* 0x0000000000140947 */ /* 0x000fea0003800000 */
[----:B------:R-:W-:Y:S01]  /*8980*/  ISETP.NE.AND P0, PT, R6, RZ, PT ;  /* 0x000000ff0600720c */ /* 0x000fe20003f05270 */
[----:B------:R-:W-:-:S04]  /*8990*/  IMAD.MOV.U32 R5, RZ, RZ, 0x3100 ;  /* 0x00003100ff057424 */ /* 0x000fc800078e00ff */
[----:B------:R1:W-:Y:S08]  /*89a0*/  SYNCS.ARRIVE.TRANS64 RZ, [R16+URZ+0x26818], R5 ;  /* 0x0268180510ff79a7 */ /* 0x0003f0000800003f */
[----:B------:R-:W-:Y:S05]  /*89b0*/  @!P0 BRA `(.L_x_5493) ;  /* 0x0000000000048947 */ /* 0x000fea0003800000 */
[----:B------:R-:W-:Y:S01]  /*89c0*/  BPT.TRAP 0x1 ;  /* 0x000000040000795c */ /* 0x000fe20000300000 */
.L_x_5493:
        /* <DEDUP_REMOVED lines=44> */
.L_x_5479:
[----:B------:R-:W1:Y:S01]  /*8c90*/  S2R R0, SR_TID.X ;  /* 0x0000000000007919 */ /* 0x000e620000002100 */
[----:B------:R-:W-:Y:S01]  /*8ca0*/  IMAD R3, R19, 0x8, R16 ;  /* 0x0000000813037824 */ /* 0x000fe200078e0210 */
[----:B-1----:R-:W-:Y:S02]  /*8cb0*/  LOP3.LUT R2, R0, 0x7f, RZ, 0xc0, !PT ;  /* 0x0000007f00027812 */ /* 0x002fe400078ec0ff */
[----:B------:R-:W-:Y:S02]  /*8cc0*/  SHF.L.U32 R0, R11, 0x1f, RZ ;  /* 0x0000001f0b007819 */ /* 0x000fe400000006ff */
[----:B------:R-:W-:Y:S02]  /*8cd0*/  ISETP.NE.AND P1, PT, R2, RZ, PT ;  /* 0x000000ff0200720c */ /* 0x000fe40003f25270 */
[----:B------:R-:W1:Y:S02]  /*8ce0*/  SYNCS.PHASECHK.TRANS64.TRYWAIT P0, [R3+URZ+0x26840], R0 ;  /* 0x02684000030075a7 */ /* 0x000e64000800017f */
[----:B-1----:R-:W-:Y:S09]  /*8cf0*/  @!P0 BRA `(.L_x_5494) ;  /* 0x00000008006c8947 */ /* 0x002ff20003800000 */
.L_x_5513:
[----:B------:R-:W-:Y:S05]  /*8d00*/  @P1 BRA `(.L_x_5495) ;  /* 0x0000000000181947 */ /* 0x000fea0003800000 */
[----:B------:R-:W1:Y:S01]  /*8d10*/  S2R R2, SR_TID.X ;  /* 0x0000000000027919 */ /* 0x000e620000002100 */
[----:B------:R-:W-:-:S04]  /*8d20*/  IMAD.MOV.U32 R0, RZ, RZ, 0x3100 ;  /* 0x00003100ff007424 */ /* 0x000fc800078e00ff */
[----:B------:R1:W-:Y:S02]  /*8d30*/  SYNCS.ARRIVE.TRANS64 RZ, [R3+URZ+0x26830], R0 ;  /* 0x0268300003ff79a7 */ /* 0x0003e4000800003f */
[----:B-1----:R-:W-:-:S13]  /*8d40*/  LOP3.LUT P0, RZ, R2, 0x1f, RZ, 0xc0, !PT ;  /* 0x0000001f02ff7812 */ /* 0x002fda000780c0ff */
[----:B------:R-:W-:Y:S05]  /*8d50*/  @!P0 BRA `(.L_x_5495) ;  /* 0x0000000000048947 */ /* 0x000fea0003800000 */
[----:B------:R-:W-:Y:S01]  /*8d60*/  BPT.TRAP 0x1 ;  /* 0x000000040000795c */ /* 0x000fe20000300000 */
.L_x_5495:
        /* <DEDUP_REMOVED lines=47> */
.L_x_5476:
[----:B------:R-:W-:Y:S05]  /*9060*/  BSYNC B1 ;  /* 0x0000000000017941 */ /* 0x000fea0003800000 */
.L_x_5475:
[----:B------:R-:W-:-:S03]  /*9070*/  UMOV UR7, 0xffffffff ;  /* 0xffffffff00077882 */ /* 0x000fc60000000000 */
[----:B------:R-:W-:Y:S05]  /*9080*/  BRA.DIV UR7, `(.L_x_5496) ;  /* 0x00000006079c7947 */ /* 0x000fea000b800000 */
[----:B------:R-:W-:-:S13]  /*9090*/  ELECT P6, URZ, PT ;  /* 0x00000000003f782f */ /* 0x000fda00038c0000 */
.L_x_5516:
[----:B------:R-:W-:Y:S05]  /*90a0*/  @!P6 BRA `(.L_x_5449) ;  /* 0x000000000084e947 */ /* 0x000fea0003800000 */
[----:B------:R-:W-:-:S06]  /*90b0*/  ULOP3.LUT UR7, UR38, 0x2, URZ, 0xfc, !UPT ;  /* 0x0000000226077892 */ /* 0x000fcc000f8efc3f */
[----:B------:R-:W-:-:S05]  /*90c0*/  IMAD.U32 R2, RZ, RZ, UR7 ;  /* 0x00000007ff027e24 */ /* 0x000fca000f8e00ff */
[----:B------:R-:W-:-:S13]  /*90d0*/  ISETP.NE.AND P2, PT, R2, 0x3, PT ;  /* 0x000000030200780c */ /* 0x000fda0003f45270 */
[----:B------:R-:W-:Y:S05]  /*90e0*/  @!P2 BRA `(.L_x_5497) ;  /* 0x000000000004a947 */ /* 0x000fea0003800000 */
[----:B------:R-:W-:Y:S01]  /*90f0*/  BPT.TRAP 0x1 ;  /* 0x000000040000795c */ /* 0x000fe20000300000 */
.L_x_5497:
        /* <DEDUP_REMOVED lines=15> */
.L_x_5517:
[----:B------:R-:W2:Y:S02]  /*91f0*/  SYNCS.PHASECHK.TRANS64.TRYWAIT P0, [R3+URZ], R2 ;  /* 0x00000002030075a7 */ /* 0x000ea4000800017f */
[----:B--2---:R-:W-:Y:S05]  /*9200*/  @!P0 BRA `(.L_x_5499) ;  /* 0x0000000400708947 */ /* 0x004fea0003800000 */
.L_x_5518:
[----:B------:R-:W-:Y:S05]  /*9210*/  @!P2 BRA `(.L_x_5500) ;  /* 0x000000000004a947 */ /* 0x000fea0003800000 */
[----:B------:R-:W-:Y:S01]  /*9220*/  BPT.TRAP 0x1 ;  /* 0x000000040000795c */ /* 0x000fe20000300000 */
.L_x_5500:
[----:B--2---:R-:W-:-:S04]  /*9230*/  VIADD R3, R7, 0x26840 ;  /* 0x0002684007037836 */ /* 0x004fc80000000000 */
[----:B------:R-:W-:-:S04]  /*9240*/  IMAD R0, R0, 0x8, R3 ;  /* 0x0000000800007824 */ /* 0x000fc800078e0203 */
[----:B------:R-:W2:Y:S02]  /*9250*/  SYNCS.PHASECHK.TRANS64.TRYWAIT P0, [R0+URZ], R5 ;  /* 0x00000005000075a7 */ /* 0x000ea4000800017f */
[----:B--2---:R-:W-:Y:S05]  /*9260*/  @!P0 BRA `(.L_x_5501) ;  /* 0x00000004006c8947 */ /* 0x004fea0003800000 */
.L_x_5519:
[----:B------:R-:W-:-:S07]  /*9270*/  IMAD R3, R4, 0x8, R3 ;  /* 0x0000000804037824 */ /* 0x000fce00078e0203 */
.L_x_5502:
[----:B---3--:R3:W4:Y:S02]  /*9280*/  SYNCS.PHASECHK.TRANS64.TRYWAIT P0, [R3+URZ], R2 ;  /* 0x00000002030075a7 */ /* 0x008724000800017f */
[----:B----4-:R-:W-:Y:S05]  /*9290*/  @!P0 NANOSLEEP.SYNCS 0x989680 ;  /* 0x009896800000895d */ /* 0x010fea0003900000 */
[----:B------:R-:W4:Y:S02]  /*92a0*/  @!P0 SYNCS.PHASECHK.TRANS64 P0, [R3+URZ], R2 ;  /* 0x00000002030085a7 */ /* 0x000f24000800007f */
[----:B----4-:R-:W-:Y:S05]  /*92b0*/  @!P0 BRA `(.L_x_5502) ;  /* 0xfffffffc00f08947 */ /* 0x010fea000383ffff */
.L_x_5449:
[----:B------:R-:W-:Y:S05]  /*92c0*/  BSYNC B0 ;  /* 0x0000000000007941 */ /* 0x000fea0003800000 */
.L_x_5447:
[----:B------:R-:W-:Y:S05]  /*92d0*/  EXIT ;  /* 0x000000000000794d */ /* 0x000fea0003800000 */
.L_x_5417:
[----:B------:R-:W-:Y:S02]  /*92e0*/  IMAD.MOV.U32 R13, RZ, RZ, R19 ;  /* 0x000000ffff0d7224 */ /* 0x000fe400078e0013 */
[----:B------:R-:W-:Y:S02]  /*92f0*/  IMAD.MOV.U32 R12, RZ, RZ, RZ ;  /* 0x000000ffff0c7224 */ /* 0x000fe400078e00ff */
[----:B------:R-:W-:Y:S02]  /*9300*/  IMAD.MOV.U32 R11, RZ, RZ, 0x1f ;  /* 0x0000001fff0b7424 */ /* 0x000fe400078e00ff */
[----:B------:R-:W-:-:S07]  /*9310*/  IMAD.MOV.U32 R15, RZ, RZ, -0x1 ;  /* 0xffffffffff0f7424 */ /* 0x000fce00078e00ff */
[----:B------:R-:W-:Y:S05]  /*9320*/  WARPSYNC.COLLECTIVE R15, `(.L_x_5503) ;  /* 0x000000000f087348 */ /* 0x000fea0003c00000 */
[----:B------:R1:W2:Y:S02]  /*9330*/  SHFL.IDX P6, R14, R13, R12, R11 ;  /* 0x0000000c0d0e7389 */ /* 0x0002a400000c000b */
[----:B-12---:R-:W-:Y:S01]  /*9340*/  ENDCOLLECTIVE ;  /* 0x000000000000791b */ /* 0x006fe20003800000 */
.L_x_5503:
[----:B------:R-:W-:Y:S05]  /*9350*/  BRA `(.L_x_5504) ;  /* 0xffffff7c00b87947 */ /* 0x000fea000383ffff */
.L_x_5419:
[----:B--2---:R2:W3:Y:S02]  /*9360*/  SYNCS.PHASECHK.TRANS64.TRYWAIT P0, [R2+URZ+0x26800], R5 ;  /* 0x02680005020075a7 */ /* 0x0044e4000800017f */
[----:B---3--:R-:W-:Y:S05]  /*9370*/  @!P0 NANOSLEEP.SYNCS 0x989680 ;  /* 0x009896800000895d */ /* 0x008fea0003900000 */
[----:B------:R-:W3:Y:S02]  /*9380*/  @!P0 SYNCS.PHASECHK.TRANS64 P0, [R2+URZ+0x26800], R5 ;  /* 0x02680005020085a7 */ /* 0x000ee4000800007f */
[----:B---3--:R-:W-:Y:S05]  /*9390*/  @!P0 BRA `(.L_x_5419) ;  /* 0xfffffffc00f08947 */ /* 0x008fea000383ffff */
[----:B------:R-:W-:Y:S05]  /*93a0*/  BRA `(.L_x_5418) ;  /* 0xffffff7c00e07947 */ /* 0x000fea000383ffff */
.L_x_5424:
[----:B--2---:R-:W-:-:S04]  /*93b0*/  IMAD.U32 R5, RZ, RZ, UR7 ;  /* 0x00000007ff057e24 */ /* 0x004fc8000f8e00ff */
[----:B------:R2:W3:Y:S03]  /*93c0*/  SYNCS.PHASECHK.TRANS64.TRYWAIT P1, [R5+URZ+0x26810], R6 ;  /* 0x02681006050075a7 */ /* 0x0004e6000802017f */
[----:B---3--:R-:W-:Y:S05]  /*93d0*/  @!P1 NANOSLEEP.SYNCS 0x989680 ;  /* 0x009896800000995d */ /* 0x008fea0003900000 */
[----:B------:R-:W3:Y:S02]  /*93e0*/  @!P1 SYNCS.PHASECHK.TRANS64 P1, [R5+URZ+0x26810], R6 ;  /* 0x02681006050095a7 */ /* 0x000ee4000802007f */
[----:B---3--:R-:W-:Y:S05]  /*93f0*/  @!P1 BRA `(.L_x_5424) ;  /* 0xfffffffc00ec9947 */ /* 0x008fea000383ffff */
[----:B------:R-:W-:Y:S05]  /*9400*/  BRA `(.L_x_5423) ;  /* 0xffffff8800387947 */ /* 0x000fea000383ffff */
.L_x_5428:
[----:B------:R-:W-:-:S04]  /*9410*/  IMAD.U32 R5, RZ, RZ, UR7 ;  /* 0x00000007ff057e24 */ /* 0x000fc8000f8e00ff */
[----:B------:R1:W1:Y:S03]  /*9420*/  SYNCS.PHASECHK.TRANS64.TRYWAIT P1, [R5+URZ+0x26830], R6 ;  /* 0x02683006050075a7 */ /* 0x000266000802017f */
[----:B-1----:R-:W-:Y:S05]  /*9430*/  @!P1 NANOSLEEP.SYNCS 0x989680 ;  /* 0x009896800000995d */ /* 0x002fea0003900000 */
[----:B------:R-:W1:Y:S02]  /*9440*/  @!P1 SYNCS.PHASECHK.TRANS64 P1, [R5+URZ+0x26830], R6 ;  /* 0x02683006050095a7 */ /* 0x000e64000802007f */
[----:B-1----:R-:W-:Y:S05]  /*9450*/  @!P1 BRA `(.L_x_5428) ;  /* 0xfffffffc00ec9947 */ /* 0x002fea000383ffff */
[----:B------:R-:W-:Y:S05]  /*9460*/  BRA `(.L_x_5427) ;  /* 0xffffff8c00407947 */ /* 0x000fea000383ffff */
.L_x_5477:
[----:B-1----:R1:W2:Y:S02]  /*9470*/  SYNCS.PHASECHK.TRANS64.TRYWAIT P0, [R16+URZ+0x26820], R3 ;  /* 0x02682003100075a7 */ /* 0x0022a4000800017f */
[----:B--2---:R-:W-:Y:S05]  /*9480*/  @!P0 NANOSLEEP.SYNCS 0x989680 ;  /* 0x009896800000895d */ /* 0x004fea0003900000 */
[----:B------:R-:W2:Y:S02]  /*9490*/  @!P0 SYNCS.PHASECHK.TRANS64 P0, [R16+URZ+0x26820], R3 ;  /* 0x02682003100085a7 */ /* 0x000ea4000800007f */
[----:B--2---:R-:W-:Y:S05]  /*94a0*/  @!P0 BRA `(.L_x_5477) ;  /* 0xfffffffc00f08947 */ /* 0x004fea000383ffff */
[----:B------:R-:W-:Y:S05]  /*94b0*/  BRA `(.L_x_5505) ;  /* 0xffffffdc00107947 */ /* 0x000fea000383ffff */
.L_x_5481:
[----:B-1----:R1:W3:Y:S02]  /*94c0*/  SYNCS.PHASECHK.TRANS64.TRYWAIT P1, [R16+URZ+0x26840], R21 ;  /* 0x02684015100075a7 */ /* 0x0022e4000802017f */
[----:B---3--:R-:W-:Y:S05]  /*94d0*/  @!P1 NANOSLEEP.SYNCS 0x989680 ;  /* 0x009896800000995d */ /* 0x008fea0003900000 */
[----:B------:R-:W3:Y:S02]  /*94e0*/  @!P1 SYNCS.PHASECHK.TRANS64 P1, [R16+URZ+0x26840], R21 ;  /* 0x02684015100095a7 */ /* 0x000ee4000802007f */
[----:B---3--:R-:W-:Y:S05]  /*94f0*/  @!P1 BRA `(.L_x_5481) ;  /* 0xfffffffc00f09947 */ /* 0x008fea000383ffff */
[----:B------:R-:W-:Y:S05]  /*9500*/  BRA `(.L_x_5506) ;  /* 0xffffffe400407947 */ /* 0x000fea000383ffff */
.L_x_5483:
[----:B--2---:R2:W3:Y:S02]  /*9510*/  SYNCS.PHASECHK.TRANS64.TRYWAIT P1, [R16+URZ+0x26828], R21 ;  /* 0x02682815100075a7 */ /* 0x0044e4000802017f */
[----:B---3--:R-:W-:Y:S05]  /*9520*/  @!P1 NANOSLEEP.SYNCS 0x989680 ;  /* 0x009896800000995d */ /* 0x008fea0003900000 */
[----:B------:R-:W3:Y:S02]  /*9530*/  @!P1 SYNCS.PHASECHK.TRANS64 P1, [R16+URZ+0x26828], R21 ;  /* 0x02682815100095a7 */ /* 0x000ee4000802007f */
[----:B---3--:R-:W-:Y:S05]  /*9540*/  @!P1 BRA `(.L_x_5483) ;  /* 0xfffffffc00f09947 */ /* 0x008fea000383ffff */
[----:B------:R-:W-:Y:S05]  /*9550*/  BRA `(.L_x_5507) ;  /* 0xffffffe400f07947 */ /* 0x000fea000383ffff */
.L_x_5485:
[----:B---3--:R3:W4:Y:S02]  /*9560*/  SYNCS.PHASECHK.TRANS64.TRYWAIT P1, [R16+URZ+0x26848], R21 ;  /* 0x02684815100075a7 */ /* 0x008724000802017f */
[----:B----4-:R-:W-:Y:S05]  /*9570*/  @!P1 NANOSLEEP.SYNCS 0x989680 ;  /* 0x009896800000995d */ /* 0x010fea0003900000 */
[----:B------:R-:W4:Y:S02]  /*9580*/  @!P1 SYNCS.PHASECHK.TRANS64 P1, [R16+URZ+0x26848], R21 ;  /* 0x02684815100095a7 */ /* 0x000f24000802007f */
[----:B----4-:R-:W-:Y:S05]  /*9590*/  @!P1 BRA `(.L_x_5485) ;  /* 0xfffffffc00f09947 */ /* 0x010fea000383ffff */
[----:B------:R-:W-:Y:S05]  /*95a0*/  BRA `(.L_x_5508) ;  /* 0xffffffe800a07947 */ /* 0x000fea000383ffff */
.L_x_5487:
[----:B------:R-:W-:-:S07]  /*95b0*/  SHF.L.U32 R5, R11, 0x1f, RZ ;  /* 0x0000001f0b057819 */ /* 0x000fce00000006ff */
.L_x_5509:
[----:B------:R1:W1:Y:S02]  /*95c0*/  SYNCS.PHASECHK.TRANS64.TRYWAIT P1, [R16+URZ+0x26820], R5 ;  /* 0x02682005100075a7 */ /* 0x000264000802017f */
[----:B-1----:R-:W-:Y:S05]  /*95d0*/  @!P1 NANOSLEEP.SYNCS 0x989680 ;  /* 0x009896800000995d */ /* 0x002fea0003900000 */
[----:B------:R-:W1:Y:S02]  /*95e0*/  @!P1 SYNCS.PHASECHK.TRANS64 P1, [R16+URZ+0x26820], R5 ;  /* 0x02682005100095a7 */ /* 0x000e64000802007f */
[----:B-1----:R-:W-:Y:S05]  /*95f0*/  @!P1 BRA `(.L_x_5509) ;  /* 0xfffffffc00f09947 */ /* 0x002fea000383ffff */
[----:B------:R-:W-:Y:S05]  /*9600*/  BRA `(.L_x_5510) ;  /* 0xffffffec00387947 */ /* 0x000fea000383ffff */
.L_x_5490:
[----:B-1----:R1:W2:Y:S02]  /*9610*/  SYNCS.PHASECHK.TRANS64.TRYWAIT P1, [R16+URZ+0x26840], R13 ;  /* 0x0268400d100075a7 */ /* 0x0022a4000802017f */
[----:B--2---:R-:W-:Y:S05]  /*9620*/  @!P1 NANOSLEEP.SYNCS 0x989680 ;  /* 0x009896800000995d */ /* 0x004fea0003900000 */
[----:B------:R-:W2:Y:S02]  /*9630*/  @!P1 SYNCS.PHASECHK.TRANS64 P1, [R16+URZ+0x26840], R13 ;  /* 0x0268400d100095a7 */ /* 0x000ea4000802007f */
[----:B--2---:R-:W-:Y:S05]  /*9640*/  @!P1 BRA `(.L_x_5490) ;  /* 0xfffffffc00f09947 */ /* 0x004fea000383ffff */
[----:B------:R-:W-:Y:S05]  /*9650*/  BRA `(.L_x_5511) ;  /* 0xfffffff0000c7947 */ /* 0x000fea000383ffff */
.L_x_5492:
[----:B--2---:R2:W1:Y:S02]  /*9660*/  SYNCS.PHASECHK.TRANS64.TRYWAIT P1, [R16+URZ+0x26828], R13 ;  /* 0x0268280d100075a7 */ /* 0x004464000802017f */
[----:B-1----:R-:W-:Y:S05]  /*9670*/  @!P1 NANOSLEEP.SYNCS 0x989680 ;  /* 0x009896800000995d */ /* 0x002fea0003900000 */
[----:B------:R-:W1:Y:S02]  /*9680*/  @!P1 SYNCS.PHASECHK.TRANS64 P1, [R16+URZ+0x26828], R13 ;  /* 0x0268280d100095a7 */ /* 0x000e64000802007f */
[----:B-1----:R-:W-:Y:S05]  /*9690*/  @!P1 BRA `(.L_x_5492) ;  /* 0xfffffffc00f09947 */ /* 0x002fea000383ffff */
[----:B------:R-:W-:Y:S05]  /*96a0*/  BRA `(.L_x_5512) ;  /* 0xfffffff000b07947 */ /* 0x000fea000383ffff */
.L_x_5494:
[----:B------:R1:W1:Y:S02]  /*96b0*/  SYNCS.PHASECHK.TRANS64.TRYWAIT P0, [R3+URZ+0x26840], R0 ;  /* 0x02684000030075a7 */ /* 0x000264000800017f */
[----:B-1----:R-:W-:Y:S05]  /*96c0*/  @!P0 NANOSLEEP.SYNCS 0x989680 ;  /* 0x009896800000895d */ /* 0x002fea0003900000 */
[----:B------:R-:W1:Y:S02]  /*96d0*/  @!P0 SYNCS.PHASECHK.TRANS64 P0, [R3+URZ+0x26840], R0 ;  /* 0x02684000030085a7 */ /* 0x000e64000800007f */
[----:B-1----:R-:W-:Y:S05]  /*96e0*/  @!P0 BRA `(.L_x_5494) ;  /* 0xfffffffc00f08947 */ /* 0x002fea000383ffff */
[----:B------:R-:W-:Y:S05]  /*96f0*/  BRA `(.L_x_5513) ;  /* 0xfffffff400807947 */ /* 0x000fea000383ffff */
.L_x_5496:
[----:B------:R-:W-:Y:S01]  /*9700*/  BSSY B1, `(.L_x_5514) ;  /* 0x0000006000017945 */ /* 0x000fe20003800000 */
[----:B------:R-:W-:-:S07]  /*9710*/  IMAD.MOV.U32 R15, RZ, RZ, -0x1 ;  /* 0xffffffffff0f7424 */ /* 0x000fce00078e00ff */
[----:B------:R-:W-:Y:S05]  /*9720*/  WARPSYNC.COLLECTIVE R15, `(.L_x_5515) ;  /* 0x000000000f0c7348 */ /* 0x000fea0003c00000 */
[----:B------:R-:W-:Y:S02]  /*9730*/  ELECT P6, UR62, PT ;  /* 0x00000000003e782f */ /* 0x000fe400038c0000 */
[----:B------:R-:W-:Y:S01]  /*9740*/  MOV R14, UR62 ;  /* 0x0000003e000e7c02 */ /* 0x000fe20008000f00 */
[----:B------:R-:W-:Y:S10]  /*9750*/  ENDCOLLECTIVE ;  /* 0x000000000000791b */ /* 0x000ff40003800000 */
.L_x_5515:
[----:B------:R-:W-:Y:S05]  /*9760*/  BSYNC B1 ;  /* 0x0000000000017941 */ /* 0x000fea0003800000 */
.L_x_5514:
[----:B------:R-:W-:Y:S05]  /*9770*/  BRA `(.L_x_5516) ;  /* 0xfffffff800487947 */ /* 0x000fea000383ffff */
.L_x_5498:
[----:B-1----:R1:W2:Y:S02]  /*9780*/  SYNCS.PHASECHK.TRANS64.TRYWAIT P0, [R6+URZ], R5 ;  /* 0x00000005060075a7 */ /* 0x0022a4000800017f */
[----:B--2---:R-:W-:Y:S05]  /*9790*/  @!P0 NANOSLEEP.SYNCS 0x989680 ;  /* 0x009896800000895d */ /* 0x004fea0003900000 */
[----:B------:R-:W2:Y:S02]  /*97a0*/  @!P0 SYNCS.PHASECHK.TRANS64 P0, [R6+URZ], R5 ;  /* 0x00000005060085a7 */ /* 0x000ea4000800007f */
[----:B--2---:R-:W-:Y:S05]  /*97b0*/  @!P0 BRA `(.L_x_5498) ;  /* 0xfffffffc00f08947 */ /* 0x004fea000383ffff */
[----:B------:R-:W-:Y:S05]  /*97c0*/  BRA `(.L_x_5517) ;  /* 0xfffffff800887947 */ /* 0x000fea000383ffff */
.L_x_5499:
[----:B--2---:R2:W3:Y:S02]  /*97d0*/  SYNCS.PHASECHK.TRANS64.TRYWAIT P0, [R3+URZ], R2 ;  /* 0x00000002030075a7 */ /* 0x0044e4000800017f */
[----:B---3--:R-:W-:Y:S05]  /*97e0*/  @!P0 NANOSLEEP.SYNCS 0x989680 ;  /* 0x009896800000895d */ /* 0x008fea0003900000 */
[----:B------:R-:W3:Y:S02]  /*97f0*/  @!P0 SYNCS.PHASECHK.TRANS64 P0, [R3+URZ], R2 ;  /* 0x00000002030085a7 */ /* 0x000ee4000800007f */
[----:B---3--:R-:W-:Y:S05]  /*9800*/  @!P0 BRA `(.L_x_5499) ;  /* 0xfffffffc00f08947 */ /* 0x008fea000383ffff */
[----:B------:R-:W-:Y:S05]  /*9810*/  BRA `(.L_x_5518) ;  /* 0xfffffff8007c7947 */ /* 0x000fea000383ffff */
.L_x_5501:
[----:B--2---:R2:W3:Y:S02]  /*9820*/  SYNCS.PHASECHK.TRANS64.TRYWAIT P0, [R0+URZ], R5 ;  /* 0x00000005000075a7 */ /* 0x0044e4000800017f */
[----:B---3--:R-:W-:Y:S05]  /*9830*/  @!P0 NANOSLEEP.SYNCS 0x989680 ;  /* 0x009896800000895d */ /* 0x008fea0003900000 */
[----:B------:R-:W3:Y:S02]  /*9840*/  @!P0 SYNCS.PHASECHK.TRANS64 P0, [R0+URZ], R5 ;  /* 0x00000005000085a7 */ /* 0x000ee4000800007f */
[----:B---3--:R-:W-:Y:S05]  /*9850*/  @!P0 BRA `(.L_x_5501) ;  /* 0xfffffffc00f08947 */ /* 0x008fea000383ffff */
[----:B------:R-:W-:Y:S05]  /*9860*/  BRA `(.L_x_5519) ;  /* 0xfffffff800807947 */ /* 0x000fea000383ffff */
.L_x_5520:
        /* <DEDUP_REMOVED lines=9> */
.L_x_6591:


//--------------------- .text._ZN7cutlass13device_kernelIN5flash11enable_sm90INS1_16FlashAttnBwdSm90INS1_25CollectiveMainloopBwdSm90ILi2ELi2ELi2EN4cute5tupleIJNS5_1CILi1EEES8_S8_EEENS6_IJNS7_ILi64EEENS7_ILi128EEENS7_ILi96EEEEEENS_10bfloat16_tEfNS_4arch4Sm90ELb1ELb0ELb0ELb0ELb1ELb1ELb0ELb0ELi2ELi1ELi2ELi1ELb1EEENS1_21CollectiveEpilogueBwdISD_SE_SG_Li256ELb0ELb0ELi1EEENS1_25SingleTileBwdLPTSchedulerILb0ELi128ELb1EEEEEEEEEvNT_6ParamsE --------------------------
	.section	.text._ZN7cutlass13device_kernelIN5flash11enable_sm90INS1_16FlashAttnBwdSm90INS1_25CollectiveMainloopBwdSm90ILi2ELi2ELi2EN4cute5tupleIJNS5_1CILi1EEES8_S8_EEENS6_IJNS7_ILi64EEENS7_ILi128EEENS7_ILi96EEEEEENS_10bfloat16_tEfNS_4arch4Sm90ELb1ELb0ELb0ELb0ELb1ELb1ELb0ELb0ELi2ELi1ELi2ELi1ELb1EEENS1_21CollectiveEpilogueBwdISD_SE_SG_Li256ELb0ELb0ELi1EEENS1_25SingleTileBwdLPTSchedulerILb0ELi128ELb1EEEEEEEEEvNT_6ParamsE,"ax",@progbits
	.align	128
.text._ZN7cutlass13device_kernelIN5flash11enable_sm90INS1_16FlashAttnBwdSm90INS1_25CollectiveMainloopBwdSm90ILi2ELi2ELi2EN4cute5tupleIJNS5_1CILi1EEES8_S8_EEENS6_IJNS7_ILi64EEENS7_ILi128EEENS7_ILi96EEEEEENS_10bfloat16_tEfNS_4arch4Sm90ELb1ELb0ELb0ELb0ELb1ELb1ELb0ELb0ELi2ELi1ELi2ELi1ELb1EEENS1_21CollectiveEpilogueBwdISD_SE_SG_Li256ELb0ELb0ELi1EEENS1_25SingleTileBwdLPTSchedulerILb0ELi128ELb1EEEEEEEEEvNT_6ParamsE:
        .type           _ZN7cutlass13device_kernelIN5flash11enable_sm90INS1_16FlashAttnBwdSm90INS1_25CollectiveMainloopBwdSm90ILi2ELi2ELi2EN4cute5tupleIJNS5_1CILi1EEES8_S8_EEENS6_IJNS7_ILi64EEENS7_ILi128EEENS7_ILi96EEEEEENS_10bfloat16_tEfNS_4arch4Sm90ELb1ELb0ELb0ELb0ELb1ELb1ELb0ELb0ELi2ELi1ELi2ELi1ELb1EEENS1_21CollectiveEpilogueBwdISD_SE_SG_Li256ELb0ELb0ELi1EEENS1_25SingleTileBwdLPTSchedulerILb0ELi128ELb1EEEEEEEEEvNT_6ParamsE,@function
        .size           _ZN7cutlass13device_kernelIN5flash11enable_sm90INS1_16FlashAttnBwdSm90INS1_25CollectiveMainloopBwdSm90ILi2ELi2ELi2EN4cute5tupleIJNS5_1CILi1EEES8_S8_EEENS6_IJNS7_ILi64EEENS7_ILi128EEENS7_ILi96EEEEEENS_10bfloat16_tEfNS_4arch4Sm90ELb1ELb0ELb0ELb0ELb1ELb1ELb0ELb0ELi2ELi1ELi2ELi1ELb1EEENS1_21CollectiveEpilogueBwdISD_SE_SG_Li256ELb0ELb0ELi1EEENS1_25SingleTileBwdLPTSchedulerILb0ELi128ELb1EEEEEEEEEvNT_6ParamsE,(.L_x_6592 - _ZN7cutlass13device_kernelIN5flash11enable_sm90INS1_16FlashAttnBwdSm90INS1_25CollectiveMainloopBwdSm90ILi2ELi2ELi2EN4cute5tupleIJNS5_1CILi1EEES8_S8_EEENS6_IJNS7_ILi64EEENS7_ILi128EEENS7_ILi96EEEEEENS_10bfloat16_tEfNS_4arch4Sm90ELb1ELb0ELb0ELb0ELb1ELb1ELb0ELb0ELi2ELi1ELi2ELi1ELb1EEENS1_21CollectiveEpilogueBwdISD_SE_SG_Li256ELb0ELb0ELi1EEENS1_25SingleTileBwdLPTSchedulerILb0ELi128ELb1EEEEEEEEEvNT_6ParamsE)
        .other          _ZN7cutlass13device_kernelIN5flash11enable_sm90INS1_16FlashAttnBwdSm90INS1_25CollectiveMainloopBwdSm90ILi2ELi2ELi2EN4cute5tupleIJNS5_1CILi1EEES8_S8_EEENS6_IJNS7_ILi64EEENS7_ILi128EEENS7_ILi96EEEEEENS_10bfloat16_tEfNS_4arch4Sm90ELb1ELb0ELb0ELb0ELb1ELb1ELb0ELb0ELi2ELi1ELi2ELi1ELb1EEENS1_21CollectiveEpilogueBwdISD_SE_SG_Li256ELb0ELb0ELi1EEENS1_25SingleTileBwdLPTSchedulerILb0ELi128ELb1EEEEEEEEEvNT_6ParamsE,@"STO_CUDA_ENTRY STV_DEFAULT"
_ZN7cutlass13device_kernelIN5flash11enable_sm90INS1_16FlashAttnBwdSm90INS1_25CollectiveMainloopBwdSm90ILi2ELi2ELi2EN4cute5tupleIJNS5_1CILi1EEES8_S8_EEENS6_IJNS7_ILi64EEENS7_ILi128EEENS7_ILi96EEEEEENS_10bfloat16_tEfNS_4arch4Sm90ELb1ELb0ELb0ELb0ELb1ELb1ELb0ELb0ELi2ELi1ELi2ELi1ELb1EEENS1_21CollectiveEpilogueBwdISD_SE_SG_Li256ELb0ELb0ELi1EEENS1_25SingleTileBwdLPTSchedulerILb0ELi128ELb1EEEEEEEEEvNT_6ParamsE:
        /* <DEDUP_REMOVED lines=30> */
.L_x_5522:
[----:B------:R-:W-:Y:S05]  /*01e0*/  BSYNC B0 ;  /* 0x0000000000007941 */ /* 0x000fea0003800000 */
.L_x_5521:
        /* <DEDUP_REMOVED lines=37> */
.L_x_5523:
        /* <DEDUP_REMOVED lines=22> */
.L_x_5524:
[----:B------:R-:W-:Y:S01]  /*05a0*/  PLOP3.LUT P0, PT, PT, PT, UP0, 0x80, 0x0 ;  /* 0x000000000000781c */ /* 0x000fe20003f0f008 */
[----:B------:R-:W-:Y:S01]  /*05b0*/  NOP ;  /* 0x0000000000007918 */ /* 0x000fe20000000000 */
[----:B------:R-:W-:Y:S01]  /*05c0*/  ULDC.64 UR46, c[0x0][0x208] ;  /* 0x00008200002e7ab9 */ /* 0x000fe20000000a00 */
[----:B-12-4-:R-:W-:Y:S10]  /*05d0*/  BAR.SYNC.DEFER_BLOCKING 0x0 ;  /* 0x0000000000007b1d */ /* 0x016ff40000010000 */
[----:B------:R-:W-:Y:S05]  /*05e0*/  @!P0 BRA `(.L_x_5525) ;  /* 0x0000005400a08947 */ /* 0x000fea0003800000 */
.L_x_5526:
        /* <DEDUP_REMOVED lines=32> */
.L_x_5527:
[----:B------:R-:W-:Y:S01]  /*07f0*/  ULDC UR7, c[0x0][0xb44] ;  /* 0x0002d10000077ab9 */ /* 0x000fe20000000800 */
[----:B------:R-:W-:Y:S01]  /*0800*/  UMOV UR37, UR10 ;  /* 0x0000000a00257c82 */ /* 0x000fe20008000000 */
[----:B------:R-:W-:-:S11]  /*0810*/  UISETP.NE.AND UP0, UPT, UR7, 0x1, UPT ;  /* 0x000000010700788c */ /* 0x000fd6000bf05270 */
[----:B------:R-:W-:Y:S02]  /*0820*/  @UP0 ULDC.64 UR8, c[0x0][0xb48] ;  /* 0x0002d20000080ab9 */ /* 0x000fe40000000a00 */
[----:B------:R-:W-:-:S04]  /*0830*/  UIMAD.WIDE.U32 UR4, UR10, UR8, URZ ;  /* 0x000000080a0472a5 */ /* 0x000fc8000f8e003f */
[----:B------:R-:W-:-:S04]  /*0840*/  @UP0 USHF.R.U32.HI UR37, URZ, UR9, UR5 ;  /* 0x000000093f250299 */ /* 0x000fc80008011605 */
[----:B------:R-:W-:-:S12]  /*0850*/  UIMAD UR4, UR37, UR7, URZ ;  /* 0x00000007250472a4 */ /* 0x000fd8000f8e023f */
.L_x_5528:
        /* <DEDUP_REMOVED lines=104> */
.L_x_5531:
        /* <DEDUP_REMOVED lines=15> */
.L_x_5530:
        /* <DEDUP_REMOVED lines=22> */
.L_x_5533:
        /* <DEDUP_REMOVED lines=15> */
.L_x_5532:
[----:B------:R-:W-:Y:S01]  /*1220*/  SHF.R.S32.HI R23, RZ, 0x1f, R22 ;  /* 0x0000001fff177819 */ /* 0x000fe20000011416 */
[----:B------:R-:W-:-:S03]  /*1230*/  UMOV UR4, 0xffffffff ;  /* 0xffffffff00047882 */ /* 0x000fc60000000000 */
[----:B------:R-:W-:-:S04]  /*1240*/  LEA.HI R0, R23, R22, RZ, 0x7 ;  /* 0x0000001617007211 */ /* 0x000fc800078f38ff */
[----:B------:R-:W-:Y:S01]  /*1250*/  SHF.R.S32.HI R19, RZ, 0x7, R0 ;  /* 0x00000007ff137819 */ /* 0x000fe20000011400 */
[----:B------:R-:W-:Y:S06]  /*1260*/  BRA.DIV UR4, `(.L_x_5534) ;  /* 0x0000008a04a47947 */ /* 0x000fec000b800000 */
[----:B------:R1:W2:Y:S02]  /*1270*/  SHFL.IDX PT, R14, R19, RZ, 0x1f ;  /* 0x00001fff130e7589 */ /* 0x0002a400000e0000 */
.L_x_5639:
        /* <DEDUP_REMOVED lines=15> */
.L_x_5535:
        /* <DEDUP_REMOVED lines=19> */
.L_x_5537:
        /* <DEDUP_REMOVED lines=123> */
.L_x_5548:
[----:B------:R-:W-:-:S06]  /*1c50*/  UISETP.NE.AND UP0, UPT, UR10, 0x3, UPT ;  /* 0x000000030a00788c */ /* 0x000fcc000bf05270 */
[----:B------:R-:W-:-:S13]  /*1c60*/  PLOP3.LUT P0, PT, PT, PT, UP0, 0x80, 0x0 ;  /* 0x000000000000781c */ /* 0x000fda0003f0f008 */
[----:B-1----:R-:W-:Y:S05]  /*1c70*/  @!P0 BRA `(.L_x_5538) ;  /* 0x0000000000048947 */ /* 0x002fea0003800000 */
[----:B------:R-:W-:Y:S01]  /*1c80*/  BPT.TRAP 0x1 ;  /* 0x000000040000795c */ /* 0x000fe20000300000 */
.L_x_5538:
[----:B------:R-:W-:Y:S01]  /*1c90*/  R2UR UR8, R2 ;  /* 0x00000000020872ca */ /* 0x000fe200000e0000 */
[----:B------:R-:W-:-:S05]  /*1ca0*/  IMAD.U32 R6, RZ, RZ, UR4 ;  /* 0x00000004ff067e24 */ /* 0x000fca000f8e00ff */
[----:B------:R-:W-:-:S07]  /*1cb0*/  SHF.L.U32 R6, R6, 0x1f, RZ ;  /* 0x0000001f06067819 */ /* 0x000fce00000006ff */
[----:B------:R-:W-:-:S09]  /*1cc0*/  ULEA UR8, UR5, UR8, 0x3 ;  /* 0x0000000805087291 */ /* 0x000fd2000f8e183f */
[----:B------:R1:W2:Y:S01]  /*1cd0*/  SYNCS.PHASECHK.TRANS64.TRYWAIT P1, [UR8+0x26810], R6 ;  /* 0x02681006ff0075a7 */ /* 0x0002a20008020148 */
[----:B------:R-:W-:Y:S05]  /*1ce0*/  @!P0 BRA `(.L_x_5539) ;  /* 0x0000000000048947 */ /* 0x000fea0003800000 */
[----:B------:R-:W-:Y:S01]  /*1cf0*/  BPT.TRAP 0x1 ;  /* 0x000000040000795c */ /* 0x000fe20000300000 */
.L_x_5539:
[----:B--2---:R-:W-:Y:S05]  /*1d00*/  @P1 BRA `(.L_x_5540) ;  /* 0x0000000000081947 */ /* 0x004fea0003800000 */
[----:B------:R-:W2:Y:S02]  /*1d10*/  SYNCS.PHASECHK.TRANS64.TRYWAIT P1, [UR8+0x26810], R6 ;  /* 0x02681006ff0075a7 */ /* 0x000ea40008020148 */
[----:B--2---:R-:W-:Y:S05]  /*1d20*/  @!P1 BRA `(.L_x_5541) ;  /* 0x0000008000289947 */ /* 0x004fea0003800000 */
.L_x_5540:
        /* <DEDUP_REMOVED lines=66> */
.L_x_5542:
[----:B------:R1:W1:Y:S01]  /*2150*/  SYNCS.PHASECHK.TRANS64.TRYWAIT P1, [UR8+0x26830], R6 ;  /* 0x02683006ff0075a7 */ /* 0x0002620008020148 */
[----:B------:R-:W-:Y:S05]  /*2160*/  @!P0 BRA `(.L_x_5543) ;  /* 0x0000000000048947 */ /* 0x000fea0003800000 */
[----:B------:R-:W-:Y:S01]  /*2170*/  BPT.TRAP 0x1 ;  /* 0x000000040000795c */ /* 0x000fe20000300000 */
.L_x_5543:
[----:B-1----:R-:W-:Y:S05]  /*2180*/  @P1 BRA `(.L_x_5544) ;  /* 0x0000000000081947 */ /* 0x002fea0003800000 */
[----:B------:R-:W1:Y:S02]  /*2190*/  SYNCS.PHASECHK.TRANS64.TRYWAIT P1, [UR8+0x26830], R6 ;  /* 0x02683006ff0075a7 */ /* 0x000e640008020148 */
[----:B-1----:R-:W-:Y:S05]  /*21a0*/  @!P1 BRA `(.L_x_5545) ;  /* 0x0000007c00209947 */ /* 0x002fea0003800000 */
.L_x_5544:
[----:B------:R-:W-:Y:S01]  /*21b0*/  R2UR UR11, R2 ;  /* 0x00000000020b72ca */ /* 0x000fe200000e0000 */
[----:B------:R-:W-:Y:S01]  /*21c0*/  WARPGROUP.ARRIVE ;  /* 0x00000000000079c5 */ /* 0x000fe20000000000 */
[----:B------:R-:W-:Y:S01]  /*21d0*/  UMOV UR15, 0x80000020 ;  /* 0x80000020000f7882 */ /* 0x000fe20000000000 */
[----:B------:R-:W-:Y:S01]  /*21e0*/  UIMAD UR13, UR39, -0x40, UR6 ;  /* 0xffffffc0270d78a4 */ /* 0x000fe2000f8e0206 */
[----:B------:R-:W-:-:S05]  /*21f0*/  ISETP.GT.AND P1, PT, R4, RZ, PT ;  /* 0x000000ff0400720c */ /* 0x000fca0003f24270 */
        /* <DEDUP_REMOVED lines=165> */
[----:B------:R-:W-:-:S07]  /*2c50*/  ULEA UR16, UR5, UR12, 0xa ;  /* 0x0000000c05107291 */ /* 0x000fce000f8e503f */
[----:B------:R-:W-:Y:S01]  /*2c60*/  UMOV UR12, UR16 ;  /* 0x00000010000c7c82 */ /* 0x000fe20008000000 */
        /* <DEDUP_REMOVED lines=112> */
[----:B------:R-:W-:Y:S01]  /*3370*/  UIADD3 UR14, UR11, 0x40, URZ ;  /* 0x000000400b0e7890 */ /* 0x000fe2000fffe03f */
[----:B------:R-:W-:Y:S01]  /*3380*/  UMOV UR15, 0x80000020 ;  /* 0x80000020000f7882 */ /* 0x000fe20000000000 */
[----:B------:R-:W-:Y:S01]  /*3390*/  USHF.R.U32.HI UR13, URZ, 0x4, UR13 ;  /* 0x000000043f0d7899 */ /* 0x000fe2000801160d */
        /* <DEDUP_REMOVED lines=18> */
[----:B------:R-:W-:-:S03]  /*34c0*/  ULOP3.LUT UR11, UR13, 0x3fff, URZ, 0xc0, !UPT ;  /* 0x00003fff0d0b7892 */ /* 0x000fc6000f8ec03f */
[----:B------:R-:W-:Y:S01]  /*34d0*/  UMOV UR13, 0x40000040 ;  /* 0x40000040000d7882 */ /* 0x000fe20000000000 */
[----:B------:R-:W-:Y:S02]  /*34e0*/  UIADD3 UR17, UR11, 0x200, URZ ;  /* 0x000002000b117890 */ /* 0x000fe4000fffe03f */
[----:B------:R-:W-:Y:S01]  /*34f0*/  UIADD3 UR18, UR11, 0x400, URZ ;  /* 0x000004000b127890 */ /* 0x000fe2000fffe03f */
        /* <DEDUP_REMOVED lines=165> */
.L_x_5546:
        /* <DEDUP_REMOVED lines=46> */
.L_x_5547:
        /* <DEDUP_REMOVED lines=62> */
.L_x_5529:
        /* <DEDUP_REMOVED lines=23> */
.L_x_5550:
        /* <DEDUP_REMOVED lines=20> */
.L_x_5551:
        /* <DEDUP_REMOVED lines=18> */
.L_x_5552:
        /* <DEDUP_REMOVED lines=18> */
.L_x_5553:
        /* <DEDUP_REMOVED lines=149> */
.L_x_5555:
[----:B------:R-:W-:Y:S05]  /*5450*/  BSYNC B0 ;  /* 0x0000000000007941 */ /* 0x000fea0003800000 */
.L_x_5554:
[----:B------:R-:W-:-:S04]  /*5460*/  DEPBAR.LE SB0, 0x0 ;  /* 0x000080000000791a */ /* 0x000fc80000000000 */
[----:B------:R-:W-:Y:S05]  /*5470*/  EXIT ;  /* 0x000000000000794d */ /* 0x000fea0003800000 */
.L_x_5549:
        /* <DEDUP_REMOVED lines=61> */
.L_x_5557:
[----:B------:R-:W-:Y:S05]  /*5850*/  BSYNC B0 ;  /* 0x0000000000007941 */ /* 0x000fea0003800000 */
.L_x_5556:
        /* <DEDUP_REMOVED lines=21> */
.L_x_5559:
[----:B------:R-:W-:Y:S05]  /*59b0*/  BSYNC B0 ;  /* 0x0000000000007941 */ /* 0x000fea0003800000 */
.L_x_5558:
        /* <DEDUP_REMOVED lines=18> */
.L_x_5561:
[----:B------:R-:W-:Y:S05]  /*5ae0*/  BSYNC B0 ;  /* 0x0000000000007941 */ /* 0x000fea0003800000 */
.L_x_5560:
        /* <DEDUP_REMOVED lines=22> */
.L_x_5563:
[----:B------:R-:W-:Y:S05]  /*5c50*/  BSYNC B0 ;  /* 0x0000000000007941 */ /* 0x000fea0003800000 */
.L_x_5562:
[----:B------:R-:W-:Y:S05]  /*5c60*/  EXIT ;  /* 0x000000000000794d */ /* 0x000fea0003800000 */
.L_x_5525:
        /* <DEDUP_REMOVED lines=30> */
.L_x_5567:
[----:B------:R-:W-:Y:S01]  /*5e50*/  ULDC UR9, c[0x0][0xb44] ;  /* 0x0002d10000097ab9 */ /* 0x000fe20000000800 */
[----:B------:R-:W-:Y:S01]  /*5e60*/  UMOV UR7, UR8 ;  /* 0x0000000800077c82 */ /* 0x000fe20008000000 */
[----:B------:R-:W-:-:S11]  /*5e70*/  UISETP.NE.AND UP0, UPT, UR9, 0x1, UPT ;  /* 0x000000010900788c */ /* 0x000fd6000bf05270 */
[----:B------:R-:W-:Y:S02]  /*5e80*/  @UP0 ULDC.64 UR10, c[0x0][0xb48] ;  /* 0x0002d200000a0ab9 */ /* 0x000fe40000000a00 */
[----:B------:R-:W-:-:S04]  /*5e90*/  UIMAD.WIDE.U32 UR4, UR8, UR10, URZ ;  /* 0x0000000a080472a5 */ /* 0x000fc8000f8e003f */
[----:B------:R-:W-:-:S04]  /*5ea0*/  @UP0 USHF.R.U32.HI UR7, URZ, UR11, UR5 ;  /* 0x0000000b3f070299 */ /* 0x000fc80008011605 */
[----:B------:R-:W-:-:S12]  /*5eb0*/  UIMAD UR4, UR7, UR9, URZ ;  /* 0x00000009070472a4 */ /* 0x000fd8000f8e023f */
.L_x_5568:
        /* <DEDUP_REMOVED lines=84> */
.L_x_5572:
[----:B------:R-:W2:Y:S04]  /*6400*/  LDG.E.STRONG.GPU R4, desc[UR46][R2.64] ;  /* 0x0000002e02047981 */ /* 0x000ea8000c1ef900 */
[----:B--2---:R-:W-:Y:S01]  /*6410*/  CCTL.IVALL ;  /* 0x00000000ff00798f */ /* 0x004fe20002000000 */
[----:B------:R-:W-:Y:S05]  /*6420*/  YIELD ;  /* 0x0000000000007946 */ /* 0x000fea0003800000 */
[----:B------:R-:W-:-:S13]  /*6430*/  ISETP.NE.AND P1, PT, R4, R5, PT ;  /* 0x000000050400720c */ /* 0x000fda0003f25270 */
[----:B------:R-:W-:Y:S05]  /*6440*/  @P1 BRA `(.L_x_5572) ;  /* 0xfffffffc00ec1947 */ /* 0x000fea000383ffff */
.L_x_5571:
[----:B------:R-:W-:Y:S05]  /*6450*/  BSYNC B1 ;  /* 0x0000000000017941 */ /* 0x000fea0003800000 */
.L_x_5570:
[----:B------:R-:W-:-:S03]  /*6460*/  UMOV UR4, 0xffffffff ;  /* 0xffffffff00047882 */ /* 0x000fc60000000000 */
[----:B------:R-:W-:Y:S05]  /*6470*/  BRA.DIV UR4, `(.L_x_5573) ;  /* 0x0000003a04847947 */ /* 0x000fea000b800000 */
[----:B------:R-:W-:Y:S01]  /*6480*/  NOP ;  /* 0x0000000000007918 */ /* 0x000fe20000000000 */
.L_x_5642:
        /* <DEDUP_REMOVED lines=22> */
.L_x_5575:
[----:B------:R-:W-:Y:S05]  /*65f0*/  BSYNC B1 ;  /* 0x0000000000017941 */ /* 0x000fea0003800000 */
.L_x_5574:
        /* <DEDUP_REMOVED lines=20> */
.L_x_5577:
[----:B------:R-:W-:Y:S05]  /*6740*/  BSYNC B1 ;  /* 0x0000000000017941 */ /* 0x000fea0003800000 */
.L_x_5576:
[----:B------:R-:W-:Y:S06]  /*6750*/  BAR.ARV 0xa, 0xa0 ;  /* 0x0282800000007b1d */ /* 0x000fec0000002000 */
[----:B------:R-:W-:Y:S04]  /*6760*/  BSSY B1, `(.L_x_5578) ;  /* 0x0000003000017945 */ /* 0x000fe80003800000 */
[----:B------:R-:W-:Y:S05]  /*6770*/  @!P0 BRA `(.L_x_5579) ;  /* 0x0000000000048947 */ /* 0x000fea0003800000 */
[----:B------:R-:W-:-:S04]  /*6780*/  DEPBAR.LE SB0, 0x0 ;  /* 0x000080000000791a */ /* 0x000fc80000000000 */
.L_x_5579:
[----:B------:R-:W-:Y:S05]  /*6790*/  BSYNC B1 ;  /* 0x0000000000017941 */ /* 0x000fea0003800000 */
.L_x_5578:
        /* <DEDUP_REMOVED lines=19> */
.L_x_5581:
[----:B------:R-:W-:Y:S05]  /*68d0*/  BSYNC B1 ;  /* 0x0000000000017941 */ /* 0x000fea0003800000 */
.L_x_5580:
[----:B------:R-:W-:Y:S01]  /*68e0*/  UIADD3 UR17, UR8, 0x1, URZ ;  /* 0x0000000108117890 */ /* 0x000fe2000fffe03f */
[----:B------:R-:W-:Y:S11]  /*68f0*/  BRA `(.L_x_5582) ;  /* 0x0000000000047947 */ /* 0x000ff60003800000 */
.L_x_5569:
[----:B------:R-:W-:-:S05]  /*6900*/  UMOV UR17, UR8 ;  /* 0x0000000800117c82 */ /* 0x000fca0008000000 */
.L_x_5582:
        /* <DEDUP_REMOVED lines=12> */
.L_x_5607:
        /* <DEDUP_REMOVED lines=18> */
.L_x_5585:
[----:B------:R-:W2:Y:S04]  /*6af0*/  LDG.E.STRONG.GPU R4, desc[UR46][R2.64] ;  /* 0x0000002e02047981 */ /* 0x000ea8000c1ef900 */
[----:B--2---:R-:W-:Y:S01]  /*6b00*/  CCTL.IVALL ;  /* 0x00000000ff00798f */ /* 0x004fe20002000000 */
[----:B------:R-:W-:Y:S05]  /*6b10*/  YIELD ;  /* 0x0000000000007946 */ /* 0x000fea0003800000 */
[----:B------:R-:W-:-:S13]  /*6b20*/  ISETP.NE.AND P1, PT, R4, R5, PT ;  /* 0x000000050400720c */ /* 0x000fda0003f25270 */
[----:B------:R-:W-:Y:S05]  /*6b30*/  @P1 BRA `(.L_x_5585) ;  /* 0xfffffffc00ec1947 */ /* 0x000fea000383ffff */
.L_x_5584:
[----:B------:R-:W-:Y:S05]  /*6b40*/  BSYNC B1 ;  /* 0x0000000000017941 */ /* 0x000fea0003800000 */
.L_x_5583:
[----:B------:R-:W-:-:S03]  /*6b50*/  UMOV UR18, 0xffffffff ;  /* 0xffffffff00127882 */ /* 0x000fc60000000000 */
[----:B------:R-:W-:Y:S05]  /*6b60*/  BRA.DIV UR18, `(.L_x_5586) ;  /* 0x0000003212e47947 */ /* 0x000fea000b800000 */
[----:B------:R-:W-:Y:S01]  /*6b70*/  NOP ;  /* 0x0000000000007918 */ /* 0x000fe20000000000 */
.L_x_5645:
        /* <DEDUP_REMOVED lines=19> */
.L_x_5588:
[----:B------:R-:W-:Y:S05]  /*6cb0*/  BSYNC B1 ;  /* 0x0000000000017941 */ /* 0x000fea0003800000 */
.L_x_5587:
        /* <DEDUP_REMOVED lines=15> */
.L_x_5590:
[----:B------:R-:W-:Y:S05]  /*6db0*/  BSYNC B1 ;  /* 0x0000000000017941 */ /* 0x000fea0003800000 */
.L_x_5589:
[----:B------:R-:W-:Y:S06]  /*6dc0*/  BAR.ARV 0xa, 0xa0 ;  /* 0x0282800000007b1d */ /* 0x000fec0000002000 */
[----:B------:R-:W-:Y:S04]  /*6dd0*/  BSSY B1, `(.L_x_5591) ;  /* 0x0000003000017945 */ /* 0x000fe80003800000 */
[----:B------:R-:W-:Y:S05]  /*6de0*/  @!P0 BRA `(.L_x_5592) ;  /* 0x0000000000048947 */ /* 0x000fea0003800000 */
[----:B------:R-:W-:-:S04]  /*6df0*/  DEPBAR.LE SB0, 0x0 ;  /* 0x000080000000791a */ /* 0x000fc80000000000 */
.L_x_5592:
[----:B------:R-:W-:Y:S05]  /*6e00*/  BSYNC B1 ;  /* 0x0000000000017941 */ /* 0x000fea0003800000 */
.L_x_5591:
        /* <DEDUP_REMOVED lines=19> */
.L_x_5594:
[----:B------:R-:W-:Y:S05]  /*6f40*/  BSYNC B1 ;  /* 0x0000000000017941 */ /* 0x000fea0003800000 */
.L_x_5593:
        /* <DEDUP_REMOVED lines=16> */
.L_x_5597:
[----:B------:R-:W2:Y:S04]  /*7050*/  LDG.E.STRONG.GPU R4, desc[UR46][R2.64] ;  /* 0x0000002e02047981 */ /* 0x000ea8000c1ef900 */
[----:B--2---:R-:W-:Y:S01]  /*7060*/  CCTL.IVALL ;  /* 0x00000000ff00798f */ /* 0x004fe20002000000 */
[----:B------:R-:W-:Y:S05]  /*7070*/  YIELD ;  /* 0x0000000000007946 */ /* 0x000fea0003800000 */
[----:B------:R-:W-:-:S13]  /*7080*/  ISETP.NE.AND P1, PT, R4, R5, PT ;  /* 0x000000050400720c */ /* 0x000fda0003f25270 */
[----:B------:R-:W-:Y:S05]  /*7090*/  @P1 BRA `(.L_x_5597) ;  /* 0xfffffffc00ec1947 */ /* 0x000fea000383ffff */
.L_x_5596:
[----:B------:R-:W-:Y:S05]  /*70a0*/  BSYNC B1 ;  /* 0x0000000000017941 */ /* 0x000fea0003800000 */
.L_x_5595:
[----:B------:R-:W-:-:S03]  /*70b0*/  UMOV UR10, 0xffffffff ;  /* 0xffffffff000a7882 */ /* 0x000fc60000000000 */
[----:B------:R-:W-:Y:S05]  /*70c0*/  BRA.DIV UR10, `(.L_x_5598) ;  /* 0x0000002e0aa87947 */ /* 0x000fea000b800000 */
[----:B------:R-:W-:Y:S01]  /*70d0*/  NOP ;  /* 0x0000000000007918 */ /* 0x000fe20000000000 */
.L_x_5648:
        /* <DEDUP_REMOVED lines=15> */
.L_x_5600:
[----:B------:R-:W-:Y:S05]  /*71d0*/  BSYNC B1 ;  /* 0x0000000000017941 */ /* 0x000fea0003800000 */
.L_x_5599:
        /* <DEDUP_REMOVED lines=15> */
.L_x_5602:
[----:B------:R-:W-:Y:S05]  /*72d0*/  BSYNC B1 ;  /* 0x0000000000017941 */ /* 0x000fea0003800000 */
.L_x_5601:
[----:B------:R-:W-:Y:S06]  /*72e0*/  BAR.ARV 0xa, 0xa0 ;  /* 0x0282800000007b1d */ /* 0x000fec0000002000 */
[----:B------:R-:W-:Y:S04]  /*72f0*/  BSSY B1, `(.L_x_5603) ;  /* 0x0000003000017945 */ /* 0x000fe80003800000 */
[----:B------:R-:W-:Y:S05]  /*7300*/  @!P0 BRA `(.L_x_5604) ;  /* 0x0000000000048947 */ /* 0x000fea0003800000 */
[----:B------:R-:W-:-:S04]  /*7310*/  DEPBAR.LE SB0, 0x0 ;  /* 0x000080000000791a */ /* 0x000fc80000000000 */
.L_x_5604:
[----:B------:R-:W-:Y:S05]  /*7320*/  BSYNC B1 ;  /* 0x0000000000017941 */ /* 0x000fea0003800000 */
.L_x_5603:
        /* <DEDUP_REMOVED lines=19> */
.L_x_5606:
[----:B------:R-:W-:Y:S05]  /*7460*/  BSYNC B1 ;  /* 0x0000000000017941 */ /* 0x000fea0003800000 */
.L_x_5605:
[----:B------:R-:W-:Y:S02]  /*7470*/  UIADD3 UR17, UR17, 0x2, URZ ;  /* 0x0000000211117890 */ /* 0x000fe4000fffe03f */
[----:B------:R-:W-:Y:S02]  /*7480*/  UIADD3 UR4, UR4, 0x3000, URZ ;  /* 0x0000300004047890 */ /* 0x000fe4000fffe03f */
[----:B------:R-:W-:-:S06]  /*7490*/  UISETP.GE.AND UP0, UPT, UR17, UR5, UPT ;  /* 0x000000051100728c */ /* 0x000fcc000bf06270 */
[----:B------:R-:W-:-:S13]  /*74a0*/  PLOP3.LUT P1, PT, PT, PT, UP0, 0x80, 0x0 ;  /* 0x000000000000781c */ /* 0x000fda0003f2f008 */
[----:B------:R-:W-:Y:S05]  /*74b0*/  @!P1 BRA `(.L_x_5607) ;  /* 0xfffffff400449947 */ /* 0x000fea000383ffff */
[----:B------:R-:W-:Y:S05]  /*74c0*/  BRA `(.L_x_5566) ;  /* 0x0000002800047947 */ /* 0x000fea0003800000 */
.L_x_5565:
        /* <DEDUP_REMOVED lines=21> */
.L_x_5608:
[----:B------:R-:W-:Y:S01]  /*7620*/  ULDC UR9, c[0x0][0xb44] ;  /* 0x0002d10000097ab9 */ /* 0x000fe20000000800 */
[----:B------:R-:W-:Y:S01]  /*7630*/  UMOV UR7, UR8 ;  /* 0x0000000800077c82 */ /* 0x000fe20008000000 */
[----:B------:R-:W-:-:S11]  /*7640*/  UISETP.NE.AND UP0, UPT, UR9, 0x1, UPT ;  /* 0x000000010900788c */ /* 0x000fd6000bf05270 */
[----:B------:R-:W-:Y:S02]  /*7650*/  @UP0 ULDC.64 UR10, c[0x0][0xb48] ;  /* 0x0002d200000a0ab9 */ /* 0x000fe40000000a00 */
[----:B------:R-:W-:-:S04]  /*7660*/  UIMAD.WIDE.U32 UR4, UR8, UR10, URZ ;  /* 0x0000000a080472a5 */ /* 0x000fc8000f8e003f */
[----:B------:R-:W-:-:S04]  /*7670*/  @UP0 USHF.R.U32.HI UR7, URZ, UR11, UR5 ;  /* 0x0000000b3f070299 */ /* 0x000fc80008011605 */
[----:B------:R-:W-:-:S12]  /*7680*/  UIMAD UR4, UR7, UR9, URZ ;  /* 0x00000009070472a4 */ /* 0x000fd8000f8e023f */
.L_x_5609:
        /* <DEDUP_REMOVED lines=73> */
.L_x_5649:
        /* <DEDUP_REMOVED lines=15> */
.L_x_5613:
        /* <DEDUP_REMOVED lines=127> */
.L_x_5624:
[----:B--234-:R-:W-:-:S04]  /*8400*/  SHF.L.U32 R21, R11, 0x1f, RZ ;  /* 0x0000001f0b157819 */ /* 0x01cfc800000006ff */
[----:B------:R-:W1:Y:S02]  /*8410*/  SYNCS.PHASECHK.TRANS64.TRYWAIT P1, [R16+URZ+0x26840], R21 ;  /* 0x02684015100075a7 */ /* 0x000e64000802017f */
[----:B-1----:R-:W-:Y:S05]  /*8420*/  @!P1 BRA `(.L_x_5616) ;  /* 0x0000001c00009947 */ /* 0x002fea0003800000 */
.L_x_5650:
[----:B------:R-:W-:Y:S05]  /*8430*/  @P0 BRA `(.L_x_5617) ;  /* 0x0000000000140947 */ /* 0x000fea0003800000 */
[----:B------:R-:W-:Y:S01]  /*8440*/  ISETP.NE.AND P1, PT, R6, RZ, PT ;  /* 0x000000ff0600720c */ /* 0x000fe20003f25270 */
[----:B------:R-:W-:-:S04]  /*8450*/  IMAD.MOV.U32 R3, RZ, RZ, 0x3100 ;  /* 0x00003100ff037424 */ /* 0x000fc800078e00ff */
[----:B------:R3:W-:Y:S08]  /*8460*/  SYNCS.ARRIVE.TRANS64 RZ, [R16+URZ+0x26830], R3 ;  /* 0x0268300310ff79a7 */ /* 0x0007f0000800003f */
[----:B------:R-:W-:Y:S05]  /*8470*/  @!P1 BRA `(.L_x_5617) ;  /* 0x0000000000049947 */ /* 0x000fea0003800000 */
[----:B------:R-:W-:Y:S01]  /*8480*/  BPT.TRAP 0x1 ;  /* 0x000000040000795c */ /* 0x000fe20000300000 */
.L_x_5617:
        /* <DEDUP_REMOVED lines=43> */
.L_x_5651:
[----:B------:R-:W-:Y:S05]  /*8740*/  @P0 BRA `(.L_x_5619) ;  /* 0x0000000000140947 */ /* 0x000fea0003800000 */
[----:B------:R-:W-:Y:S01]  /*8750*/  ISETP.NE.AND P1, PT, R6, RZ, PT ;  /* 0x000000ff0600720c */ /* 0x000fe20003f25270 */
[----:B------:R-:W-:-:S04]  /*8760*/  IMAD.MOV.U32 R2, RZ, RZ, 0x3100 ;  /* 0x00003100ff027424 */ /* 0x000fc800078e00ff */
[----:B------:R3:W-:Y:S08]  /*8770*/  SYNCS.ARRIVE.TRANS64 RZ, [R16+URZ+0x26818], R2 ;  /* 0x0268180210ff79a7 */ /* 0x0007f0000800003f */
[----:B------:R-:W-:Y:S05]  /*8780*/  @!P1 BRA `(.L_x_5619) ;  /* 0x0000000000049947 */ /* 0x000fea0003800000 */
[----:B------:R-:W-:Y:S01]  /*8790*/  BPT.TRAP 0x1 ;  /* 0x000000040000795c */ /* 0x000fe20000300000 */
.L_x_5619:
        /* <DEDUP_REMOVED lines=43> */
.L_x_5652:
[----:B------:R-:W-:Y:S05]  /*8a50*/  @P0 BRA `(.L_x_5621) ;  /* 0x0000000000140947 */ /* 0x000fea0003800000 */
[----:B------:R-:W-:Y:S01]  /*8a60*/  ISETP.NE.AND P1, PT, R6, RZ, PT ;  /* 0x000000ff0600720c */ /* 0x000fe20003f25270 */
[----:B-123--:R-:W-:-:S04]  /*8a70*/  IMAD.MOV.U32 R21, RZ, RZ, 0x3100 ;  /* 0x00003100ff157424 */ /* 0x00efc800078e00ff */
[----:B------:R4:W-:Y:S08]  /*8a80*/  SYNCS.ARRIVE.TRANS64 RZ, [R16+URZ+0x26838], R21 ;  /* 0x0268381510ff79a7 */ /* 0x0009f0000800003f */
[----:B------:R-:W-:Y:S05]  /*8a90*/  @!P1 BRA `(.L_x_5621) ;  /* 0x0000000000049947 */ /* 0x000fea0003800000 */
[----:B------:R-:W-:Y:S01]  /*8aa0*/  BPT.TRAP 0x1 ;  /* 0x000000040000795c */ /* 0x000fe20000300000 */
.L_x_5621:
        /* <DEDUP_REMOVED lines=38> */
.L_x_5654:
[----:B------:R-:W-:Y:S05]  /*8d10*/  @P0 BRA `(.L_x_5623) ;  /* 0x0000000000140947 */ /* 0x000fea0003800000 */
[----:B------:R-:W-:Y:S01]  /*8d20*/  ISETP.NE.AND P1, PT, R6, RZ, PT ;  /* 0x000000ff0600720c */ /* 0x000fe20003f25270 */
[----:B------:R-:W-:-:S04]  /*8d30*/  IMAD.MOV.U32 R5, RZ, RZ, 0x3100 ;  /* 0x00003100ff057424 */ /* 0x000fc800078e00ff */
[----:B------:R1:W-:Y:S08]  /*8d40*/  SYNCS.ARRIVE.TRANS64 RZ, [R16+URZ+0x26810], R5 ;  /* 0x0268100510ff79a7 */ /* 0x0003f0000800003f */
[----:B------:R-:W-:Y:S05]  /*8d50*/  @!P1 BRA `(.L_x_5623) ;  /* 0x0000000000049947 */ /* 0x000fea0003800000 */
[----:B------:R-:W-:Y:S01]  /*8d60*/  BPT.TRAP 0x1 ;  /* 0x000000040000795c */ /* 0x000fe20000300000 */
.L_x_5623:
        /* <DEDUP_REMOVED lines=44> */
.L_x_5615:
        /* <DEDUP_REMOVED lines=8> */
.L_x_5655:
[----:B------:R-:W-:Y:S05]  /*90b0*/  @P0 BRA `(.L_x_5626) ;  /* 0x0000000000140947 */ /* 0x000fea0003800000 */
[----:B------:R-:W-:Y:S01]  /*90c0*/  ISETP.NE.AND P1, PT, R6, RZ, PT ;  /* 0x000000ff0600720c */ /* 0x000fe20003f25270 */
[----:B------:R-:W-:-:S04]  /*90d0*/  IMAD.MOV.U32 R5, RZ, RZ, 0x3100 ;  /* 0x00003100ff057424 */ /* 0x000fc800078e00ff */
[----:B------:R2:W-:Y:S08]  /*90e0*/  SYNCS.ARRIVE.TRANS64 RZ, [R16+URZ+0x26830], R5 ;  /* 0x0268300510ff79a7 */ /* 0x0005f0000800003f */
[----:B------:R-:W-:Y:S05]  /*90f0*/  @!P1 BRA `(.L_x_5626) ;  /* 0x0000000000049947 */ /* 0x000fea0003800000 */
[----:B------:R-:W-:Y:S01]  /*9100*/  BPT.TRAP 0x1 ;  /* 0x000000040000795c */ /* 0x000fe20000300000 */
.L_x_5626:
        /* <DEDUP_REMOVED lines=40> */
.L_x_5656:
[----:B------:R-:W-:Y:S05]  /*9390*/  @P0 BRA `(.L_x_5628) ;  /* 0x0000000000140947 */ /* 0x000fea0003800000 */
[----:B------:R-:W-:Y:S01]  /*93a0*/  ISETP.NE.AND P0, PT, R6, RZ, PT ;  /* 0x000000ff0600720c */ /* 0x000fe20003f05270 */
[----:B------:R-:W-:-:S04]  /*93b0*/  IMAD.MOV.U32 R5, RZ, RZ, 0x3100 ;  /* 0x00003100ff057424 */ /* 0x000fc800078e00ff */
[----:B------:R1:W-:Y:S08]  /*93c0*/  SYNCS.ARRIVE.TRANS64 RZ, [R16+URZ+0x26818], R5 ;  /* 0x0268180510ff79a7 */ /* 0x0003f0000800003f */
[----:B------:R-:W-:Y:S05]  /*93d0*/  @!P0 BRA `(.L_x_5628) ;  /* 0x0000000000048947 */ /* 0x000fea0003800000 */
[----:B------:R-:W-:Y:S01]  /*93e0*/  BPT.TRAP 0x1 ;  /* 0x000000040000795c */ /* 0x000fe20000300000 */
.L_x_5628:
        /* <DEDUP_REMOVED lines=44> */
.L_x_5614:
[----:B------:R-:W1:Y:S01]  /*96b0*/  S2R R0, SR_TID.X ;  /* 0x0000000000007919 */ /* 0x000e620000002100 */
[----:B------:R-:W-:Y:S01]  /*96c0*/  IMAD R3, R19, 0x8, R16 ;  /* 0x0000000813037824 */ /* 0x000fe200078e0210 */
[----:B-1----:R-:W-:Y:S02]  /*96d0*/  LOP3.LUT R2, R0, 0x7f, RZ, 0xc0, !PT ;  /* 0x0000007f00027812 */ /* 0x002fe400078ec0ff */
[----:B------:R-:W-:Y:S02]  /*96e0*/  SHF.L.U32 R0, R11, 0x1f, RZ ;  /* 0x0000001f0b007819 */ /* 0x000fe400000006ff */
[----:B------:R-:W-:Y:S02]  /*96f0*/  ISETP.NE.AND P1, PT, R2, RZ, PT ;  /* 0x000000ff0200720c */ /* 0x000fe40003f25270 */
[----:B------:R-:W1:Y:S02]  /*9700*/  SYNCS.PHASECHK.TRANS64.TRYWAIT P0, [R3+URZ+0x26840], R0 ;  /* 0x02684000030075a7 */ /* 0x000e64000800017f */
[----:B-1----:R-:W-:Y:S09]  /*9710*/  @!P0 BRA `(.L_x_5629) ;  /* 0x0000000800c08947 */ /* 0x002ff20003800000 */
.L_x_5657:
[----:B------:R-:W-:Y:S05]  /*9720*/  @P1 BRA `(.L_x_5630) ;  /* 0x0000000000181947 */ /* 0x000fea0003800000 */
[----:B------:R-:W1:Y:S01]  /*9730*/  S2R R2, SR_TID.X ;  /* 0x0000000000027919 */ /* 0x000e620000002100 */
[----:B------:R-:W-:-:S04]  /*9740*/  IMAD.MOV.U32 R0, RZ, RZ, 0x3100 ;  /* 0x00003100ff007424 */ /* 0x000fc800078e00ff */
[----:B------:R1:W-:Y:S02]  /*9750*/  SYNCS.ARRIVE.TRANS64 RZ, [R3+URZ+0x26830], R0 ;  /* 0x0268300003ff79a7 */ /* 0x0003e4000800003f */
[----:B-1----:R-:W-:-:S13]  /*9760*/  LOP3.LUT P0, RZ, R2, 0x1f, RZ, 0xc0, !PT ;  /* 0x0000001f02ff7812 */ /* 0x002fda000780c0ff */
[----:B------:R-:W-:Y:S05]  /*9770*/  @!P0 BRA `(.L_x_5630) ;  /* 0x0000000000048947 */ /* 0x000fea0003800000 */
[----:B------:R-:W-:Y:S01]  /*9780*/  BPT.TRAP 0x1 ;  /* 0x000000040000795c */ /* 0x000fe20000300000 */
.L_x_5630:
        /* <DEDUP_REMOVED lines=47> */
.L_x_5611:
[----:B------:R-:W-:Y:S05]  /*9a80*/  BSYNC B1 ;  /* 0x0000000000017941 */ /* 0x000fea0003800000 */
.L_x_5610:
[----:B------:R-:W-:-:S03]  /*9a90*/  UMOV UR7, 0xffffffff ;  /* 0xffffffff00077882 */ /* 0x000fc60000000000 */
[----:B------:R-:W-:Y:S05]  /*9aa0*/  BRA.DIV UR7, `(.L_x_5631) ;  /* 0x0000000607f07947 */ /* 0x000fea000b800000 */
[----:B------:R-:W-:-:S13]  /*9ab0*/  ELECT P6, URZ, PT ;  /* 0x00000000003f782f */ /* 0x000fda00038c0000 */
.L_x_5660:
[----:B------:R-:W-:Y:S05]  /*9ac0*/  @!P6 BRA `(.L_x_5566) ;  /* 0x000000000084e947 */ /* 0x000fea0003800000 */
[----:B------:R-:W-:-:S06]  /*9ad0*/  ULOP3.LUT UR7, UR38, 0x2, URZ, 0xfc, !UPT ;  /* 0x0000000226077892 */ /* 0x000fcc000f8efc3f */
[----:B------:R-:W-:-:S05]  /*9ae0*/  IMAD.U32 R2, RZ, RZ, UR7 ;  /* 0x00000007ff027e24 */ /* 0x000fca000f8e00ff */
[----:B------:R-:W-:-:S13]  /*9af0*/  ISETP.NE.AND P2, PT, R2, 0x3, PT ;  /* 0x000000030200780c */ /* 0x000fda0003f45270 */
[----:B------:R-:W-:Y:S05]  /*9b00*/  @!P2 BRA `(.L_x_5632) ;  /* 0x000000000004a947 */ /* 0x000fea0003800000 */
[----:B------:R-:W-:Y:S01]  /*9b10*/  BPT.TRAP 0x1 ;  /* 0x000000040000795c */ /* 0x000fe20000300000 */
.L_x_5632:
        /* <DEDUP_REMOVED lines=15> */
.L_x_5661:
[----:B------:R-:W2:Y:S02]  /*9c10*/  SYNCS.PHASECHK.TRANS64.TRYWAIT P0, [R3+URZ], R2 ;  /* 0x00000002030075a7 */ /* 0x000ea4000800017f */
[----:B--2---:R-:W-:Y:S05]  /*9c20*/  @!P0 BRA `(.L_x_5634) ;  /* 0x0000000400c48947 */ /* 0x004fea0003800000 */
.L_x_5662:
[----:B------:R-:W-:Y:S05]  /*9c30*/  @!P2 BRA `(.L_x_5635) ;  /* 0x000000000004a947 */ /* 0x000fea0003800000 */
[----:B------:R-:W-:Y:S01]  /*9c40*/  BPT.TRAP 0x1 ;  /* 0x000000040000795c */ /* 0x000fe20000300000 */
.L_x_5635:
[----:B--2---:R-:W-:-:S04]  /*9c50*/  VIADD R3, R7, 0x26840 ;  /* 0x0002684007037836 */ /* 0x004fc80000000000 */
[----:B------:R-:W-:-:S04]  /*9c60*/  IMAD R0, R0, 0x8, R3 ;  /* 0x0000000800007824 */ /* 0x000fc800078e0203 */
[----:B------:R-:W2:Y:S02]  /*9c70*/  SYNCS.PHASECHK.TRANS64.TRYWAIT P0, [R0+URZ], R5 ;  /* 0x00000005000075a7 */ /* 0x000ea4000800017f */
[----:B--2---:R-:W-:Y:S05]  /*9c80*/  @!P0 BRA `(.L_x_5636) ;  /* 0x0000000400c08947 */ /* 0x004fea0003800000 */
.L_x_5663:
[----:B------:R-:W-:-:S07]  /*9c90*/  IMAD R3, R4, 0x8, R3 ;  /* 0x0000000804037824 */ /* 0x000fce00078e0203 */
.L_x_5637:
[----:B---3--:R3:W4:Y:S02]  /*9ca0*/  SYNCS.PHASECHK.TRANS64.TRYWAIT P0, [R3+URZ], R2 ;  /* 0x00000002030075a7 */ /* 0x008724000800017f */
[----:B----4-:R-:W-:Y:S05]  /*9cb0*/  @!P0 NANOSLEEP.SYNCS 0x989680 ;  /* 0x009896800000895d */ /* 0x010fea0003900000 */
[----:B------:R-:W4:Y:S02]  /*9cc0*/  @!P0 SYNCS.PHASECHK.TRANS64 P0, [R3+URZ], R2 ;  /* 0x00000002030085a7 */ /* 0x000f24000800007f */
[----:B----4-:R-:W-:Y:S05]  /*9cd0*/  @!P0 BRA `(.L_x_5637) ;  /* 0xfffffffc00f08947 */ /* 0x010fea000383ffff */
.L_x_5566:
[----:B------:R-:W-:Y:S05]  /*9ce0*/  BSYNC B0 ;  /* 0x0000000000007941 */ /* 0x000fea0003800000 */
.L_x_5564:
[----:B------:R-:W-:Y:S05]  /*9cf0*/  EXIT ;  /* 0x000000000000794d */ /* 0x000fea0003800000 */
.L_x_5534:
[----:B------:R-:W-:Y:S02]  /*9d00*/  IMAD.MOV.U32 R13, RZ, RZ, R19 ;  /* 0x000000ffff0d7224 */ /* 0x000fe400078e0013 */
[----:B------:R-:W-:Y:S02]  /*9d10*/  IMAD.MOV.U32 R12, RZ, RZ, RZ ;  /* 0x000000ffff0c7224 */ /* 0x000fe400078e00ff */
[----:B------:R-:W-:Y:S02]  /*9d20*/  IMAD.MOV.U32 R11, RZ, RZ, 0x1f ;  /* 0x0000001fff0b7424 */ /* 0x000fe400078e00ff */
[----:B------:R-:W-:-:S07]  /*9d30*/  IMAD.MOV.U32 R15, RZ, RZ, -0x1 ;  /* 0xffffffffff0f7424 */ /* 0x000fce00078e00ff */
[----:B------:R-:W-:Y:S05]  /*9d40*/  WARPSYNC.COLLECTIVE R15, `(.L_x_5638) ;  /* 0x000000000f087348 */ /* 0x000fea0003c00000 */
[----:B------:R1:W2:Y:S02]  /*9d50*/  SHFL.IDX P6, R14, R13, R12, R11 ;  /* 0x0000000c0d0e7389 */ /* 0x0002a400000c000b */
[----:B-12---:R-:W-:Y:S01]  /*9d60*/  ENDCOLLECTIVE ;  /* 0x000000000000791b */ /* 0x006fe20003800000 */
.L_x_5638:
[----:B------:R-:W-:Y:S05]  /*9d70*/  BRA `(.L_x_5639) ;  /* 0xffffff7400407947 */ /* 0x000fea000383ffff */
.L_x_5536:
[----:B--2---:R2:W3:Y:S02]  /*9d80*/  SYNCS.PHASECHK.TRANS64.TRYWAIT P0, [R2+URZ+0x26800], R5 ;  /* 0x02680005020075a7 */ /* 0x0044e4000800017f */
[----:B---3--:R-:W-:Y:S05]  /*9d90*/  @!P0 NANOSLEEP.SYNCS 0x989680 ;  /* 0x009896800000895d */ /* 0x008fea0003900000 */
[----:B------:R-:W3:Y:S02]  /*9da0*/  @!P0 SYNCS.PHASECHK.TRANS64 P0, [R2+URZ+0x26800], R5 ;  /* 0x02680005020085a7 */ /* 0x000ee4000800007f */
[----:B---3--:R-:W-:Y:S05]  /*9db0*/  @!P0 BRA `(.L_x_5536) ;  /* 0xfffffffc00f08947 */ /* 0x008fea000383ffff */
[----:B------:R-:W-:Y:S05]  /*9dc0*/  BRA `(.L_x_5535) ;  /* 0xffffff7400687947 */ /* 0x000fea000383ffff */
.L_x_5541:
[----:B--2---:R-:W-:-:S04]  /*9dd0*/  IMAD.U32 R5, RZ, RZ, UR8 ;  /* 0x00000008ff057e24 */ /* 0x004fc8000f8e00ff */
[----:B------:R2:W3:Y:S03]  /*9de0*/  SYNCS.PHASECHK.TRANS64.TRYWAIT P1, [R5+URZ+0x26810], R6 ;  /* 0x02681006050075a7 */ /* 0x0004e6000802017f */
[----:B---3--:R-:W-:Y:S05]  /*9df0*/  @!P1 NANOSLEEP.SYNCS 0x989680 ;  /* 0x009896800000995d */ /* 0x008fea0003900000 */
[----:B------:R-:W3:Y:S02]  /*9e00*/  @!P1 SYNCS.PHASECHK.TRANS64 P1, [R5+URZ+0x26810], R6 ;  /* 0x02681006050095a7 */ /* 0x000ee4000802007f */
[----:B---3--:R-:W-:Y:S05]  /*9e10*/  @!P1 BRA `(.L_x_5541) ;  /* 0xfffffffc00ec9947 */ /* 0x008fea000383ffff */
[----:B------:R-:W-:Y:S05]  /*9e20*/  BRA `(.L_x_5540) ;  /* 0xffffff7c00c07947 */ /* 0x000fea000383ffff */
.L_x_5545:
[----:B------:R-:W-:-:S04]  /*9e30*/  IMAD.U32 R5, RZ, RZ, UR8 ;  /* 0x00000008ff057e24 */ /* 0x000fc8000f8e00ff */
[----:B------:R1:W1:Y:S03]  /*9e40*/  SYNCS.PHASECHK.TRANS64.TRYWAIT P1, [R5+URZ+0x26830], R6 ;  /* 0x02683006050075a7 */ /* 0x000266000802017f */
[----:B-1----:R-:W-:Y:S05]  /*9e50*/  @!P1 NANOSLEEP.SYNCS 0x989680 ;  /* 0x009896800000995d */ /* 0x002fea0003900000 */
[----:B------:R-:W1:Y:S02]  /*9e60*/  @!P1 SYNCS.PHASECHK.TRANS64 P1, [R5+URZ+0x26830], R6 ;  /* 0x02683006050095a7 */ /* 0x000e64000802007f */
[----:B-1----:R-:W-:Y:S05]  /*9e70*/  @!P1 BRA `(.L_x_5545) ;  /* 0xfffffffc00ec9947 */ /* 0x002fea000383ffff */
[----:B------:R-:W-:Y:S05]  /*9e80*/  BRA `(.L_x_5544) ;  /* 0xffffff8000c87947 */ /* 0x000fea000383ffff */
.L_x_5573:
[----:B------:R-:W-:Y:S01]  /*9e90*/  BSSY B1, `(.L_x_5640) ;  /* 0x0000005000017945 */ /* 0x000fe20003800000 */
[----:B------:R-:W-:-:S07]  /*9ea0*/  IMAD.MOV.U32 R15, RZ, RZ, -0x1 ;  /* 0xffffffffff0f7424 */ /* 0x000fce00078e00ff */
[----:B------:R-:W-:Y:S05]  /*9eb0*/  WARPSYNC.COLLECTIVE R15, `(.L_x_5641) ;  /* 0x000000000f087348 */ /* 0x000fea0003c00000 */
[----:B------:R-:W-:Y:S01]  /*9ec0*/  NOP ;  /* 0x0000000000007918 */ /* 0x000fe20000000000 */
[----:B------:R-:W-:Y:S01]  /*9ed0*/  ENDCOLLECTIVE ;  /* 0x000000000000791b */ /* 0x000fe20003800000 */
.L_x_5641:
[----:B------:R-:W-:Y:S05]  /*9ee0*/  BSYNC B1 ;  /* 0x0000000000017941 */ /* 0x000fea0003800000 */
.L_x_5640:
[----:B------:R-:W-:Y:S05]  /*9ef0*/  BRA `(.L_x_5642) ;  /* 0xffffffc400647947 */ /* 0x000fea000383ffff */
.L_x_5586:
[----:B------:R-:W-:Y:S01]  /*9f00*/  BSSY B1, `(.L_x_5643) ;  /* 0x0000005000017945 */ /* 0x000fe20003800000 */
[----:B------:R-:W-:-:S07]  /*9f10*/  IMAD.MOV.U32 R15, RZ, RZ, -0x1 ;  /* 0xffffffffff0f7424 */ /* 0x000fce00078e00ff */
[----:B------:R-:W-:Y:S05]  /*9f20*/  WARPSYNC.COLLECTIVE R15, `(.L_x_5644) ;  /* 0x000000000f087348 */ /* 0x000fea0003c00000 */
[----:B------:R-:W-:Y:S01]  /*9f30*/  NOP ;  /* 0x0000000000007918 */ /* 0x000fe20000000000 */
[----:B------:R-:W-:Y:S01]  /*9f40*/  ENDCOLLECTIVE ;  /* 0x000000000000791b */ /* 0x000fe20003800000 */
.L_x_5644:
[----:B------:R-:W-:Y:S05]  /*9f50*/  BSYNC B1 ;  /* 0x0000000000017941 */ /* 0x000fea0003800000 */
.L_x_5643:
[----:B------:R-:W-:Y:S05]  /*9f60*/  BRA `(.L_x_5645) ;  /* 0xffffffcc00047947 */ /* 0x000fea000383ffff */
.L_x_5598:
[----:B------:R-:W-:Y:S01]  /*9f70*/  BSSY B1, `(.L_x_5646) ;  /* 0x0000005000017945 */ /* 0x000fe20003800000 */
[----:B------:R-:W-:-:S07]  /*9f80*/  IMAD.MOV.U32 R15, RZ, RZ, -0x1 ;  /* 0xffffffffff0f7424 */ /* 0x000fce00078e00ff */
[----:B------:R-:W-:Y:S05]  /*9f90*/  WARPSYNC.COLLECTIVE R15, `(.L_x_5647) ;  /* 0x000000000f087348 */ /* 0x000fea0003c00000 */
[----:B------:R-:W-:Y:S01]  /*9fa0*/  NOP ;  /* 0x0000000000007918 */ /* 0x000fe20000000000 */
[----:B------:R-:W-:Y:S01]  /*9fb0*/  ENDCOLLECTIVE ;  /* 0x000000000000791b */ /* 0x000fe20003800000 */
.L_x_5647:
[----:B------:R-:W-:Y:S05]  /*9fc0*/  BSYNC B1 ;  /* 0x0000000000017941 */ /* 0x000fea0003800000 */
.L_x_5646:
[----:B------:R-:W-:Y:S05]  /*9fd0*/  BRA `(.L_x_5648) ;  /* 0xffffffd000407947 */ /* 0x000fea000383ffff */
.L_x_5612:
[----:B-1----:R1:W2:Y:S02]  /*9fe0*/  SYNCS.PHASECHK.TRANS64.TRYWAIT P0, [R16+URZ+0x26820], R3 ;  /* 0x02682003100075a7 */ /* 0x0022a4000800017f */
[----:B--2---:R-:W-:Y:S05]  /*9ff0*/  @!P0 NANOSLEEP.SYNCS 0x989680 ;  /* 0x009896800000895d */ /* 0x004fea0003900000 */
[----:B------:R-:W2:Y:S02]  /*a000*/  @!P0 SYNCS.PHASECHK.TRANS64 P0, [R16+URZ+0x26820], R3 ;  /* 0x02682003100085a7 */ /* 0x000ea4000800007f */
[----:B--2---:R-:W-:Y:S05]  /*a010*/  @!P0 BRA `(.L_x_5612) ;  /* 0xfffffffc00f08947 */ /* 0x004fea000383ffff */
[----:B------:R-:W-:Y:S05]  /*a020*/  BRA `(.L_x_5649) ;  /* 0xffffffd800bc7947 */ /* 0x000fea000383ffff */
.L_x_5616:
[----:B-1----:R1:W3:Y:S02]  /*a030*/  SYNCS.PHASECHK.TRANS64.TRYWAIT P1, [R16+URZ+0x26840], R21 ;  /* 0x02684015100075a7 */ /* 0x0022e4000802017f */
[----:B---3--:R-:W-:Y:S05]  /*a040*/  @!P1 NANOSLEEP.SYNCS 0x989680 ;  /* 0x009896800000995d */ /* 0x008fea0003900000 */
[----:B------:R-:W3:Y:S02]  /*a050*/  @!P1 SYNCS.PHASECHK.TRANS64 P1, [R16+URZ+0x26840], R21 ;  /* 0x02684015100095a7 */ /* 0x000ee4000802007f */
[----:B---3--:R-:W-:Y:S05]  /*a060*/  @!P1 BRA `(.L_x_5616) ;  /* 0xfffffffc00f09947 */ /* 0x008fea000383ffff */
[----:B------:R-:W-:Y:S05]  /*a070*/  BRA `(.L_x_5650) ;  /* 0xffffffe000ec7947 */ /* 0x000fea000383ffff */
.L_x_5618:
[----:B--2---:R2:W3:Y:S02]  /*a080*/  SYNCS.PHASECHK.TRANS64.TRYWAIT P1, [R16+URZ+0x26828], R21 ;  /* 0x02682815100075a7 */ /* 0x0044e4000802017f */
[----:B---3--:R-:W-:Y:S05]  /*a090*/  @!P1 NANOSLEEP.SYNCS 0x989680 ;  /* 0x009896800000995d */ /* 0x008fea0003900000 */
[----:B------:R-:W3:Y:S02]  /*a0a0*/  @!P1 SYNCS.PHASECHK.TRANS64 P1, [R16+URZ+0x26828], R21 ;  /* 0x02682815100095a7 */ /* 0x000ee4000802007f */
[----:B---3--:R-:W-:Y:S05]  /*a0b0*/  @!P1 BRA `(.L_x_5618) ;  /* 0xfffffffc00f09947 */ /* 0x008fea000383ffff */
[----:B------:R-:W-:Y:S05]  /*a0c0*/  BRA `(.L_x_5651) ;  /* 0xffffffe4009c7947 */ /* 0x000fea000383ffff */
.L_x_5620:
[----:B---3--:R3:W4:Y:S02]  /*a0d0*/  SYNCS.PHASECHK.TRANS64.TRYWAIT P1, [R16+URZ+0x26848], R21 ;  /* 0x02684815100075a7 */ /* 0x008724000802017f */
[----:B----4-:R-:W-:Y:S05]  /*a0e0*/  @!P1 NANOSLEEP.SYNCS 0x989680 ;  /* 0x009896800000995d */ /* 0x010fea0003900000 */
[----:B------:R-:W4:Y:S02]  /*a0f0*/  @!P1 SYNCS.PHASECHK.TRANS64 P1, [R16+URZ+0x26848], R21 ;  /* 0x02684815100095a7 */ /* 0x000f24000802007f */
[----:B----4-:R-:W-:Y:S05]  /*a100*/  @!P1 BRA `(.L_x_5620) ;  /* 0xfffffffc00f09947 */ /* 0x010fea000383ffff */
[----:B------:R-:W-:Y:S05]  /*a110*/  BRA `(.L_x_5652) ;  /* 0xffffffe8004c7947 */ /* 0x000fea000383ffff */
.L_x_5622:
[----:B------:R-:W-:-:S07]  /*a120*/  SHF.L.U32 R5, R11, 0x1f, RZ ;  /* 0x0000001f0b057819 */ /* 0x000fce00000006ff */
.L_x_5653:
[----:B------:R1:W1:Y:S02]  /*a130*/  SYNCS.PHASECHK.TRANS64.TRYWAIT P1, [R16+URZ+0x26820], R5 ;  /* 0x02682005100075a7 */ /* 0x000264000802017f */
[----:B-1----:R-:W-:Y:S05]  /*a140*/  @!P1 NANOSLEEP.SYNCS 0x989680 ;  /* 0x009896800000995d */ /* 0x002fea0003900000 */
[----:B------:R-:W1:Y:S02]  /*a150*/  @!P1 SYNCS.PHASECHK.TRANS64 P1, [R16+URZ+0x26820], R5 ;  /* 0x02682005100095a7 */ /* 0x000e64000802007f */
[----:B-1----:R-:W-:Y:S05]  /*a160*/  @!P1 BRA `(.L_x_5653) ;  /* 0xfffffffc00f09947 */ /* 0x002fea000383ffff */
[----:B------:R-:W-:Y:S05]  /*a170*/  BRA `(.L_x_5654) ;  /* 0xffffffe800e47947 */ /* 0x000fea000383ffff */
.L_x_5625:
[----:B-1----:R1:W2:Y:S02]  /*a180*/  SYNCS.PHASECHK.TRANS64.TRYWAIT P1, [R16+URZ+0x26840], R13 ;  /* 0x0268400d100075a7 */ /* 0x0022a4000802017f */
[----:B--2---:R-:W-:Y:S05]  /*a190*/  @!P1 NANOSLEEP.SYNCS 0x989680 ;  /* 0x009896800000995d */ /* 0x004fea0003900000 */
[----:B------:R-:W2:Y:S02]  /*a1a0*/  @!P1 SYNCS.PHASECHK.TRANS64 P1, [R16+URZ+0x26840], R13 ;  /* 0x0268400d100095a7 */ /* 0x000ea4000802007f */
[----:B--2---:R-:W-:Y:S05]  /*a1b0*/  @!P1 BRA `(.L_x_5625) ;  /* 0xfffffffc00f09947 */ /* 0x004fea000383ffff */
[----:B------:R-:W-:Y:S05]  /*a1c0*/  BRA `(.L_x_5655) ;  /* 0xffffffec00b87947 */ /* 0x000fea000383ffff */
.L_x_5627:
[----:B--2---:R2:W1:Y:S02]  /*a1d0*/  SYNCS.PHASECHK.TRANS64.TRYWAIT P1, [R16+URZ+0x26828], R13 ;  /* 0x0268280d100075a7 */ /* 0x004464000802017f */
[----:B-1----:R-:W-:Y:S05]  /*a1e0*/  @!P1 NANOSLEEP.SYNCS 0x989680 ;  /* 0x009896800000995d */ /* 0x002fea0003900000 */
[----:B------:R-:W1:Y:S02]  /*a1f0*/  @!P1 SYNCS.PHASECHK.TRANS64 P1, [R16+URZ+0x26828], R13 ;  /* 0x0268280d100095a7 */ /* 0x000e64000802007f */
[----:B-1----:R-:W-:Y:S05]  /*a200*/  @!P1 BRA `(.L_x_5627) ;  /* 0xfffffffc00f09947 */ /* 0x002fea000383ffff */
[----:B------:R-:W-:Y:S05]  /*a210*/  BRA `(.L_x_5656) ;  /* 0xfffffff0005c7947 */ /* 0x000fea000383ffff */
.L_x_5629:
[----:B------:R1:W1:Y:S02]  /*a220*/  SYNCS.PHASECHK.TRANS64.TRYWAIT P0, [R3+URZ+0x26840], R0 ;  /* 0x02684000030075a7 */ /* 0x000264000800017f */
[----:B-1----:R-:W-:Y:S05]  /*a230*/  @!P0 NANOSLEEP.SYNCS 0x989680 ;  /* 0x009896800000895d */ /* 0x002fea0003900000 */
[----:B------:R-:W1:Y:S02]  /*a240*/  @!P0 SYNCS.PHASECHK.TRANS64 P0, [R3+URZ+0x26840], R0 ;  /* 0x02684000030085a7 */ /* 0x000e64000800007f */
[----:B-1----:R-:W-:Y:S05]  /*a250*/  @!P0 BRA `(.L_x_5629) ;  /* 0xfffffffc00f08947 */ /* 0x002fea000383ffff */
[----:B------:R-:W-:Y:S05]  /*a260*/  BRA `(.L_x_5657) ;  /* 0xfffffff4002c7947 */ /* 0x000fea000383ffff */
.L_x_5631:
[----:B------:R-:W-:Y:S01]  /*a270*/  BSSY B1, `(.L_x_5658) ;  /* 0x0000006000017945 */ /* 0x000fe20003800000 */
[----:B------:R-:W-:-:S07]  /*a280*/  IMAD.MOV.U32 R15, RZ, RZ, -0x1 ;  /* 0xffffffffff0f7424 */ /* 0x000fce00078e00ff */
[----:B------:R-:W-:Y:S05]  /*a290*/  WARPSYNC.COLLECTIVE R15, `(.L_x_5659) ;  /* 0x000000000f0c7348 */ /* 0x000fea0003c00000 */
[----:B------:R-:W-:Y:S02]  /*a2a0*/  ELECT P6, UR62, PT ;  /* 0x00000000003e782f */ /* 0x000fe400038c0000 */
[----:B------:R-:W-:Y:S01]  /*a2b0*/  MOV R14, UR62 ;  /* 0x0000003e000e7c02 */ /* 0x000fe20008000f00 */
[----:B------:R-:W-:Y:S10]  /*a2c0*/  ENDCOLLECTIVE ;  /* 0x000000000000791b */ /* 0x000ff40003800000 */
.L_x_5659:
[----:B------:R-:W-:Y:S05]  /*a2d0*/  BSYNC B1 ;  /* 0x0000000000017941 */ /* 0x000fea0003800000 */
.L_x_5658:
[----:B------:R-:W-:Y:S05]  /*a2e0*/  BRA `(.L_x_5660) ;  /* 0xfffffff400f47947 */ /* 0x000fea000383ffff */
.L_x_5633:
[----:B-1----:R1:W2:Y:S02]  /*a2f0*/  SYNCS.PHASECHK.TRANS64.TRYWAIT P0, [R6+URZ], R5 ;  /* 0x00000005060075a7 */ /* 0x0022a4000800017f */
[----:B--2---:R-:W-:Y:S05]  /*a300*/  @!P0 NANOSLEEP.SYNCS 0x989680 ;  /* 0x009896800000895d */ /* 0x004fea0003900000 */
[----:B------:R-:W2:Y:S02]  /*a310*/  @!P0 SYNCS.PHASECHK.TRANS64 P0, [R6+URZ], R5 ;  /* 0x00000005060085a7 */ /* 0x000ea4000800007f */
[----:B--2---:R-:W-:Y:S05]  /*a320*/  @!P0 BRA `(.L_x_5633) ;  /* 0xfffffffc00f08947 */ /* 0x004fea000383ffff */
[----:B------:R-:W-:Y:S05]  /*a330*/  BRA `(.L_x_5661) ;  /* 0xfffffff800347947 */ /* 0x000fea000383ffff */
.L_x_5634:
[----:B--2---:R2:W3:Y:S02]  /*a340*/  SYNCS.PHASECHK.TRANS64.TRYWAIT P0, [R3+URZ], R2 ;  /* 0x00000002030075a7 */ /* 0x0044e4000800017f */
[----:B---3--:R-:W-:Y:S05]  /*a350*/  @!P0 NANOSLEEP.SYNCS 0x989680 ;  /* 0x009896800000895d */ /* 0x008fea0003900000 */
[----:B------:R-:W3:Y:S02]  /*a360*/  @!P0 SYNCS.PHASECHK.TRANS64 P0, [R3+URZ], R2 ;  /* 0x00000002030085a7 */ /* 0x000ee4000800007f */
[----:B---3--:R-:W-:Y:S05]  /*a370*/  @!P0 BRA `(.L_x_5634) ;  /* 0xfffffffc00f08947 */ /* 0x008fea000383ffff */
[----:B------:R-:W-:Y:S05]  /*a380*/  BRA `(.L_x_5662) ;  /* 0xfffffff800287947 */ /* 0x000fea000383ffff */
.L_x_5636:
[----:B--2---:R2:W3:Y:S02]  /*a390*/  SYNCS.PHASECHK.TRANS64.TRYWAIT P0, [R0+URZ], R5 ;  /* 0x00000005000075a7 */ /* 0x0044e4000800017f */
[----:B---3--:R-:W-:Y:S05]  /*a3a0*/  @!P0 NANOSLEEP.SYNCS 0x989680 ;  /* 0x009896800000895d */ /* 0x008fea0003900000 */
[----:B------:R-:W3:Y:S02]  /*a3b0*/  @!P0 SYNCS.PHASECHK.TRANS64 P0, [R0+URZ], R5 ;  /* 0x00000005000085a7 */ /* 0x000ee4000800007f */
[----:B---3--:R-:W-:Y:S05]  /*a3c0*/  @!P0 BRA `(.L_x_5636) ;  /* 0xfffffffc00f08947 */ /* 0x008fea000383ffff */
[----:B------:R-:W-:Y:S05]  /*a3d0*/  BRA `(.L_x_5663) ;  /* 0xfffffff8002c7947 */ /* 0x000fea000383ffff */
.L_x_5664:
        /* <DEDUP_REMOVED lines=10> */
.L_x_6592:


//--------------------- .text._ZN7cutlass13device_kernelIN5flash11enable_sm90INS1_16FlashAttnBwdSm90INS1_25CollectiveMainloopBwdSm90ILi2ELi2ELi2EN4cute5tupleIJNS5_1CILi1EEES8_S8_EEENS6_IJNS7_ILi64EEENS7_ILi128EEENS7_ILi96EEEEEENS_10bfloat16_tEfNS_4arch4Sm90ELb1ELb0ELb0ELb0ELb0ELb1ELb0ELb0ELi2ELi1ELi2ELi1ELb1EEENS1_24CollectiveEpilogueBwdGQAISD_fSG_Li256ELb0ELb0EEENS1_25SingleTileBwdLPTSchedulerILb0ELi128ELb0EEEEEEEEEvNT_6ParamsE --------------------------
	.section	.text._ZN7cutlass13device_kernelIN5flash11enable_sm90INS1_16FlashAttnBwdSm90INS1_25CollectiveMainloopBwdSm90ILi2ELi2ELi2EN4cute5tupleIJNS5_1CILi1EEES8_S8_EEENS6_IJNS7_ILi64EEENS7_ILi128EEENS7_ILi96EEEEEENS_10bfloat16_tEfNS_4arch4Sm90ELb1ELb0ELb0ELb0ELb0ELb1ELb0ELb0ELi2ELi1ELi2ELi1ELb1EEENS1_24CollectiveEpilogueBwdGQAISD_fSG_Li256ELb0ELb0EEENS1_25SingleTileBwdLPTSchedulerILb0ELi128ELb0EEEEEEEEEvNT_6ParamsE,"ax",@progbits
	.align	128
.text._ZN7cutlass13device_kernelIN5flash11enable_sm90INS1_16FlashAttnBwdSm90INS1_25CollectiveMainloopBwdSm90ILi2ELi2ELi2EN4cute5tupleIJNS5_1CILi1EEES8_S8_EEENS6_IJNS7_ILi64EEENS7_ILi128EEENS7_ILi96EEEEEENS_10bfloat16_tEfNS_4arch4Sm90ELb1ELb0ELb0ELb0ELb0ELb1ELb0ELb0ELi2ELi1ELi2ELi1ELb1EEENS1_24CollectiveEpilogueBwdGQAISD_fSG_Li256ELb0ELb0EEENS1_25SingleTileBwdLPTSchedulerILb0ELi128ELb0EEEEEEEEEvNT_6ParamsE:
        .type           _ZN7cutlass13device_kernelIN5flash11enable_sm90INS1_16FlashAttnBwdSm90INS1_25CollectiveMainloopBwdSm90ILi2ELi2ELi2EN4cute5tupleIJNS5_1CILi1EEES8_S8_EEENS6_IJNS7_ILi64EEENS7_ILi128EEENS7_ILi96EEEEEENS_10bfloat16_tEfNS_4arch4Sm90ELb1ELb0ELb0ELb0ELb0ELb1ELb0ELb0ELi2ELi1ELi2ELi1ELb1EEENS1_24CollectiveEpilogueBwdGQAISD_fSG_Li256ELb0ELb0EEENS1_25SingleTileBwdLPTSchedulerILb0ELi128ELb0EEEEEEEEEvNT_6ParamsE,@function
        .size           _ZN7cutlass13device_kernelIN5flash11enable_sm90INS1_16FlashAttnBwdSm90INS1_25CollectiveMainloopBwdSm90ILi2ELi2ELi2EN4cute5tupleIJNS5_1CILi1EEES8_S8_EEENS6_IJNS7_ILi64EEENS7_ILi128EEENS7_ILi96EEEEEENS_10bfloat16_tEfNS_4arch4Sm90ELb1ELb0ELb0ELb0ELb0ELb1ELb0ELb0ELi2ELi1ELi2ELi1ELb1EEENS1_24CollectiveEpilogueBwdGQAISD_fSG_Li256ELb0ELb0EEENS1_25SingleTileBwdLPTSchedulerILb0ELi128ELb0EEEEEEEEEvNT_6ParamsE,(.L_x_6593 - _ZN7cutlass13device_kernelIN5flash11enable_sm90INS1_16FlashAttnBwdSm90INS1_25CollectiveMainloopBwdSm90ILi2ELi2ELi2EN4cute5tupleIJNS5_1CILi1EEES8_S8_EEENS6_IJNS7_ILi64EEENS7_ILi128EEENS7_ILi96EEEEEENS_10bfloat16_tEfNS_4arch4Sm90ELb1ELb0ELb0ELb0ELb0ELb1ELb0ELb0ELi2ELi1ELi2ELi1ELb1EEENS1_24CollectiveEpilogueBwdGQAISD_fSG_Li256ELb0ELb0EEENS1_25SingleTileBwdLPTSchedulerILb0ELi128ELb0EEEEEEEEEvNT_6ParamsE)
        .other          _ZN7cutlass13device_kernelIN5flash11enable_sm90INS1_16FlashAttnBwdSm90INS1_25CollectiveMainloopBwdSm90ILi2ELi2ELi2EN4cute5tupleIJNS5_1CILi1EEES8_S8_EEENS6_IJNS7_ILi64EEENS7_ILi128EEENS7_ILi96EEEEEENS_10bfloat16_tEfNS_4arch4Sm90ELb1ELb0ELb0ELb0ELb0ELb1ELb0ELb0ELi2ELi1ELi2ELi1ELb1EEENS1_24CollectiveEpilogueBwdGQAISD_fSG_Li256ELb0ELb0EEENS1_25SingleTileBwdLPTSchedulerILb0ELi128ELb0EEEEEEEEEvNT_6ParamsE,@"STO_CUDA_ENTRY STV_DEFAULT"
_ZN7cutlass13device_kernelIN5flash11enable_sm90INS1_16FlashAttnBwdSm90INS1_25CollectiveMainloopBwdSm90ILi2ELi2ELi2EN4cute5tupleIJNS5_1CILi1EEES8_S8_EEENS6_IJNS7_ILi64EEENS7_ILi128EEENS7_ILi96EEEEEENS_10bfloat16_tEfNS_4arch4Sm90ELb1ELb0ELb0ELb0ELb0ELb1ELb0ELb0ELi2ELi1ELi2ELi1ELb1EEENS1_24CollectiveEpilogueBwdGQAISD_fSG_Li256ELb0ELb0EEENS1_25SingleTileBwdLPTSchedulerILb0ELi128ELb0EEEEEEEEEvNT_6ParamsE:
        /* <DEDUP_REMOVED lines=24> */
.L_x_5666:
[----:B------:R-:W-:Y:S05]  /*0180*/  BSYNC B0 ;  /* 0x0000000000007941 */ /* 0x000fea0003800000 */
.L_x_5665:
        /* <DEDUP_REMOVED lines=37> */
.L_x_5667:
        /* <DEDUP_REMOVED lines=22> */
.L_x_5668:
[----:B------:R-:W-:Y:S01]  /*0540*/  PLOP3.LUT P0, PT, PT, PT, UP0, 0x80, 0x0 ;  /* 0x000000000000781c */ /* 0x000fe20003f0f008 */
[----:B------:R-:W-:Y:S01]  /*0550*/  NOP ;  /* 0x0000000000007918 */ /* 0x000fe20000000000 */
[----:B------:R-:W-:Y:S01]  /*0560*/  BSSY B6, `(.L_x_5669) ;  /* 0x00007e4000067945 */ /* 0x000fe20003800000 */
[----:B-12-4-:R-:W-:Y:S10]  /*0570*/  BAR.SYNC.DEFER_BLOCKING 0x0 ;  /* 0x0000000000007b1d */ /* 0x016ff40000010000 */
[----:B------:R-:W-:Y:S05]  /*0580*/  @!P0 BRA `(.L_x_5670) ;  /* 0x0000004400f08947 */ /* 0x000fea0003800000 */
.L_x_5671:
        /* <DEDUP_REMOVED lines=32> */
.L_x_5672:
[----:B------:R-:W-:Y:S01]  /*0790*/  ULDC UR7, c[0x0][0x8cc] ;  /* 0x0002330000077ab9 */ /* 0x000fe20000000800 */
[----:B------:R-:W-:Y:S01]  /*07a0*/  UMOV UR36, UR10 ;  /* 0x0000000a00247c82 */ /* 0x000fe20008000000 */
[----:B------:R-:W-:-:S11]  /*07b0*/  UISETP.NE.AND UP0, UPT, UR7, 0x1, UPT ;  /* 0x000000010700788c */ /* 0x000fd6000bf05270 */
[----:B------:R-:W-:Y:S02]  /*07c0*/  @UP0 ULDC.64 UR8, c[0x0][0x8d0] ;  /* 0x0002340000080ab9 */ /* 0x000fe40000000a00 */
[----:B------:R-:W-:-:S04]  /*07d0*/  UIMAD.WIDE.U32 UR4, UR10, UR8, URZ ;  /* 0x000000080a0472a5 */ /* 0x000fc8000f8e003f */
[----:B------:R-:W-:-:S04]  /*07e0*/  @UP0 USHF.R.U32.HI UR36, URZ, UR9, UR5 ;  /* 0x000000093f240299 */ /* 0x000fc80008011605 */
[----:B------:R-:W-:-:S12]  /*07f0*/  UIMAD UR4, UR36, UR7, URZ ;  /* 0x00000007240472a4 */ /* 0x000fd8000f8e023f */
.L_x_5673:
        /* <DEDUP_REMOVED lines=101> */
.L_x_5677:
        /* <DEDUP_REMOVED lines=15> */
.L_x_5676:
        /* <DEDUP_REMOVED lines=22> */
.L_x_5679:
        /* <DEDUP_REMOVED lines=15> */
.L_x_5678:
[----:B------:R-:W-:Y:S01]  /*1190*/  SHF.R.S32.HI R23, RZ, 0x1f, R22 ;  /* 0x0000001fff177819 */ /* 0x000fe20000011416 */
[----:B------:R-:W-:-:S03]  /*11a0*/  UMOV UR4, 0xffffffff ;  /* 0xffffffff00047882 */ /* 0x000fc60000000000 */
[----:B------:R-:W-:-:S04]  /*11b0*/  LEA.HI R0, R23, R22, RZ, 0x7 ;  /* 0x0000001617007211 */ /* 0x000fc800078f38ff */
[----:B------:R-:W-:Y:S01]  /*11c0*/  SHF.R.S32.HI R19, RZ, 0x7, R0 ;  /* 0x00000007ff137819 */ /* 0x000fe20000011400 */
[----:B------:R-:W-:Y:S06]  /*11d0*/  BRA.DIV UR4, `(.L_x_5680) ;  /* 0x0000007204787947 */ /* 0x000fec000b800000 */
[----:B------:R1:W2:Y:S02]  /*11e0*/  SHFL.IDX PT, R14, R19, RZ, 0x1f ;  /* 0x00001fff130e7589 */ /* 0x0002a400000e0000 */
.L_x_5754:
        /* <DEDUP_REMOVED lines=15> */
.L_x_5681:
        /* <DEDUP_REMOVED lines=19> */
.L_x_5683:
        /* <DEDUP_REMOVED lines=36> */
[----:B------:R-:W-:Y:S01]  /*1650*/  IMAD.SHL.U32 R7, R7, 0x10, RZ ;  /* 0x0000001007077824 */ /* 0x000fe200078e00ff */
[----:B------:R-:W-:Y:S01]  /*1660*/  UIMAD UR4, UR36, -0x80, UR4 ;  /* 0xffffff80240478a4 */ /* 0x000fe2000f8e0204 */
[----:B------:R-:W-:Y:S01]  /*1670*/  LEA.HI R25, R25, R24, RZ, 0x5 ;  /* 0x0000001819197211 */ /* 0x000fe200078f28ff */
[----:B------:R-:W2:Y:S01]  /*1680*/  LDSM.16.M88.4 R184, [R5+0x6000] ;  /* 0x0060000005b8783b */ /* 0x000ea20000000200 */
[----:B------:R-:W-:Y:S02]  /*1690*/  LEA.HI R22, R23, R22, RZ, 0x3 ;  /* 0x0000001617167211 */ /* 0x000fe400078f18ff */
[----:B------:R-:W-:Y:S02]  /*16a0*/  CS2R R118, SRZ ;  /* 0x0000000000767805 */ /* 0x000fe4000001ff00 */
[----:B------:R-:W-:Y:S01]  /*16b0*/  LOP3.LUT R7, R0, 0x30, R7, 0xf8, !PT ;  /* 0x0000003000077812 */ /* 0x000fe200078ef807 */
[----:B------:R-:W-:Y:S01]  /*16c0*/  IMAD.U32 R6, RZ, RZ, UR4 ;  /* 0x00000004ff067e24 */ /* 0x000fe2000f8e00ff */
[----:B------:R-:W-:Y:S01]  /*16d0*/  SHF.R.S32.HI R25, RZ, 0x5, R25 ;  /* 0x00000005ff197819 */ /* 0x000fe20000011419 */
[----:B------:R-:W3:Y:S01]  /*16e0*/  LDSM.16.M88.4 R188, [R5+0x8000] ;  /* 0x0080000005bc783b */ /* 0x000ee20000000200 */
[----:B------:R-:W-:-:S02]  /*16f0*/  SHF.R.S32.HI R3, RZ, 0x2, R26 ;  /* 0x00000002ff037819 */ /* 0x000fc4000001141a */
[----:B------:R-:W-:Y:S02]  /*1700*/  CS2R R116, SRZ ;  /* 0x0000000000747805 */ /* 0x000fe4000001ff00 */
[----:B------:R-:W-:Y:S01]  /*1710*/  SHF.R.S32.HI R26, RZ, 0x1f, R26 ;  /* 0x0000001fff1a7819 */ /* 0x000fe2000001141a */
[----:B------:R-:W-:Y:S01]  /*1720*/  IMAD R25, R25, -0x10, R6 ;  /* 0xfffffff019197824 */ /* 0x000fe200078e0206 */
[----:B------:R-:W-:Y:S01]  /*1730*/  LOP3.LUT R7, R7, 0x8, R22, 0xf8, !PT ;  /* 0x0000000807077812 */ /* 0x000fe200078ef816 */
[----:B------:R4:W2:Y:S01]  /*1740*/  LDSM.16.M88.4 R192, [R5+0xa000] ;  /* 0x00a0000005c0783b */ /* 0x0008a20000000200 */
[----:B------:R-:W-:Y:S02]  /*1750*/  SHF.R.U32.HI R0, RZ, 0x3, R0 ;  /* 0x00000003ff007819 */ /* 0x000fe40000011600 */
[----:B------:R-:W-:Y:S02]  /*1760*/  CS2R R114, SRZ ;  /* 0x0000000000727805 */ /* 0x000fe4000001ff00 */
[----:B------:R-:W-:-:S02]  /*1770*/  LEA.HI R26, R26, R3, RZ, 0x3 ;  /* 0x000000031a1a7211 */ /* 0x000fc400078f18ff */
[----:B------:R-:W-:Y:S02]  /*1780*/  CS2R R112, SRZ ;  /* 0x0000000000707805 */ /* 0x000fe4000001ff00 */
[----:B------:R-:W-:Y:S02]  /*1790*/  LEA.HI R6, R19, R19, RZ, 0x1 ;  /* 0x0000001313067211 */ /* 0x000fe400078f08ff */
[----:B------:R-:W-:Y:S02]  /*17a0*/  CS2R R110, SRZ ;  /* 0x00000000006e7805 */ /* 0x000fe4000001ff00 */
[----:B------:R-:W-:Y:S01]  /*17b0*/  LOP3.LUT R0, R7, R0, RZ, 0x3c, !PT ;  /* 0x0000000007007212 */ /* 0x000fe200078e3cff */
[----:B------:R-:W-:Y:S01]  /*17c0*/  IMAD R7, R19, 0x8, R4 ;  /* 0x0000000813077824 */ /* 0x000fe200078e0204 */
[----:B------:R-:W-:Y:S01]  /*17d0*/  LOP3.LUT R26, R26, 0xfffffff8, RZ, 0xc0, !PT ;  /* 0xfffffff81a1a7812 */ /* 0x000fe200078ec0ff */
[----:B------:R-:W-:Y:S01]  /*17e0*/  IMAD.MOV.U32 R4, RZ, RZ, 0x20 ;  /* 0x00000020ff047424 */ /* 0x000fe200078e00ff */
[----:B------:R-:W-:Y:S01]  /*17f0*/  LOP3.LUT R6, R6, 0xfffffffe, RZ, 0xc0, !PT ;  /* 0xfffffffe06067812 */ /* 0x000fe200078ec0ff */
[----:B------:R-:W-:Y:S01]  /*1800*/  IMAD.U32 R0, R7, 0x200, R0 ;  /* 0x0000020007007824 */ /* 0x000fe200078e0000 */
[----:B------:R-:W-:-:S02]  /*1810*/  IADD3 R26, R25, R26, -R3 ;  /* 0x0000001a191a7210 */ /* 0x000fc40007ffe803 */
[----:B------:R-:W-:Y:S02]  /*1820*/  CS2R R108, SRZ ;  /* 0x00000000006c7805 */ /* 0x000fe4000001ff00 */
[----:B------:R-:W-:Y:S01]  /*1830*/  SEL R4, R4, 0xffffffe0, !P0 ;  /* 0xffffffe004047807 */ /* 0x000fe20004000000 */
[C---:B------:R-:W-:Y:S01]  /*1840*/  IMAD.IADD R3, R19.reuse, 0x1, -R6 ;  /* 0x0000000113037824 */ /* 0x040fe200078e0a06 */
[----:B------:R-:W-:Y:S01]  /*1850*/  CS2R R106, SRZ ;  /* 0x00000000006a7805 */ /* 0x000fe2000001ff00 */
[----:B-1----:R-:W-:Y:S01]  /*1860*/  IMAD R19, R19, 0x300, R24 ;  /* 0x0000030013137824 */ /* 0x002fe200078e0218 */
[----:B------:R-:W-:Y:S01]  /*1870*/  CS2R R104, SRZ ;  /* 0x0000000000687805 */ /* 0x000fe2000001ff00 */
[----:B------:R-:W-:Y:S01]  /*1880*/  IMAD.IADD R4, R5, 0x1, R4 ;  /* 0x0000000105047824 */ /* 0x000fe200078e0204 */
[----:B------:R-:W-:Y:S01]  /*1890*/  CS2R R102, SRZ ;  /* 0x0000000000667805 */ /* 0x000fe2000001ff00 */
[----:B----4-:R-:W-:Y:S01]  /*18a0*/  IMAD.SHL.U32 R5, R19, 0x4, RZ ;  /* 0x0000000413057824 */ /* 0x010fe200078e00ff */
[----:B------:R-:W-:Y:S01]  /*18b0*/  CS2R R100, SRZ ;  /* 0x0000000000647805 */ /* 0x000fe2000001ff00 */
[----:B------:R-:W-:Y:S01]  /*18c0*/  IMAD R3, R3, -0x40, R26 ;  /* 0xffffffc003037824 */ /* 0x000fe200078e021a */
[----:B------:R-:W1:Y:S01]  /*18d0*/  LDSM.16.M88.4 R196, [R4+0x6000] ;  /* 0x0060000004c4783b */ /* 0x000e620000000200 */
[----:B------:R-:W-:-:S02]  /*18e0*/  CS2R R98, SRZ ;  /* 0x0000000000627805 */ /* 0x000fc4000001ff00 */
[----:B------:R-:W-:Y:S02]  /*18f0*/  CS2R R96, SRZ ;  /* 0x0000000000607805 */ /* 0x000fe4000001ff00 */
[----:B------:R-:W-:Y:S01]  /*1900*/  CS2R R94, SRZ ;  /* 0x00000000005e7805 */ /* 0x000fe2000001ff00 */
[----:B------:R-:W4:Y:S01]  /*1910*/  LDSM.16.M88.4 R200, [R4+0x8000] ;  /* 0x0080000004c8783b */ /* 0x000f220000000200 */
        /* <DEDUP_REMOVED lines=36> */
[----:B-----5:R-:W-:Y:S01]  /*1b60*/  IMAD R4, R5, 0x4, R2 ;  /* 0x0000000405047824 */ /* 0x020fe200078e0202 */
[----:B------:R-:W-:Y:S01]  /*1b70*/  ULOP3.LUT UR11, UR38, 0x1, URZ, 0xfc, !UPT ;  /* 0x00000001260b7892 */ /* 0x000fe2000f8efc3f */
[----:B------:R-:W-:Y:S01]  /*1b80*/  UMOV UR9, URZ ;  /* 0x0000003f00097c82 */ /* 0x000fe20008000000 */
[----:B------:R-:W-:Y:S01]  /*1b90*/  UMOV UR4, URZ ;  /* 0x0000003f00047c82 */ /* 0x000fe20008000000 */
[----:B------:R-:W-:Y:S01]  /*1ba0*/  ULDC UR5, c[0x0][0x280] ;  /* 0x0000a00000057ab9 */ /* 0x000fe20000000800 */
[----:B-1234-:R-:W-:-:S08]  /*1bb0*/  ULDC UR6, c[0x0][0x744] ;  /* 0x0001d10000067ab9 */ /* 0x01efd00000000800 */
.L_x_5694:
[----:B------:R-:W-:-:S06]  /*1bc0*/  UISETP.NE.AND UP0, UPT, UR11, 0x3, UPT ;  /* 0x000000030b00788c */ /* 0x000fcc000bf05270 */
[----:B------:R-:W-:-:S13]  /*1bd0*/  PLOP3.LUT P0, PT, PT, PT, UP0, 0x80, 0x0 ;  /* 0x000000000000781c */ /* 0x000fda0003f0f008 */
[----:B-1----:R-:W-:Y:S05]  /*1be0*/  @!P0 BRA `(.L_x_5684) ;  /* 0x0000000000048947 */ /* 0x002fea0003800000 */
[----:B------:R-:W-:Y:S01]  /*1bf0*/  BPT.TRAP 0x1 ;  /* 0x000000040000795c */ /* 0x000fe20000300000 */
.L_x_5684:
[----:B------:R-:W-:Y:S01]  /*1c00*/  R2UR UR7, R2 ;  /* 0x00000000020772ca */ /* 0x000fe200000e0000 */
[----:B------:R-:W-:-:S05]  /*1c10*/  IMAD.U32 R6, RZ, RZ, UR9 ;  /* 0x00000009ff067e24 */ /* 0x000fca000f8e00ff */
[----:B------:R-:W-:-:S07]  /*1c20*/  SHF.L.U32 R6, R6, 0x1f, RZ ;  /* 0x0000001f06067819 */ /* 0x000fce00000006ff */
[----:B------:R-:W-:-:S09]  /*1c30*/  ULEA UR7, UR4, UR7, 0x3 ;  /* 0x0000000704077291 */ /* 0x000fd2000f8e183f */
[----:B------:R1:W2:Y:S01]  /*1c40*/  SYNCS.PHASECHK.TRANS64.TRYWAIT P1, [UR7+0x26810], R6 ;  /* 0x02681006ff0075a7 */ /* 0x0002a20008020147 */
[----:B------:R-:W-:Y:S05]  /*1c50*/  @!P0 BRA `(.L_x_5685) ;  /* 0x0000000000048947 */ /* 0x000fea0003800000 */
[----:B------:R-:W-:Y:S01]  /*1c60*/  BPT.TRAP 0x1 ;  /* 0x000000040000795c */ /* 0x000fe20000300000 */
.L_x_5685:
[----:B--2---:R-:W-:Y:S05]  /*1c70*/  @P1 BRA `(.L_x_5686) ;  /* 0x0000000000081947 */ /* 0x004fea0003800000 */
[----:B------:R-:W2:Y:S02]  /*1c80*/  SYNCS.PHASECHK.TRANS64.TRYWAIT P1, [UR7+0x26810], R6 ;  /* 0x02681006ff0075a7 */ /* 0x000ea40008020147 */
[----:B--2---:R-:W-:Y:S05]  /*1c90*/  @!P1 BRA `(.L_x_5687) ;  /* 0x0000006400fc9947 */ /* 0x004fea0003800000 */
.L_x_5686:
        /* <DEDUP_REMOVED lines=66> */
.L_x_5688:
[----:B------:R1:W1:Y:S01]  /*20c0*/  SYNCS.PHASECHK.TRANS64.TRYWAIT P1, [UR7+0x26830], R6 ;  /* 0x02683006ff0075a7 */ /* 0x0002620008020147 */
[----:B------:R-:W-:Y:S05]  /*20d0*/  @!P0 BRA `(.L_x_5689) ;  /* 0x0000000000048947 */ /* 0x000fea0003800000 */
[----:B------:R-:W-:Y:S01]  /*20e0*/  BPT.TRAP 0x1 ;  /* 0x000000040000795c */ /* 0x000fe20000300000 */
.L_x_5689:
[----:B-1----:R-:W-:Y:S05]  /*20f0*/  @P1 BRA `(.L_x_5690) ;  /* 0x0000000000081947 */ /* 0x002fea0003800000 */
[----:B------:R-:W1:Y:S02]  /*2100*/  SYNCS.PHASECHK.TRANS64.TRYWAIT P1, [UR7+0x26830], R6 ;  /* 0x02683006ff0075a7 */ /* 0x000e640008020147 */
[----:B-1----:R-:W-:Y:S05]  /*2110*/  @!P1 BRA `(.L_x_5691) ;  /* 0x0000006000f49947 */ /* 0x002fea0003800000 */
.L_x_5690:
        /* <DEDUP_REMOVED lines=67> */
[----:B------:R-:W-:Y:S01]  /*2550*/  MUFU.EX2 R12, R12 ;  /* 0x0000000c000c7308 */ /* 0x000fe20000000800 */
[----:B------:R-:W-:Y:S01]  /*2560*/  FSEL R15, R176, -INF , !P1 ;  /* 0xff800000b00f7808 */ /* 0x000fe20004800000 */
[----:B------:R-:W-:Y:S01]  /*2570*/  FFMA.FTZ R14, R14, UR6, -R23 ;  /* 0x000000060e0e7c23 */ /* 0x000fe20008010817 */
        /* <DEDUP_REMOVED lines=38> */
[----:B------:R-:W-:Y:S01]  /*27e0*/  ISETP.GT.AND P2, PT, R177, 0x19, PT ;  /* 0x00000019b100780c */ /* 0x000fe20003f44270 */
[----:B------:R-:W-:Y:S01]  /*27f0*/  FFMA.FTZ R176, R157, UR6, -R20 ;  /* 0x000000069db07c23 */ /* 0x000fe20008010814 */
[----:B------:R-:W-:Y:S01]  /*2800*/  FSEL R155, R162, -INF , !P1 ;  /* 0xff800000a29b7808 */ /* 0x000fe20004800000 */
[----:B------:R-:W-:Y:S01]  /*2810*/  FFMA.FTZ R163, R154, UR6, -R209 ;  /* 0x000000069aa37c23 */ /* 0x000fe200080108d1 */
[----:B------:R-:W-:Y:S01]  /*2820*/  FSEL R20, R167, -INF , !P2 ;  /* 0xff800000a7147808 */ /* 0x000fe20005000000 */
[----:B------:R-:W4:Y:S01]  /*2830*/  MUFU.EX2 R168, R168 ;  /* 0x000000a800a87308 */ /* 0x000f220000000800 */
[----:B------:R-:W-:Y:S01]  /*2840*/  FSEL R181, R170, -INF , !P6 ;  /* 0xff800000aab57808 */ /* 0x000fe20007000000 */
[----:B------:R-:W-:Y:S01]  /*2850*/  FFMA.FTZ R169, R155, UR6, -R208 ;  /* 0x000000069ba97c23 */ /* 0x000fe200080108d0 */
[----:B------:R-:W-:-:S02]  /*2860*/  FSEL R180, R171, -INF , !P5 ;  /* 0xff800000abb47808 */ /* 0x000fc40006800000 */
[----:B------:R-:W-:Y:S01]  /*2870*/  ISETP.GT.AND P1, PT, R177, 0x28, PT ;  /* 0x00000028b100780c */ /* 0x000fe20003f24270 */
[----:B------:R-:W-:Y:S01]  /*2880*/  FFMA.FTZ R212, R181, UR6, -R212 ;  /* 0x00000006b5d47c23 */ /* 0x000fe200080108d4 */
[C---:B------:R-:W-:Y:S01]  /*2890*/  ISETP.GT.AND P4, PT, R177.reuse, 0x29, PT ;  /* 0x00000029b100780c */ /* 0x040fe20003f84270 */
[----:B------:R-:W5:Y:S01]  /*28a0*/  MUFU.EX2 R162, R215 ;  /* 0x000000d700a27308 */ /* 0x000f620000000800 */
[C---:B------:R-:W-:Y:S01]  /*28b0*/  ISETP.GT.AND P3, PT, R177.reuse, 0x30, PT ;  /* 0x00000030b100780c */ /* 0x040fe20003f64270 */
[----:B------:R-:W-:Y:S01]  /*28c0*/  FFMA.FTZ R180, R180, UR6, -R213 ;  /* 0x00000006b4b47c23 */ /* 0x000fe200080108d5 */
[C---:B------:R-:W-:Y:S02]  /*28d0*/  ISETP.GT.AND P2, PT, R177.reuse, 0x31, PT ;  /* 0x00000031b100780c */ /* 0x040fe40003f44270 */
[C---:B------:R-:W-:Y:S02]  /*28e0*/  ISETP.GT.AND P6, PT, R177.reuse, 0x38, PT ;  /* 0x00000038b100780c */ /* 0x040fe40003fc4270 */
[----:B------:R-:W-:Y:S01]  /*28f0*/  ISETP.GT.AND P5, PT, R177, 0x39, PT ;  /* 0x00000039b100780c */ /* 0x000fe20003fa4270 */
[----:B------:R-:W-:Y:S01]  /*2900*/  FFMA.FTZ R177, R20, UR6, -R21 ;  /* 0x0000000614b17c23 */ /* 0x000fe20008010815 */
[----:B------:R-:W-:Y:S01]  /*2910*/  FSEL R208, R175, -INF , !P4 ;  /* 0xff800000afd07808 */ /* 0x000fe20006000000 */
[----:B------:R-:W-:Y:S01]  /*2920*/  MUFU.EX2 R165, R165 ;  /* 0x000000a500a57308 */ /* 0x000fe20000000800 */
        /* <DEDUP_REMOVED lines=57> */
[----:B------:R-:W-:Y:S01]  /*2cc0*/  FADD.FTZ R175, R120, -R158 ;  /* 0x8000009e78af7221 */ /* 0x000fe20000010000 */
[--C-:B------:R-:W-:Y:S01]  /*2cd0*/  FADD.FTZ R122, R123, -R159.reuse ;  /* 0x8000009f7b7a7221 */ /* 0x100fe20000010000 */
[----:B------:R-:W-:Y:S01]  /*2ce0*/  FADD.FTZ R120, R121, -R159 ;  /* 0x8000009f79787221 */ /* 0x000fe20000010000 */
[--C-:B---3--:R-:W-:Y:S01]  /*2cf0*/  FADD.FTZ R124, R124, -R156.reuse ;  /* 0x8000009c7c7c7221 */ /* 0x108fe20000010000 */
[--C-:B------:R-:W-:Y:S01]  /*2d00*/  FADD.FTZ R123, R125, -R157.reuse ;  /* 0x8000009d7d7b7221 */ /* 0x100fe20000010000 */
[----:B------:R-:W-:Y:S01]  /*2d10*/  FADD.FTZ R121, R126, -R156 ;  /* 0x8000009c7e797221 */ /* 0x000fe20000010000 */
[----:B------:R-:W-:Y:S01]  /*2d20*/  FADD.FTZ R127, R127, -R157 ;  /* 0x8000009d7f7f7221 */ /* 0x000fe20000010000 */
[--C-:B----4-:R-:W-:Y:S01]  /*2d30*/  FADD.FTZ R126, R131, -R173.reuse ;  /* 0x800000ad837e7221 */ /* 0x110fe20000010000 */
[----:B------:R-:W-:Y:S01]  /*2d40*/  FADD.FTZ R129, R129, -R173 ;  /* 0x800000ad81817221 */ /* 0x000fe20000010000 */
[----:B------:R-:W1:Y:S01]  /*2d50*/  MUFU.EX2 R125, R208 ;  /* 0x000000d0007d7308 */ /* 0x000e620000000800 */
[----:B------:R-:W-:Y:S01]  /*2d60*/  FMUL.FTZ R124, R5, R124 ;  /* 0x0000007c057c7220 */ /* 0x000fe20000410000 */
[--C-:B-----5:R-:W-:Y:S01]  /*2d70*/  FADD.FTZ R131, R134, -R154.reuse ;  /* 0x8000009a86837221 */ /* 0x120fe20000010000 */
[--C-:B------:R-:W-:Y:S01]  /*2d80*/  FADD.FTZ R173, R133, -R155.reuse ;  /* 0x8000009b85ad7221 */ /* 0x100fe20000010000 */
[----:B------:R-:W-:Y:S01]  /*2d90*/  FADD.FTZ R134, R135, -R155 ;  /* 0x8000009b87867221 */ /* 0x000fe20000010000 */
[----:B------:R-:W-:Y:S01]  /*2da0*/  FMUL.FTZ R123, R6, R123 ;  /* 0x0000007b067b7220 */ /* 0x000fe20000410000 */
[----:B------:R-:W-:Y:S01]  /*2db0*/  FADD.FTZ R155, R137, -R167 ;  /* 0x800000a7899b7221 */ /* 0x000fe20000010000 */
[----:B------:R-:W-:Y:S01]  /*2dc0*/  FMUL.FTZ R121, R168, R121 ;  /* 0x00000079a8797220 */ /* 0x000fe20000410000 */
[----:B------:R-:W-:Y:S01]  /*2dd0*/  FADD.FTZ R132, R132, -R154 ;  /* 0x8000009a84847221 */ /* 0x000fe20000010000 */
[----:B------:R-:W-:Y:S01]  /*2de0*/  FADD.FTZ R154, R136, -R166 ;  /* 0x800000a6889a7221 */ /* 0x000fe20000010000 */
[----:B------:R-:W-:Y:S01]  /*2df0*/  F2FP.BF16.F32.PACK_AB R158, R123, R124 ;  /* 0x0000007c7b9e723e */ /* 0x000fe200000010ff */
[--C-:B------:R-:W-:Y:S01]  /*2e00*/  FADD.FTZ R135, R142, -R20.reuse ;  /* 0x800000148e877221 */ /* 0x100fe20000010000 */
[----:B------:R-:W-:Y:S01]  /*2e10*/  MUFU.EX2 R124, R219 ;  /* 0x000000db007c7308 */ /* 0x000fe20000000800 */
        /* <DEDUP_REMOVED lines=9> */
[--C-:B------:R-:W-:Y:S01]  /*2eb0*/  FADD.FTZ R128, R128, -R172.reuse ;  /* 0x800000ac80807221 */ /* 0x100fe20000010000 */
[----:B------:R-:W-:Y:S01]  /*2ec0*/  FADD.FTZ R130, R130, -R172 ;  /* 0x800000ac82827221 */ /* 0x000fe20000010000 */
[----:B------:R-:W-:Y:S01]  /*2ed0*/  F2FP.BF16.F32.PACK_AB R159, R148, R121 ;  /* 0x00000079949f723e */ /* 0x000fe200000010ff */
[----:B------:R-:W-:Y:S01]  /*2ee0*/  FMUL.FTZ R148, R11, R154 ;  /* 0x0000009a0b947220 */ /* 0x000fe20000410000 */
[----:B------:R-:W-:Y:S01]  /*2ef0*/  FMUL.FTZ R121, R12, R155 ;  /* 0x0000009b0c797220 */ /* 0x000fe20000410000 */
[----:B------:R-:W-:Y:S01]  /*2f00*/  FADD.FTZ R21, R146, -R170 ;  /* 0x800000aa92157221 */ /* 0x000fe20000010000 */
[----:B------:R-:W-:Y:S01]  /*2f10*/  FMUL.FTZ R135, R22, R135 ;  /* 0x0000008716877220 */ /* 0x000fe20000410000 */
[----:B-1----:R-:W-:Y:S01]  /*2f20*/  FMUL.FTZ R20, R125, R20 ;  /* 0x000000147d147220 */ /* 0x002fe20000410000 */
[----:B------:R-:W-:Y:S01]  /*2f30*/  IMAD.U32 R123, RZ, RZ, UR4 ;  /* 0x00000004ff7b7e24 */ /* 0x000fe2000f8e00ff */
[----:B------:R-:W-:Y:S01]  /*2f40*/  F2FP.BF16.F32.PACK_AB R148, R121, R148 ;  /* 0x000000947994723e */ /* 0x000fe200000010ff */
[----:B------:R-:W-:Y:S01]  /*2f50*/  FMUL.FTZ R121, R19, R142 ;  /* 0x0000008e13797220 */ /* 0x000fe20000410000 */
[----:B------:R-:W-:Y:S01]  /*2f60*/  FADD.FTZ R133, R138, -R166 ;  /* 0x800000a68a857221 */ /* 0x000fe20000010000 */
[----:B------:R-:W-:Y:S01]  /*2f70*/  FADD.FTZ R136, R139, -R167 ;  /* 0x800000a78b887221 */ /* 0x000fe20000010000 */
        /* <DEDUP_REMOVED lines=38> */
[----:B------:R-:W-:Y:S02]  /*31e0*/  F2FP.BF16.F32.PACK_AB R149, R136, R133 ;  /* 0x000000858895723e */ /* 0x000fe400000010ff */
[----:B------:R-:W-:Y:S01]  /*31f0*/  F2FP.BF16.F32.PACK_AB R150, R141, R140 ;  /* 0x0000008c8d96723e */ /* 0x000fe200000010ff */
[----:B------:R-:W-:Y:S01]  /*3200*/  STSM.16.MT88.4 [R126+0x1f000], R152 ;  /* 0x01f000987e007844 */ /* 0x000fe20000004200 */
[----:B------:R-:W-:-:S02]  /*3210*/  F2FP.BF16.F32.PACK_AB R145, R138, R21 ;  /* 0x000000158a91723e */ /* 0x000fc400000010ff */
[----:B------:R-:W-:Y:S01]  /*3220*/  F2FP.BF16.F32.PACK_AB R146, R146, R137 ;  /* 0x000000899292723e */ /* 0x000fe200000010ff */
[----:B------:R-:W-:Y:S01]  /*3230*/  STSM.16.MT88.4 [R126+0x1f800], R148 ;  /* 0x01f800947e007844 */ /* 0x000fe20000004200 */
[----:B------:R-:W-:Y:S02]  /*3240*/  F2FP.BF16.F32.PACK_AB R147, R20, R147 ;  /* 0x000000931493723e */ /* 0x000fe400000010ff */
[----:B------:R-:W-:Y:S01]  /*3250*/  F2FP.BF16.F32.PACK_AB R122, R6, R5 ;  /* 0x00000005067a723e */ /* 0x000fe200000010ff */
[----:B------:R-:W-:Y:S01]  /*3260*/  IMAD R5, R17, 0x1000, R2 ;  /* 0x0000100011057824 */ /* 0x000fe200078e0202 */
[----:B------:R-:W-:Y:S01]  /*3270*/  F2FP.BF16.F32.PACK_AB R121, R165, R164 ;  /* 0x000000a4a579723e */ /* 0x000fe200000010ff */
[----:B------:R1:W-:Y:S01]  /*3280*/  STSM.16.MT88.4 [R126+0x20000], R144 ;  /* 0x020000907e007844 */ /* 0x0003e20000004200 */
[----:B------:R-:W-:Y:S02]  /*3290*/  F2FP.BF16.F32.PACK_AB R123, R162, R168 ;  /* 0x000000a8a27b723e */ /* 0x000fe400000010ff */
[----:B------:R-:W-:-:S02]  /*32a0*/  R2UR UR13, R5 ;  /* 0x00000000050d72ca */ /* 0x000fc400000e0000 */
        /* <DEDUP_REMOVED lines=194> */
.L_x_5692:
        /* <DEDUP_REMOVED lines=48> */
.L_x_5693:
        /* <DEDUP_REMOVED lines=62> */
.L_x_5675:
        /* <DEDUP_REMOVED lines=78> */
.L_x_5697:
[----:B------:R-:W-:Y:S01]  /*4a90*/  @P0 ELECT P1, URZ, PT ;  /* 0x00000000003f082f */ /* 0x000fe20003820000 */
[----:B------:R2:W-:-:S12]  /*4aa0*/  UBLKRED.G.S.ADD.F32.RN [UR6], [UR4], UR5, desc[UR8] ;  /* 0x00000806040073bb */ /* 0x0005d800080a1405 */
[----:B------:R-:W-:Y:S02]  /*4ab0*/  @P1 PLOP3.LUT P0, PT, P1, PT, PT, 0x8, 0x0 ;  /* 0x000000000000181c */ /* 0x000fe40000f0e170 */
[----:B------:R-:W-:-:S11]  /*4ac0*/  PLOP3.LUT P1, PT, PT, PT, PT, 0x8, 0x0 ;  /* 0x000000000000781c */ /* 0x000fd60003f2e170 */
[----:B--2---:R-:W-:Y:S05]  /*4ad0*/  @P0 BRA.U.ANY `(.L_x_5697) ;  /* 0xfffffffd00ec0947 */ /* 0x004fea000393ffff */
[----:B------:R0:W-:Y:S01]  /*4ae0*/  UTMACMDFLUSH ;  /* 0x00000000000079b7 */ /* 0x0001e20000000000 */
[----:B------:R-:W-:-:S04]  /*4af0*/  DEPBAR.LE SB0, 0x0 ;  /* 0x000080000000791a */ /* 0x000fc80000000000 */
.L_x_5696:
[----:B------:R-:W-:Y:S05]  /*4b00*/  BSYNC B0 ;  /* 0x0000000000007941 */ /* 0x000fea0003800000 */
.L_x_5695:
        /* <DEDUP_REMOVED lines=28> */
.L_x_5698:
        /* <DEDUP_REMOVED lines=8> */
.L_x_5670:
        /* <DEDUP_REMOVED lines=29> */
.L_x_5700:
[----:B------:R-:W-:Y:S01]  /*4f20*/  ULDC UR9, c[0x0][0x8cc] ;  /* 0x0002330000097ab9 */ /* 0x000fe20000000800 */
[----:B------:R-:W-:Y:S01]  /*4f30*/  UMOV UR7, UR8 ;  /* 0x0000000800077c82 */ /* 0x000fe20008000000 */
[----:B------:R-:W-:-:S11]  /*4f40*/  UISETP.NE.AND UP0, UPT, UR9, 0x1, UPT ;  /* 0x000000010900788c */ /* 0x000fd6000bf05270 */
[----:B------:R-:W-:Y:S02]  /*4f50*/  @UP0 ULDC.64 UR10, c[0x0][0x8d0] ;  /* 0x00023400000a0ab9 */ /* 0x000fe40000000a00 */
[----:B------:R-:W-:-:S04]  /*4f60*/  UIMAD.WIDE.U32 UR4, UR8, UR10, URZ ;  /* 0x0000000a080472a5 */ /* 0x000fc8000f8e003f */
[----:B------:R-:W-:-:S04]  /*4f70*/  @UP0 USHF.R.U32.HI UR7, URZ, UR11, UR5 ;  /* 0x0000000b3f070299 */ /* 0x000fc80008011605 */
[----:B------:R-:W-:-:S12]  /*4f80*/  UIMAD UR4, UR7, UR9, URZ ;  /* 0x00000009070472a4 */ /* 0x000fd8000f8e023f */
.L_x_5701:
        /* <DEDUP_REMOVED lines=67> */
.L_x_5704:
[----:B------:R-:W-:Y:S05]  /*53c0*/  BSYNC B0 ;  /* 0x0000000000007941 */ /* 0x000fea0003800000 */
.L_x_5703:
        /* <DEDUP_REMOVED lines=19> */
.L_x_5706:
[----:B------:R-:W-:Y:S05]  /*5500*/  BSYNC B0 ;  /* 0x0000000000007941 */ /* 0x000fea0003800000 */
.L_x_5705:
[----:B------:R-:W-:Y:S06]  /*5510*/  BAR.ARV 0xa, 0xa0 ;  /* 0x0282800000007b1d */ /* 0x000fec0000002000 */
[----:B------:R-:W-:Y:S04]  /*5520*/  BSSY B0, `(.L_x_5707) ;  /* 0x0000003000007945 */ /* 0x000fe80003800000 */
[----:B------:R-:W-:Y:S05]  /*5530*/  @!P0 BRA `(.L_x_5708) ;  /* 0x0000000000048947 */ /* 0x000fea0003800000 */
[----:B------:R-:W-:-:S04]  /*5540*/  DEPBAR.LE SB0, 0x0 ;  /* 0x000080000000791a */ /* 0x000fc80000000000 */
.L_x_5708:
[----:B------:R-:W-:Y:S05]  /*5550*/  BSYNC B0 ;  /* 0x0000000000007941 */ /* 0x000fea0003800000 */
.L_x_5707:
[----:B------:R-:W-:Y:S06]  /*5560*/  BAR.ARV 0xb, 0xa0 ;  /* 0x02c2800000007b1d */ /* 0x000fec0000002000 */
[----:B------:R-:W-:Y:S01]  /*5570*/  UIADD3 UR12, UR8, 0x1, URZ ;  /* 0x00000001080c7890 */ /* 0x000fe2000fffe03f */
[----:B------:R-:W-:Y:S11]  /*5580*/  BRA `(.L_x_5709) ;  /* 0x0000000000047947 */ /* 0x000ff60003800000 */
.L_x_5702:
[----:B------:R-:W-:-:S05]  /*5590*/  UMOV UR12, UR8 ;  /* 0x00000008000c7c82 */ /* 0x000fca0008000000 */
.L_x_5709:
        /* <DEDUP_REMOVED lines=18> */
.L_x_5722:
        /* <DEDUP_REMOVED lines=20> */
.L_x_5711:
[----:B------:R-:W-:Y:S05]  /*5800*/  BSYNC B0 ;  /* 0x0000000000007941 */ /* 0x000fea0003800000 */
.L_x_5710:
        /* <DEDUP_REMOVED lines=13> */
.L_x_5713:
[----:B------:R-:W-:Y:S05]  /*58e0*/  BSYNC B0 ;  /* 0x0000000000007941 */ /* 0x000fea0003800000 */
.L_x_5712:
[----:B------:R-:W-:Y:S06]  /*58f0*/  BAR.ARV 0xa, 0xa0 ;  /* 0x0282800000007b1d */ /* 0x000fec0000002000 */
[----:B------:R-:W-:Y:S04]  /*5900*/  BSSY B0, `(.L_x_5714) ;  /* 0x0000003000007945 */ /* 0x000fe80003800000 */
[----:B------:R-:W-:Y:S05]  /*5910*/  @!P0 BRA `(.L_x_5715) ;  /* 0x0000000000048947 */ /* 0x000fea0003800000 */
[----:B------:R-:W-:-:S04]  /*5920*/  DEPBAR.LE SB0, 0x0 ;  /* 0x000080000000791a */ /* 0x000fc80000000000 */
.L_x_5715:
[----:B------:R-:W-:Y:S05]  /*5930*/  BSYNC B0 ;  /* 0x0000000000007941 */ /* 0x000fea0003800000 */
.L_x_5714:
        /* <DEDUP_REMOVED lines=13> */
.L_x_5717:
[----:B------:R-:W-:Y:S05]  /*5a10*/  BSYNC B0 ;  /* 0x0000000000007941 */ /* 0x000fea0003800000 */
.L_x_5716:
        /* <DEDUP_REMOVED lines=13> */
.L_x_5719:
[----:B------:R-:W-:Y:S05]  /*5af0*/  BSYNC B0 ;  /* 0x0000000000007941 */ /* 0x000fea0003800000 */
.L_x_5718:
[----:B------:R-:W-:Y:S01]  /*5b00*/  UIADD3 UR12, UR12, 0x2, URZ ;  /* 0x000000020c0c7890 */ /* 0x000fe2000fffe03f */
[----:B------:R-:W-:Y:S06]  /*5b10*/  BAR.ARV 0xa, 0xa0 ;  /* 0x0282800000007b1d */ /* 0x000fec0000002000 */
[----:B------:R-:W-:Y:S01]  /*5b20*/  UISETP.GE.AND UP0, UPT, UR12, UR5, UPT ;  /* 0x000000050c00728c */ /* 0x000fe2000bf06270 */
[----:B------:R-:W-:Y:S04]  /*5b30*/  BSSY B0, `(.L_x_5720) ;  /* 0x0000003000007945 */ /* 0x000fe80003800000 */
[----:B------:R-:W-:Y:S06]  /*5b40*/  @!P0 BRA `(.L_x_5721) ;  /* 0x0000000000048947 */ /* 0x000fec0003800000 */
[----:B------:R-:W-:-:S04]  /*5b50*/  DEPBAR.LE SB0, 0x0 ;  /* 0x000080000000791a */ /* 0x000fc80000000000 */
.L_x_5721:
[----:B------:R-:W-:Y:S05]  /*5b60*/  BSYNC B0 ;  /* 0x0000000000007941 */ /* 0x000fea0003800000 */
.L_x_5720:
[----:B------:R-:W-:Y:S06]  /*5b70*/  BAR.ARV 0xb, 0xa0 ;  /* 0x02c2800000007b1d */ /* 0x000fec0000002000 */
[----:B------:R-:W-:Y:S01]  /*5b80*/  PLOP3.LUT P1, PT, PT, PT, UP0, 0x80, 0x0 ;  /* 0x000000000000781c */ /* 0x000fe20003f2f008 */
[----:B------:R-:W-:Y:S02]  /*5b90*/  UIADD3 UR20, UR20, 0x3000, URZ ;  /* 0x0000300014147890 */ /* 0x000fe4000fffe03f */
[----:B------:R-:W-:-:S10]  /*5ba0*/  UIADD3 UR4, UR4, 0x3000, URZ ;  /* 0x0000300004047890 */ /* 0x000fd4000fffe03f */
[----:B------:R-:W-:Y:S05]  /*5bb0*/  @!P1 BRA `(.L_x_5722) ;  /* 0xfffffff800c09947 */ /* 0x000fea000383ffff */
[----:B------:R-:W-:Y:S05]  /*5bc0*/  BRA `(.L_x_5674) ;  /* 0x0000002400f47947 */ /* 0x000fea0003800000 */
.L_x_5699:
        /* <DEDUP_REMOVED lines=21> */
.L_x_5723:
[----:B------:R-:W-:Y:S01]  /*5d20*/  ULDC UR8, c[0x0][0x8cc] ;  /* 0x0002330000087ab9 */ /* 0x000fe20000000800 */
[----:B------:R-:W-:Y:S01]  /*5d30*/  UMOV UR11, UR7 ;  /* 0x00000007000b7c82 */ /* 0x000fe20008000000 */
[----:B------:R-:W-:-:S11]  /*5d40*/  UISETP.NE.AND UP0, UPT, UR8, 0x1, UPT ;  /* 0x000000010800788c */ /* 0x000fd6000bf05270 */
[----:B------:R-:W-:Y:S02]  /*5d50*/  @UP0 ULDC.64 UR12, c[0x0][0x8d0] ;  /* 0x00023400000c0ab9 */ /* 0x000fe40000000a00 */
[----:B------:R-:W-:-:S04]  /*5d60*/  UIMAD.WIDE.U32 UR4, UR7, UR12, URZ ;  /* 0x0000000c070472a5 */ /* 0x000fc8000f8e003f */
[----:B------:R-:W-:-:S04]  /*5d70*/  @UP0 USHF.R.U32.HI UR11, URZ, UR13, UR5 ;  /* 0x0000000d3f0b0299 */ /* 0x000fc80008011605 */
[----:B------:R-:W-:-:S12]  /*5d80*/  UIMAD UR4, UR11, UR8, URZ ;  /* 0x000000080b0472a4 */ /* 0x000fd8000f8e023f */
.L_x_5724:
        /* <DEDUP_REMOVED lines=70> */
.L_x_5755:
        /* <DEDUP_REMOVED lines=15> */
.L_x_5728:
        /* <DEDUP_REMOVED lines=126> */
.L_x_5739:
[----:B--234-:R-:W-:-:S04]  /*6ac0*/  SHF.L.U32 R21, R11, 0x1f, RZ ;  /* 0x0000001f0b157819 */ /* 0x01cfc800000006ff */
[----:B------:R-:W1:Y:S02]  /*6ad0*/  SYNCS.PHASECHK.TRANS64.TRYWAIT P1, [R16+URZ+0x26840], R21 ;  /* 0x02684015100075a7 */ /* 0x000e64000802017f */
[----:B-1----:R-:W-:Y:S05]  /*6ae0*/  @!P1 BRA `(.L_x_5731) ;  /* 0x0000001800ac9947 */ /* 0x002fea0003800000 */
.L_x_5756:
[----:B------:R-:W-:Y:S05]  /*6af0*/  @P0 BRA `(.L_x_5732) ;  /* 0x0000000000140947 */ /* 0x000fea0003800000 */
[----:B------:R-:W-:Y:S01]  /*6b00*/  ISETP.NE.AND P1, PT, R6, RZ, PT ;  /* 0x000000ff0600720c */ /* 0x000fe20003f25270 */
[----:B------:R-:W-:-:S04]  /*6b10*/  IMAD.MOV.U32 R3, RZ, RZ, 0x3100 ;  /* 0x00003100ff037424 */ /* 0x000fc800078e00ff */
[----:B------:R3:W-:Y:S08]  /*6b20*/  SYNCS.ARRIVE.TRANS64 RZ, [R16+URZ+0x26830], R3 ;  /* 0x0268300310ff79a7 */ /* 0x0007f0000800003f */
[----:B------:R-:W-:Y:S05]  /*6b30*/  @!P1 BRA `(.L_x_5732) ;  /* 0x0000000000049947 */ /* 0x000fea0003800000 */
[----:B------:R-:W-:Y:S01]  /*6b40*/  BPT.TRAP 0x1 ;  /* 0x000000040000795c */ /* 0x000fe20000300000 */
.L_x_5732:
        /* <DEDUP_REMOVED lines=43> */
.L_x_5757:
[----:B------:R-:W-:Y:S05]  /*6e00*/  @P0 BRA `(.L_x_5734) ;  /* 0x0000000000140947 */ /* 0x000fea0003800000 */
[----:B------:R-:W-:Y:S01]  /*6e10*/  ISETP.NE.AND P1, PT, R6, RZ, PT ;  /* 0x000000ff0600720c */ /* 0x000fe20003f25270 */
[----:B------:R-:W-:-:S04]  /*6e20*/  IMAD.MOV.U32 R2, RZ, RZ, 0x3100 ;  /* 0x00003100ff027424 */ /* 0x000fc800078e00ff */
[----:B------:R3:W-:Y:S08]  /*6e30*/  SYNCS.ARRIVE.TRANS64 RZ, [R16+URZ+0x26818], R2 ;  /* 0x0268180210ff79a7 */ /* 0x0007f0000800003f */
[----:B------:R-:W-:Y:S05]  /*6e40*/  @!P1 BRA `(.L_x_5734) ;  /* 0x0000000000049947 */ /* 0x000fea0003800000 */
[----:B------:R-:W-:Y:S01]  /*6e50*/  BPT.TRAP 0x1 ;  /* 0x000000040000795c */ /* 0x000fe20000300000 */
.L_x_5734:
        /* <DEDUP_REMOVED lines=43> */
.L_x_5758:
[----:B------:R-:W-:Y:S05]  /*7110*/  @P0 BRA `(.L_x_5736) ;  /* 0x0000000000140947 */ /* 0x000fea0003800000 */
[----:B------:R-:W-:Y:S01]  /*7120*/  ISETP.NE.AND P1, PT, R6, RZ, PT ;  /* 0x000000ff0600720c */ /* 0x000fe20003f25270 */
[----:B-123--:R-:W-:-:S04]  /*7130*/  IMAD.MOV.U32 R21, RZ, RZ, 0x3100 ;  /* 0x00003100ff157424 */ /* 0x00efc800078e00ff */
[----:B------:R4:W-:Y:S08]  /*7140*/  SYNCS.ARRIVE.TRANS64 RZ, [R16+URZ+0x26838], R21 ;  /* 0x0268381510ff79a7 */ /* 0x0009f0000800003f */
[----:B------:R-:W-:Y:S05]  /*7150*/  @!P1 BRA `(.L_x_5736) ;  /* 0x0000000000049947 */ /* 0x000fea0003800000 */
[----:B------:R-:W-:Y:S01]  /*7160*/  BPT.TRAP 0x1 ;  /* 0x000000040000795c */ /* 0x000fe20000300000 */
.L_x_5736:
        /* <DEDUP_REMOVED lines=38> */
.L_x_5760:
[----:B------:R-:W-:Y:S05]  /*73d0*/  @P0 BRA `(.L_x_5738) ;  /* 0x0000000000140947 */ /* 0x000fea0003800000 */
[----:B------:R-:W-:Y:S01]  /*73e0*/  ISETP.NE.AND P1, PT, R6, RZ, PT ;  /* 0x000000ff0600720c */ /* 0x000fe20003f25270 */
[----:B------:R-:W-:-:S04]  /*73f0*/  IMAD.MOV.U32 R5, RZ, RZ, 0x3100 ;  /* 0x00003100ff057424 */ /* 0x000fc800078e00ff */
[----:B------:R1:W-:Y:S08]  /*7400*/  SYNCS.ARRIVE.TRANS64 RZ, [R16+URZ+0x26810], R5 ;  /* 0x0268100510ff79a7 */ /* 0x0003f0000800003f */
[----:B------:R-:W-:Y:S05]  /*7410*/  @!P1 BRA `(.L_x_5738) ;  /* 0x0000000000049947 */ /* 0x000fea0003800000 */
[----:B------:R-:W-:Y:S01]  /*7420*/  BPT.TRAP 0x1 ;  /* 0x000000040000795c */ /* 0x000fe20000300000 */
.L_x_5738:
        /* <DEDUP_REMOVED lines=44> */
.L_x_5730:
        /* <DEDUP_REMOVED lines=8> */
.L_x_5761:
[----:B------:R-:W-:Y:S05]  /*7770*/  @P0 BRA `(.L_x_5741) ;  /* 0x0000000000140947 */ /* 0x000fea0003800000 */
[----:B------:R-:W-:Y:S01]  /*7780*/  ISETP.NE.AND P1, PT, R6, RZ, PT ;  /* 0x000000ff0600720c */ /* 0x000fe20003f25270 */
[----:B------:R-:W-:-:S04]  /*7790*/  IMAD.MOV.U32 R5, RZ, RZ, 0x3100 ;  /* 0x00003100ff057424 */ /* 0x000fc800078e00ff */
[----:B------:R2:W-:Y:S08]  /*77a0*/  SYNCS.ARRIVE.TRANS64 RZ, [R16+URZ+0x26830], R5 ;  /* 0x0268300510ff79a7 */ /* 0x0005f0000800003f */
[----:B------:R-:W-:Y:S05]  /*77b0*/  @!P1 BRA `(.L_x_5741) ;  /* 0x0000000000049947 */ /* 0x000fea0003800000 */
[----:B------:R-:W-:Y:S01]  /*77c0*/  BPT.TRAP 0x1 ;  /* 0x000000040000795c */ /* 0x000fe20000300000 */
.L_x_5741:
        /* <DEDUP_REMOVED lines=40> */
.L_x_5762:
[----:B------:R-:W-:Y:S05]  /*7a50*/  @P0 BRA `(.L_x_5743) ;  /* 0x0000000000140947 */ /* 0x000fea0003800000 */
[----:B------:R-:W-:Y:S01]  /*7a60*/  ISETP.NE.AND P0, PT, R6, RZ, PT ;  /* 0x000000ff0600720c */ /* 0x000fe20003f05270 */
[----:B------:R-:W-:-:S04]  /*7a70*/  IMAD.MOV.U32 R5, RZ, RZ, 0x3100 ;  /* 0x00003100ff057424 */ /* 0x000fc800078e00ff */
[----:B------:R1:W-:Y:S08]  /*7a80*/  SYNCS.ARRIVE.TRANS64 RZ, [R16+URZ+0x26818], R5 ;  /* 0x0268180510ff79a7 */ /* 0x0003f0000800003f */
[----:B------:R-:W-:Y:S05]  /*7a90*/  @!P0 BRA `(.L_x_5743) ;  /* 0x0000000000048947 */ /* 0x000fea0003800000 */
[----:B------:R-:W-:Y:S01]  /*7aa0*/  BPT.TRAP 0x1 ;  /* 0x000000040000795c */ /* 0x000fe20000300000 */
.L_x_5743:
        /* <DEDUP_REMOVED lines=44> */
.L_x_5729:
[----:B------:R-:W1:Y:S01]  /*7d70*/  S2R R0, SR_TID.X ;  /* 0x0000000000007919 */ /* 0x000e620000002100 */
[----:B------:R-:W-:Y:S01]  /*7d80*/  IMAD R3, R19, 0x8, R16 ;  /* 0x0000000813037824 */ /* 0x000fe200078e0210 */
[----:B-1----:R-:W-:Y:S02]  /*7d90*/  LOP3.LUT R2, R0, 0x7f, RZ, 0xc0, !PT ;  /* 0x0000007f00027812 */ /* 0x002fe400078ec0ff */
[----:B------:R-:W-:Y:S02]  /*7da0*/  SHF.L.U32 R0, R11, 0x1f, RZ ;  /* 0x0000001f0b007819 */ /* 0x000fe400000006ff */
[----:B------:R-:W-:Y:S02]  /*7db0*/  ISETP.NE.AND P1, PT, R2, RZ, PT ;  /* 0x000000ff0200720c */ /* 0x000fe40003f25270 */
[----:B------:R-:W1:Y:S02]  /*7dc0*/  SYNCS.PHASECHK.TRANS64.TRYWAIT P0, [R3+URZ+0x26840], R0 ;  /* 0x02684000030075a7 */ /* 0x000e64000800017f */
[----:B-1----:R-:W-:Y:S09]  /*7dd0*/  @!P0 BRA `(.L_x_5744) ;  /* 0x00000008006c8947 */ /* 0x002ff20003800000 */
.L_x_5763:
[----:B------:R-:W-:Y:S05]  /*7de0*/  @P1 BRA `(.L_x_5745) ;  /* 0x0000000000181947 */ /* 0x000fea0003800000 */
[----:B------:R-:W1:Y:S01]  /*7df0*/  S2R R2, SR_TID.X ;  /* 0x0000000000027919 */ /* 0x000e620000002100 */
[----:B------:R-:W-:-:S04]  /*7e00*/  IMAD.MOV.U32 R0, RZ, RZ, 0x3100 ;  /* 0x00003100ff007424 */ /* 0x000fc800078e00ff */
[----:B------:R1:W-:Y:S02]  /*7e10*/  SYNCS.ARRIVE.TRANS64 RZ, [R3+URZ+0x26830], R0 ;  /* 0x0268300003ff79a7 */ /* 0x0003e4000800003f */
[----:B-1----:R-:W-:-:S13]  /*7e20*/  LOP3.LUT P0, RZ, R2, 0x1f, RZ, 0xc0, !PT ;  /* 0x0000001f02ff7812 */ /* 0x002fda000780c0ff */
[----:B------:R-:W-:Y:S05]  /*7e30*/  @!P0 BRA `(.L_x_5745) ;  /* 0x0000000000048947 */ /* 0x000fea0003800000 */
[----:B------:R-:W-:Y:S01]  /*7e40*/  BPT.TRAP 0x1 ;  /* 0x000000040000795c */ /* 0x000fe20000300000 */
.L_x_5745:
        /* <DEDUP_REMOVED lines=47> */
.L_x_5726:
[----:B------:R-:W-:Y:S05]  /*8140*/  BSYNC B0 ;  /* 0x0000000000007941 */ /* 0x000fea0003800000 */
.L_x_5725:
[----:B------:R-:W-:-:S03]  /*8150*/  UMOV UR7, 0xffffffff ;  /* 0xffffffff00077882 */ /* 0x000fc60000000000 */
[----:B------:R-:W-:Y:S05]  /*8160*/  BRA.DIV UR7, `(.L_x_5746) ;  /* 0x00000006079c7947 */ /* 0x000fea000b800000 */
[----:B------:R-:W-:-:S13]  /*8170*/  ELECT P6, URZ, PT ;  /* 0x00000000003f782f */ /* 0x000fda00038c0000 */
.L_x_5766:
[----:B------:R-:W-:Y:S05]  /*8180*/  @!P6 BRA `(.L_x_5674) ;  /* 0x000000000084e947 */ /* 0x000fea0003800000 */
[----:B------:R-:W-:-:S06]  /*8190*/  ULOP3.LUT UR7, UR38, 0x2, URZ, 0xfc, !UPT ;  /* 0x0000000226077892 */ /* 0x000fcc000f8efc3f */
[----:B------:R-:W-:-:S05]  /*81a0*/  IMAD.U32 R2, RZ, RZ, UR7 ;  /* 0x00000007ff027e24 */ /* 0x000fca000f8e00ff */
[----:B------:R-:W-:-:S13]  /*81b0*/  ISETP.NE.AND P2, PT, R2, 0x3, PT ;  /* 0x000000030200780c */ /* 0x000fda0003f45270 */
[----:B------:R-:W-:Y:S05]  /*81c0*/  @!P2 BRA `(.L_x_5747) ;  /* 0x000000000004a947 */ /* 0x000fea0003800000 */
[----:B------:R-:W-:Y:S01]  /*81d0*/  BPT.TRAP 0x1 ;  /* 0x000000040000795c */ /* 0x000fe20000300000 */
.L_x_5747:
        /* <DEDUP_REMOVED lines=15> */
.L_x_5767:
[----:B------:R-:W2:Y:S02]  /*82d0*/  SYNCS.PHASECHK.TRANS64.TRYWAIT P0, [R3+URZ], R2 ;  /* 0x00000002030075a7 */ /* 0x000ea4000800017f */
[----:B--2---:R-:W-:Y:S05]  /*82e0*/  @!P0 BRA `(.L_x_5749) ;  /* 0x0000000400708947 */ /* 0x004fea0003800000 */
.L_x_5768:
[----:B------:R-:W-:Y:S05]  /*82f0*/  @!P2 BRA `(.L_x_5750) ;  /* 0x000000000004a947 */ /* 0x000fea0003800000 */
[----:B------:R-:W-:Y:S01]  /*8300*/  BPT.TRAP 0x1 ;  /* 0x000000040000795c */ /* 0x000fe20000300000 */
.L_x_5750:
[----:B--2---:R-:W-:-:S04]  /*8310*/  VIADD R3, R7, 0x26840 ;  /* 0x0002684007037836 */ /* 0x004fc80000000000 */
[----:B------:R-:W-:-:S04]  /*8320*/  IMAD R0, R0, 0x8, R3 ;  /* 0x0000000800007824 */ /* 0x000fc800078e0203 */
[----:B------:R-:W2:Y:S02]  /*8330*/  SYNCS.PHASECHK.TRANS64.TRYWAIT P0, [R0+URZ], R5 ;  /* 0x00000005000075a7 */ /* 0x000ea4000800017f */
[----:B--2---:R-:W-:Y:S05]  /*8340*/  @!P0 BRA `(.L_x_5751) ;  /* 0x00000004006c8947 */ /* 0x004fea0003800000 */
.L_x_5769:
[----:B------:R-:W-:-:S07]  /*8350*/  IMAD R3, R4, 0x8, R3 ;  /* 0x0000000804037824 */ /* 0x000fce00078e0203 */
.L_x_5752:
[----:B---3--:R3:W4:Y:S02]  /*8360*/  SYNCS.PHASECHK.TRANS64.TRYWAIT P0, [R3+URZ], R2 ;  /* 0x00000002030075a7 */ /* 0x008724000800017f */
[----:B----4-:R-:W-:Y:S05]  /*8370*/  @!P0 NANOSLEEP.SYNCS 0x989680 ;  /* 0x009896800000895d */ /* 0x010fea0003900000 */
[----:B------:R-:W4:Y:S02]  /*8380*/  @!P0 SYNCS.PHASECHK.TRANS64 P0, [R3+URZ], R2 ;  /* 0x00000002030085a7 */ /* 0x000f24000800007f */
[----:B----4-:R-:W-:Y:S05]  /*8390*/  @!P0 BRA `(.L_x_5752) ;  /* 0xfffffffc00f08947 */ /* 0x010fea000383ffff */
.L_x_5674:
[----:B------:R-:W-:Y:S05]  /*83a0*/  BSYNC B6 ;  /* 0x0000000000067941 */ /* 0x000fea0003800000 */
.L_x_5669:
[----:B------:R-:W-:Y:S05]  /*83b0*/  EXIT ;  /* 0x000000000000794d */ /* 0x000fea0003800000 */
.L_x_5680:
[----:B------:R-:W-:Y:S02]  /*83c0*/  IMAD.MOV.U32 R13, RZ, RZ, R19 ;  /* 0x000000ffff0d7224 */ /* 0x000fe400078e0013 */
[----:B------:R-:W-:Y:S02]  /*83d0*/  IMAD.MOV.U32 R12, RZ, RZ, RZ ;  /* 0x000000ffff0c7224 */ /* 0x000fe400078e00ff */
[----:B------:R-:W-:Y:S02]  /*83e0*/  IMAD.MOV.U32 R11, RZ, RZ, 0x1f ;  /* 0x0000001fff0b7424 */ /* 0x000fe400078e00ff */
[----:B------:R-:W-:-:S07]  /*83f0*/  IMAD.MOV.U32 R15, RZ, RZ, -0x1 ;  /* 0xffffffffff0f7424 */ /* 0x000fce00078e00ff */
[----:B------:R-:W-:Y:S05]  /*8400*/  WARPSYNC.COLLECTIVE R15, `(.L_x_5753) ;  /* 0x000000000f087348 */ /* 0x000fea0003c00000 */
[----:B------:R1:W2:Y:S02]  /*8410*/  SHFL.IDX P6, R14, R13, R12, R11 ;  /* 0x0000000c0d0e7389 */ /* 0x0002a400000c000b */
[----:B-12---:R-:W-:Y:S01]  /*8420*/  ENDCOLLECTIVE ;  /* 0x000000000000791b */ /* 0x006fe20003800000 */
.L_x_5753:
[----:B------:R-:W-:Y:S05]  /*8430*/  BRA `(.L_x_5754) ;  /* 0xffffff8c006c7947 */ /* 0x000fea000383ffff */
.L_x_5682:
[----:B--2---:R2:W3:Y:S02]  /*8440*/  SYNCS.PHASECHK.TRANS64.TRYWAIT P0, [R2+URZ+0x26800], R5 ;  /* 0x02680005020075a7 */ /* 0x0044e4000800017f */
[----:B---3--:R-:W-:Y:S05]  /*8450*/  @!P0 NANOSLEEP.SYNCS 0x989680 ;  /* 0x009896800000895d */ /* 0x008fea0003900000 */
[----:B------:R-:W3:Y:S02]  /*8460*/  @!P0 SYNCS.PHASECHK.TRANS64 P0, [R2+URZ+0x26800], R5 ;  /* 0x02680005020085a7 */ /* 0x000ee4000800007f */
[----:B---3--:R-:W-:Y:S05]  /*8470*/  @!P0 BRA `(.L_x_5682) ;  /* 0xfffffffc00f08947 */ /* 0x008fea000383ffff */
[----:B------:R-:W-:Y:S05]  /*8480*/  BRA `(.L_x_5681) ;  /* 0xffffff8c00947947 */ /* 0x000fea000383ffff */
.L_x_5687:
[----:B--2---:R-:W-:-:S04]  /*8490*/  IMAD.U32 R5, RZ, RZ, UR7 ;  /* 0x00000007ff057e24 */ /* 0x004fc8000f8e00ff */
[----:B------:R2:W3:Y:S03]  /*84a0*/  SYNCS.PHASECHK.TRANS64.TRYWAIT P1, [R5+URZ+0x26810], R6 ;  /* 0x02681006050075a7 */ /* 0x0004e6000802017f */
[----:B---3--:R-:W-:Y:S05]  /*84b0*/  @!P1 NANOSLEEP.SYNCS 0x989680 ;  /* 0x009896800000995d */ /* 0x008fea0003900000 */
[----:B------:R-:W3:Y:S02]  /*84c0*/  @!P1 SYNCS.PHASECHK.TRANS64 P1, [R5+URZ+0x26810], R6 ;  /* 0x02681006050095a7 */ /* 0x000ee4000802007f */
[----:B---3--:R-:W-:Y:S05]  /*84d0*/  @!P1 BRA `(.L_x_5687) ;  /* 0xfffffffc00ec9947 */ /* 0x008fea000383ffff */
[----:B------:R-:W-:Y:S05]  /*84e0*/  BRA `(.L_x_5686) ;  /* 0xffffff9400ec7947 */ /* 0x000fea000383ffff */
.L_x_5691:
[----:B------:R-:W-:-:S04]  /*84f0*/  IMAD.U32 R5, RZ, RZ, UR7 ;  /* 0x00000007ff057e24 */ /* 0x000fc8000f8e00ff */
[----:B------:R1:W1:Y:S03]  /*8500*/  SYNCS.PHASECHK.TRANS64.TRYWAIT P1, [R5+URZ+0x26830], R6 ;  /* 0x02683006050075a7 */ /* 0x000266000802017f */
[----:B-1----:R-:W-:Y:S05]  /*8510*/  @!P1 NANOSLEEP.SYNCS 0x989680 ;  /* 0x009896800000995d */ /* 0x002fea0003900000 */
[----:B------:R-:W1:Y:S02]  /*8520*/  @!P1 SYNCS.PHASECHK.TRANS64 P1, [R5+URZ+0x26830], R6 ;  /* 0x02683006050095a7 */ /* 0x000e64000802007f */
[----:B-1----:R-:W-:Y:S05]  /*8530*/  @!P1 BRA `(.L_x_5691) ;  /* 0xfffffffc00ec9947 */ /* 0x002fea000383ffff */
[----:B------:R-:W-:Y:S05]  /*8540*/  BRA `(.L_x_5690) ;  /* 0xffffff9800f47947 */ /* 0x000fea000383ffff */
.L_x_5727:
[----:B-1----:R1:W2:Y:S02]  /*8550*/  SYNCS.PHASECHK.TRANS64.TRYWAIT P0, [R16+URZ+0x26820], R3 ;  /* 0x02682003100075a7 */ /* 0x0022a4000800017f */
[----:B--2---:R-:W-:Y:S05]  /*8560*/  @!P0 NANOSLEEP.SYNCS 0x989680 ;  /* 0x009896800000895d */ /* 0x004fea0003900000 */
[----:B------:R-:W2:Y:S02]  /*8570*/  @!P0 SYNCS.PHASECHK.TRANS64 P0, [R16+URZ+0x26820], R3 ;  /* 0x02682003100085a7 */ /* 0x000ea4000800007f */
[----:B--2---:R-:W-:Y:S05]  /*8580*/  @!P0 BRA `(.L_x_5727) ;  /* 0xfffffffc00f08947 */ /* 0x004fea000383ffff */
[----:B------:R-:W-:Y:S05]  /*8590*/  BRA `(.L_x_5755) ;  /* 0xffffffdc00147947 */ /* 0x000fea000383ffff */
.L_x_5731:
[----:B-1----:R1:W3:Y:S02]  /*85a0*/  SYNCS.PHASECHK.TRANS64.TRYWAIT P1, [R16+URZ+0x26840], R21 ;  /* 0x02684015100075a7 */ /* 0x0022e4000802017f */
[----:B---3--:R-:W-:Y:S05]  /*85b0*/  @!P1 NANOSLEEP.SYNCS 0x989680 ;  /* 0x009896800000995d */ /* 0x008fea0003900000 */
[----:B------:R-:W3:Y:S02]  /*85c0*/  @!P1 SYNCS.PHASECHK.TRANS64 P1, [R16+URZ+0x26840], R21 ;  /* 0x02684015100095a7 */ /* 0x000ee4000802007f */
[----:B---3--:R-:W-:Y:S05]  /*85d0*/  @!P1 BRA `(.L_x_5731) ;  /* 0xfffffffc00f09947 */ /* 0x008fea000383ffff */
[----:B------:R-:W-:Y:S05]  /*85e0*/  BRA `(.L_x_5756) ;  /* 0xffffffe400407947 */ /* 0x000fea000383ffff */
.L_x_5733:
[----:B--2---:R2:W3:Y:S02]  /*85f0*/  SYNCS.PHASECHK.TRANS64.TRYWAIT P1, [R16+URZ+0x26828], R21 ;  /* 0x02682815100075a7 */ /* 0x0044e4000802017f */
[----:B---3--:R-:W-:Y:S05]  /*8600*/  @!P1 NANOSLEEP.SYNCS 0x989680 ;  /* 0x009896800000995d */ /* 0x008fea0003900000 */
[----:B------:R-:W3:Y:S02]  /*8610*/  @!P1 SYNCS.PHASECHK.TRANS64 P1, [R16+URZ+0x26828], R21 ;  /* 0x02682815100095a7 */ /* 0x000ee4000802007f */
[----:B---3--:R-:W-:Y:S05]  /*8620*/  @!P1 BRA `(.L_x_5733) ;  /* 0xfffffffc00f09947 */ /* 0x008fea000383ffff */
[----:B------:R-:W-:Y:S05]  /*8630*/  BRA `(.L_x_5757) ;  /* 0xffffffe400f07947 */ /* 0x000fea000383ffff */
.L_x_5735:
[----:B---3--:R3:W4:Y:S02]  /*8640*/  SYNCS.PHASECHK.TRANS64.TRYWAIT P1, [R16+URZ+0x26848], R21 ;  /* 0x02684815100075a7 */ /* 0x008724000802017f */
[----:B----4-:R-:W-:Y:S05]  /*8650*/  @!P1 NANOSLEEP.SYNCS 0x989680 ;  /* 0x009896800000995d */ /* 0x010fea0003900000 */
[----:B------:R-:W4:Y:S02]  /*8660*/  @!P1 SYNCS.PHASECHK.TRANS64 P1, [R16+URZ+0x26848], R21 ;  /* 0x02684815100095a7 */ /* 0x000f24000802007f */
[----:B----4-:R-:W-:Y:S05]  /*8670*/  @!P1 BRA `(.L_x_5735) ;  /* 0xfffffffc00f09947 */ /* 0x010fea000383ffff */
[----:B------:R-:W-:Y:S05]  /*8680*/  BRA `(.L_x_5758) ;  /* 0xffffffe800a07947 */ /* 0x000fea000383ffff */
.L_x_5737:
[----:B------:R-:W-:-:S07]  /*8690*/  SHF.L.U32 R5, R11, 0x1f, RZ ;  /* 0x0000001f0b057819 */ /* 0x000fce00000006ff */
.L_x_5759:
[----:B------:R1:W1:Y:S02]  /*86a0*/  SYNCS.PHASECHK.TRANS64.TRYWAIT P1, [R16+URZ+0x26820], R5 ;  /* 0x02682005100075a7 */ /* 0x000264000802017f */
[----:B-1----:R-:W-:Y:S05]  /*86b0*/  @!P1 NANOSLEEP.SYNCS 0x989680 ;  /* 0x009896800000995d */ /* 0x002fea0003900000 */
[----:B------:R-:W1:Y:S02]  /*86c0*/  @!P1 SYNCS.PHASECHK.TRANS64 P1, [R16+URZ+0x26820], R5 ;  /* 0x02682005100095a7 */ /* 0x000e64000802007f */
[----:B-1----:R-:W-:Y:S05]  /*86d0*/  @!P1 BRA `(.L_x_5759) ;  /* 0xfffffffc00f09947 */ /* 0x002fea000383ffff */
[----:B------:R-:W-:Y:S05]  /*86e0*/  BRA `(.L_x_5760) ;  /* 0xffffffec00387947 */ /* 0x000fea000383ffff */
.L_x_5740:
[----:B-1----:R1:W2:Y:S02]  /*86f0*/  SYNCS.PHASECHK.TRANS64.TRYWAIT P1, [R16+URZ+0x26840], R13 ;  /* 0x0268400d100075a7 */ /* 0x0022a4000802017f */
[----:B--2---:R-:W-:Y:S05]  /*8700*/  @!P1 NANOSLEEP.SYNCS 0x989680 ;  /* 0x009896800000995d */ /* 0x004fea0003900000 */
[----:B------:R-:W2:Y:S02]  /*8710*/  @!P1 SYNCS.PHASECHK.TRANS64 P1, [R16+URZ+0x26840], R13 ;  /* 0x0268400d100095a7 */ /* 0x000ea4000802007f */
[----:B--2---:R-:W-:Y:S05]  /*8720*/  @!P1 BRA `(.L_x_5740) ;  /* 0xfffffffc00f09947 */ /* 0x004fea000383ffff */
[----:B------:R-:W-:Y:S05]  /*8730*/  BRA `(.L_x_5761) ;  /* 0xfffffff0000c7947 */ /* 0x000fea000383ffff */
.L_x_5742:
[----:B--2---:R2:W1:Y:S02]  /*8740*/  SYNCS.PHASECHK.TRANS64.TRYWAIT P1, [R16+URZ+0x26828], R13 ;  /* 0x0268280d100075a7 */ /* 0x004464000802017f */
[----:B-1----:R-:W-:Y:S05]  /*8750*/  @!P1 NANOSLEEP.SYNCS 0x989680 ;  /* 0x009896800000995d */ /* 0x002fea0003900000 */
[----:B------:R-:W1:Y:S02]  /*8760*/  @!P1 SYNCS.PHASECHK.TRANS64 P1, [R16+URZ+0x26828], R13 ;  /* 0x0268280d100095a7 */ /* 0x000e64000802007f */
[----:B-1----:R-:W-:Y:S05]  /*8770*/  @!P1 BRA `(.L_x_5742) ;  /* 0xfffffffc00f09947 */ /* 0x002fea000383ffff */
[----:B------:R-:W-:Y:S05]  /*8780*/  BRA `(.L_x_5762) ;  /* 0xfffffff000b07947 */ /* 0x000fea000383ffff */
.L_x_5744:
[----:B------:R1:W1:Y:S02]  /*8790*/  SYNCS.PHASECHK.TRANS64.TRYWAIT P0, [R3+URZ+0x26840], R0 ;  /* 0x02684000030075a7 */ /* 0x000264000800017f */
[----:B-1----:R-:W-:Y:S05]  /*87a0*/  @!P0 NANOSLEEP.SYNCS 0x989680 ;  /* 0x009896800000895d */ /* 0x002fea0003900000 */
[----:B------:R-:W1:Y:S02]  /*87b0*/  @!P0 SYNCS.PHASECHK.TRANS64 P0, [R3+URZ+0x26840], R0 ;  /* 0x02684000030085a7 */ /* 0x000e64000800007f */
[----:B-1----:R-:W-:Y:S05]  /*87c0*/  @!P0 BRA `(.L_x_5744) ;  /* 0xfffffffc00f08947 */ /* 0x002fea000383ffff */
[----:B------:R-:W-:Y:S05]  /*87d0*/  BRA `(.L_x_5763) ;  /* 0xfffffff400807947 */ /* 0x000fea000383ffff */
.L_x_5746:
[----:B------:R-:W-:Y:S01]  /*87e0*/  BSSY B0, `(.L_x_5764) ;  /* 0x0000006000007945 */ /* 0x000fe20003800000 */
[----:B------:R-:W-:-:S07]  /*87f0*/  IMAD.MOV.U32 R15, RZ, RZ, -0x1 ;  /* 0xffffffffff0f7424 */ /* 0x000fce00078e00ff */
[----:B------:R-:W-:Y:S05]  /*8800*/  WARPSYNC.COLLECTIVE R15, `(.L_x_5765) ;  /* 0x000000000f0c7348 */ /* 0x000fea0003c00000 */
[----:B------:R-:W-:Y:S02]  /*8810*/  ELECT P6, UR62, PT ;  /* 0x00000000003e782f */ /* 0x000fe400038c0000 */
[----:B------:R-:W-:Y:S01]  /*8820*/  MOV R14, UR62 ;  /* 0x0000003e000e7c02 */ /* 0x000fe20008000f00 */
[----:B------:R-:W-:Y:S10]  /*8830*/  ENDCOLLECTIVE ;  /* 0x000000000000791b */ /* 0x000ff40003800000 */
.L_x_5765:
[----:B------:R-:W-:Y:S05]  /*8840*/  BSYNC B0 ;  /* 0x0000000000007941 */ /* 0x000fea0003800000 */
.L_x_5764:
[----:B------:R-:W-:Y:S05]  /*8850*/  BRA `(.L_x_5766) ;  /* 0xfffffff800487947 */ /* 0x000fea000383ffff */
.L_x_5748:
[----:B-1----:R1:W2:Y:S02]  /*8860*/  SYNCS.PHASECHK.TRANS64.TRYWAIT P0, [R6+URZ], R5 ;  /* 0x00000005060075a7 */ /* 0x0022a4000800017f */
[----:B--2---:R-:W-:Y:S05]  /*8870*/  @!P0 NANOSLEEP.SYNCS 0x989680 ;  /* 0x009896800000895d */ /* 0x004fea0003900000 */
[----:B------:R-:W2:Y:S02]  /*8880*/  @!P0 SYNCS.PHASECHK.TRANS64 P0, [R6+URZ], R5 ;  /* 0x00000005060085a7 */ /* 0x000ea4000800007f */
[----:B--2---:R-:W-:Y:S05]  /*8890*/  @!P0 BRA `(.L_x_5748) ;  /* 0xfffffffc00f08947 */ /* 0x004fea000383ffff */
[----:B------:R-:W-:Y:S05]  /*88a0*/  BRA `(.L_x_5767) ;  /* 0xfffffff800887947 */ /* 0x000fea000383ffff */
.L_x_5749:
[----:B--2---:R2:W3:Y:S02]  /*88b0*/  SYNCS.PHASECHK.TRANS64.TRYWAIT P0, [R3+URZ], R2 ;  /* 0x00000002030075a7 */ /* 0x0044e4000800017f */
[----:B---3--:R-:W-:Y:S05]  /*88c0*/  @!P0 NANOSLEEP.SYNCS 0x989680 ;  /* 0x009896800000895d */ /* 0x008fea0003900000 */
[----:B------:R-:W3:Y:S02]  /*88d0*/  @!P0 SYNCS.PHASECHK.TRANS64 P0, [R3+URZ], R2 ;  /* 0x00000002030085a7 */ /* 0x000ee4000800007f */
[----:B---3--:R-:W-:Y:S05]  /*88e0*/  @!P0 BRA `(.L_x_5749) ;  /* 0xfffffffc00f08947 */ /* 0x008fea000383ffff */
[----:B------:R-:W-:Y:S05]  /*88f0*/  BRA `(.L_x_5768) ;  /* 0xfffffff8007c7947 */ /* 0x000fea000383ffff */
.L_x_5751:
[----:B--2---:R2:W3:Y:S02]  /*8900*/  SYNCS.PHASECHK.TRANS64.TRYWAIT P0, [R0+URZ], R5 ;  /* 0x00000005000075a7 */ /* 0x0044e4000800017f */
[----:B---3--:R-:W-:Y:S05]  /*8910*/  @!P0 NANOSLEEP.SYNCS 0x989680 ;  /* 0x009896800000895d */ /* 0x008fea0003900000 */
[----:B------:R-:W3:Y:S02]  /*8920*/  @!P0 SYNCS.PHASECHK.TRANS64 P0, [R0+URZ], R5 ;  /* 0x00000005000085a7 */ /* 0x000ee4000800007f */
[----:B---3--:R-:W-:Y:S05]  /*8930*/  @!P0 BRA `(.L_x_5751) ;  /* 0xfffffffc00f08947 */ /* 0x008fea000383ffff */
[----:B------:R-:W-:Y:S05]  /*8940*/  BRA `(.L_x_5769) ;  /* 0xfffffff800807947 */ /* 0x000fea000383ffff */
.L_x_5770:
        /* <DEDUP_REMOVED lines=11> */
.L_x_6593:


//--------------------- .text._ZN7cutlass13device_kernelIN5flash11enable_sm90INS1_16FlashAttnBwdSm90INS1_25CollectiveMainloopBwdSm90ILi2ELi2ELi2EN4cute5tupleIJNS5_1CILi1EEES8_S8_EEENS6_IJNS7_ILi64EEENS7_ILi128EEENS7_ILi96EEEEEENS_10bfloat16_tEfNS_4arch4Sm90ELb1ELb0ELb0ELb0ELb1ELb1ELb0ELb0ELi2ELi1ELi2ELi1ELb1EEENS1_24CollectiveEpilogueBwdGQAISD_fSG_Li256ELb0ELb1EEENS1_25SingleTileBwdLPTSchedulerILb0ELi128ELb1EEEEEEEEEvNT_6ParamsE --------------------------
	.section	.text._ZN7cutlass13device_kernelIN5flash11enable_sm90INS1_16FlashAttnBwdSm90INS1_25CollectiveMainloopBwdSm90ILi2ELi2ELi2EN4cute5tupleIJNS5_1CILi1EEES8_S8_EEENS6_IJNS7_ILi64EEENS7_ILi128EEENS7_ILi96EEEEEENS_10bfloat16_tEfNS_4arch4Sm90ELb1ELb0ELb0ELb0ELb1ELb1ELb0ELb0ELi2ELi1ELi2ELi1ELb1EEENS1_24CollectiveEpilogueBwdGQAISD_fSG_Li256ELb0ELb1EEENS1_25SingleTileBwdLPTSchedulerILb0ELi128ELb1EEEEEEEEEvNT_6ParamsE,"ax",@progbits
	.align	128
.text._ZN7cutlass13device_kernelIN5flash11enable_sm90INS1_16FlashAttnBwdSm90INS1_25CollectiveMainloopBwdSm90ILi2ELi2ELi2EN4cute5tupleIJNS5_1CILi1EEES8_S8_EEENS6_IJNS7_ILi64EEENS7_ILi128EEENS7_ILi96EEEEEENS_10bfloat16_tEfNS_4arch4Sm90ELb1ELb0ELb0ELb0ELb1ELb1ELb0ELb0ELi2ELi1ELi2ELi1ELb1EEENS1_24CollectiveEpilogueBwdGQAISD_fSG_Li256ELb0ELb1EEENS1_25SingleTileBwdLPTSchedulerILb0ELi128ELb1EEEEEEEEEvNT_6ParamsE:
        .type           _ZN7cutlass13device_kernelIN5flash11enable_sm90INS1_16FlashAttnBwdSm90INS1_25CollectiveMainloopBwdSm90ILi2ELi2ELi2EN4cute5tupleIJNS5_1CILi1EEES8_S8_EEENS6_IJNS7_ILi64EEENS7_ILi128EEENS7_ILi96EEEEEENS_10bfloat16_tEfNS_4arch4Sm90ELb1ELb0ELb0ELb0ELb1ELb1ELb0ELb0ELi2ELi1ELi2ELi1ELb1EEENS1_24CollectiveEpilogueBwdGQAISD_fSG_Li256ELb0ELb1EEENS1_25SingleTileBwdLPTSchedulerILb0ELi128ELb1EEEEEEEEEvNT_6ParamsE,@function
        .size           _ZN7cutlass13device_kernelIN5flash11enable_sm90INS1_16FlashAttnBwdSm90INS1_25CollectiveMainloopBwdSm90ILi2ELi2ELi2EN4cute5tupleIJNS5_1CILi1EEES8_S8_EEENS6_IJNS7_ILi64EEENS7_ILi128EEENS7_ILi96EEEEEENS_10bfloat16_tEfNS_4arch4Sm90ELb1ELb0ELb0ELb0ELb1ELb1ELb0ELb0ELi2ELi1ELi2ELi1ELb1EEENS1_24CollectiveEpilogueBwdGQAISD_fSG_Li256ELb0ELb1EEENS1_25SingleTileBwdLPTSchedulerILb0ELi128ELb1EEEEEEEEEvNT_6ParamsE,(.L_x_6594 - _ZN7cutlass13device_kernelIN5flash11enable_sm90INS1_16FlashAttnBwdSm90INS1_25CollectiveMainloopBwdSm90ILi2ELi2ELi2EN4cute5tupleIJNS5_1CILi1EEES8_S8_EEENS6_IJNS7_ILi64EEENS7_ILi128EEENS7_ILi96EEEEEENS_10bfloat16_tEfNS_4arch4Sm90ELb1ELb0ELb0ELb0ELb1ELb1ELb0ELb0ELi2ELi1ELi2ELi1ELb1EEENS1_24CollectiveEpilogueBwdGQAISD_fSG_Li256ELb0ELb1EEENS1_25SingleTileBwdLPTSchedulerILb0ELi128ELb1EEEEEEEEEvNT_6ParamsE)
        .other          _ZN7cutlass13device_kernelIN5flash11enable_sm90INS1_16FlashAttnBwdSm90INS1_25CollectiveMainloopBwdSm90ILi2ELi2ELi2EN4cute5tupleIJNS5_1CILi1EEES8_S8_EEENS6_IJNS7_ILi64EEENS7_ILi128EEENS7_ILi96EEEEEENS_10bfloat16_tEfNS_4arch4Sm90ELb1ELb0ELb0ELb0ELb1ELb1ELb0ELb0ELi2ELi1ELi2ELi1ELb1EEENS1_24CollectiveEpilogueBwdGQAISD_fSG_Li256ELb0ELb1EEENS1_25SingleTileBwdLPTSchedulerILb0ELi128ELb1EEEEEEEEEvNT_6ParamsE,@"STO_CUDA_ENTRY STV_DEFAULT"
_ZN7cutlass13device_kernelIN5flash11enable_sm90INS1_16FlashAttnBwdSm90INS1_25CollectiveMainloopBwdSm90ILi2ELi2ELi2EN4cute5tupleIJNS5_1CILi1EEES8_S8_EEENS6_IJNS7_ILi64EEENS7_ILi128EEENS7_ILi96EEEEEENS_10bfloat16_tEfNS_4arch4Sm90ELb1ELb0ELb0ELb0ELb1ELb1ELb0ELb0ELi2ELi1ELi2ELi1ELb1EEENS1_24CollectiveEpilogueBwdGQAISD_fSG_Li256ELb0ELb1EEENS1_25SingleTileBwdLPTSchedulerILb0ELi128ELb1EEEEEEEEEvNT_6ParamsE:
        /* <DEDUP_REMOVED lines=24> */
.L_x_5772:
[----:B------:R-:W-:Y:S05]  /*0180*/  BSYNC B0 ;  /* 0x0000000000007941 */ /* 0x000fea0003800000 */
.L_x_5771:
        /* <DEDUP_REMOVED lines=37> */
.L_x_5773:
        /* <DEDUP_REMOVED lines=22> */
.L_x_5774:
[----:B------:R-:W-:Y:S01]  /*0540*/  PLOP3.LUT P0, PT, PT, PT, UP0, 0x80, 0x0 ;  /* 0x000000000000781c */ /* 0x000fe20003f0f008 */
[----:B------:R-:W-:Y:S01]  /*0550*/  NOP ;  /* 0x0000000000007918 */ /* 0x000fe20000000000 */
[----:B------:R-:W-:Y:S01]  /*0560*/  ULDC.64 UR46, c[0x0][0x208] ;  /* 0x00008200002e7ab9 */ /* 0x000fe20000000a00 */
[----:B------:R-:W-:Y:S01]  /*0570*/  BSSY B6, `(.L_x_5775) ;  /* 0x00008d4000067945 */ /* 0x000fe20003800000 */
[----:B-12-4-:R-:W-:Y:S09]  /*0580*/  BAR.SYNC.DEFER_BLOCKING 0x0 ;  /* 0x0000000000007b1d */ /* 0x016ff20000010000 */
[----:B------:R-:W-:Y:S05]  /*0590*/  @!P0 BRA `(.L_x_5776) ;  /* 0x0000004c00308947 */ /* 0x000fea0003800000 */
.L_x_5777:
        /* <DEDUP_REMOVED lines=32> */
.L_x_5778:
[----:B------:R-:W-:Y:S01]  /*07a0*/  ULDC UR7, c[0x0][0x8cc] ;  /* 0x0002330000077ab9 */ /* 0x000fe20000000800 */
[----:B------:R-:W-:Y:S01]  /*07b0*/  UMOV UR36, UR10 ;  /* 0x0000000a00247c82 */ /* 0x000fe20008000000 */
[----:B------:R-:W-:-:S11]  /*07c0*/  UISETP.NE.AND UP0, UPT, UR7, 0x1, UPT ;  /* 0x000000010700788c */ /* 0x000fd6000bf05270 */
[----:B------:R-:W-:Y:S02]  /*07d0*/  @UP0 ULDC.64 UR8, c[0x0][0x8d0] ;  /* 0x0002340000080ab9 */ /* 0x000fe40000000a00 */
[----:B------:R-:W-:-:S04]  /*07e0*/  UIMAD.WIDE.U32 UR4, UR10, UR8, URZ ;  /* 0x000000080a0472a5 */ /* 0x000fc8000f8e003f */
[----:B------:R-:W-:-:S04]  /*07f0*/  @UP0 USHF.R.U32.HI UR36, URZ, UR9, UR5 ;  /* 0x000000093f240299 */ /* 0x000fc80008011605 */
[----:B------:R-:W-:-:S12]  /*0800*/  UIMAD UR4, UR36, UR7, URZ ;  /* 0x00000007240472a4 */ /* 0x000fd8000f8e023f */
.L_x_5779:
        /* <DEDUP_REMOVED lines=104> */
.L_x_5783:
        /* <DEDUP_REMOVED lines=15> */
.L_x_5782:
        /* <DEDUP_REMOVED lines=22> */
.L_x_5785:
        /* <DEDUP_REMOVED lines=15> */
.L_x_5784:
[----:B------:R-:W-:Y:S01]  /*11d0*/  SHF.R.S32.HI R23, RZ, 0x1f, R22 ;  /* 0x0000001fff177819 */ /* 0x000fe20000011416 */
[----:B------:R-:W-:-:S03]  /*11e0*/  UMOV UR4, 0xffffffff ;  /* 0xffffffff00047882 */ /* 0x000fc60000000000 */
[----:B------:R-:W-:-:S04]  /*11f0*/  LEA.HI R0, R23, R22, RZ, 0x7 ;  /* 0x0000001617007211 */ /* 0x000fc800078f38ff */
[----:B------:R-:W-:Y:S01]  /*1200*/  SHF.R.S32.HI R19, RZ, 0x7, R0 ;  /* 0x00000007ff137819 */ /* 0x000fe20000011400 */
[----:B------:R-:W-:Y:S06]  /*1210*/  BRA.DIV UR4, `(.L_x_5786) ;  /* 0x00000082042c7947 */ /* 0x000fec000b800000 */
[----:B------:R1:W2:Y:S02]  /*1220*/  SHFL.IDX PT, R14, R19, RZ, 0x1f ;  /* 0x00001fff130e7589 */ /* 0x0002a400000e0000 */
.L_x_5890:
        /* <DEDUP_REMOVED lines=15> */
.L_x_5787:
        /* <DEDUP_REMOVED lines=19> */
.L_x_5789:
        /* <DEDUP_REMOVED lines=123> */
.L_x_5800:
[----:B------:R-:W-:-:S06]  /*1c00*/  UISETP.NE.AND UP0, UPT, UR16, 0x3, UPT ;  /* 0x000000031000788c */ /* 0x000fcc000bf05270 */
[----:B------:R-:W-:-:S13]  /*1c10*/  PLOP3.LUT P0, PT, PT, PT, UP0, 0x80, 0x0 ;  /* 0x000000000000781c */ /* 0x000fda0003f0f008 */
[----:B-1----:R-:W-:Y:S05]  /*1c20*/  @!P0 BRA `(.L_x_5790) ;  /* 0x0000000000048947 */ /* 0x002fea0003800000 */
[----:B------:R-:W-:Y:S01]  /*1c30*/  BPT.TRAP 0x1 ;  /* 0x000000040000795c */ /* 0x000fe20000300000 */
.L_x_5790:
[----:B------:R-:W-:Y:S01]  /*1c40*/  R2UR UR8, R2 ;  /* 0x00000000020872ca */ /* 0x000fe200000e0000 */
[----:B------:R-:W-:-:S05]  /*1c50*/  IMAD.U32 R6, RZ, RZ, UR4 ;  /* 0x00000004ff067e24 */ /* 0x000fca000f8e00ff */
[----:B------:R-:W-:-:S07]  /*1c60*/  SHF.L.U32 R6, R6, 0x1f, RZ ;  /* 0x0000001f06067819 */ /* 0x000fce00000006ff */
[----:B------:R-:W-:-:S09]  /*1c70*/  ULEA UR8, UR5, UR8, 0x3 ;  /* 0x0000000805087291 */ /* 0x000fd2000f8e183f */
[----:B------:R1:W2:Y:S01]  /*1c80*/  SYNCS.PHASECHK.TRANS64.TRYWAIT P1, [UR8+0x26810], R6 ;  /* 0x02681006ff0075a7 */ /* 0x0002a20008020148 */
[----:B------:R-:W-:Y:S05]  /*1c90*/  @!P0 BRA `(.L_x_5791) ;  /* 0x0000000000048947 */ /* 0x000fea0003800000 */
[----:B------:R-:W-:Y:S01]  /*1ca0*/  BPT.TRAP 0x1 ;  /* 0x000000040000795c */ /* 0x000fe20000300000 */
.L_x_5791:
[----:B--2---:R-:W-:Y:S05]  /*1cb0*/  @P1 BRA `(.L_x_5792) ;  /* 0x0000000000081947 */ /* 0x004fea0003800000 */
[----:B------:R-:W2:Y:S02]  /*1cc0*/  SYNCS.PHASECHK.TRANS64.TRYWAIT P1, [UR8+0x26810], R6 ;  /* 0x02681006ff0075a7 */ /* 0x000ea40008020148 */
[----:B--2---:R-:W-:Y:S05]  /*1cd0*/  @!P1 BRA `(.L_x_5793) ;  /* 0x0000007400b09947 */ /* 0x004fea0003800000 */
.L_x_5792:
        /* <DEDUP_REMOVED lines=66> */
.L_x_5794:
[----:B------:R1:W1:Y:S01]  /*2100*/  SYNCS.PHASECHK.TRANS64.TRYWAIT P1, [UR8+0x26830], R6 ;  /* 0x02683006ff0075a7 */ /* 0x0002620008020148 */
[----:B------:R-:W-:Y:S05]  /*2110*/  @!P0 BRA `(.L_x_5795) ;  /* 0x0000000000048947 */ /* 0x000fea0003800000 */
[----:B------:R-:W-:Y:S01]  /*2120*/  BPT.TRAP 0x1 ;  /* 0x000000040000795c */ /* 0x000fe20000300000 */
.L_x_5795:
[----:B-1----:R-:W-:Y:S05]  /*2130*/  @P1 BRA `(.L_x_5796) ;  /* 0x0000000000081947 */ /* 0x002fea0003800000 */
[----:B------:R-:W1:Y:S02]  /*2140*/  SYNCS.PHASECHK.TRANS64.TRYWAIT P1, [UR8+0x26830], R6 ;  /* 0x02683006ff0075a7 */ /* 0x000e640008020148 */
[----:B-1----:R-:W-:Y:S05]  /*2150*/  @!P1 BRA `(.L_x_5797) ;  /* 0x0000007000a89947 */ /* 0x002fea0003800000 */
.L_x_5796:
[----:B------:R-:W-:Y:S01]  /*2160*/  R2UR UR10, R2 ;  /* 0x00000000020a72ca */ /* 0x000fe200000e0000 */
[----:B------:R-:W-:Y:S01]  /*2170*/  WARPGROUP.ARRIVE ;  /* 0x00000000000079c5 */ /* 0x000fe20000000000 */
[----:B------:R-:W-:Y:S01]  /*2180*/  UMOV UR11, 0x80000020 ;  /* 0x80000020000b7882 */ /* 0x000fe20000000000 */
[----:B------:R-:W-:Y:S01]  /*2190*/  ISETP.GT.AND P1, PT, R3, RZ, PT ;  /* 0x000000ff0300720c */ /* 0x000fe20003f24270 */
[----:B------:R-:W-:-:S09]  /*21a0*/  UMOV UR15, 0xc0000010 ;  /* 0xc0000010000f7882 */ /* 0x000fd20000000000 */
[----:B------:R-:W-:-:S04]  /*21b0*/  UIADD3 UR10, UR10, 0x18000, URZ ;  /* 0x000180000a0a7890 */ /* 0x000fc8000fffe03f */
[----:B------:R-:W-:-:S04]  /*21c0*/  USHF.R.U32.HI UR10, URZ, 0x4, UR10 ;  /* 0x000000043f0a7899 */ /* 0x000fc8000801160a */
[----:B------:R-:W-:-:S04]  /*21d0*/  ULOP3.LUT UR12, UR10, 0x3fff, URZ, 0xc0, !UPT ;  /* 0x00003fff0a0c7892 */ /* 0x000fc8000f8ec03f */
[----:B------:R-:W-:Y:S02]  /*21e0*/  ULOP3.LUT UR13, UR12, 0x10000, URZ, 0xfc, !UPT ;  /* 0x000100000c0d7892 */ /* 0x000fe4000f8efc3f */
[----:B------:R-:W-:Y:S02]  /*21f0*/  ULOP3.LUT UR12, UR12, 0x1000000, URZ, 0xfc, !UPT ;  /* 0x010000000c0c7892 */ /* 0x000fe4000f8efc3f */
[----:B------:R-:W-:Y:S02]  /*2200*/  UIMAD UR13, UR5, 0x300, UR13 ;  /* 0x00000300050d78a4 */ /* 0x000fe4000f8e020d */
[----:B------:R-:W-:-:S05]  /*2210*/  UIMAD UR12, UR5, 0x300, UR12 ;  /* 0x00000300050c78a4 */ /* 0x000fca000f8e020c */
[----:B------:R-:W-:Y:S02]  /*2220*/  UMOV UR10, UR13 ;  /* 0x0000000d000a7c82 */ /* 0x000fe40008000000 */
[----:B------:R-:W-:Y:S01]  /*2230*/  HGMMA.64x64x16.F32.BF16 R120, R184, gdesc[UR8], RZ, !UPT, gsb0 ;  /* 0x00e00008b8787df0 */ /* 0x000fe2000c0018ff */
        /* <DEDUP_REMOVED lines=10> */
[----:B------:R-:W-:Y:S02]  /*22e0*/  UIMAD UR11, UR41, -0x40, UR6 ;  /* 0xffffffc0290b78a4 */ /* 0x000fe4000f8e0206 */
[----:B------:R-:W-:-:S04]  /*22f0*/  UIADD3 UR10, UR13, 0x102, URZ ;  /* 0x000001020d0a7890 */ /* 0x000fc8000fffe03f */
[----:B------:R-:W-:Y:S01]  /*2300*/  IADD3 R19, -R3, UR11, -R18 ;  /* 0x0000000b03137c10 */ /* 0x000fe2000fffe912 */
[----:B------:R-:W-:-:S03]  /*2310*/  UMOV UR11, 0x80000020 ;  /* 0x80000020000b7882 */ /* 0x000fc60000000000 */
[----:B------:R-:W-:-:S04]  /*2320*/  SEL R221, R19, 0x40, P1 ;  /* 0x0000004013dd7807 */ /* 0x000fc80000800000 */
[C---:B------:R-:W-:Y:S02]  /*2330*/  ISETP.GT.AND P1, PT, R221.reuse, RZ, PT ;  /* 0x000000ffdd00720c */ /* 0x040fe40003f24270 */
[C---:B------:R-:W-:Y:S02]  /*2340*/  ISETP.GT.AND P2, PT, R221.reuse, 0x38, PT ;  /* 0x00000038dd00780c */ /* 0x040fe40003f44270 */
[----:B------:R-:W-:Y:S02]  /*2350*/  FSEL R5, R152, -INF , !P1 ;  /* 0xff80000098057808 */ /* 0x000fe40004800000 */
[C---:B------:R-:W-:Y:S02]  /*2360*/  ISETP.GT.AND P1, PT, R221.reuse, 0x1, PT ;  /* 0x00000001dd00780c */ /* 0x040fe40003f24270 */
[----:B------:R-:W-:Y:S01]  /*2370*/  ISETP.GT.AND P3, PT, R221, 0x39, PT ;  /* 0x00000039dd00780c */ /* 0x000fe20003f64270 */
[----:B---3--:R-:W-:Y:S01]  /*2380*/  FFMA.FTZ R152, R5, UR7, -R216 ;  /* 0x0000000705987c23 */ /* 0x008fe200080108d8 */
[----:B------:R-:W-:-:S02]  /*2390*/  FSEL R6, R153, -INF , !P1 ;  /* 0xff80000099067808 */ /* 0x000fc40004800000 */
[----:B------:R-:W-:-:S03]  /*23a0*/  ISETP.GT.AND P1, PT, R221, 0x8, PT ;  /* 0x00000008dd00780c */ /* 0x000fc60003f24270 */
[----:B------:R-:W-:Y:S01]  /*23b0*/  FFMA.FTZ R153, R6, UR7, -R217 ;  /* 0x0000000706997c23 */ /* 0x000fe200080108d9 */
[----:B------:R-:W-:Y:S01]  /*23c0*/  FSEL R5, R156, -INF , !P1 ;  /* 0xff8000009c057808 */ /* 0x000fe20004800000 */
[----:B------:R-:W-:Y:S01]  /*23d0*/  MUFU.EX2 R152, R152 ;  /* 0x0000009800987308 */ /* 0x000fe20000000800 */
[----:B------:R-:W-:-:S03]  /*23e0*/  ISETP.GT.AND P1, PT, R221, 0x9, PT ;  /* 0x00000009dd00780c */ /* 0x000fc60003f24270 */
[----:B----4-:R-:W-:Y:S01]  /*23f0*/  FFMA.FTZ R5, R5, UR7, -R214 ;  /* 0x0000000705057c23 */ /* 0x010fe200080108d6 */
[----:B------:R-:W-:Y:S02]  /*2400*/  FSEL R6, R157, -INF , !P1 ;  /* 0xff8000009d067808 */ /* 0x000fe40004800000 */
[C---:B------:R-:W-:Y:S01]  /*2410*/  ISETP.GT.AND P1, PT, R221.reuse, 0x10, PT ;  /* 0x00000010dd00780c */ /* 0x040fe20003f24270 */
[----:B------:R-:W-:Y:S01]  /*2420*/  MUFU.EX2 R153, R153 ;  /* 0x0000009900997308 */ /* 0x000fe20000000800 */
[----:B------:R-:W-:Y:S01]  /*2430*/  FSEL R157, R180, -INF , !P2 ;  /* 0xff800000b49d7808 */ /* 0x000fe20005000000 */
[----:B------:R-:W-:Y:S01]  /*2440*/  FFMA.FTZ R6, R6, UR7, -R215 ;  /* 0x0000000706067c23 */ /* 0x000fe200080108d7 */
[----:B------:R-:W-:Y:S02]  /*2450*/  FSEL R7, R160, -INF , !P1 ;  /* 0xff800000a0077808 */ /* 0x000fe40004800000 */
[----:B------:R-:W-:Y:S01]  /*2460*/  ISETP.GT.AND P1, PT, R221, 0x11, PT ;  /* 0x00000011dd00780c */ /* 0x000fe20003f24270 */
[----:B------:R-:W-:-:S02]  /*2470*/  FFMA.FTZ R160, R157, UR7, -R218 ;  /* 0x000000079da07c23 */ /* 0x000fc400080108da */
[----:B------:R-:W1:Y:S01]  /*2480*/  MUFU.EX2 R5, R5 ;  /* 0x0000000500057308 */ /* 0x000e620000000800 */
[----:B------:R-:W-:Y:S01]  /*2490*/  FSEL R8, R161, -INF , !P1 ;  /* 0xff800000a1087808 */ /* 0x000fe20004800000 */
[----:B------:R-:W-:Y:S01]  /*24a0*/  FFMA.FTZ R7, R7, UR7, -R208 ;  /* 0x0000000707077c23 */ /* 0x000fe200080108d0 */
        /* <DEDUP_REMOVED lines=15> */
[C---:B------:R-:W-:Y:S01]  /*25a0*/  ISETP.GT.AND P1, PT, R221.reuse, 0x28, PT ;  /* 0x00000028dd00780c */ /* 0x040fe20003f24270 */
[----:B------:R-:W-:Y:S02]  /*25b0*/  WARPGROUP.DEPBAR.LE gsb0, 0x0 ;  /* 0x00008000000079c5 */ /* 0x000fe40000010000 */
[----:B------:R-:W-:Y:S01]  /*25c0*/  WARPGROUP.ARRIVE ;  /* 0x00000000000079c5 */ /* 0x000fe20000000000 */
[----:B------:R-:W-:Y:S01]  /*25d0*/  FSEL R13, R172, -INF , !P1 ;  /* 0xff800000ac0d7808 */ /* 0x000fe20004800000 */
[----:B------:R-:W-:Y:S01]  /*25e0*/  FFMA.FTZ R12, R12, UR7, -R213 ;  /* 0x000000070c0c7c23 */ /* 0x000fe200080108d5 */
[----:B------:R-:W-:Y:S01]  /*25f0*/  ISETP.GT.AND P1, PT, R221, 0x29, PT ;  /* 0x00000029dd00780c */ /* 0x000fe20003f24270 */
[----:B------:R-:W-:Y:S02]  /*2600*/  MUFU.EX2 R11, R11 ;  /* 0x0000000b000b7308 */ /* 0x000fe40000000800 */
[----:B------:R-:W-:Y:S01]  /*2610*/  HGMMA.64x64x16.F32.BF16 R120, R200, gdesc[UR8], R120, gsb0 ;  /* 0x00e00008c8787df0 */ /* 0x000fe20008001878 */
[----:B------:R-:W-:Y:S01]  /*2620*/  UIADD3 UR10, UR13, 0x200, URZ ;  /* 0x000002000d0a7890 */ /* 0x000fe2000fffe03f */
[----:B------:R-:W-:Y:S01]  /*2630*/  FSEL R14, R173, -INF , !P1 ;  /* 0xff800000ad0e7808 */ /* 0x000fe20004800000 */
[----:B------:R-:W-:Y:S01]  /*2640*/  UMOV UR11, 0x80000020 ;  /* 0x80000020000b7882 */ /* 0x000fe20000000000 */
[----:B------:R-:W-:Y:S01]  /*2650*/  ISETP.GT.AND P1, PT, R221, 0x30, PT ;  /* 0x00000030dd00780c */ /* 0x000fe20003f24270 */
[----:B------:R-:W-:Y:S01]  /*2660*/  FFMA.FTZ R13, R13, UR7, -R22 ;  /* 0x000000070d0d7c23 */ /* 0x000fe20008010816 */
[----:B------:R-:W-:Y:S01]  /*2670*/  MUFU.EX2 R12, R12 ;  /* 0x0000000c000c7308 */ /* 0x000fe20000000800 */
[----:B------:R-:W-:Y:S01]  /*2680*/  FFMA.FTZ R14, R14, UR7, -R23 ;  /* 0x000000070e0e7c23 */ /* 0x000fe20008010817 */
[----:B------:R-:W-:-:S02]  /*2690*/  FSEL R15, R176, -INF , !P1 ;  /* 0xff800000b00f7808 */ /* 0x000fc40004800000 */
        /* <DEDUP_REMOVED lines=13> */
[----:B------:R-:W-:-:S02]  /*2770*/  FSEL R157, R154, -INF , !P1 ;  /* 0xff8000009a9d7808 */ /* 0x000fc40004800000 */
[C---:B------:R-:W-:Y:S02]  /*2780*/  ISETP.GT.AND P1, PT, R177.reuse, 0x1, PT ;  /* 0x00000001b100780c */ /* 0x040fe40003f24270 */
[----:B------:R-:W-:Y:S01]  /*2790*/  ISETP.GT.AND P2, PT, R177, 0x11, PT ;  /* 0x00000011b100780c */ /* 0x000fe20003f44270 */
[----:B------:R-:W-:Y:S01]  /*27a0*/  FFMA.FTZ R157, R157, UR7, -R216 ;  /* 0x000000079d9d7c23 */ /* 0x000fe200080108d8 */
[----:B------:R-:W-:Y:S01]  /*27b0*/  FSEL R154, R155, -INF , !P1 ;  /* 0xff8000009b9a7808 */ /* 0x000fe20004800000 */
[----:B------:R-:W-:Y:S01]  /*27c0*/  MUFU.EX2 R161, R156 ;  /* 0x0000009c00a17308 */ /* 0x000fe20000000800 */
[C---:B------:R-:W-:Y:S02]  /*27d0*/  ISETP.GT.AND P1, PT, R177.reuse, 0x8, PT ;  /* 0x00000008b100780c */ /* 0x040fe40003f24270 */
[----:B------:R-:W-:Y:S01]  /*27e0*/  ISETP.GT.AND P6, PT, R177, 0x20, PT ;  /* 0x00000020b100780c */ /* 0x000fe20003fc4270 */
[----:B------:R-:W-:Y:S01]  /*27f0*/  FFMA.FTZ R165, R154, UR7, -R217 ;  /* 0x000000079aa57c23 */ /* 0x000fe200080108d9 */
[----:B------:R-:W-:-:S02]  /*2800*/  FSEL R155, R158, -INF , !P1 ;  /* 0xff8000009e9b7808 */ /* 0x000fc40004800000 */
[C---:B------:R-:W-:Y:S01]  /*2810*/  ISETP.GT.AND P1, PT, R177.reuse, 0x9, PT ;  /* 0x00000009b100780c */ /* 0x040fe20003f24270 */
[----:B------:R4:W-:Y:S01]  /*2820*/  MUFU.EX2 R164, R157 ;  /* 0x0000009d00a47308 */ /* 0x0009e20000000800 */
[----:B------:R-:W-:Y:S01]  /*2830*/  ISETP.GT.AND P5, PT, R177, 0x21, PT ;  /* 0x00000021b100780c */ /* 0x000fe20003fa4270 */
[----:B------:R-:W-:Y:S01]  /*2840*/  FFMA.FTZ R168, R155, UR7, -R214 ;  /* 0x000000079ba87c23 */ /* 0x000fe200080108d6 */
[----:B------:R-:W-:Y:S02]  /*2850*/  FSEL R154, R159, -INF , !P1 ;  /* 0xff8000009f9a7808 */ /* 0x000fe40004800000 */
[----:B------:R-:W-:Y:S02]  /*2860*/  ISETP.GT.AND P1, PT, R177, 0x10, PT ;  /* 0x00000010b100780c */ /* 0x000fe40003f24270 */
[----:B------:R-:W-:Y:S01]  /*2870*/  FSEL R181, R170, -INF , !P6 ;  /* 0xff800000aab57808 */ /* 0x000fe20007000000 */
[----:B------:R-:W-:Y:S01]  /*2880*/  FFMA.FTZ R215, R154, UR7, -R215 ;  /* 0x000000079ad77c23 */ /* 0x000fe200080108d7 */
[----:B----4-:R-:W-:Y:S01]  /*2890*/  FSEL R157, R166, -INF , !P3 ;  /* 0xff800000a69d7808 */ /* 0x010fe20005800000 */
[----:B------:R-:W4:Y:S01]  /*28a0*/  MUFU.EX2 R168, R168 ;  /* 0x000000a800a87308 */ /* 0x000f220000000800 */
[----:B------:R-:W-:Y:S01]  /*28b0*/  FSEL R154, R163, -INF , !P2 ;  /* 0xff800000a39a7808 */ /* 0x000fe20005000000 */
[----:B------:R-:W-:Y:S01]  /*28c0*/  FFMA.FTZ R212, R181, UR7, -R212 ;  /* 0x00000007b5d47c23 */ /* 0x000fe200080108d4 */
[----:B------:R-:W-:Y:S01]  /*28d0*/  ISETP.GT.AND P2, PT, R177, 0x19, PT ;  /* 0x00000019b100780c */ /* 0x000fe20003f44270 */
[----:B------:R-:W-:Y:S01]  /*28e0*/  FFMA.FTZ R176, R157, UR7, -R20 ;  /* 0x000000079db07c23 */ /* 0x000fe20008010814 */
[----:B------:R-:W-:Y:S01]  /*28f0*/  FSEL R155, R162, -INF , !P1 ;  /* 0xff800000a29b7808 */ /* 0x000fe20004800000 */
[----:B------:R-:W-:Y:S01]  /*2900*/  FFMA.FTZ R163, R154, UR7, -R209 ;  /* 0x000000079aa37c23 */ /* 0x000fe200080108d1 */
[----:B------:R-:W-:Y:S01]  /*2910*/  FSEL R20, R167, -INF , !P2 ;  /* 0xff800000a7147808 */ /* 0x000fe20005000000 */
[----:B------:R-:W5:Y:S01]  /*2920*/  MUFU.EX2 R162, R215 ;  /* 0x000000d700a27308 */ /* 0x000f620000000800 */
[----:B------:R-:W-:Y:S01]  /*2930*/  FSEL R180, R171, -INF , !P5 ;  /* 0xff800000abb47808 */ /* 0x000fe20006800000 */
[----:B------:R-:W-:Y:S01]  /*2940*/  FFMA.FTZ R169, R155, UR7, -R208 ;  /* 0x000000079ba97c23 */ /* 0x000fe200080108d0 */
[----:B------:R-:W-:-:S02]  /*2950*/  ISETP.GT.AND P1, PT, R177, 0x28, PT ;  /* 0x00000028b100780c */ /* 0x000fc40003f24270 */
[C---:B------:R-:W-:Y:S01]  /*2960*/  ISETP.GT.AND P4, PT, R177.reuse, 0x29, PT ;  /* 0x00000029b100780c */ /* 0x040fe20003f84270 */
[----:B------:R-:W-:Y:S01]  /*2970*/  FFMA.FTZ R180, R180, UR7, -R213 ;  /* 0x00000007b4b47c23 */ /* 0x000fe200080108d5 */
[C---:B------:R-:W-:Y:S01]  /*2980*/  ISETP.GT.AND P3, PT, R177.reuse, 0x30, PT ;  /* 0x00000030b100780c */ /* 0x040fe20003f64270 */
[----:B------:R-:W5:Y:S01]  /*2990*/  MUFU.EX2 R15, R15 ;  /* 0x0000000f000f7308 */ /* 0x000f620000000800 */
[C---:B------:R-:W-:Y:S02]  /*29a0*/  ISETP.GT.AND P2, PT, R177.reuse, 0x31, PT ;  /* 0x00000031b100780c */ /* 0x040fe40003f44270 */
[C---:B------:R-:W-:Y:S02]  /*29b0*/  ISETP.GT.AND P6, PT, R177.reuse, 0x38, PT ;  /* 0x00000038b100780c */ /* 0x040fe40003fc4270 */
[----:B------:R-:W-:Y:S01]  /*29c0*/  ISETP.GT.AND P5, PT, R177, 0x39, PT ;  /* 0x00000039b100780c */ /* 0x000fe20003fa4270 */
[----:B------:R-:W-:Y:S01]  /*29d0*/  FFMA.FTZ R177, R20, UR7, -R21 ;  /* 0x0000000714b17c23 */ /* 0x000fe20008010815 */
[----:B------:R-:W-:Y:S01]  /*29e0*/  FSEL R208, R175, -INF , !P4 ;  /* 0xff800000afd07808 */ /* 0x000fe20006000000 */
[----:B------:R-:W-:Y:S01]  /*29f0*/  MUFU.EX2 R165, R165 ;  /* 0x000000a500a57308 */ /* 0x000fe20000000800 */
[----:B------:R-:W-:-:S02]  /*2a00*/  WARPGROUP.DEPBAR.LE gsb0, 0x0 ;  /* 0x00008000000079c5 */ /* 0x000fc40000010000 */
[----:B------:R-:W-:Y:S01]  /*2a10*/  WARPGROUP.ARRIVE ;  /* 0x00000000000079c5 */ /* 0x000fe20000000000 */
[----:B------:R-:W-:Y:S01]  /*2a20*/  FSEL R175, R178, -INF , !P3 ;  /* 0xff800000b2af7808 */ /* 0x000fe20005800000 */
[----:B------:R-:W-:Y:S01]  /*2a30*/  FFMA.FTZ R208, R208, UR7, -R23 ;  /* 0x00000007d0d07c23 */ /* 0x000fe20008010817 */
[----:B------:R-:W-:Y:S02]  /*2a40*/  FSEL R178, R179, -INF , !P2 ;  /* 0xff800000b3b27808 */ /* 0x000fe40005000000 */
[----:B------:R-:W-:Y:S01]  /*2a50*/  FSEL R179, R182, -INF , !P6 ;  /* 0xff800000b6b37808 */ /* 0x000fe20007000000 */
[----:B------:R-:W-:Y:S01]  /*2a60*/  HGMMA.64x64x16.F32.BF16 R120, R192, gdesc[UR8], R120, gsb0 ;  /* 0x00e00008c0787df0 */ /* 0x000fe20008001878 */
[----:B------:R-:W-:Y:S01]  /*2a70*/  UIADD3 UR10, UR13, 0x202, URZ ;  /* 0x000002020d0a7890 */ /* 0x000fe2000fffe03f */
[----:B------:R-:W-:Y:S01]  /*2a80*/  FSEL R181, R174, -INF , !P1 ;  /* 0xff800000aeb57808 */ /* 0x000fe20004800000 */
[----:B------:R-:W-:Y:S01]  /*2a90*/  UMOV UR11, 0x80000020 ;  /* 0x80000020000b7882 */ /* 0x000fe20000000000 */
[----:B------:R-:W-:Y:S01]  /*2aa0*/  FFMA.FTZ R218, R179, UR7, -R218 ;  /* 0x00000007b3da7c23 */ /* 0x000fe200080108da */
[----:B------:R-:W-:Y:S01]  /*2ab0*/  FFMA.FTZ R210, R175, UR7, -R210 ;  /* 0x00000007afd27c23 */ /* 0x000fe200080108d2 */
[----:B------:R-:W-:Y:S01]  /*2ac0*/  FSEL R182, R183, -INF , !P5 ;  /* 0xff800000b7b67808 */ /* 0x000fe20006800000 */
[----:B------:R-:W-:Y:S01]  /*2ad0*/  FFMA.FTZ R22, R181, UR7, -R22 ;  /* 0x00000007b5167c23 */ /* 0x000fe20008010816 */
[----:B------:R-:W-:Y:S01]  /*2ae0*/  FFMA.FTZ R211, R178, UR7, -R211 ;  /* 0x00000007b2d37c23 */ /* 0x000fe200080108d3 */
[----:B------:R-:W-:Y:S01]  /*2af0*/  MUFU.EX2 R10, R10 ;  /* 0x0000000a000a7308 */ /* 0x000fe20000000800 */
[----:B------:R-:W-:Y:S01]  /*2b00*/  UMOV UR13, 0x40000040 ;  /* 0x40000040000d7882 */ /* 0x000fe20000000000 */
[----:B------:R-:W-:-:S06]  /*2b10*/  FFMA.FTZ R219, R182, UR7, -R219 ;  /* 0x00000007b6db7c23 */ /* 0x000fcc00080108db */
[----:B------:R-:W5:Y:S08]  /*2b20*/  MUFU.EX2 R22, R22 ;  /* 0x0000001600167308 */ /* 0x000f700000000800 */
        /* <DEDUP_REMOVED lines=8> */
[----:B------:R-:W-:-:S05]  /*2bb0*/  WARPGROUP.ARRIVE ;  /* 0x00000000000079c5 */ /* 0x000fca0000000000 */
[----:B------:R-:W-:Y:S01]  /*2bc0*/  MUFU.EX2 R23, R180 ;  /* 0x000000b400177308 */ /* 0x000fe20000000800 */
[----:B------:R-:W-:Y:S01]  /*2bd0*/  HGMMA.64x64x16.F32.BF16 R120, R204, gdesc[UR8], R120, gsb0 ;  /* 0x00e00008cc787df0 */ /* 0x000fe20008001878 */
[----:B------:R-:W-:Y:S01]  /*2be0*/  UMOV UR10, UR12 ;  /* 0x0000000c000a7c82 */ /* 0x000fe20008000000 */
[----:B------:R-:W-:-:S05]  /*2bf0*/  UMOV UR11, 0x80000020 ;  /* 0x80000020000b7882 */ /* 0x000fca0000000000 */
[----:B------:R-:W-:Y:S08]  /*2c00*/  MUFU.EX2 R160, R160 ;  /* 0x000000a000a07308 */ /* 0x000ff00000000800 */
[----:B------:R-:W-:Y:S08]  /*2c10*/  MUFU.EX2 R210, R210 ;  /* 0x000000d200d27308 */ /* 0x000ff00000000800 */
[----:B------:R-:W-:Y:S01]  /*2c20*/  MUFU.EX2 R211, R211 ;  /* 0x000000d300d37308 */ /* 0x000fe20000000800 */
[----:B------:R-:W-:-:S02]  /*2c30*/  WARPGROUP.DEPBAR.LE gsb0, 0x0 ;  /* 0x00008000000079c5 */ /* 0x000fc40000010000 */
        /* <DEDUP_REMOVED lines=137> */
[----:B------:R-:W-:Y:S02]  /*34d0*/  F2FP.BF16.F32.PACK_AB R120, R19, R15 ;  /* 0x0000000f1378723e */ /* 0x000fe400000010ff */
[----:B------:R-:W-:Y:S02]  /*34e0*/  F2FP.BF16.F32.PACK_AB R122, R161, R160 ;  /* 0x000000a0a17a723e */ /* 0x000fe400000010ff */
[----:B------:R-:W-:Y:S02]  /*34f0*/  F2FP.BF16.F32.PACK_AB R121, R211, R210 ;  /* 0x000000d2d379723e */ /* 0x000fe400000010ff */
[----:B------:R-:W-:-:S04]  /*3500*/  F2FP.BF16.F32.PACK_AB R123, R124, R127 ;  /* 0x0000007f7c7b723e */ /* 0x000fc800000010ff */
        /* <DEDUP_REMOVED lines=159> */
.L_x_5798:
        /* <DEDUP_REMOVED lines=45> */
.L_x_5799:
        /* <DEDUP_REMOVED lines=62> */
.L_x_5781:
        /* <DEDUP_REMOVED lines=89> */
.L_x_5803:
[----:B------:R-:W2:Y:S04]  /*4b40*/  LDG.E.STRONG.GPU R4, desc[UR46][R2.64] ;  /* 0x0000002e02047981 */ /* 0x000ea8000c1ef900 */
[----:B--2---:R-:W-:Y:S01]  /*4b50*/  CCTL.IVALL ;  /* 0x00000000ff00798f */ /* 0x004fe20002000000 */
[----:B------:R-:W-:Y:S05]  /*4b60*/  YIELD ;  /* 0x0000000000007946 */ /* 0x000fea0003800000 */
[----:B------:R-:W-:-:S13]  /*4b70*/  ISETP.NE.AND P0, PT, R4, UR15, PT ;  /* 0x0000000f04007c0c */ /* 0x000fda000bf05270 */
[----:B------:R-:W-:Y:S05]  /*4b80*/  @P0 BRA `(.L_x_5803) ;  /* 0xfffffffc00ec0947 */ /* 0x000fea000383ffff */
.L_x_5802:
[----:B------:R-:W-:Y:S05]  /*4b90*/  BSYNC B0 ;  /* 0x0000000000007941 */ /* 0x000fea0003800000 */
.L_x_5801:
[----:B------:R-:W-:-:S03]  /*4ba0*/  UMOV UR4, 0xffffffff ;  /* 0xffffffff00047882 */ /* 0x000fc60000000000 */
[----:B------:R-:W-:Y:S05]  /*4bb0*/  BRA.DIV UR4, `(.L_x_5804) ;  /* 0x0000004a04287947 */ /* 0x000fea000b800000 */
[----:B------:R-:W-:Y:S01]  /*4bc0*/  NOP ;  /* 0x0000000000007918 */ /* 0x000fe20000000000 */
.L_x_5893:
        /* <DEDUP_REMOVED lines=15> */
.L_x_5807:
[----:B------:R-:W-:Y:S01]  /*4cc0*/  @P0 ELECT P2, URZ, PT ;  /* 0x00000000003f082f */ /* 0x000fe20003840000 */
[----:B------:R2:W-:-:S12]  /*4cd0*/  UBLKRED.G.S.ADD.F32.RN [UR4], [UR9], UR6, desc[UR12] ;  /* 0x00000c04090073bb */ /* 0x0005d800080a1406 */
[----:B------:R-:W-:Y:S02]  /*4ce0*/  @P2 PLOP3.LUT P0, PT, P2, PT, PT, 0x8, 0x0 ;  /* 0x000000000000281c */ /* 0x000fe4000170e170 */
[----:B------:R-:W-:-:S11]  /*4cf0*/  PLOP3.LUT P2, PT, PT, PT, PT, 0x8, 0x0 ;  /* 0x000000000000781c */ /* 0x000fd60003f4e170 */
[----:B--2---:R-:W-:Y:S05]  /*4d00*/  @P0 BRA.U.ANY `(.L_x_5807) ;  /* 0xfffffffd00ec0947 */ /* 0x004fea000393ffff */
[----:B------:R0:W-:Y:S01]  /*4d10*/  UTMACMDFLUSH ;  /* 0x00000000000079b7 */ /* 0x0001e20000000000 */
[----:B------:R-:W-:-:S04]  /*4d20*/  DEPBAR.LE SB0, 0x0 ;  /* 0x000080000000791a */ /* 0x000fc80000000000 */
.L_x_5806:
[----:B------:R-:W-:Y:S05]  /*4d30*/  BSYNC B0 ;  /* 0x0000000000007941 */ /* 0x000fea0003800000 */
.L_x_5805:
        /* <DEDUP_REMOVED lines=14> */
.L_x_5809:
[----:B------:R-:W-:Y:S05]  /*4e20*/  BSYNC B0 ;  /* 0x0000000000007941 */ /* 0x000fea0003800000 */
.L_x_5808:
        /* <DEDUP_REMOVED lines=20> */
.L_x_5812:
[----:B-12---:R-:W2:Y:S04]  /*4f70*/  LDG.E.STRONG.GPU R0, desc[UR46][R2.64] ;  /* 0x0000002e02007981 */ /* 0x006ea8000c1ef900 */
[----:B--2---:R-:W-:Y:S01]  /*4f80*/  CCTL.IVALL ;  /* 0x00000000ff00798f */ /* 0x004fe20002000000 */
[----:B------:R-:W-:Y:S05]  /*4f90*/  YIELD ;  /* 0x0000000000007946 */ /* 0x000fea0003800000 */
[----:B------:R-:W-:-:S13]  /*4fa0*/  ISETP.NE.AND P0, PT, R0, UR15, PT ;  /* 0x0000000f00007c0c */ /* 0x000fda000bf05270 */
[----:B------:R-:W-:Y:S05]  /*4fb0*/  @P0 BRA `(.L_x_5812) ;  /* 0xfffffffc00ec0947 */ /* 0x000fea000383ffff */
.L_x_5811:
[----:B------:R-:W-:Y:S05]  /*4fc0*/  BSYNC B0 ;  /* 0x0000000000007941 */ /* 0x000fea0003800000 */
.L_x_5810:
[----:B------:R-:W-:-:S03]  /*4fd0*/  UMOV UR4, 0xffffffff ;  /* 0xffffffff00047882 */ /* 0x000fc60000000000 */
[----:B------:R-:W-:Y:S05]  /*4fe0*/  BRA.DIV UR4, `(.L_x_5813) ;  /* 0x0000004604387947 */ /* 0x000fea000b800000 */
[----:B------:R-:W-:Y:S01]  /*4ff0*/  NOP ;  /* 0x0000000000007918 */ /* 0x000fe20000000000 */
.L_x_5896:
        /* <DEDUP_REMOVED lines=16> */
.L_x_5816:
[----:B------:R-:W-:Y:S01]  /*5100*/  @P0 ELECT P2, URZ, PT ;  /* 0x00000000003f082f */ /* 0x000fe20003840000 */
[----:B------:R3:W-:-:S12]  /*5110*/  UBLKRED.G.S.ADD.F32.RN [UR4], [UR9], UR6, desc[UR10] ;  /* 0x00000a04090073bb */ /* 0x0007d800080a1406 */
[----:B------:R-:W-:Y:S02]  /*5120*/  @P2 PLOP3.LUT P0, PT, P2, PT, PT, 0x8, 0x0 ;  /* 0x000000000000281c */ /* 0x000fe4000170e170 */
[----:B------:R-:W-:-:S11]  /*5130*/  PLOP3.LUT P2, PT, PT, PT, PT, 0x8, 0x0 ;  /* 0x000000000000781c */ /* 0x000fd60003f4e170 */
[----:B---3--:R-:W-:Y:S05]  /*5140*/  @P0 BRA.U.ANY `(.L_x_5816) ;  /* 0xfffffffd00ec0947 */ /* 0x008fea000393ffff */
[----:B------:R0:W-:Y:S01]  /*5150*/  UTMACMDFLUSH ;  /* 0x00000000000079b7 */ /* 0x0001e20000000000 */
[----:B------:R-:W-:-:S04]  /*5160*/  DEPBAR.LE SB0, 0x0 ;  /* 0x000080000000791a */ /* 0x000fc80000000000 */
.L_x_5815:
[----:B------:R-:W-:Y:S05]  /*5170*/  BSYNC B0 ;  /* 0x0000000000007941 */ /* 0x000fea0003800000 */
.L_x_5814:
        /* <DEDUP_REMOVED lines=14> */
.L_x_5776:
        /* <DEDUP_REMOVED lines=29> */
.L_x_5818:
[----:B------:R-:W-:Y:S01]  /*5430*/  ULDC UR9, c[0x0][0x8cc] ;  /* 0x0002330000097ab9 */ /* 0x000fe20000000800 */
[----:B------:R-:W-:Y:S01]  /*5440*/  UMOV UR7, UR8 ;  /* 0x0000000800077c82 */ /* 0x000fe20008000000 */
[----:B------:R-:W-:-:S11]  /*5450*/  UISETP.NE.AND UP0, UPT, UR9, 0x1, UPT ;  /* 0x000000010900788c */ /* 0x000fd6000bf05270 */
[----:B------:R-:W-:Y:S02]  /*5460*/  @UP0 ULDC.64 UR10, c[0x0][0x8d0] ;  /* 0x00023400000a0ab9 */ /* 0x000fe40000000a00 */
[----:B------:R-:W-:-:S04]  /*5470*/  UIMAD.WIDE.U32 UR4, UR8, UR10, URZ ;  /* 0x0000000a080472a5 */ /* 0x000fc8000f8e003f */
[----:B------:R-:W-:-:S04]  /*5480*/  @UP0 USHF.R.U32.HI UR7, URZ, UR11, UR5 ;  /* 0x0000000b3f070299 */ /* 0x000fc80008011605 */
[----:B------:R-:W-:-:S12]  /*5490*/  UIMAD UR4, UR7, UR9, URZ ;  /* 0x00000009070472a4 */ /* 0x000fd8000f8e023f */
.L_x_5819:
        /* <DEDUP_REMOVED lines=84> */
.L_x_5823:
[----:B------:R-:W2:Y:S04]  /*59e0*/  LDG.E.STRONG.GPU R4, desc[UR46][R2.64] ;  /* 0x0000002e02047981 */ /* 0x000ea8000c1ef900 */
[----:B--2---:R-:W-:Y:S01]  /*59f0*/  CCTL.IVALL ;  /* 0x00000000ff00798f */ /* 0x004fe20002000000 */
[----:B------:R-:W-:Y:S05]  /*5a00*/  YIELD ;  /* 0x0000000000007946 */ /* 0x000fea0003800000 */
[----:B------:R-:W-:-:S13]  /*5a10*/  ISETP.NE.AND P1, PT, R4, R5, PT ;  /* 0x000000050400720c */ /* 0x000fda0003f25270 */
[----:B------:R-:W-:Y:S05]  /*5a20*/  @P1 BRA `(.L_x_5823) ;  /* 0xfffffffc00ec1947 */ /* 0x000fea000383ffff */
.L_x_5822:
[----:B------:R-:W-:Y:S05]  /*5a30*/  BSYNC B0 ;  /* 0x0000000000007941 */ /* 0x000fea0003800000 */
.L_x_5821:
[----:B------:R-:W-:-:S03]  /*5a40*/  UMOV UR4, 0xffffffff ;  /* 0xffffffff00047882 */ /* 0x000fc60000000000 */
[----:B------:R-:W-:Y:S05]  /*5a50*/  BRA.DIV UR4, `(.L_x_5824) ;  /* 0x0000003a04b87947 */ /* 0x000fea000b800000 */
[----:B------:R-:W-:Y:S01]  /*5a60*/  NOP ;  /* 0x0000000000007918 */ /* 0x000fe20000000000 */
.L_x_5899:
        /* <DEDUP_REMOVED lines=22> */
.L_x_5826:
[----:B------:R-:W-:Y:S05]  /*5bd0*/  BSYNC B0 ;  /* 0x0000000000007941 */ /* 0x000fea0003800000 */
.L_x_5825:
        /* <DEDUP_REMOVED lines=20> */
.L_x_5828:
[----:B------:R-:W-:Y:S05]  /*5d20*/  BSYNC B0 ;  /* 0x0000000000007941 */ /* 0x000fea0003800000 */
.L_x_5827:
[----:B------:R-:W-:Y:S06]  /*5d30*/  BAR.ARV 0xa, 0xa0 ;  /* 0x0282800000007b1d */ /* 0x000fec0000002000 */
[----:B------:R-:W-:Y:S04]  /*5d40*/  BSSY B0, `(.L_x_5829) ;  /* 0x0000003000007945 */ /* 0x000fe80003800000 */
[----:B------:R-:W-:Y:S05]  /*5d50*/  @!P0 BRA `(.L_x_5830) ;  /* 0x0000000000048947 */ /* 0x000fea0003800000 */
[----:B------:R-:W-:-:S04]  /*5d60*/  DEPBAR.LE SB0, 0x0 ;  /* 0x000080000000791a */ /* 0x000fc80000000000 */
.L_x_5830:
[----:B------:R-:W-:Y:S05]  /*5d70*/  BSYNC B0 ;  /* 0x0000000000007941 */ /* 0x000fea0003800000 */
.L_x_5829:
        /* <DEDUP_REMOVED lines=19> */
.L_x_5832:
[----:B------:R-:W-:Y:S05]  /*5eb0*/  BSYNC B0 ;  /* 0x0000000000007941 */ /* 0x000fea0003800000 */
.L_x_5831:
[----:B------:R-:W-:Y:S01]  /*5ec0*/  UIADD3 UR17, UR8, 0x1, URZ ;  /* 0x0000000108117890 */ /* 0x000fe2000fffe03f */
[----:B------:R-:W-:Y:S11]  /*5ed0*/  BRA `(.L_x_5833) ;  /* 0x0000000000047947 */ /* 0x000ff60003800000 */
.L_x_5820:
[----:B------:R-:W-:-:S05]  /*5ee0*/  UMOV UR17, UR8 ;  /* 0x0000000800117c82 */ /* 0x000fca0008000000 */
.L_x_5833:
        /* <DEDUP_REMOVED lines=12> */
.L_x_5858:
        /* <DEDUP_REMOVED lines=18> */
.L_x_5836:
[----:B------:R-:W2:Y:S04]  /*60d0*/  LDG.E.STRONG.GPU R4, desc[UR46][R2.64] ;  /* 0x0000002e02047981 */ /* 0x000ea8000c1ef900 */
[----:B--2---:R-:W-:Y:S01]  /*60e0*/  CCTL.IVALL ;  /* 0x00000000ff00798f */ /* 0x004fe20002000000 */
[----:B------:R-:W-:Y:S05]  /*60f0*/  YIELD ;  /* 0x0000000000007946 */ /* 0x000fea0003800000 */
[----:B------:R-:W-:-:S13]  /*6100*/  ISETP.NE.AND P1, PT, R4, R5, PT ;  /* 0x000000050400720c */ /* 0x000fda0003f25270 */
[----:B------:R-:W-:Y:S05]  /*6110*/  @P1 BRA `(.L_x_5836) ;  /* 0xfffffffc00ec1947 */ /* 0x000fea000383ffff */
.L_x_5835:
[----:B------:R-:W-:Y:S05]  /*6120*/  BSYNC B0 ;  /* 0x0000000000007941 */ /* 0x000fea0003800000 */
.L_x_5834:
[----:B------:R-:W-:-:S03]  /*6130*/  UMOV UR18, 0xffffffff ;  /* 0xffffffff00127882 */ /* 0x000fc60000000000 */
[----:B------:R-:W-:Y:S05]  /*6140*/  BRA.DIV UR18, `(.L_x_5837) ;  /* 0x0000003612187947 */ /* 0x000fea000b800000 */
[----:B------:R-:W-:Y:S01]  /*6150*/  NOP ;  /* 0x0000000000007918 */ /* 0x000fe20000000000 */
.L_x_5902:
        /* <DEDUP_REMOVED lines=19> */
.L_x_5839:
[----:B------:R-:W-:Y:S05]  /*6290*/  BSYNC B0 ;  /* 0x0000000000007941 */ /* 0x000fea0003800000 */
.L_x_5838:
        /* <DEDUP_REMOVED lines=15> */
.L_x_5841:
[----:B------:R-:W-:Y:S05]  /*6390*/  BSYNC B0 ;  /* 0x0000000000007941 */ /* 0x000fea0003800000 */
.L_x_5840:
[----:B------:R-:W-:Y:S06]  /*63a0*/  BAR.ARV 0xa, 0xa0 ;  /* 0x0282800000007b1d */ /* 0x000fec0000002000 */
[----:B------:R-:W-:Y:S04]  /*63b0*/  BSSY B0, `(.L_x_5842) ;  /* 0x0000003000007945 */ /* 0x000fe80003800000 */
[----:B------:R-:W-:Y:S05]  /*63c0*/  @!P0 BRA `(.L_x_5843) ;  /* 0x0000000000048947 */ /* 0x000fea0003800000 */
[----:B------:R-:W-:-:S04]  /*63d0*/  DEPBAR.LE SB0, 0x0 ;  /* 0x000080000000791a */ /* 0x000fc80000000000 */
.L_x_5843:
[----:B------:R-:W-:Y:S05]  /*63e0*/  BSYNC B0 ;  /* 0x0000000000007941 */ /* 0x000fea0003800000 */
.L_x_5842:
        /* <DEDUP_REMOVED lines=19> */
.L_x_5845:
[----:B------:R-:W-:Y:S05]  /*6520*/  BSYNC B0 ;  /* 0x0000000000007941 */ /* 0x000fea0003800000 */
.L_x_5844:
        /* <DEDUP_REMOVED lines=16> */
.L_x_5848:
[----:B------:R-:W2:Y:S04]  /*6630*/  LDG.E.STRONG.GPU R4, desc[UR46][R2.64] ;  /* 0x0000002e02047981 */ /* 0x000ea8000c1ef900 */
[----:B--2---:R-:W-:Y:S01]  /*6640*/  CCTL.IVALL ;  /* 0x00000000ff00798f */ /* 0x004fe20002000000 */
[----:B------:R-:W-:Y:S05]  /*6650*/  YIELD ;  /* 0x0000000000007946 */ /* 0x000fea0003800000 */
[----:B------:R-:W-:-:S13]  /*6660*/  ISETP.NE.AND P1, PT, R4, R5, PT ;  /* 0x000000050400720c */ /* 0x000fda0003f25270 */
[----:B------:R-:W-:Y:S05]  /*6670*/  @P1 BRA `(.L_x_5848) ;  /* 0xfffffffc00ec1947 */ /* 0x000fea000383ffff */
.L_x_5847:
[----:B------:R-:W-:Y:S05]  /*6680*/  BSYNC B0 ;  /* 0x0000000000007941 */ /* 0x000fea0003800000 */
.L_x_5846:
[----:B------:R-:W-:-:S03]  /*6690*/  UMOV UR10, 0xffffffff ;  /* 0xffffffff000a7882 */ /* 0x000fc60000000000 */
[----:B------:R-:W-:Y:S05]  /*66a0*/  BRA.DIV UR10, `(.L_x_5849) ;  /* 0x0000002e0adc7947 */ /* 0x000fea000b800000 */
[----:B------:R-:W-:Y:S01]  /*66b0*/  NOP ;  /* 0x0000000000007918 */ /* 0x000fe20000000000 */
.L_x_5905:
        /* <DEDUP_REMOVED lines=15> */
.L_x_5851:
[----:B------:R-:W-:Y:S05]  /*67b0*/  BSYNC B0 ;  /* 0x0000000000007941 */ /* 0x000fea0003800000 */
.L_x_5850:
        /* <DEDUP_REMOVED lines=15> */
.L_x_5853:
[----:B------:R-:W-:Y:S05]  /*68b0*/  BSYNC B0 ;  /* 0x0000000000007941 */ /* 0x000fea0003800000 */
.L_x_5852:
[----:B------:R-:W-:Y:S06]  /*68c0*/  BAR.ARV 0xa, 0xa0 ;  /* 0x0282800000007b1d */ /* 0x000fec0000002000 */
[----:B------:R-:W-:Y:S04]  /*68d0*/  BSSY B0, `(.L_x_5854) ;  /* 0x0000003000007945 */ /* 0x000fe80003800000 */
[----:B------:R-:W-:Y:S05]  /*68e0*/  @!P0 BRA `(.L_x_5855) ;  /* 0x0000000000048947 */ /* 0x000fea0003800000 */
[----:B------:R-:W-:-:S04]  /*68f0*/  DEPBAR.LE SB0, 0x0 ;  /* 0x000080000000791a */ /* 0x000fc80000000000 */
.L_x_5855:
[----:B------:R-:W-:Y:S05]  /*6900*/  BSYNC B0 ;  /* 0x0000000000007941 */ /* 0x000fea0003800000 */
.L_x_5854:
        /* <DEDUP_REMOVED lines=19> */
.L_x_5857:
[----:B------:R-:W-:Y:S05]  /*6a40*/  BSYNC B0 ;  /* 0x0000000000007941 */ /* 0x000fea0003800000 */
.L_x_5856:
[----:B------:R-:W-:Y:S02]  /*6a50*/  UIADD3 UR17, UR17, 0x2, URZ ;  /* 0x0000000211117890 */ /* 0x000fe4000fffe03f */
[----:B------:R-:W-:Y:S02]  /*6a60*/  UIADD3 UR4, UR4, 0x3000, URZ ;  /* 0x0000300004047890 */ /* 0x000fe4000fffe03f */
[----:B------:R-:W-:-:S06]  /*6a70*/  UISETP.GE.AND UP0, UPT, UR17, UR5, UPT ;  /* 0x000000051100728c */ /* 0x000fcc000bf06270 */
[----:B------:R-:W-:-:S13]  /*6a80*/  PLOP3.LUT P1, PT, PT, PT, UP0, 0x80, 0x0 ;  /* 0x000000000000781c */ /* 0x000fda0003f2f008 */
[----:B------:R-:W-:Y:S05]  /*6a90*/  @!P1 BRA `(.L_x_5858) ;  /* 0xfffffff400449947 */ /* 0x000fea000383ffff */
[----:B------:R-:W-:Y:S05]  /*6aa0*/  BRA `(.L_x_5780) ;  /* 0x0000002800007947 */ /* 0x000fea0003800000 */
.L_x_5817:
        /* <DEDUP_REMOVED lines=21> */
.L_x_5859:
[----:B------:R-:W-:Y:S01]  /*6c00*/  ULDC UR9, c[0x0][0x8cc] ;  /* 0x0002330000097ab9 */ /* 0x000fe20000000800 */
[----:B------:R-:W-:Y:S01]  /*6c10*/  UMOV UR7, UR8 ;  /* 0x0000000800077c82 */ /* 0x000fe20008000000 */
[----:B------:R-:W-:-:S11]  /*6c20*/  UISETP.NE.AND UP0, UPT, UR9, 0x1, UPT ;  /* 0x000000010900788c */ /* 0x000fd6000bf05270 */
[----:B------:R-:W-:Y:S02]  /*6c30*/  @UP0 ULDC.64 UR10, c[0x0][0x8d0] ;  /* 0x00023400000a0ab9 */ /* 0x000fe40000000a00 */
[----:B------:R-:W-:-:S04]  /*6c40*/  UIMAD.WIDE.U32 UR4, UR8, UR10, URZ ;  /* 0x0000000a080472a5 */ /* 0x000fc8000f8e003f */
[----:B------:R-:W-:-:S04]  /*6c50*/  @UP0 USHF.R.U32.HI UR7, URZ, UR11, UR5 ;  /* 0x0000000b3f070299 */ /* 0x000fc80008011605 */
[----:B------:R-:W-:-:S12]  /*6c60*/  UIMAD UR4, UR7, UR9, URZ ;  /* 0x00000009070472a4 */ /* 0x000fd8000f8e023f */
.L_x_5860:
        /* <DEDUP_REMOVED lines=73> */
.L_x_5906:
        /* <DEDUP_REMOVED lines=15> */
.L_x_5864:
        /* <DEDUP_REMOVED lines=126> */
.L_x_5875:
[----:B--234-:R-:W-:-:S04]  /*79d0*/  SHF.L.U32 R21, R11, 0x1f, RZ ;  /* 0x0000001f0b157819 */ /* 0x01cfc800000006ff */
[----:B------:R-:W1:Y:S02]  /*79e0*/  SYNCS.PHASECHK.TRANS64.TRYWAIT P1, [R16+URZ+0x26840], R21 ;  /* 0x02684015100075a7 */ /* 0x000e64000802017f */
[----:B-1----:R-:W-:Y:S05]  /*79f0*/  @!P1 BRA `(.L_x_5867) ;  /* 0x0000001c00389947 */ /* 0x002fea0003800000 */
.L_x_5907:
[----:B------:R-:W-:Y:S05]  /*7a00*/  @P0 BRA `(.L_x_5868) ;  /* 0x0000000000140947 */ /* 0x000fea0003800000 */
[----:B------:R-:W-:Y:S01]  /*7a10*/  ISETP.NE.AND P1, PT, R6, RZ, PT ;  /* 0x000000ff0600720c */ /* 0x000fe20003f25270 */
[----:B------:R-:W-:-:S04]  /*7a20*/  IMAD.MOV.U32 R3, RZ, RZ, 0x3100 ;  /* 0x00003100ff037424 */ /* 0x000fc800078e00ff */
[----:B------:R3:W-:Y:S08]  /*7a30*/  SYNCS.ARRIVE.TRANS64 RZ, [R16+URZ+0x26830], R3 ;  /* 0x0268300310ff79a7 */ /* 0x0007f0000800003f */
[----:B------:R-:W-:Y:S05]  /*7a40*/  @!P1 BRA `(.L_x_5868) ;  /* 0x0000000000049947 */ /* 0x000fea0003800000 */
[----:B------:R-:W-:Y:S01]  /*7a50*/  BPT.TRAP 0x1 ;  /* 0x000000040000795c */ /* 0x000fe20000300000 */
.L_x_5868:
        /* <DEDUP_REMOVED lines=43> */
.L_x_5908:
[----:B------:R-:W-:Y:S05]  /*7d10*/  @P0 BRA `(.L_x_5870) ;  /* 0x0000000000140947 */ /* 0x000fea0003800000 */
[----:B------:R-:W-:Y:S01]  /*7d20*/  ISETP.NE.AND P1, PT, R6, RZ, PT ;  /* 0x000000ff0600720c */ /* 0x000fe20003f25270 */
[----:B------:R-:W-:-:S04]  /*7d30*/  IMAD.MOV.U32 R2, RZ, RZ, 0x3100 ;  /* 0x00003100ff027424 */ /* 0x000fc800078e00ff */
[----:B------:R3:W-:Y:S08]  /*7d40*/  SYNCS.ARRIVE.TRANS64 RZ, [R16+URZ+0x26818], R2 ;  /* 0x0268180210ff79a7 */ /* 0x0007f0000800003f */
[----:B------:R-:W-:Y:S05]  /*7d50*/  @!P1 BRA `(.L_x_5870) ;  /* 0x0000000000049947 */ /* 0x000fea0003800000 */
[----:B------:R-:W-:Y:S01]  /*7d60*/  BPT.TRAP 0x1 ;  /* 0x000000040000795c */ /* 0x000fe20000300000 */
.L_x_5870:
        /* <DEDUP_REMOVED lines=43> */
.L_x_5909:
[----:B------:R-:W-:Y:S05]  /*8020*/  @P0 BRA `(.L_x_5872) ;  /* 0x0000000000140947 */ /* 0x000fea0003800000 */
[----:B------:R-:W-:Y:S01]  /*8030*/  ISETP.NE.AND P1, PT, R6, RZ, PT ;  /* 0x000000ff0600720c */ /* 0x000fe20003f25270 */
[----:B-123--:R-:W-:-:S04]  /*8040*/  IMAD.MOV.U32 R21, RZ, RZ, 0x3100 ;  /* 0x00003100ff157424 */ /* 0x00efc800078e00ff */
[----:B------:R4:W-:Y:S08]  /*8050*/  SYNCS.ARRIVE.TRANS64 RZ, [R16+URZ+0x26838], R21 ;  /* 0x0268381510ff79a7 */ /* 0x0009f0000800003f */
[----:B------:R-:W-:Y:S05]  /*8060*/  @!P1 BRA `(.L_x_5872) ;  /* 0x0000000000049947 */ /* 0x000fea0003800000 */
[----:B------:R-:W-:Y:S01]  /*8070*/  BPT.TRAP 0x1 ;  /* 0x000000040000795c */ /* 0x000fe20000300000 */
.L_x_5872:
        /* <DEDUP_REMOVED lines=38> */
.L_x_5911:
[----:B------:R-:W-:Y:S05]  /*82e0*/  @P0 BRA `(.L_x_5874) ;  /* 0x0000000000140947 */ /* 0x000fea0003800000 */
[----:B------:R-:W-:Y:S01]  /*82f0*/  ISETP.NE.AND P1, PT, R6, RZ, PT ;  /* 0x000000ff0600720c */ /* 0x000fe20003f25270 */
[----:B------:R-:W-:-:S04]  /*8300*/  IMAD.MOV.U32 R5, RZ, RZ, 0x3100 ;  /* 0x00003100ff057424 */ /* 0x000fc800078e00ff */
[----:B------:R1:W-:Y:S08]  /*8310*/  SYNCS.ARRIVE.TRANS64 RZ, [R16+URZ+0x26810], R5 ;  /* 0x0268100510ff79a7 */ /* 0x0003f0000800003f */
[----:B------:R-:W-:Y:S05]  /*8320*/  @!P1 BRA `(.L_x_5874) ;  /* 0x0000000000049947 */ /* 0x000fea0003800000 */
[----:B------:R-:W-:Y:S01]  /*8330*/  BPT.TRAP 0x1 ;  /* 0x000000040000795c */ /* 0x000fe20000300000 */
.L_x_5874:
        /* <DEDUP_REMOVED lines=44> */
.L_x_5866:
        /* <DEDUP_REMOVED lines=8> */
.L_x_5912:
[----:B------:R-:W-:Y:S05]  /*8680*/  @P0 BRA `(.L_x_5877) ;  /* 0x0000000000140947 */ /* 0x000fea0003800000 */
[----:B------:R-:W-:Y:S01]  /*8690*/  ISETP.NE.AND P1, PT, R6, RZ, PT ;  /* 0x000000ff0600720c */ /* 0x000fe20003f25270 */
[----:B------:R-:W-:-:S04]  /*86a0*/  IMAD.MOV.U32 R5, RZ, RZ, 0x3100 ;  /* 0x00003100ff057424 */ /* 0x000fc800078e00ff */
[----:B------:R2:W-:Y:S08]  /*86b0*/  SYNCS.ARRIVE.TRANS64 RZ, [R16+URZ+0x26830], R5 ;  /* 0x0268300510ff79a7 */ /* 0x0005f0000800003f */
[----:B------:R-:W-:Y:S05]  /*86c0*/  @!P1 BRA `(.L_x_5877) ;  /* 0x0000000000049947 */ /* 0x000fea0003800000 */
[----:B------:R-:W-:Y:S01]  /*86d0*/  BPT.TRAP 0x1 ;  /* 0x000000040000795c */ /* 0x000fe20000300000 */
.L_x_5877:
        /* <DEDUP_REMOVED lines=40> */
.L_x_5913:
[----:B------:R-:W-:Y:S05]  /*8960*/  @P0 BRA `(.L_x_5879) ;  /* 0x0000000000140947 */ /* 0x000fea0003800000 */
[----:B------:R-:W-:Y:S01]  /*8970*/  ISETP.NE.AND P0, PT, R6, RZ, PT ;  /* 0x000000ff0600720c */ /* 0x000fe20003f05270 */
[----:B------:R-:W-:-:S04]  /*8980*/  IMAD.MOV.U32 R5, RZ, RZ, 0x3100 ;  /* 0x00003100ff057424 */ /* 0x000fc800078e00ff */
[----:B------:R1:W-:Y:S08]  /*8990*/  SYNCS.ARRIVE.TRANS64 RZ, [R16+URZ+0x26818], R5 ;  /* 0x0268180510ff79a7 */ /* 0x0003f0000800003f */
[----:B------:R-:W-:Y:S05]  /*89a0*/  @!P0 BRA `(.L_x_5879) ;  /* 0x0000000000048947 */ /* 0x000fea0003800000 */
[----:B------:R-:W-:Y:S01]  /*89b0*/  BPT.TRAP 0x1 ;  /* 0x000000040000795c */ /* 0x000fe20000300000 */
.L_x_5879:
        /* <DEDUP_REMOVED lines=44> */
.L_x_5865:
[----:B------:R-:W1:Y:S01]  /*8c80*/  S2R R0, SR_TID.X ;  /* 0x0000000000007919 */ /* 0x000e620000002100 */
[----:B------:R-:W-:Y:S01]  /*8c90*/  IMAD R3, R19, 0x8, R16 ;  /* 0x0000000813037824 */ /* 0x000fe200078e0210 */
[----:B-1----:R-:W-:Y:S02]  /*8ca0*/  LOP3.LUT R2, R0, 0x7f, RZ, 0xc0, !PT ;  /* 0x0000007f00027812 */ /* 0x002fe400078ec0ff */
[----:B------:R-:W-:Y:S02]  /*8cb0*/  SHF.L.U32 R0, R11, 0x1f, RZ ;  /* 0x0000001f0b007819 */ /* 0x000fe400000006ff */
[----:B------:R-:W-:Y:S02]  /*8cc0*/  ISETP.NE.AND P1, PT, R2, RZ, PT ;  /* 0x000000ff0200720c */ /* 0x000fe40003f25270 */
[----:B------:R-:W1:Y:S02]  /*8cd0*/  SYNCS.PHASECHK.TRANS64.TRYWAIT P0, [R3+URZ+0x26840], R0 ;  /* 0x02684000030075a7 */ /* 0x000e64000800017f */
[----:B-1----:R-:W-:Y:S09]  /*8ce0*/  @!P0 BRA `(.L_x_5880) ;  /* 0x0000000800f88947 */ /* 0x002ff20003800000 */
.L_x_5914:
[----:B------:R-:W-:Y:S05]  /*8cf0*/  @P1 BRA `(.L_x_5881) ;  /* 0x0000000000181947 */ /* 0x000fea0003800000 */
[----:B------:R-:W1:Y:S01]  /*8d00*/  S2R R2, SR_TID.X ;  /* 0x0000000000027919 */ /* 0x000e620000002100 */
[----:B------:R-:W-:-:S04]  /*8d10*/  IMAD.MOV.U32 R0, RZ, RZ, 0x3100 ;  /* 0x00003100ff007424 */ /* 0x000fc800078e00ff */
[----:B------:R1:W-:Y:S02]  /*8d20*/  SYNCS.ARRIVE.TRANS64 RZ, [R3+URZ+0x26830], R0 ;  /* 0x0268300003ff79a7 */ /* 0x0003e4000800003f */
[----:B-1----:R-:W-:-:S13]  /*8d30*/  LOP3.LUT P0, RZ, R2, 0x1f, RZ, 0xc0, !PT ;  /* 0x0000001f02ff7812 */ /* 0x002fda000780c0ff */
[----:B------:R-:W-:Y:S05]  /*8d40*/  @!P0 BRA `(.L_x_5881) ;  /* 0x0000000000048947 */ /* 0x000fea0003800000 */
[----:B------:R-:W-:Y:S01]  /*8d50*/  BPT.TRAP 0x1 ;  /* 0x000000040000795c */ /* 0x000fe20000300000 */
.L_x_5881:
        /* <DEDUP_REMOVED lines=47> */
.L_x_5862:
[----:B------:R-:W-:Y:S05]  /*9050*/  BSYNC B0 ;  /* 0x0000000000007941 */ /* 0x000fea0003800000 */
.L_x_5861:
[----:B------:R-:W-:-:S03]  /*9060*/  UMOV UR7, 0xffffffff ;  /* 0xffffffff00077882 */ /* 0x000fc60000000000 */
[----:B------:R-:W-:Y:S05]  /*9070*/  BRA.DIV UR7, `(.L_x_5882) ;  /* 0x0000000a07287947 */ /* 0x000fea000b800000 */
[----:B------:R-:W-:-:S13]  /*9080*/  ELECT P6, URZ, PT ;  /* 0x00000000003f782f */ /* 0x000fda00038c0000 */
.L_x_5917:
[----:B------:R-:W-:Y:S05]  /*9090*/  @!P6 BRA `(.L_x_5780) ;  /* 0x000000000084e947 */ /* 0x000fea0003800000 */
[----:B------:R-:W-:-:S06]  /*90a0*/  ULOP3.LUT UR7, UR38, 0x2, URZ, 0xfc, !UPT ;  /* 0x0000000226077892 */ /* 0x000fcc000f8efc3f */
[----:B------:R-:W-:-:S05]  /*90b0*/  IMAD.U32 R2, RZ, RZ, UR7 ;  /* 0x00000007ff027e24 */ /* 0x000fca000f8e00ff */
[----:B------:R-:W-:-:S13]  /*90c0*/  ISETP.NE.AND P2, PT, R2, 0x3, PT ;  /* 0x000000030200780c */ /* 0x000fda0003f45270 */
[----:B------:R-:W-:Y:S05]  /*90d0*/  @!P2 BRA `(.L_x_5883) ;  /* 0x000000000004a947 */ /* 0x000fea0003800000 */
[----:B------:R-:W-:Y:S01]  /*90e0*/  BPT.TRAP 0x1 ;  /* 0x000000040000795c */ /* 0x000fe20000300000 */
.L_x_5883:
        /* <DEDUP_REMOVED lines=15> */
.L_x_5918:
[----:B------:R-:W2:Y:S02]  /*91e0*/  SYNCS.PHASECHK.TRANS64.TRYWAIT P0, [R3+URZ], R2 ;  /* 0x00000002030075a7 */ /* 0x000ea4000800017f */
[----:B--2---:R-:W-:Y:S05]  /*91f0*/  @!P0 BRA `(.L_x_5885) ;  /* 0x0000000400fc8947 */ /* 0x004fea0003800000 */
.L_x_5919:
[----:B------:R-:W-:Y:S05]  /*9200*/  @!P2 BRA `(.L_x_5886) ;  /* 0x000000000004a947 */ /* 0x000fea0003800000 */
[----:B------:R-:W-:Y:S01]  /*9210*/  BPT.TRAP 0x1 ;  /* 0x000000040000795c */ /* 0x000fe20000300000 */
.L_x_5886:
[----:B--2---:R-:W-:-:S04]  /*9220*/  VIADD R3, R7, 0x26840 ;  /* 0x0002684007037836 */ /* 0x004fc80000000000 */
[----:B------:R-:W-:-:S04]  /*9230*/  IMAD R0, R0, 0x8, R3 ;  /* 0x0000000800007824 */ /* 0x000fc800078e0203 */
[----:B------:R-:W2:Y:S02]  /*9240*/  SYNCS.PHASECHK.TRANS64.TRYWAIT P0, [R0+URZ], R5 ;  /* 0x00000005000075a7 */ /* 0x000ea4000800017f */
[----:B--2---:R-:W-:Y:S05]  /*9250*/  @!P0 BRA `(.L_x_5887) ;  /* 0x0000000400f88947 */ /* 0x004fea0003800000 */
.L_x_5920:
[----:B------:R-:W-:-:S07]  /*9260*/  IMAD R3, R4, 0x8, R3 ;  /* 0x0000000804037824 */ /* 0x000fce00078e0203 */
.L_x_5888:
[----:B---3--:R3:W4:Y:S02]  /*9270*/  SYNCS.PHASECHK.TRANS64.TRYWAIT P0, [R3+URZ], R2 ;  /* 0x00000002030075a7 */ /* 0x008724000800017f */
[----:B----4-:R-:W-:Y:S05]  /*9280*/  @!P0 NANOSLEEP.SYNCS 0x989680 ;  /* 0x009896800000895d */ /* 0x010fea0003900000 */
[----:B------:R-:W4:Y:S02]  /*9290*/  @!P0 SYNCS.PHASECHK.TRANS64 P0, [R3+URZ], R2 ;  /* 0x00000002030085a7 */ /* 0x000f24000800007f */
[----:B----4-:R-:W-:Y:S05]  /*92a0*/  @!P0 BRA `(.L_x_5888) ;  /* 0xfffffffc00f08947 */ /* 0x010fea000383ffff */
.L_x_5780:
[----:B------:R-:W-:Y:S05]  /*92b0*/  BSYNC B6 ;  /* 0x0000000000067941 */ /* 0x000fea0003800000 */
.L_x_5775:
[----:B------:R-:W-:Y:S05]  /*92c0*/  EXIT ;  /* 0x000000000000794d */ /* 0x000fea0003800000 */
.L_x_5786:
[----:B------:R-:W-:Y:S02]  /*92d0*/  IMAD.MOV.U32 R13, RZ, RZ, R19 ;  /* 0x000000ffff0d7224 */ /* 0x000fe400078e0013 */
[----:B------:R-:W-:Y:S02]  /*92e0*/  IMAD.MOV.U32 R12, RZ, RZ, RZ ;  /* 0x000000ffff0c7224 */ /* 0x000fe400078e00ff */
[----:B------:R-:W-:Y:S02]  /*92f0*/  IMAD.MOV.U32 R11, RZ, RZ, 0x1f ;  /* 0x0000001fff0b7424 */ /* 0x000fe400078e00ff */
[----:B------:R-:W-:-:S07]  /*9300*/  IMAD.MOV.U32 R15, RZ, RZ, -0x1 ;  /* 0xffffffffff0f7424 */ /* 0x000fce00078e00ff */
[----:B------:R-:W-:Y:S05]  /*9310*/  WARPSYNC.COLLECTIVE R15, `(.L_x_5889) ;  /* 0x000000000f087348 */ /* 0x000fea0003c00000 */
[----:B------:R1:W2:Y:S02]  /*9320*/  SHFL.IDX P6, R14, R13, R12, R11 ;  /* 0x0000000c0d0e7389 */ /* 0x0002a400000c000b */
[----:B-12---:R-:W-:Y:S01]  /*9330*/  ENDCOLLECTIVE ;  /* 0x000000000000791b */ /* 0x006fe20003800000 */
.L_x_5889:
[----:B------:R-:W-:Y:S05]  /*9340*/  BRA `(.L_x_5890) ;  /* 0xffffff7c00b87947 */ /* 0x000fea000383ffff */
.L_x_5788:
[----:B--2---:R2:W3:Y:S02]  /*9350*/  SYNCS.PHASECHK.TRANS64.TRYWAIT P0, [R2+URZ+0x26800], R5 ;  /* 0x02680005020075a7 */ /* 0x0044e4000800017f */
[----:B---3--:R-:W-:Y:S05]  /*9360*/  @!P0 NANOSLEEP.SYNCS 0x989680 ;  /* 0x009896800000895d */ /* 0x008fea0003900000 */
[----:B------:R-:W3:Y:S02]  /*9370*/  @!P0 SYNCS.PHASECHK.TRANS64 P0, [R2+URZ+0x26800], R5 ;  /* 0x02680005020085a7 */ /* 0x000ee4000800007f */
[----:B---3--:R-:W-:Y:S05]  /*9380*/  @!P0 BRA `(.L_x_5788) ;  /* 0xfffffffc00f08947 */ /* 0x008fea000383ffff */
[----:B------:R-:W-:Y:S05]  /*9390*/  BRA `(.L_x_5787) ;  /* 0xffffff7c00e07947 */ /* 0x000fea000383ffff */
.L_x_5793:
[----:B--2---:R-:W-:-:S04]  /*93a0*/  IMAD.U32 R5, RZ, RZ, UR8 ;  /* 0x00000008ff057e24 */ /* 0x004fc8000f8e00ff */
[----:B------:R2:W3:Y:S03]  /*93b0*/  SYNCS.PHASECHK.TRANS64.TRYWAIT P1, [R5+URZ+0x26810], R6 ;  /* 0x02681006050075a7 */ /* 0x0004e6000802017f */
[----:B---3--:R-:W-:Y:S05]  /*93c0*/  @!P1 NANOSLEEP.SYNCS 0x989680 ;  /* 0x009896800000995d */ /* 0x008fea0003900000 */
[----:B------:R-:W3:Y:S02]  /*93d0*/  @!P1 SYNCS.PHASECHK.TRANS64 P1, [R5+URZ+0x26810], R6 ;  /* 0x02681006050095a7 */ /* 0x000ee4000802007f */
[----:B---3--:R-:W-:Y:S05]  /*93e0*/  @!P1 BRA `(.L_x_5793) ;  /* 0xfffffffc00ec9947 */ /* 0x008fea000383ffff */
[----:B------:R-:W-:Y:S05]  /*93f0*/  BRA `(.L_x_5792) ;  /* 0xffffff8800387947 */ /* 0x000fea000383ffff */
.L_x_5797:
[----:B------:R-:W-:-:S04]  /*9400*/  IMAD.U32 R5, RZ, RZ, UR8 ;  /* 0x00000008ff057e24 */ /* 0x000fc8000f8e00ff */
[----:B------:R1:W1:Y:S03]  /*9410*/  SYNCS.PHASECHK.TRANS64.TRYWAIT P1, [R5+URZ+0x26830], R6 ;  /* 0x02683006050075a7 */ /* 0x000266000802017f */
[----:B-1----:R-:W-:Y:S05]  /*9420*/  @!P1 NANOSLEEP.SYNCS 0x989680 ;  /* 0x009896800000995d */ /* 0x002fea0003900000 */
[----:B------:R-:W1:Y:S02]  /*9430*/  @!P1 SYNCS.PHASECHK.TRANS64 P1, [R5+URZ+0x26830], R6 ;  /* 0x02683006050095a7 */ /* 0x000e64000802007f */
[----:B-1----:R-:W-:Y:S05]  /*9440*/  @!P1 BRA `(.L_x_5797) ;  /* 0xfffffffc00ec9947 */ /* 0x002fea000383ffff */
[----:B------:R-:W-:Y:S05]  /*9450*/  BRA `(.L_x_5796) ;  /* 0xffffff8c00407947 */ /* 0x000fea000383ffff */
.L_x_5804:
[----:B------:R-:W-:Y:S01]  /*9460*/  BSSY B0, `(.L_x_5891) ;  /* 0x0000005000007945 */ /* 0x000fe20003800000 */
[----:B------:R-:W-:-:S07]  /*9470*/  IMAD.MOV.U32 R15, RZ, RZ, -0x1 ;  /* 0xffffffffff0f7424 */ /* 0x000fce00078e00ff */
[----:B-1----:R-:W-:Y:S05]  /*9480*/  WARPSYNC.COLLECTIVE R15, `(.L_x_5892) ;  /* 0x000000000f087348 */ /* 0x002fea0003c00000 */
[----:B------:R-:W-:Y:S01]  /*9490*/  NOP ;  /* 0x0000000000007918 */ /* 0x000fe20000000000 */
[----:B-1----:R-:W-:Y:S01]  /*94a0*/  ENDCOLLECTIVE ;  /* 0x000000000000791b */ /* 0x002fe20003800000 */
.L_x_5892:
[----:B------:R-:W-:Y:S05]  /*94b0*/  BSYNC B0 ;  /* 0x0000000000007941 */ /* 0x000fea0003800000 */
.L_x_5891:
[----:B------:R-:W-:Y:S05]  /*94c0*/  BRA `(.L_x_5893) ;  /* 0xffffffb400c07947 */ /* 0x000fea000383ffff */
.L_x_5813:
[----:B------:R-:W-:Y:S01]  /*94d0*/  BSSY B0, `(.L_x_5894) ;  /* 0x0000005000007945 */ /* 0x000fe20003800000 */
[----:B------:R-:W-:-:S07]  /*94e0*/  IMAD.MOV.U32 R15, RZ, RZ, -0x1 ;  /* 0xffffffffff0f7424 */ /* 0x000fce00078e00ff */
[----:B-12---:R-:W-:Y:S05]  /*94f0*/  WARPSYNC.COLLECTIVE R15, `(.L_x_5895) ;  /* 0x000000000f087348 */ /* 0x006fea0003c00000 */
[----:B------:R-:W-:Y:S01]  /*9500*/  NOP ;  /* 0x0000000000007918 */ /* 0x000fe20000000000 */
[----:B-12---:R-:W-:Y:S01]  /*9510*/  ENDCOLLECTIVE ;  /* 0x000000000000791b */ /* 0x006fe20003800000 */
.L_x_5895:
[----:B------:R-:W-:Y:S05]  /*9520*/  BSYNC B0 ;  /* 0x0000000000007941 */ /* 0x000fea0003800000 */
.L_x_5894:
[----:B------:R-:W-:Y:S05]  /*9530*/  BRA `(.L_x_5896) ;  /* 0xffffffb800b07947 */ /* 0x000fea000383ffff */
.L_x_5824:
[----:B------:R-:W-:Y:S01]  /*9540*/  BSSY B0, `(.L_x_5897) ;  /* 0x0000005000007945 */ /* 0x000fe20003800000 */
[----:B------:R-:W-:-:S07]  /*9550*/  IMAD.MOV.U32 R15, RZ, RZ, -0x1 ;  /* 0xffffffffff0f7424 */ /* 0x000fce00078e00ff */
[----:B------:R-:W-:Y:S05]  /*9560*/  WARPSYNC.COLLECTIVE R15, `(.L_x_5898) ;  /* 0x000000000f087348 */ /* 0x000fea0003c00000 */
[----:B------:R-:W-:Y:S01]  /*9570*/  NOP ;  /* 0x0000000000007918 */ /* 0x000fe20000000000 */
[----:B------:R-:W-:Y:S01]  /*9580*/  ENDCOLLECTIVE ;  /* 0x000000000000791b */ /* 0x000fe20003800000 */
.L_x_5898:
[----:B------:R-:W-:Y:S05]  /*9590*/  BSYNC B0 ;  /* 0x0000000000007941 */ /* 0x000fea0003800000 */
.L_x_5897:
[----:B------:R-:W-:Y:S05]  /*95a0*/  BRA `(.L_x_5899) ;  /* 0xffffffc400307947 */ /* 0x000fea000383ffff */
.L_x_5837:
[----:B------:R-:W-:Y:S01]  /*95b0*/  BSSY B0, `(.L_x_5900) ;  /* 0x0000005000007945 */ /* 0x000fe20003800000 */
[----:B------:R-:W-:-:S07]  /*95c0*/  IMAD.MOV.U32 R15, RZ, RZ, -0x1 ;  /* 0xffffffffff0f7424 */ /* 0x000fce00078e00ff */
[----:B------:R-:W-:Y:S05]  /*95d0*/  WARPSYNC.COLLECTIVE R15, `(.L_x_5901) ;  /* 0x000000000f087348 */ /* 0x000fea0003c00000 */
[----:B------:R-:W-:Y:S01]  /*95e0*/  NOP ;  /* 0x0000000000007918 */ /* 0x000fe20000000000 */
[----:B------:R-:W-:Y:S01]  /*95f0*/  ENDCOLLECTIVE ;  /* 0x000000000000791b */ /* 0x000fe20003800000 */
.L_x_5901:
[----:B------:R-:W-:Y:S05]  /*9600*/  BSYNC B0 ;  /* 0x0000000000007941 */ /* 0x000fea0003800000 */
.L_x_5900:
[----:B------:R-:W-:Y:S05]  /*9610*/  BRA `(.L_x_5902) ;  /* 0xffffffc800d07947 */ /* 0x000fea000383ffff */
.L_x_5849:
[----:B------:R-:W-:Y:S01]  /*9620*/  BSSY B0, `(.L_x_5903) ;  /* 0x0000005000007945 */ /* 0x000fe20003800000 */
[----:B------:R-:W-:-:S07]  /*9630*/  IMAD.MOV.U32 R15, RZ, RZ, -0x1 ;  /* 0xffffffffff0f7424 */ /* 0x000fce00078e00ff */
[----:B------:R-:W-:Y:S05]  /*9640*/  WARPSYNC.COLLECTIVE R15, `(.L_x_5904) ;  /* 0x000000000f087348 */ /* 0x000fea0003c00000 */
[----:B------:R-:W-:Y:S01]  /*9650*/  NOP ;  /* 0x0000000000007918 */ /* 0x000fe20000000000 */
[----:B------:R-:W-:Y:S01]  /*9660*/  ENDCOLLECTIVE ;  /* 0x000000000000791b */ /* 0x000fe20003800000 */
.L_x_5904:
[----:B------:R-:W-:Y:S05]  /*9670*/  BSYNC B0 ;  /* 0x0000000000007941 */ /* 0x000fea0003800000 */
.L_x_5903:
[----:B------:R-:W-:Y:S05]  /*9680*/  BRA `(.L_x_5905) ;  /* 0xffffffd0000c7947 */ /* 0x000fea000383ffff */
.L_x_5863:
[----:B-1----:R1:W2:Y:S02]  /*9690*/  SYNCS.PHASECHK.TRANS64.TRYWAIT P0, [R16+URZ+0x26820], R3 ;  /* 0x02682003100075a7 */ /* 0x0022a4000800017f */
[----:B--2---:R-:W-:Y:S05]  /*96a0*/  @!P0 NANOSLEEP.SYNCS 0x989680 ;  /* 0x009896800000895d */ /* 0x004fea0003900000 */
[----:B------:R-:W2:Y:S02]  /*96b0*/  @!P0 SYNCS.PHASECHK.TRANS64 P0, [R16+URZ+0x26820], R3 ;  /* 0x02682003100085a7 */ /* 0x000ea4000800007f */
[----:B--2---:R-:W-:Y:S05]  /*96c0*/  @!P0 BRA `(.L_x_5863) ;  /* 0xfffffffc00f08947 */ /* 0x004fea000383ffff */
[----:B------:R-:W-:Y:S05]  /*96d0*/  BRA `(.L_x_5906) ;  /* 0xffffffd800887947 */ /* 0x000fea000383ffff */
.L_x_5867:
[----:B-1----:R1:W3:Y:S02]  /*96e0*/  SYNCS.PHASECHK.TRANS64.TRYWAIT P1, [R16+URZ+0x26840], R21 ;  /* 0x02684015100075a7 */ /* 0x0022e4000802017f */
[----:B---3--:R-:W-:Y:S05]  /*96f0*/  @!P1 NANOSLEEP.SYNCS 0x989680 ;  /* 0x009896800000995d */ /* 0x008fea0003900000 */
[----:B------:R-:W3:Y:S02]  /*9700*/  @!P1 SYNCS.PHASECHK.TRANS64 P1, [R16+URZ+0x26840], R21 ;  /* 0x02684015100095a7 */ /* 0x000ee4000802007f */
[----:B---3--:R-:W-:Y:S05]  /*9710*/  @!P1 BRA `(.L_x_5867) ;  /* 0xfffffffc00f09947 */ /* 0x008fea000383ffff */
[----:B------:R-:W-:Y:S05]  /*9720*/  BRA `(.L_x_5907) ;  /* 0xffffffe000b47947 */ /* 0x000fea000383ffff */
.L_x_5869:
[----:B--2---:R2:W3:Y:S02]  /*9730*/  SYNCS.PHASECHK.TRANS64.TRYWAIT P1, [R16+URZ+0x26828], R21 ;  /* 0x02682815100075a7 */ /* 0x0044e4000802017f */
[----:B---3--:R-:W-:Y:S05]  /*9740*/  @!P1 NANOSLEEP.SYNCS 0x989680 ;  /* 0x009896800000995d */ /* 0x008fea0003900000 */
[----:B------:R-:W3:Y:S02]  /*9750*/  @!P1 SYNCS.PHASECHK.TRANS64 P1, [R16+URZ+0x26828], R21 ;  /* 0x02682815100095a7 */ /* 0x000ee4000802007f */
[----:B---3--:R-:W-:Y:S05]  /*9760*/  @!P1 BRA `(.L_x_5869) ;  /* 0xfffffffc00f09947 */ /* 0x008fea000383ffff */
[----:B------:R-:W-:Y:S05]  /*9770*/  BRA `(.L_x_5908) ;  /* 0xffffffe400647947 */ /* 0x000fea000383ffff */
.L_x_5871:
[----:B---3--:R3:W4:Y:S02]  /*9780*/  SYNCS.PHASECHK.TRANS64.TRYWAIT P1, [R16+URZ+0x26848], R21 ;  /* 0x02684815100075a7 */ /* 0x008724000802017f */
[----:B----4-:R-:W-:Y:S05]  /*9790*/  @!P1 NANOSLEEP.SYNCS 0x989680 ;  /* 0x009896800000995d */ /* 0x010fea0003900000 */
[----:B------:R-:W4:Y:S02]  /*97a0*/  @!P1 SYNCS.PHASECHK.TRANS64 P1, [R16+URZ+0x26848], R21 ;  /* 0x02684815100095a7 */ /* 0x000f24000802007f */
[----:B----4-:R-:W-:Y:S05]  /*97b0*/  @!P1 BRA `(.L_x_5871) ;  /* 0xfffffffc00f09947 */ /* 0x010fea000383ffff */
[----:B------:R-:W-:Y:S05]  /*97c0*/  BRA `(.L_x_5909) ;  /* 0xffffffe800147947 */ /* 0x000fea000383ffff */
.L_x_5873:
[----:B------:R-:W-:-:S07]  /*97d0*/  SHF.L.U32 R5, R11, 0x1f, RZ ;  /* 0x0000001f0b057819 */ /* 0x000fce00000006ff */
.L_x_5910:
[----:B------:R1:W1:Y:S02]  /*97e0*/  SYNCS.PHASECHK.TRANS64.TRYWAIT P1, [R16+URZ+0x26820], R5 ;  /* 0x02682005100075a7 */ /* 0x000264000802017f */
[----:B-1----:R-:W-:Y:S05]  /*97f0*/  @!P1 NANOSLEEP.SYNCS 0x989680 ;  /* 0x009896800000995d */ /* 0x002fea0003900000 */
[----:B------:R-:W1:Y:S02]  /*9800*/  @!P1 SYNCS.PHASECHK.TRANS64 P1, [R16+URZ+0x26820], R5 ;  /* 0x02682005100095a7 */ /* 0x000e64000802007f */
[----:B-1----:R-:W-:Y:S05]  /*9810*/  @!P1 BRA `(.L_x_5910) ;  /* 0xfffffffc00f09947 */ /* 0x002fea000383ffff */
[----:B------:R-:W-:Y:S05]  /*9820*/  BRA `(.L_x_5911) ;  /* 0xffffffe800ac7947 */ /* 0x000fea000383ffff */
.L_x_5876:
[----:B-1----:R1:W2:Y:S02]  /*9830*/  SYNCS.PHASECHK.TRANS64.TRYWAIT P1, [R16+URZ+0x26840], R13 ;  /* 0x0268400d100075a7 */ /* 0x0022a4000802017f */
[----:B--2---:R-:W-:Y:S05]  /*9840*/  @!P1 NANOSLEEP.SYNCS 0x989680 ;  /* 0x009896800000995d */ /* 0x004fea0003900000 */
[----:B------:R-:W2:Y:S02]  /*9850*/  @!P1 SYNCS.PHASECHK.TRANS64 P1, [R16+URZ+0x26840], R13 ;  /* 0x0268400d100095a7 */ /* 0x000ea4000802007f */
[----:B--2---:R-:W-:Y:S05]  /*9860*/  @!P1 BRA `(.L_x_5876) ;  /* 0xfffffffc00f09947 */ /* 0x004fea000383ffff */
[----:B------:R-:W-:Y:S05]  /*9870*/  BRA `(.L_x_5912) ;  /* 0xffffffec00807947 */ /* 0x000fea000383ffff */
.L_x_5878:
[----:B--2---:R2:W1:Y:S02]  /*9880*/  SYNCS.PHASECHK.TRANS64.TRYWAIT P1, [R16+URZ+0x26828], R13 ;  /* 0x0268280d100075a7 */ /* 0x004464000802017f */
[----:B-1----:R-:W-:Y:S05]  /*9890*/  @!P1 NANOSLEEP.SYNCS 0x989680 ;  /* 0x009896800000995d */ /* 0x002fea0003900000 */
[----:B------:R-:W1:Y:S02]  /*98a0*/  @!P1 SYNCS.PHASECHK.TRANS64 P1, [R16+URZ+0x26828], R13 ;  /* 0x0268280d100095a7 */ /* 0x000e64000802007f */
[----:B-1----:R-:W-:Y:S05]  /*98b0*/  @!P1 BRA `(.L_x_5878) ;  /* 0xfffffffc00f09947 */ /* 0x002fea000383ffff */
[----:B------:R-:W-:Y:S05]  /*98c0*/  BRA `(.L_x_5913) ;  /* 0xfffffff000247947 */ /* 0x000fea000383ffff */
.L_x_5880:
[----:B------:R1:W1:Y:S02]  /*98d0*/  SYNCS.PHASECHK.TRANS64.TRYWAIT P0, [R3+URZ+0x26840], R0 ;  /* 0x02684000030075a7 */ /* 0x000264000800017f */
[----:B-1----:R-:W-:Y:S05]  /*98e0*/  @!P0 NANOSLEEP.SYNCS 0x989680 ;  /* 0x009896800000895d */ /* 0x002fea0003900000 */
[----:B------:R-:W1:Y:S02]  /*98f0*/  @!P0 SYNCS.PHASECHK.TRANS64 P0, [R3+URZ+0x26840], R0 ;  /* 0x02684000030085a7 */ /* 0x000e64000800007f */
[----:B-1----:R-:W-:Y:S05]  /*9900*/  @!P0 BRA `(.L_x_5880) ;  /* 0xfffffffc00f08947 */ /* 0x002fea000383ffff */
[----:B------:R-:W-:Y:S05]  /*9910*/  BRA `(.L_x_5914) ;  /* 0xfffffff000f47947 */ /* 0x000fea000383ffff */
.L_x_5882:
[----:B------:R-:W-:Y:S01]  /*9920*/  BSSY B0, `(.L_x_5915) ;  /* 0x0000006000007945 */ /* 0x000fe20003800000 */
[----:B------:R-:W-:-:S07]  /*9930*/  IMAD.MOV.U32 R15, RZ, RZ, -0x1 ;  /* 0xffffffffff0f7424 */ /* 0x000fce00078e00ff */
[----:B------:R-:W-:Y:S05]  /*9940*/  WARPSYNC.COLLECTIVE R15, `(.L_x_5916) ;  /* 0x000000000f0c7348 */ /* 0x000fea0003c00000 */
[----:B------:R-:W-:Y:S02]  /*9950*/  ELECT P6, UR62, PT ;  /* 0x00000000003e782f */ /* 0x000fe400038c0000 */
[----:B------:R-:W-:Y:S01]  /*9960*/  MOV R14, UR62 ;  /* 0x0000003e000e7c02 */ /* 0x000fe20008000f00 */
[----:B------:R-:W-:Y:S10]  /*9970*/  ENDCOLLECTIVE ;  /* 0x000000000000791b */ /* 0x000ff40003800000 */
.L_x_5916:
[----:B------:R-:W-:Y:S05]  /*9980*/  BSYNC B0 ;  /* 0x0000000000007941 */ /* 0x000fea0003800000 */
.L_x_5915:
[----:B------:R-:W-:Y:S05]  /*9990*/  BRA `(.L_x_5917) ;  /* 0xfffffff400bc7947 */ /* 0x000fea000383ffff */
.L_x_5884:
[----:B-1----:R1:W2:Y:S02]  /*99a0*/  SYNCS.PHASECHK.TRANS64.TRYWAIT P0, [R6+URZ], R5 ;  /* 0x00000005060075a7 */ /* 0x0022a4000800017f */
[----:B--2---:R-:W-:Y:S05]  /*99b0*/  @!P0 NANOSLEEP.SYNCS 0x989680 ;  /* 0x009896800000895d */ /* 0x004fea0003900000 */
[----:B------:R-:W2:Y:S02]  /*99c0*/  @!P0 SYNCS.PHASECHK.TRANS64 P0, [R6+URZ], R5 ;  /* 0x00000005060085a7 */ /* 0x000ea4000800007f */
[----:B--2---:R-:W-:Y:S05]  /*99d0*/  @!P0 BRA `(.L_x_5884) ;  /* 0xfffffffc00f08947 */ /* 0x004fea000383ffff */
[----:B------:R-:W-:Y:S05]  /*99e0*/  BRA `(.L_x_5918) ;  /* 0xfffffff400fc7947 */ /* 0x000fea000383ffff */
.L_x_5885:
[----:B--2---:R2:W3:Y:S02]  /*99f0*/  SYNCS.PHASECHK.TRANS64.TRYWAIT P0, [R3+URZ], R2 ;  /* 0x00000002030075a7 */ /* 0x0044e4000800017f */
[----:B---3--:R-:W-:Y:S05]  /*9a00*/  @!P0 NANOSLEEP.SYNCS 0x989680 ;  /* 0x009896800000895d */ /* 0x008fea0003900000 */
[----:B------:R-:W3:Y:S02]  /*9a10*/  @!P0 SYNCS.PHASECHK.TRANS64 P0, [R3+URZ], R2 ;  /* 0x00000002030085a7 */ /* 0x000ee4000800007f */
[----:B---3--:R-:W-:Y:S05]  /*9a20*/  @!P0 BRA `(.L_x_5885) ;  /* 0xfffffffc00f08947 */ /* 0x008fea000383ffff */
[----:B------:R-:W-:Y:S05]  /*9a30*/  BRA `(.L_x_5919) ;  /* 0xfffffff400f07947 */ /* 0x000fea000383ffff */
.L_x_5887:
[----:B--2---:R2:W3:Y:S02]  /*9a40*/  SYNCS.PHASECHK.TRANS64.TRYWAIT P0, [R0+URZ], R5 ;  /* 0x00000005000075a7 */ /* 0x0044e4000800017f */
[----:B---3--:R-:W-:Y:S05]  /*9a50*/  @!P0 NANOSLEEP.SYNCS 0x989680 ;  /* 0x009896800000895d */ /* 0x008fea0003900000 */
[----:B------:R-:W3:Y:S02]  /*9a60*/  @!P0 SYNCS.PHASECHK.TRANS64 P0, [R0+URZ], R5 ;  /* 0x00000005000085a7 */ /* 0x000ee4000800007f */
[----:B---3--:R-:W-:Y:S05]  /*9a70*/  @!P0 BRA `(.L_x_5887) ;  /* 0xfffffffc00f08947 */ /* 0x008fea000383ffff */
[----:B------:R-:W-:Y:S05]  /*9a80*/  BRA `(.L_x_5920) ;  /* 0xfffffff400f47947 */ /* 0x000fea000383ffff */
.L_x_5921:
        /* <DEDUP_REMOVED lines=15> */
.L_x_6594:


//--------------------- .text._ZN7cutlass13device_kernelIN5flash22FlashAttnBwdPreprocessIN4cute5tupleIJNS3_1CILi64EEENS5_ILi96EEEEEENS_10bfloat16_tEfNS_4arch4Sm90ELb1ELb0EEEEEvNT_6ParamsE --------------------------
	.section	.text._ZN7cutlass13device_kernelIN5flash22FlashAttnBwdPreprocessIN4cute5tupleIJNS3_1CILi64EEENS5_ILi96EEEEEENS_10bfloat16_tEfNS_4arch4Sm90ELb1ELb0EEEEEvNT_6ParamsE,"ax",@progbits
	.align	128
.text._ZN7cutlass13device_kernelIN5flash22FlashAttnBwdPreprocessIN4cute5tupleIJNS3_1CILi64EEENS5_ILi96EEEEEENS_10bfloat16_tEfNS_4arch4Sm90ELb1ELb0EEEEEvNT_6ParamsE:
        .type           _ZN7cutlass13device_kernelIN5flash22FlashAttnBwdPreprocessIN4cute5tupleIJNS3_1CILi64EEENS5_ILi96EEEEEENS_10bfloat16_tEfNS_4arch4Sm90ELb1ELb0EEEEEvNT_6ParamsE,@function
        .size           _ZN7cutlass13device_kernelIN5flash22FlashAttnBwdPreprocessIN4cute5tupleIJNS3_1CILi64EEENS5_ILi96EEEEEENS_10bfloat16_tEfNS_4arch4Sm90ELb1ELb0EEEEEvNT_6ParamsE,(.L_x_6595 - _ZN7cutlass13device_kernelIN5flash22FlashAttnBwdPreprocessIN4cute5tupleIJNS3_1CILi64EEENS5_ILi96EEEEEENS_10bfloat16_tEfNS_4arch4Sm90ELb1ELb0EEEEEvNT_6ParamsE)
        .other          _ZN7cutlass13device_kernelIN5flash22FlashAttnBwdPreprocessIN4cute5tupleIJNS3_1CILi64EEENS5_ILi96EEEEEENS_10bfloat16_tEfNS_4arch4Sm90ELb1ELb0EEEEEvNT_6ParamsE,@"STO_CUDA_ENTRY STV_DEFAULT"
_ZN7cutlass13device_kernelIN5flash22FlashAttnBwdPreprocessIN4cute5tupleIJNS3_1CILi64EEENS5_ILi96EEEEEENS_10bfloat16_tEfNS_4arch4Sm90ELb1ELb0EEEEEvNT_6ParamsE:
[----:B------:R-:W-:Y:S01]  /*0000*/  LDC R1, c[0x0][0x28] ;  /* 0x00000a00ff017b82 */ /* 0x000fe20000000800 */
[----:B------:R-:W0:Y:S01]  /*0010*/  S2R R33, SR_CTAID.X ;  /* 0x0000000000217919 */ /* 0x000e220000002500 */
[----:B------:R-:W-:-:S06]  /*0020*/  ULDC UR4, c[0x0][0x218] ;  /* 0x0000860000047ab9 */ /* 0x000fcc0000000800 */
[----:B------:R-:W1:Y:S01]  /*0030*/  S2UR UR8, SR_CTAID.Y ;  /* 0x00000000000879c3 */ /* 0x000e620000002600 */
[----:B------:R-:W-:Y:S01]  /*0040*/  IMAD.MOV.U32 R30, RZ, RZ, 0x7f800000 ;  /* 0x7f800000ff1e7424 */ /* 0x000fe200078e00ff */
[----:B------:R-:W2:Y:S01]  /*0050*/  S2R R28, SR_TID.X ;  /* 0x00000000001c7919 */ /* 0x000ea20000002100 */
[----:B------:R-:W-:-:S05]  /*0060*/  ULDC.64 UR6, c[0x0][0x208] ;  /* 0x0000820000067ab9 */ /* 0x000fca0000000a00 */
[----:B------:R-:W3:Y:S01]  /*0070*/  S2UR UR9, SR_CTAID.Z ;  /* 0x00000000000979c3 */ /* 0x000ee20000002700 */
[----:B-1----:R-:W-:Y:S01]  /*0080*/  USHF.R.S32.HI UR10, URZ, 0x1f, UR8 ;  /* 0x0000001f3f0a7899 */ /* 0x002fe20008011408 */
[----:B0-----:R-:W-:Y:S01]  /*0090*/  IMAD.SHL.U32 R31, R33, 0x40, RZ ;  /* 0x00000040211f7824 */ /* 0x001fe200078e00ff */
[----:B---3--:R-:W-:Y:S01]  /*00a0*/  USHF.R.S32.HI UR11, URZ, 0x1f, UR9 ;  /* 0x0000001f3f0b7899 */ /* 0x008fe20008011409 */
[----:B--2---:R-:W-:-:S03]  /*00b0*/  ISETP.GT.AND P0, PT, R28, 0x3f, PT ;  /* 0x0000003f1c00780c */ /* 0x004fc60003f04270 */
[----:B------:R-:W-:-:S04]  /*00c0*/  IADD3 R29, -R31, UR4, RZ ;  /* 0x000000041f1d7c10 */ /* 0x000fc8000fffe1ff */
[----:B------:R-:W-:-:S13]  /*00d0*/  ISETP.GE.OR P1, PT, R28, R29, P0 ;  /* 0x0000001d1c00720c */ /* 0x000fda0000726670 */
[----:B------:R-:W0:Y:S01]  /*00e0*/  @!P1 LDC.64 R6, c[0x0][0x290] ;  /* 0x0000a400ff069b82 */ /* 0x000e220000000a00 */
[----:B------:R-:W-:Y:S02]  /*00f0*/  @!P1 SHF.R.S32.HI R0, RZ, 0x1f, R28 ;  /* 0x0000001fff009819 */ /* 0x000fe4000001141c */
[----:B------:R-:W-:-:S04]  /*0100*/  @!P1 IADD3 R2, P2, R31, R28, RZ ;  /* 0x0000001c1f029210 */ /* 0x000fc80007f5e0ff */
[----:B------:R-:W-:Y:S01]  /*0110*/  @!P1 LEA.HI.X.SX32 R3, R31, R0, 0x1, P2 ;  /* 0x000000001f039211 */ /* 0x000fe200010f0eff */
[----:B------:R-:W1:Y:S08]  /*0120*/  @!P1 LDC.64 R8, c[0x0][0x298] ;  /* 0x0000a600ff089b82 */ /* 0x000e700000000a00 */
[----:B------:R-:W2:Y:S01]  /*0130*/  @!P1 LDC.64 R20, c[0x0][0x288] ;  /* 0x0000a200ff149b82 */ /* 0x000ea20000000a00 */
[----:B0-----:R-:W-:-:S02]  /*0140*/  @!P1 IMAD R4, R6, UR10, RZ ;  /* 0x0000000a06049c24 */ /* 0x001fc4000f8e02ff */
[----:B------:R-:W-:-:S04]  /*0150*/  @!P1 IMAD.WIDE.U32 R2, R6, UR8, R2 ;  /* 0x0000000806029c25 */ /* 0x000fc8000f8e0002 */
[----:B------:R-:W-:Y:S02]  /*0160*/  @!P1 IMAD R5, R7, UR8, R4 ;  /* 0x0000000807059c24 */ /* 0x000fe4000f8e0204 */
[C---:B-1----:R-:W-:Y:S02]  /*0170*/  @!P1 IMAD R0, R8.reuse, UR11, RZ ;  /* 0x0000000b08009c24 */ /* 0x042fe4000f8e02ff */
[----:B------:R-:W-:Y:S02]  /*0180*/  @!P1 IMAD.IADD R3, R3, 0x1, R5 ;  /* 0x0000000103039824 */ /* 0x000fe400078e0205 */
[----:B------:R-:W-:Y:S02]  /*0190*/  @!P1 IMAD R5, R9, UR9, R0 ;  /* 0x0000000909059c24 */ /* 0x000fe4000f8e0200 */
[----:B------:R-:W-:-:S05]  /*01a0*/  @!P1 IMAD.WIDE.U32 R2, R8, UR9, R2 ;  /* 0x0000000908029c25 */ /* 0x000fca000f8e0002 */
[----:B------:R-:W-:Y:S02]  /*01b0*/  @!P1 IADD3 R0, R3, R5, RZ ;  /* 0x0000000503009210 */ /* 0x000fe40007ffe0ff */
[----:B------:R-:W-:Y:S02]  /*01c0*/  SHF.R.S32.HI R3, RZ, 0x1f, R28 ;  /* 0x0000001fff037819 */ /* 0x000fe4000001141c */
[C---:B--2---:R-:W-:Y:S02]  /*01d0*/  @!P1 LEA R20, P2, R2.reuse, R20, 0x2 ;  /* 0x0000001402149211 */ /* 0x044fe400078410ff */
[----:B------:R-:W-:Y:S02]  /*01e0*/  LEA.HI R3, R3, R28, RZ, 0x2 ;  /* 0x0000001c03037211 */ /* 0x000fe400078f10ff */
[----:B------:R-:W-:Y:S02]  /*01f0*/  @!P1 LEA.HI.X R21, R2, R21, R0, 0x2, P2 ;  /* 0x0000001502159211 */ /* 0x000fe400010f1400 */
[----:B------:R-:W-:-:S03]  /*0200*/  SHF.R.S32.HI R2, RZ, 0x2, R3 ;  /* 0x00000002ff027819 */ /* 0x000fc60000011403 */
[----:B------:R0:W5:Y:S01]  /*0210*/  @!P1 LDG.E R30, desc[UR6][R20.64] ;  /* 0x00000006141e9981 */ /* 0x000162000c1e1900 */
[----:B------:R-:W-:Y:S01]  /*0220*/  ISETP.GE.AND P1, PT, R2, R29, PT ;  /* 0x0000001d0200720c */ /* 0x000fe20003f26270 */
[----:B------:R-:W-:Y:S01]  /*0230*/  BSSY B0, `(.L_x_5922) ;  /* 0x000002f000007945 */ /* 0x000fe20003800000 */
[----:B------:R-:W-:Y:S02]  /*0240*/  LOP3.LUT R35, R3, 0xfffffffc, RZ, 0xc0, !PT ;  /* 0xfffffffc03237812 */ /* 0x000fe400078ec0ff */
        /* <DEDUP_REMOVED lines=9> */
[----:B0-----:R-:W-:-:S02]  /*02e0*/  CS2R R20, SRZ ;  /* 0x0000000000147805 */ /* 0x001fc4000001ff00 */
[----:B------:R-:W-:Y:S02]  /*02f0*/  CS2R R22, SRZ ;  /* 0x0000000000167805 */ /* 0x000fe4000001ff00 */
[----:B------:R-:W-:Y:S02]  /*0300*/  SHF.R.S32.HI R3, RZ, 0x1f, R2 ;  /* 0x0000001fff037819 */ /* 0x000fe40000011402 */
[----:B------:R-:W-:Y:S01]  /*0310*/  CS2R R26, SRZ ;  /* 0x00000000001a7805 */ /* 0x000fe2000001ff00 */
[----:B------:R-:W-:Y:S01]  /*0320*/  IMAD.IADD R0, R28, 0x1, -R35 ;  /* 0x000000011c007824 */ /* 0x000fe200078e0a23 */
[----:B------:R-:W-:Y:S06]  /*0330*/  @P1 BRA `(.L_x_5923) ;  /* 0x0000000000781947 */ /* 0x000fec0003800000 */
[----:B------:R-:W0:Y:S01]  /*0340*/  LDC.64 R38, c[0x0][0x230] ;  /* 0x00008c00ff267b82 */ /* 0x000e220000000a00 */
[----:B------:R-:W-:Y:S01]  /*0350*/  SHF.L.U32 R34, R0, 0x3, RZ ;  /* 0x0000000300227819 */ /* 0x000fe200000006ff */
[----:B------:R-:W-:Y:S01]  /*0360*/  ULDC.64 UR12, c[0x0][0x228] ;  /* 0x00008a00000c7ab9 */ /* 0x000fe20000000a00 */
[----:B------:R-:W-:Y:S02]  /*0370*/  ULDC UR5, c[0x0][0x21c] ;  /* 0x0000870000057ab9 */ /* 0x000fe40000000800 */
[----:B------:R-:W-:Y:S01]  /*0380*/  SHF.R.S32.HI R35, RZ, 0x1f, R34 ;  /* 0x0000001fff237819 */ /* 0x000fe20000011422 */
[C---:B------:R-:W-:Y:S01]  /*0390*/  VIADD R40, R34.reuse, 0x40 ;  /* 0x0000004022287836 */ /* 0x040fe20000000000 */
[----:B------:R-:W-:Y:S01]  /*03a0*/  ISETP.GE.AND P2, PT, R34, UR5, PT ;  /* 0x0000000522007c0c */ /* 0x000fe2000bf46270 */
[----:B------:R-:W1:Y:S03]  /*03b0*/  LDC.64 R36, c[0x0][0x238] ;  /* 0x00008e00ff247b82 */ /* 0x000e660000000a00 */
[----:B------:R-:W-:Y:S01]  /*03c0*/  ISETP.GE.AND P4, PT, R40, UR5, PT ;  /* 0x0000000528007c0c */ /* 0x000fe2000bf86270 */
[----:B0-----:R-:W-:-:S04]  /*03d0*/  IMAD R32, R38, UR10, RZ ;  /* 0x0000000a26207c24 */ /* 0x001fc8000f8e02ff */
[----:B------:R-:W-:Y:S02]  /*03e0*/  IMAD R41, R39, UR8, R32 ;  /* 0x0000000827297c24 */ /* 0x000fe4000f8e0220 */
[----:B------:R-:W-:-:S04]  /*03f0*/  IMAD.WIDE.U32 R38, R38, UR8, R34 ;  /* 0x0000000826267c25 */ /* 0x000fc8000f8e0022 */
[----:B-1----:R-:W-:Y:S02]  /*0400*/  IMAD R32, R36, UR11, RZ ;  /* 0x0000000b24207c24 */ /* 0x002fe4000f8e02ff */
[----:B------:R-:W-:Y:S02]  /*0410*/  IMAD.IADD R39, R39, 0x1, R41 ;  /* 0x0000000127277824 */ /* 0x000fe400078e0229 */
[----:B------:R-:W-:Y:S01]  /*0420*/  IMAD R35, R37, UR9, R32 ;  /* 0x0000000925237c24 */ /* 0x000fe2000f8e0220 */
[----:B------:R-:W-:Y:S01]  /*0430*/  IADD3 R32, R34, 0x20, RZ ;  /* 0x0000002022207810 */ /* 0x000fe20007ffe0ff */
[----:B------:R-:W-:-:S03]  /*0440*/  IMAD.WIDE.U32 R38, R36, UR9, R38 ;  /* 0x0000000924267c25 */ /* 0x000fc6000f8e0026 */
[----:B------:R-:W-:Y:S01]  /*0450*/  ISETP.GE.AND P3, PT, R32, UR5, PT ;  /* 0x0000000520007c0c */ /* 0x000fe2000bf66270 */
[----:B------:R-:W-:-:S04]  /*0460*/  IMAD.WIDE R36, R33, 0x40, R2 ;  /* 0x0000004021247825 */ /* 0x000fc800078e0202 */
[----:B------:R-:W-:Y:S02]  /*0470*/  IMAD.IADD R39, R39, 0x1, R35 ;  /* 0x0000000127277824 */ /* 0x000fe400078e0223 */
[----:B------:R-:W-:-:S04]  /*0480*/  IMAD R35, R37, UR12, RZ ;  /* 0x0000000c25237c24 */ /* 0x000fc8000f8e02ff */
[C---:B------:R-:W-:Y:S02]  /*0490*/  IMAD R35, R36.reuse, UR13, R35 ;  /* 0x0000000d24237c24 */ /* 0x040fe4000f8e0223 */
[----:B------:R-:W-:Y:S01]  /*04a0*/  IMAD.WIDE.U32 R36, R36, UR12, R38 ;  /* 0x0000000c24247c25 */ /* 0x000fe2000f8e0026 */
[----:B------:R-:W-:-:S03]  /*04b0*/  ULDC.64 UR12, c[0x0][0x210] ;  /* 0x00008400000c7ab9 */ /* 0x000fc60000000a00 */
[----:B------:R-:W-:Y:S01]  /*04c0*/  IMAD.IADD R35, R37, 0x1, R35 ;  /* 0x0000000125237824 */ /* 0x000fe200078e0223 */
[----:B------:R-:W-:-:S04]  /*04d0*/  LEA R34, P5, R36, UR12, 0x1 ;  /* 0x0000000c24227c11 */ /* 0x000fc8000f8a08ff */
[----:B------:R-:W-:-:S05]  /*04e0*/  LEA.HI.X R35, R36, UR13, R35, 0x1, P5 ;  /* 0x0000000d24237c11 */ /* 0x000fca000a8f0c23 */
[----:B------:R0:W5:Y:S04]  /*04f0*/  @!P2 LDG.E.128 R4, desc[UR6][R34.64] ;  /* 0x000000062204a981 */ /* 0x000168000c1e1d00 */
[----:B------:R0:W5:Y:S04]  /*0500*/  @!P3 LDG.E.128 R8, desc[UR6][R34.64+0x40] ;  /* 0x000040062208b981 */ /* 0x000168000c1e1d00 */
[----:B------:R0:W5:Y:S02]  /*0510*/  @!P4 LDG.E.128 R20, desc[UR6][R34.64+0x80] ;  /* 0x000080062214c981 */ /* 0x000164000c1e1d00 */
.L_x_5923:
[----:B------:R-:W-:Y:S05]  /*0520*/  BSYNC B0 ;  /* 0x0000000000007941 */ /* 0x000fea0003800000 */
.L_x_5922:
[----:B------:R-:W-:Y:S04]  /*0530*/  BSSY B0, `(.L_x_5924) ;  /* 0x0000020000007945 */ /* 0x000fe80003800000 */
[----:B------:R-:W-:Y:S05]  /*0540*/  @P1 BRA `(.L_x_5925) ;  /* 0x0000000000781947 */ /* 0x000fea0003800000 */
[----:B------:R-:W1:Y:S01]  /*0550*/  LDC.64 R38, c[0x0][0x250] ;  /* 0x00009400ff267b82 */ /* 0x000e620000000a00 */
[----:B0-----:R-:W-:Y:S01]  /*0560*/  SHF.L.U32 R34, R0, 0x3, RZ ;  /* 0x0000000300227819 */ /* 0x001fe200000006ff */
[----:B------:R-:W-:Y:S01]  /*0570*/  ULDC.64 UR12, c[0x0][0x248] ;  /* 0x00009200000c7ab9 */ /* 0x000fe20000000a00 */
[----:B------:R-:W-:Y:S02]  /*0580*/  ULDC UR5, c[0x0][0x21c] ;  /* 0x0000870000057ab9 */ /* 0x000fe40000000800 */
[----:B------:R-:W-:Y:S01]  /*0590*/  SHF.R.S32.HI R35, RZ, 0x1f, R34 ;  /* 0x0000001fff237819 */ /* 0x000fe20000011422 */
[C---:B------:R-:W-:Y:S01]  /*05a0*/  VIADD R40, R34.reuse, 0x40 ;  /* 0x0000004022287836 */ /* 0x040fe20000000000 */
[----:B------:R-:W-:Y:S01]  /*05b0*/  ISETP.GE.AND P2, PT, R34, UR5, PT ;  /* 0x0000000522007c0c */ /* 0x000fe2000bf46270 */
[----:B------:R-:W0:Y:S03]  /*05c0*/  LDC.64 R36, c[0x0][0x258] ;  /* 0x00009600ff247b82 */ /* 0x000e260000000a00 */
[----:B------:R-:W-:Y:S01]  /*05d0*/  ISETP.GE.AND P4, PT, R40, UR5, PT ;  /* 0x0000000528007c0c */ /* 0x000fe2000bf86270 */
[----:B-1----:R-:W-:-:S04]  /*05e0*/  IMAD R32, R38, UR10, RZ ;  /* 0x0000000a26207c24 */ /* 0x002fc8000f8e02ff */
[----:B------:R-:W-:Y:S02]  /*05f0*/  IMAD R41, R39, UR8, R32 ;  /* 0x0000000827297c24 */ /* 0x000fe4000f8e0220 */
[----:B------:R-:W-:-:S04]  /*0600*/  IMAD.WIDE.U32 R38, R38, UR8, R34 ;  /* 0x0000000826267c25 */ /* 0x000fc8000f8e0022 */
[----:B0-----:R-:W-:Y:S02]  /*0610*/  IMAD R32, R36, UR11, RZ ;  /* 0x0000000b24207c24 */ /* 0x001fe4000f8e02ff */
        /* <DEDUP_REMOVED lines=17> */
.L_x_5925:
[----:B------:R-:W-:Y:S05]  /*0730*/  BSYNC B0 ;  /* 0x0000000000007941 */ /* 0x000fea0003800000 */
.L_x_5924:
[----:B-----5:R-:W-:Y:S01]  /*0740*/  LOP3.LUT R32, R4, 0xffff0000, RZ, 0xc0, !PT ;  /* 0xffff000004207812 */ /* 0x020fe200078ec0ff */
[C---:B01----:R-:W-:Y:S01]  /*0750*/  IMAD.U32 R35, R12.reuse, 0x10000, RZ ;  /* 0x000100000c237824 */ /* 0x043fe200078e00ff */
[----:B------:R-:W-:Y:S01]  /*0760*/  LOP3.LUT R37, R12, 0xffff0000, RZ, 0xc0, !PT ;  /* 0xffff00000c257812 */ /* 0x000fe200078ec0ff */
[----:B------:R-:W-:Y:S01]  /*0770*/  IMAD.U32 R12, R5, 0x10000, RZ ;  /* 0x00010000050c7824 */ /* 0x000fe200078e00ff */
[----:B------:R-:W-:Y:S01]  /*0780*/  SHF.L.U32 R4, R4, 0x10, RZ ;  /* 0x0000001004047819 */ /* 0x000fe200000006ff */
[----:B------:R-:W-:Y:S01]  /*0790*/  BSSY B0, `(.L_x_5926) ;  /* 0x0000060000007945 */ /* 0x000fe20003800000 */
[----:B------:R-:W-:Y:S01]  /*07a0*/  ISETP.NE.AND P1, PT, R0, RZ, PT ;  /* 0x000000ff0000720c */ /* 0x000fe20003f25270 */
[----:B------:R-:W-:Y:S01]  /*07b0*/  FMUL.FTZ R39, R32, R37 ;  /* 0x0000002520277220 */ /* 0x000fe20000410000 */
[----:B------:R-:W-:Y:S01]  /*07c0*/  SHF.L.U32 R37, R13, 0x10, RZ ;  /* 0x000000100d257819 */ /* 0x000fe200000006ff */
[----:B------:R-:W-:Y:S01]  /*07d0*/  IMAD R0, R33, 0x1800, RZ ;  /* 0x0000180021007824 */ /* 0x000fe200078e02ff */
[----:B------:R-:W-:Y:S01]  /*07e0*/  LOP3.LUT R13, R13, 0xffff0000, RZ, 0xc0, !PT ;  /* 0xffff00000d0d7812 */ /* 0x000fe200078ec0ff */
[----:B------:R-:W-:Y:S01]  /*07f0*/  FFMA.FTZ R35, R4, R35, R39 ;  /* 0x0000002304237223 */ /* 0x000fe20000010027 */
[----:B------:R-:W-:Y:S01]  /*0800*/  LOP3.LUT R4, R5, 0xffff0000, RZ, 0xc0, !PT ;  /* 0xffff000005047812 */ /* 0x000fe200078ec0ff */
[----:B------:R-:W-:-:S02]  /*0810*/  IMAD.U32 R5, R6, 0x10000, RZ ;  /* 0x0001000006057824 */ /* 0x000fc400078e00ff */
[----:B------:R-:W-:Y:S01]  /*0820*/  FFMA.FTZ R35, R12, R37, R35 ;  /* 0x000000250c237223 */ /* 0x000fe20000010023 */
[----:B------:R-:W-:-:S03]  /*0830*/  IMAD.U32 R12, R14, 0x10000, RZ ;  /* 0x000100000e0c7824 */ /* 0x000fc600078e00ff */
[----:B------:R-:W-:Y:S01]  /*0840*/  FFMA.FTZ R32, R4, R13, R35 ;  /* 0x0000000d04207223 */ /* 0x000fe20000010023 */
[----:B------:R-:W-:Y:S02]  /*0850*/  LOP3.LUT R4, R6, 0xffff0000, RZ, 0xc0, !PT ;  /* 0xffff000006047812 */ /* 0x000fe400078ec0ff */
[----:B------:R-:W-:Y:S01]  /*0860*/  LOP3.LUT R13, R14, 0xffff0000, RZ, 0xc0, !PT ;  /* 0xffff00000e0d7812 */ /* 0x000fe200078ec0ff */
[----:B------:R-:W-:Y:S01]  /*0870*/  FFMA.FTZ R35, R5, R12, R32 ;  /* 0x0000000c05237223 */ /* 0x000fe20000010020 */
[----:B------:R-:W-:Y:S01]  /*0880*/  SHF.L.U32 R5, R7, 0x10, RZ ;  /* 0x0000001007057819 */ /* 0x000fe200000006ff */
[----:B------:R-:W-:Y:S01]  /*0890*/  IMAD.U32 R12, R15, 0x10000, RZ ;  /* 0x000100000f0c7824 */ /* 0x000fe200078e00ff */
[----:B------:R-:W-:Y:S01]  /*08a0*/  LOP3.LUT R6, R7, 0xffff0000, RZ, 0xc0, !PT ;  /* 0xffff000007067812 */ /* 0x000fe200078ec0ff */
[----:B------:R-:W-:Y:S01]  /*08b0*/  FFMA.FTZ R4, R4, R13, R35 ;  /* 0x0000000d04047223 */ /* 0x000fe20000010023 */
[----:B------:R-:W-:Y:S01]  /*08c0*/  LOP3.LUT R15, R15, 0xffff0000, RZ, 0xc0, !PT ;  /* 0xffff00000f0f7812 */ /* 0x000fe200078ec0ff */
[----:B------:R-:W-:Y:S01]  /*08d0*/  IMAD.U32 R7, R16, 0x10000, RZ ;  /* 0x0001000010077824 */ /* 0x000fe200078e00ff */
[----:B------:R-:W-:Y:S01]  /*08e0*/  SHF.L.U32 R13, R28, 0x2, RZ ;  /* 0x000000021c0d7819 */ /* 0x000fe200000006ff */
[----:B------:R-:W-:Y:S01]  /*08f0*/  FFMA.FTZ R5, R5, R12, R4 ;  /* 0x0000000c05057223 */ /* 0x000fe20000010004 */
[----:B------:R-:W-:-:S03]  /*0900*/  SHF.L.U32 R4, R8, 0x10, RZ ;  /* 0x0000001008047819 */ /* 0x000fc600000006ff */
[----:B------:R-:W-:Y:S01]  /*0910*/  FFMA.FTZ R15, R6, R15, R5 ;  /* 0x0000000f060f7223 */ /* 0x000fe20000010005 */
[----:B------:R-:W-:Y:S02]  /*0920*/  LOP3.LUT R5, R8, 0xffff0000, RZ, 0xc0, !PT ;  /* 0xffff000008057812 */ /* 0x000fe400078ec0ff */
[----:B------:R-:W-:Y:S01]  /*0930*/  LOP3.LUT R6, R16, 0xffff0000, RZ, 0xc0, !PT ;  /* 0xffff000010067812 */ /* 0x000fe200078ec0ff */
[----:B------:R-:W-:Y:S01]  /*0940*/  FFMA.FTZ R8, R4, R7, R15 ;  /* 0x0000000704087223 */ /* 0x000fe2000001000f */
[----:B------:R-:W-:Y:S01]  /*0950*/  SHF.L.U32 R4, R9, 0x10, RZ ;  /* 0x0000001009047819 */ /* 0x000fe200000006ff */
[C---:B------:R-:W-:Y:S01]  /*0960*/  IMAD.U32 R7, R17.reuse, 0x10000, RZ ;  /* 0x0001000011077824 */ /* 0x040fe200078e00ff */
[----:B------:R-:W-:Y:S01]  /*0970*/  LOP3.LUT R17, R17, 0xffff0000, RZ, 0xc0, !PT ;  /* 0xffff000011117812 */ /* 0x000fe200078ec0ff */
[----:B------:R-:W-:Y:S01]  /*0980*/  FFMA.FTZ R5, R5, R6, R8 ;  /* 0x0000000605057223 */ /* 0x000fe20000010008 */
[----:B------:R-:W-:Y:S02]  /*0990*/  LOP3.LUT R8, R9, 0xffff0000, RZ, 0xc0, !PT ;  /* 0xffff000009087812 */ /* 0x000fe400078ec0ff */
[----:B------:R-:W-:Y:S01]  /*09a0*/  LOP3.LUT R6, R18, 0xffff0000, RZ, 0xc0, !PT ;  /* 0xffff000012067812 */ /* 0x000fe200078ec0ff */
[----:B------:R-:W-:Y:S01]  /*09b0*/  FFMA.FTZ R5, R4, R7, R5 ;  /* 0x0000000704057223 */ /* 0x000fe20000010005 */
[----:B------:R-:W-:Y:S01]  /*09c0*/  SHF.L.U32 R4, R10, 0x10, RZ ;  /* 0x000000100a047819 */ /* 0x000fe200000006ff */
[----:B------:R-:W-:-:S02]  /*09d0*/  IMAD.U32 R7, R18, 0x10000, RZ ;  /* 0x0001000012077824 */ /* 0x000fc400078e00ff */
[----:B------:R-:W-:Y:S01]  /*09e0*/  FFMA.FTZ R17, R8, R17, R5 ;  /* 0x0000001108117223 */ /* 0x000fe20000010005 */
[----:B------:R-:W-:Y:S02]  /*09f0*/  LOP3.LUT R5, R10, 0xffff0000, RZ, 0xc0, !PT ;  /* 0xffff00000a057812 */ /* 0x000fe400078ec0ff */
[C---:B------:R-:W-:Y:S01]  /*0a00*/  LOP3.LUT R10, R11.reuse, 0xffff0000, RZ, 0xc0, !PT ;  /* 0xffff00000b0a7812 */ /* 0x040fe200078ec0ff */
[----:B------:R-:W-:Y:S01]  /*0a10*/  FFMA.FTZ R8, R4, R7, R17 ;  /* 0x0000000704087223 */ /* 0x000fe20000010011 */
[----:B------:R-:W-:Y:S01]  /*0a20*/  SHF.L.U32 R4, R11, 0x10, RZ ;  /* 0x000000100b047819 */ /* 0x000fe200000006ff */
[C---:B------:R-:W-:Y:S01]  /*0a30*/  IMAD.U32 R7, R19.reuse, 0x10000, RZ ;  /* 0x0001000013077824 */ /* 0x040fe200078e00ff */
[----:B------:R-:W-:Y:S01]  /*0a40*/  LOP3.LUT R19, R19, 0xffff0000, RZ, 0xc0, !PT ;  /* 0xffff000013137812 */ /* 0x000fe200078ec0ff */
[----:B------:R-:W-:Y:S01]  /*0a50*/  FFMA.FTZ R5, R5, R6, R8 ;  /* 0x0000000605057223 */ /* 0x000fe20000010008 */
[----:B------:R-:W-:-:S03]  /*0a60*/  LOP3.LUT R6, R25, 0xffff0000, RZ, 0xc0, !PT ;  /* 0xffff000019067812 */ /* 0x000fc600078ec0ff */
[----:B------:R-:W-:Y:S01]  /*0a70*/  FFMA.FTZ R7, R4, R7, R5 ;  /* 0x0000000704077223 */ /* 0x000fe20000010005 */
[----:B------:R-:W-:Y:S01]  /*0a80*/  SHF.L.U32 R4, R20, 0x10, RZ ;  /* 0x0000001014047819 */ /* 0x000fe200000006ff */
[----:B------:R-:W-:Y:S01]  /*0a90*/  IMAD.U32 R5, R24, 0x10000, RZ ;  /* 0x0001000018057824 */ /* 0x000fe200078e00ff */
[----:B------:R-:W-:Y:S01]  /*0aa0*/  LOP3.LUT R20, R20, 0xffff0000, RZ, 0xc0, !PT ;  /* 0xffff000014147812 */ /* 0x000fe200078ec0ff */
[----:B------:R-:W-:Y:S01]  /*0ab0*/  FFMA.FTZ R19, R10, R19, R7 ;  /* 0x000000130a137223 */ /* 0x000fe20000010007 */
[----:B------:R-:W-:-:S03]  /*0ac0*/  LOP3.LUT R7, R24, 0xffff0000, RZ, 0xc0, !PT ;  /* 0xffff000018077812 */ /* 0x000fc600078ec0ff */
[----:B------:R-:W-:Y:S01]  /*0ad0*/  FFMA.FTZ R19, R4, R5, R19 ;  /* 0x0000000504137223 */ /* 0x000fe20000010013 */
[----:B------:R-:W-:Y:S01]  /*0ae0*/  SHF.L.U32 R4, R21, 0x10, RZ ;  /* 0x0000001015047819 */ /* 0x000fe200000006ff */
[----:B------:R-:W-:Y:S01]  /*0af0*/  IMAD.U32 R5, R25, 0x10000, RZ ;  /* 0x0001000019057824 */ /* 0x000fe200078e00ff */
[----:B------:R-:W-:Y:S01]  /*0b00*/  LOP3.LUT R21, R21, 0xffff0000, RZ, 0xc0, !PT ;  /* 0xffff000015157812 */ /* 0x000fe200078ec0ff */
[----:B------:R-:W-:-:S04]  /*0b10*/  FFMA.FTZ R7, R20, R7, R19 ;  /* 0x0000000714077223 */ /* 0x000fc80000010013 */
[----:B------:R-:W-:Y:S01]  /*0b20*/  FFMA.FTZ R8, R4, R5, R7 ;  /* 0x0000000504087223 */ /* 0x000fe20000010007 */
[----:B------:R-:W-:Y:S01]  /*0b30*/  SHF.L.U32 R4, R22, 0x10, RZ ;  /* 0x0000001016047819 */ /* 0x000fe200000006ff */
[----:B------:R-:W-:Y:S01]  /*0b40*/  IMAD.U32 R5, R26, 0x10000, RZ ;  /* 0x000100001a057824 */ /* 0x000fe200078e00ff */
[----:B------:R-:W-:Y:S01]  /*0b50*/  LOP3.LUT R22, R22, 0xffff0000, RZ, 0xc0, !PT ;  /* 0xffff000016167812 */ /* 0x000fe200078ec0ff */
[----:B------:R-:W-:Y:S01]  /*0b60*/  FFMA.FTZ R21, R21, R6, R8 ;  /* 0x0000000615157223 */ /* 0x000fe20000010008 */
[----:B------:R-:W-:Y:S02]  /*0b70*/  LOP3.LUT R7, R26, 0xffff0000, RZ, 0xc0, !PT ;  /* 0xffff00001a077812 */ /* 0x000fe400078ec0ff */
[----:B------:R-:W-:Y:S01]  /*0b80*/  LOP3.LUT R6, R27, 0xffff0000, RZ, 0xc0, !PT ;  /* 0xffff00001b067812 */ /* 0x000fe200078ec0ff */
[----:B------:R-:W-:Y:S01]  /*0b90*/  FFMA.FTZ R21, R4, R5, R21 ;  /* 0x0000000504157223 */ /* 0x000fe20000010015 */
[----:B------:R-:W-:Y:S01]  /*0ba0*/  SHF.L.U32 R4, R23, 0x10, RZ ;  /* 0x0000001017047819 */ /* 0x000fe200000006ff */
[----:B------:R-:W-:Y:S01]  /*0bb0*/  IMAD.U32 R5, R27, 0x10000, RZ ;  /* 0x000100001b057824 */ /* 0x000fe200078e00ff */
[----:B------:R-:W-:Y:S01]  /*0bc0*/  LOP3.LUT R23, R23, 0xffff0000, RZ, 0xc0, !PT ;  /* 0xffff000017177812 */ /* 0x000fe200078ec0ff */
[----:B------:R-:W-:-:S04]  /*0bd0*/  FFMA.FTZ R7, R22, R7, R21 ;  /* 0x0000000716077223 */ /* 0x000fc80000010015 */
[----:B------:R-:W-:-:S04]  /*0be0*/  FFMA.FTZ R4, R4, R5, R7 ;  /* 0x0000000504047223 */ /* 0x000fc80000010007 */
[----:B------:R-:W-:Y:S02]  /*0bf0*/  FFMA.FTZ R23, R23, R6, R4 ;  /* 0x0000000617177223 */ /* 0x000fe40000010004 */
[----:B------:R-:W0:Y:S03]  /*0c00*/  LDC.64 R6, c[0x0][0x2d0] ;  /* 0x0000b400ff067b82 */ /* 0x000e260000000a00 */
[----:B------:R-:W1:Y:S02]  /*0c10*/  SHFL.BFLY PT, R4, R23, 0x2, 0x1f ;  /* 0x0c401f0017047f89 */ /* 0x000e6400000e0000 */
[----:B-1----:R-:W-:-:S03]  /*0c20*/  FADD.FTZ R8, R23, R4 ;  /* 0x0000000417087221 */ /* 0x002fc60000010000 */
[----:B------:R-:W1:Y:S02]  /*0c30*/  LDC.64 R4, c[0x0][0x2d8] ;  /* 0x0000b600ff047b82 */ /* 0x000e640000000a00 */
[----:B------:R-:W2:Y:S02]  /*0c40*/  SHFL.BFLY PT, R9, R8, 0x1, 0x1f ;  /* 0x0c201f0008097f89 */ /* 0x000ea400000e0000 */
[----:B--2---:R-:W-:Y:S01]  /*0c50*/  FADD.FTZ R12, R8, R9 ;  /* 0x00000009080c7221 */ /* 0x004fe20000010000 */
[----:B0-----:R-:W-:Y:S06]  /*0c60*/  @P1 BRA `(.L_x_5927) ;  /* 0x0000000000481947 */ /* 0x001fec0003800000 */
[----:B------:R-:W0:Y:S01]  /*0c70*/  LDC.64 R14, c[0x0][0x278] ;  /* 0x00009e00ff0e7b82 */ /* 0x000e220000000a00 */
[----:B------:R-:W-:Y:S01]  /*0c80*/  IADD3 R8, P1, R31, R2, RZ ;  /* 0x000000021f087210 */ /* 0x000fe20007f3e0ff */
[----:B------:R-:W-:-:S03]  /*0c90*/  ULDC.64 UR12, c[0x0][0x260] ;  /* 0x00009800000c7ab9 */ /* 0x000fc60000000a00 */
[----:B------:R-:W-:Y:S02]  /*0ca0*/  LEA.HI.X.SX32 R9, R31, R3, 0x1, P1 ;  /* 0x000000031f097211 */ /* 0x000fe400008f0eff */
[----:B------:R-:W-:Y:S01]  /*0cb0*/  ISETP.GE.AND P1, PT, R2, R29, PT ;  /* 0x0000001d0200720c */ /* 0x000fe20003f26270 */
[----:B------:R-:W2:Y:S01]  /*0cc0*/  LDC.64 R16, c[0x0][0x280] ;  /* 0x0000a000ff107b82 */ /* 0x000ea20000000a00 */
[C---:B0-----:R-:W-:Y:S02]  /*0cd0*/  IMAD R10, R14.reuse, UR10, RZ ;  /* 0x0000000a0e0a7c24 */ /* 0x041fe4000f8e02ff */
[----:B------:R-:W-:-:S04]  /*0ce0*/  IMAD.WIDE.U32 R8, R14, UR8, R8 ;  /* 0x000000080e087c25 */ /* 0x000fc8000f8e0008 */
[----:B------:R-:W-:Y:S02]  /*0cf0*/  IMAD R3, R15, UR8, R10 ;  /* 0x000000080f037c24 */ /* 0x000fe4000f8e020a */
[C---:B--2---:R-:W-:Y:S02]  /*0d00*/  IMAD R10, R16.reuse, UR11, RZ ;  /* 0x0000000b100a7c24 */ /* 0x044fe4000f8e02ff */
[----:B------:R-:W-:Y:S02]  /*0d10*/  IMAD.IADD R9, R9, 0x1, R3 ;  /* 0x0000000109097824 */ /* 0x000fe400078e0203 */
[----:B------:R-:W-:Y:S02]  /*0d20*/  IMAD R3, R17, UR9, R10 ;  /* 0x0000000911037c24 */ /* 0x000fe4000f8e020a */
[----:B------:R-:W-:-:S05]  /*0d30*/  IMAD.WIDE.U32 R8, R16, UR9, R8 ;  /* 0x0000000910087c25 */ /* 0x000fca000f8e0008 */
[----:B------:R-:W-:Y:S02]  /*0d40*/  IADD3 R3, R9, R3, RZ ;  /* 0x0000000309037210 */ /* 0x000fe40007ffe0ff */
[----:B------:R-:W-:-:S04]  /*0d50*/  LEA R10, P2, R8, UR12, 0x2 ;  /* 0x0000000c080a7c11 */ /* 0x000fc8000f8410ff */
[----:B------:R-:W-:Y:S02]  /*0d60*/  LEA.HI.X R11, R8, UR13, R3, 0x2, P2 ;  /* 0x0000000d080b7c11 */ /* 0x000fe400090f1403 */
[----:B------:R-:W-:-:S05]  /*0d70*/  FSEL R3, R12, RZ, !P1 ;  /* 0x000000ff0c037208 */ /* 0x000fca0004800000 */
[----:B------:R0:W-:Y:S02]  /*0d80*/  STG.E desc[UR6][R10.64], R3 ;  /* 0x000000030a007986 */ /* 0x0001e4000c101906 */
.L_x_5927:
[----:B------:R-:W-:Y:S05]  /*0d90*/  BSYNC B0 ;  /* 0x0000000000007941 */ /* 0x000fea0003800000 */
.L_x_5926:
[----:B------:R-:W-:Y:S01]  /*0da0*/  UIADD3 UR4, UR4, 0x3f, URZ ;  /* 0x0000003f04047890 */ /* 0x000fe2000fffe03f */
[----:B0-----:R-:W-:Y:S01]  /*0db0*/  SHF.R.S32.HI R3, RZ, 0x1f, R13 ;  /* 0x0000001fff037819 */ /* 0x001fe2000001140d */
[----:B------:R-:W-:Y:S01]  /*0dc0*/  BSSY B0, `(.L_x_5928) ;  /* 0x0000025000007945 */ /* 0x000fe20003800000 */
[----:B------:R-:W-:Y:S01]  /*0dd0*/  IADD3 R2, P1, R0, R13, RZ ;  /* 0x0000000d00027210 */ /* 0x000fe20007f3e0ff */
[----:B------:R-:W-:-:S03]  /*0de0*/  USHF.R.S32.HI UR5, URZ, 0x1f, UR4 ;  /* 0x0000001f3f057899 */ /* 0x000fc60008011404 */
[----:B------:R-:W-:Y:S01]  /*0df0*/  LEA.HI.X.SX32 R3, R0, R3, 0x1, P1 ;  /* 0x0000000300037211 */ /* 0x000fe200008f0eff */
[----:B------:R-:W-:Y:S01]  /*0e00*/  ULEA.HI UR5, UR5, UR4, URZ, 0x6 ;  /* 0x0000000405057291 */ /* 0x000fe2000f8f303f */
[----:B------:R-:W-:-:S03]  /*0e10*/  IMAD R0, R6, UR10, RZ ;  /* 0x0000000a06007c24 */ /* 0x000fc6000f8e02ff */
[----:B------:R-:W-:Y:S01]  /*0e20*/  ULOP3.LUT UR5, UR5, 0xffffffc0, URZ, 0xc0, !UPT ;  /* 0xffffffc005057892 */ /* 0x000fe2000f8ec03f */
[----:B------:R-:W-:Y:S02]  /*0e30*/  IMAD R9, R7, UR8, R0 ;  /* 0x0000000807097c24 */ /* 0x000fe4000f8e0200 */
[----:B------:R-:W-:-:S03]  /*0e40*/  IMAD.WIDE.U32 R6, R6, UR8, R2 ;  /* 0x0000000806067c25 */ /* 0x000fc6000f8e0002 */
[----:B------:R-:W-:Y:S01]  /*0e50*/  IADD3 R3, -R31, UR5, RZ ;  /* 0x000000051f037c10 */ /* 0x000fe2000fffe1ff */
[----:B-1----:R-:W-:Y:S02]  /*0e60*/  IMAD R0, R4, UR11, RZ ;  /* 0x0000000b04007c24 */ /* 0x002fe4000f8e02ff */
[----:B------:R-:W-:Y:S01]  /*0e70*/  IMAD.IADD R7, R7, 0x1, R9 ;  /* 0x0000000107077824 */ /* 0x000fe200078e0209 */
[----:B------:R-:W-:Y:S01]  /*0e80*/  ISETP.GE.OR P0, PT, R28, R3, P0 ;  /* 0x000000031c00720c */ /* 0x000fe20000706670 */
[----:B------:R-:W-:Y:S02]  /*0e90*/  IMAD R9, R5, UR9, R0 ;  /* 0x0000000905097c24 */ /* 0x000fe4000f8e0200 */
[----:B------:R-:W-:-:S05]  /*0ea0*/  IMAD.WIDE.U32 R4, R4, UR9, R6 ;  /* 0x0000000904047c25 */ /* 0x000fca000f8e0006 */
[----:B------:R-:W-:-:S05]  /*0eb0*/  IADD3 R9, R5, R9, RZ ;  /* 0x0000000905097210 */ /* 0x000fca0007ffe0ff */
[----:B------:R-:W-:Y:S05]  /*0ec0*/  @P0 BRA `(.L_x_5929) ;  /* 0x0000000000500947 */ /* 0x000fea0003800000 */
[----:B------:R-:W0:Y:S01]  /*0ed0*/  LDC.64 R6, c[0x0][0x2a8] ;  /* 0x0000aa00ff067b82 */ /* 0x000e220000000a00 */
[----:B------:R-:W-:Y:S01]  /*0ee0*/  SHF.R.S32.HI R0, RZ, 0x1f, R28 ;  /* 0x0000001fff007819 */ /* 0x000fe2000001141c */
[----:B------:R-:W-:Y:S01]  /*0ef0*/  ULDC.64 UR4, c[0x0][0x2a0] ;  /* 0x0000a80000047ab9 */ /* 0x000fe20000000a00 */
[----:B------:R-:W-:-:S04]  /*0f00*/  IADD3 R2, P0, R31, R28, RZ ;  /* 0x0000001c1f027210 */ /* 0x000fc80007f1e0ff */
[----:B------:R-:W-:Y:S01]  /*0f10*/  LEA.HI.X.SX32 R3, R31, R0, 0x1, P0 ;  /* 0x000000001f037211 */ /* 0x000fe200000f0eff */
[----:B------:R-:W1:Y:S01]  /*0f20*/  LDC.64 R10, c[0x0][0x2b0] ;  /* 0x0000ac00ff0a7b82 */ /* 0x000e620000000a00 */
[----:B------:R-:W-:Y:S01]  /*0f30*/  FSETP.NEU.FTZ.AND P0, PT, R30, -INF , PT ;  /* 0xff8000001e00780b */ /* 0x000fe20003f1d000 */
[C---:B0-----:R-:W-:Y:S02]  /*0f40*/  IMAD R0, R6.reuse, UR10, RZ ;  /* 0x0000000a06007c24 */ /* 0x041fe4000f8e02ff */
[----:B------:R-:W-:-:S04]  /*0f50*/  IMAD.WIDE.U32 R2, R6, UR8, R2 ;  /* 0x0000000806027c25 */ /* 0x000fc8000f8e0002 */
[----:B------:R-:W-:Y:S02]  /*0f60*/  IMAD R7, R7, UR8, R0 ;  /* 0x0000000807077c24 */ /* 0x000fe4000f8e0200 */
[----:B-1----:R-:W-:Y:S02]  /*0f70*/  IMAD R0, R10, UR11, RZ ;  /* 0x0000000b0a007c24 */ /* 0x002fe4000f8e02ff */
[----:B------:R-:W-:Y:S02]  /*0f80*/  IMAD.IADD R3, R3, 0x1, R7 ;  /* 0x0000000103037824 */ /* 0x000fe400078e0207 */
[----:B------:R-:W-:Y:S02]  /*0f90*/  IMAD R7, R11, UR9, R0 ;  /* 0x000000090b077c24 */ /* 0x000fe4000f8e0200 */
[----:B------:R-:W-:Y:S01]  /*0fa0*/  FMUL.FTZ R0, R30, 1.4426950216293334961 ;  /* 0x3fb8aa3b1e007820 */ /* 0x000fe20000410000 */
[----:B------:R-:W-:-:S05]  /*0fb0*/  IMAD.WIDE.U32 R2, R10, UR9, R2 ;  /* 0x000000090a027c25 */ /* 0x000fca000f8e0002 */
[----:B------:R-:W-:Y:S02]  /*0fc0*/  IADD3 R3, R3, R7, RZ ;  /* 0x0000000703037210 */ /* 0x000fe40007ffe0ff */
[----:B------:R-:W-:-:S04]  /*0fd0*/  LEA R6, P1, R2, UR4, 0x2 ;  /* 0x0000000402067c11 */ /* 0x000fc8000f8210ff */
[----:B------:R-:W-:Y:S02]  /*0fe0*/  LEA.HI.X R7, R2, UR5, R3, 0x2, P1 ;  /* 0x0000000502077c11 */ /* 0x000fe400088f1403 */
[----:B------:R-:W-:-:S05]  /*0ff0*/  FSEL R3, R0, RZ, P0 ;  /* 0x000000ff00037208 */ /* 0x000fca0000000000 */
[----:B------:R0:W-:Y:S02]  /*1000*/  STG.E desc[UR6][R6.64], R3 ;  /* 0x0000000306007986 */ /* 0x0001e4000c101906 */
.L_x_5929:
[----:B------:R-:W-:Y:S05]  /*1010*/  BSYNC B0 ;  /* 0x0000000000007941 */ /* 0x000fea0003800000 */
.L_x_5928:
[----:B------:R-:W-:Y:S01]  /*1020*/  ULDC.64 UR12, c[0x0][0x2e8] ;  /* 0x0000ba00000c7ab9 */ /* 0x000fe20000000a00 */
[----:B------:R-:W-:Y:S01]  /*1030*/  ULDC.64 UR4, c[0x0][0x2b8] ;  /* 0x0000ae0000047ab9 */ /* 0x000fe20000000a00 */
[----:B------:R-:W-:Y:S02]  /*1040*/  ISETP.NE.U32.AND P0, PT, RZ, UR12, PT ;  /* 0x0000000cff007c0c */ /* 0x000fe4000bf05070 */
[C---:B------:R-:W-:Y:S02]  /*1050*/  LEA R2, P1, R4.reuse, UR4, 0x2 ;  /* 0x0000000404027c11 */ /* 0x040fe4000f8210ff */
[----:B------:R-:W-:Y:S02]  /*1060*/  ISETP.NE.AND.EX P0, PT, RZ, UR13, PT, P0 ;  /* 0x0000000dff007c0c */ /* 0x000fe4000bf05300 */
[----:B0-----:R-:W-:Y:S02]  /*1070*/  LEA.HI.X R3, R4, UR5, R9, 0x2, P1 ;  /* 0x0000000504037c11 */ /* 0x001fe400088f1409 */
[----:B------:R-:W-:-:S03]  /*1080*/  ISETP.NE.OR P0, PT, R28, RZ, !P0 ;  /* 0x000000ff1c00720c */ /* 0x000fc60004705670 */
[----:B------:R0:W-:Y:S04]  /*1090*/  STG.E.128 desc[UR6][R2.64], RZ ;  /* 0x000000ff02007986 */ /* 0x0001e8000c101d06 */
[----:B------:R0:W-:Y:S04]  /*10a0*/  STG.E.128 desc[UR6][R2.64+0x1000], RZ ;  /* 0x001000ff02007986 */ /* 0x0001e8000c101d06 */
[----:B------:R0:W-:Y:S04]  /*10b0*/  STG.E.128 desc[UR6][R2.64+0x2000], RZ ;  /* 0x002000ff02007986 */ /* 0x0001e8000c101d06 */
[----:B------:R0:W-:Y:S04]  /*10c0*/  STG.E.128 desc[UR6][R2.64+0x3000], RZ ;  /* 0x003000ff02007986 */ /* 0x0001e8000c101d06 */
[----:B------:R0:W-:Y:S04]  /*10d0*/  STG.E.128 desc[UR6][R2.64+0x4000], RZ ;  /* 0x004000ff02007986 */ /* 0x0001e8000c101d06 */
[----:B------:R0:W-:Y:S01]  /*10e0*/  STG.E.128 desc[UR6][R2.64+0x5000], RZ ;  /* 0x005000ff02007986 */ /* 0x0001e2000c101d06 */
[----:B------:R-:W-:Y:S05]  /*10f0*/  @P0 EXIT ;  /* 0x000000000000094d */ /* 0x000fea0003800000 */
[----:B------:R-:W1:Y:S08]  /*1100*/  LDC R0, c[0x0][0x2e0] ;  /* 0x0000b800ff007b82 */ /* 0x000e700000000800 */
[----:B------:R-:W2:Y:S08]  /*1110*/  LDC R4, c[0x0][0x220] ;  /* 0x00008800ff047b82 */ /* 0x000eb00000000800 */
[----:B0-----:R-:W0:Y:S01]  /*1120*/  LDC.64 R2, c[0x0][0x2e8] ;  /* 0x0000ba00ff027b82 */ /* 0x001e220000000a00 */
[----:B-1----:R-:W-:-:S04]  /*1130*/  IMAD R33, R33, R0, UR9 ;  /* 0x0000000921217e24 */ /* 0x002fc8000f8e0200 */
[----:B--2---:R-:W-:-:S04]  /*1140*/  IMAD R33, R33, R4, UR8 ;  /* 0x0000000821217e24 */ /* 0x004fc8000f8e0204 */
[----:B0-----:R-:W-:-:S05]  /*1150*/  IMAD.WIDE R2, R33, 0x4, R2 ;  /* 0x0000000421027825 */ /* 0x001fca00078e0202 */
[----:B------:R-:W-:Y:S01]  /*1160*/  STG.E desc[UR6][R2.64], RZ ;  /* 0x000000ff02007986 */ /* 0x000fe2000c101906 */
[----:B------:R-:W-:Y:S05]  /*1170*/  EXIT ;  /* 0x000000000000794d */ /* 0x000fea0003800000 */
.L_x_5930:
        /* <DEDUP_REMOVED lines=16> */
.L_x_6595:


//--------------------- .text._ZN7cutlass13device_kernelIN5flash11enable_sm90INS1_16FlashAttnBwdSm90INS1_25CollectiveMainloopBwdSm90ILi2ELi2ELi2EN4cute5tupleIJNS5_1CILi1EEES8_S8_EEENS6_IJNS7_ILi64EEENS7_ILi128EEENS7_ILi96EEEEEENS_10bfloat16_tEfNS_4arch4Sm90ELb1ELb0ELb0ELb1ELb0ELb1ELb0ELb0ELi2ELi1ELi2ELi1ELb1EEENS1_21CollectiveEpilogueBwdISD_SE_SG_Li256ELb1ELb0ELi1EEENS1_25SingleTileBwdLPTSchedulerILb1ELi128ELb0EEEEEEEEEvNT_6ParamsE --------------------------
	.section	.text._ZN7cutlass13device_kernelIN5flash11enable_sm90INS1_16FlashAttnBwdSm90INS1_25CollectiveMainloopBwdSm90ILi2ELi2ELi2EN4cute5tupleIJNS5_1CILi1EEES8_S8_EEENS6_IJNS7_ILi64EEENS7_ILi128EEENS7_ILi96EEEEEENS_10bfloat16_tEfNS_4arch4Sm90ELb1ELb0ELb0ELb1ELb0ELb1ELb0ELb0ELi2ELi1ELi2ELi1ELb1EEENS1_21CollectiveEpilogueBwdISD_SE_SG_Li256ELb1ELb0ELi1EEENS1_25SingleTileBwdLPTSchedulerILb1ELi128ELb0EEEEEEEEEvNT_6ParamsE,"ax",@progbits
	.align	128
.text._ZN7cutlass13device_kernelIN5flash11enable_sm90INS1_16FlashAttnBwdSm90INS1_25CollectiveMainloopBwdSm90ILi2ELi2ELi2EN4cute5tupleIJNS5_1CILi1EEES8_S8_EEENS6_IJNS7_ILi64EEENS7_ILi128EEENS7_ILi96EEEEEENS_10bfloat16_tEfNS_4arch4Sm90ELb1ELb0ELb0ELb1ELb0ELb1ELb0ELb0ELi2ELi1ELi2ELi1ELb1EEENS1_21CollectiveEpilogueBwdISD_SE_SG_Li256ELb1ELb0ELi1EEENS1_25SingleTileBwdLPTSchedulerILb1ELi128ELb0EEEEEEEEEvNT_6ParamsE:
        .type           _ZN7cutlass13device_kernelIN5flash11enable_sm90INS1_16FlashAttnBwdSm90INS1_25CollectiveMainloopBwdSm90ILi2ELi2ELi2EN4cute5tupleIJNS5_1CILi1EEES8_S8_EEENS6_IJNS7_ILi64EEENS7_ILi128EEENS7_ILi96EEEEEENS_10bfloat16_tEfNS_4arch4Sm90ELb1ELb0ELb0ELb1ELb0ELb1ELb0ELb0ELi2ELi1ELi2ELi1ELb1EEENS1_21CollectiveEpilogueBwdISD_SE_SG_Li256ELb1ELb0ELi1EEENS1_25SingleTileBwdLPTSchedulerILb1ELi128ELb0EEEEEEEEEvNT_6ParamsE,@function
        .size           _ZN7cutlass13device_kernelIN5flash11enable_sm90INS1_16FlashAttnBwdSm90INS1_25CollectiveMainloopBwdSm90ILi2ELi2ELi2EN4cute5tupleIJNS5_1CILi1EEES8_S8_EEENS6_IJNS7_ILi64EEENS7_ILi128EEENS7_ILi96EEEEEENS_10bfloat16_tEfNS_4arch4Sm90ELb1ELb0ELb0ELb1ELb0ELb1ELb0ELb0ELi2ELi1ELi2ELi1ELb1EEENS1_21CollectiveEpilogueBwdISD_SE_SG_Li256ELb1ELb0ELi1EEENS1_25SingleTileBwdLPTSchedulerILb1ELi128ELb0EEEEEEEEEvNT_6ParamsE,(.L_x_6596 - _ZN7cutlass13device_kernelIN5flash11enable_sm90INS1_16FlashAttnBwdSm90INS1_25CollectiveMainloopBwdSm90ILi2ELi2ELi2EN4cute5tupleIJNS5_1CILi1EEES8_S8_EEENS6_IJNS7_ILi64EEENS7_ILi128EEENS7_ILi96EEEEEENS_10bfloat16_tEfNS_4arch4Sm90ELb1ELb0ELb0ELb1ELb0ELb1ELb0ELb0ELi2ELi1ELi2ELi1ELb1EEENS1_21CollectiveEpilogueBwdISD_SE_SG_Li256ELb1ELb0ELi1EEENS1_25SingleTileBwdLPTSchedulerILb1ELi128ELb0EEEEEEEEEvNT_6ParamsE)
        .other          _ZN7cutlass13device_kernelIN5flash11enable_sm90INS1_16FlashAttnBwdSm90INS1_25CollectiveMainloopBwdSm90ILi2ELi2ELi2EN4cute5tupleIJNS5_1CILi1EEES8_S8_EEENS6_IJNS7_ILi64EEENS7_ILi128EEENS7_ILi96EEEEEENS_10bfloat16_tEfNS_4arch4Sm90ELb1ELb0ELb0ELb1ELb0ELb1ELb0ELb0ELi2ELi1ELi2ELi1ELb1EEENS1_21CollectiveEpilogueBwdISD_SE_SG_Li256ELb1ELb0ELi1EEENS1_25SingleTileBwdLPTSchedulerILb1ELi128ELb0EEEEEEEEEvNT_6ParamsE,@"STO_CUDA_ENTRY STV_DEFAULT"
_ZN7cutlass13device_kernelIN5flash11enable_sm90INS1_16FlashAttnBwdSm90INS1_25CollectiveMainloopBwdSm90ILi2ELi2ELi2EN4cute5tupleIJNS5_1CILi1EEES8_S8_EEENS6_IJNS7_ILi64EEENS7_ILi128EEENS7_ILi96EEEEEENS_10bfloat16_tEfNS_4arch4Sm90ELb1ELb0ELb0ELb1ELb0ELb1ELb0ELb0ELi2ELi1ELi2ELi1ELb1EEENS1_21CollectiveEpilogueBwdISD_SE_SG_Li256ELb1ELb0ELi1EEENS1_25SingleTileBwdLPTSchedulerILb1ELi128ELb0EEEEEEEEEvNT_6ParamsE:
        /* <DEDUP_REMOVED lines=24> */
.L_x_5932:
[----:B------:R-:W-:Y:S05]  /*0180*/  BSYNC B0 ;  /* 0x0000000000007941 */ /* 0x000fea0003800000 */
.L_x_5931:
        /* <DEDUP_REMOVED lines=37> */
.L_x_5933:
        /* <DEDUP_REMOVED lines=22> */
.L_x_5934:
[----:B------:R-:W-:Y:S01]  /*0540*/  PLOP3.LUT P0, PT, PT, PT, UP0, 0x80, 0x0 ;  /* 0x000000000000781c */ /* 0x000fe20003f0f008 */
[----:B------:R-:W-:Y:S01]  /*0550*/  NOP ;  /* 0x0000000000007918 */ /* 0x000fe20000000000 */
[----:B------:R-:W-:Y:S01]  /*0560*/  ULDC.64 UR46, c[0x0][0x208] ;  /* 0x00008200002e7ab9 */ /* 0x000fe20000000a00 */
[----:B------:R-:W-:Y:S01]  /*0570*/  BSSY B6, `(.L_x_5935) ;  /* 0x0000a4f000067945 */ /* 0x000fe20003800000 */
[----:B-12-4-:R-:W-:Y:S09]  /*0580*/  BAR.SYNC.DEFER_BLOCKING 0x0 ;  /* 0x0000000000007b1d */ /* 0x016ff20000010000 */
[----:B------:R-:W-:Y:S05]  /*0590*/  @!P0 BRA `(.L_x_5936) ;  /* 0x00000060003c8947 */ /* 0x000fea0003800000 */
.L_x_5937:
        /* <DEDUP_REMOVED lines=32> */
.L_x_5938:
[----:B------:R-:W-:Y:S01]  /*07a0*/  ULDC UR7, c[0x0][0x8c4] ;  /* 0x0002310000077ab9 */ /* 0x000fe20000000800 */
[----:B------:R-:W-:Y:S01]  /*07b0*/  UMOV UR36, UR10 ;  /* 0x0000000a00247c82 */ /* 0x000fe20008000000 */
[----:B------:R-:W-:-:S11]  /*07c0*/  UISETP.NE.AND UP0, UPT, UR7, 0x1, UPT ;  /* 0x000000010700788c */ /* 0x000fd6000bf05270 */
[----:B------:R-:W-:Y:S02]  /*07d0*/  @UP0 ULDC.64 UR8, c[0x0][0x8c8] ;  /* 0x0002320000080ab9 */ /* 0x000fe40000000a00 */
[----:B------:R-:W-:-:S04]  /*07e0*/  UIMAD.WIDE.U32 UR4, UR10, UR8, URZ ;  /* 0x000000080a0472a5 */ /* 0x000fc8000f8e003f */
[----:B------:R-:W-:-:S04]  /*07f0*/  @UP0 USHF.R.U32.HI UR36, URZ, UR9, UR5 ;  /* 0x000000093f240299 */ /* 0x000fc80008011605 */
[----:B------:R-:W-:-:S12]  /*0800*/  UIMAD UR4, UR36, UR7, URZ ;  /* 0x00000007240472a4 */ /* 0x000fd8000f8e023f */
.L_x_5939:
        /* <DEDUP_REMOVED lines=23> */
.L_x_5940:
        /* <DEDUP_REMOVED lines=14> */
.L_x_5942:
[----:B------:R-:W-:-:S05]  /*0a60*/  ULDC UR4, c[0x0][0x8ec] ;  /* 0x00023b0000047ab9 */ /* 0x000fca0000000800 */
.L_x_5941:
        /* <DEDUP_REMOVED lines=23> */
.L_x_5944:
        /* <DEDUP_REMOVED lines=14> */
.L_x_5945:
        /* <DEDUP_REMOVED lines=11> */
.L_x_5946:
        /* <DEDUP_REMOVED lines=13> */
.L_x_5947:
        /* <DEDUP_REMOVED lines=84> */
.L_x_5950:
        /* <DEDUP_REMOVED lines=15> */
.L_x_5949:
        /* <DEDUP_REMOVED lines=22> */
.L_x_5952:
        /* <DEDUP_REMOVED lines=15> */
.L_x_5951:
[----:B------:R-:W-:Y:S01]  /*16c0*/  SHF.R.S32.HI R23, RZ, 0x1f, R22 ;  /* 0x0000001fff177819 */ /* 0x000fe20000011416 */
[----:B------:R-:W-:-:S03]  /*16d0*/  UMOV UR4, 0xffffffff ;  /* 0xffffffff00047882 */ /* 0x000fc60000000000 */
[----:B------:R-:W-:-:S04]  /*16e0*/  LEA.HI R0, R23, R22, RZ, 0x7 ;  /* 0x0000001617007211 */ /* 0x000fc800078f38ff */
[----:B------:R-:W-:Y:S01]  /*16f0*/  SHF.R.S32.HI R19, RZ, 0x7, R0 ;  /* 0x00000007ff137819 */ /* 0x000fe20000011400 */
[----:B------:R-:W-:Y:S06]  /*1700*/  BRA.DIV UR4, `(.L_x_5953) ;  /* 0x0000009204dc7947 */ /* 0x000fec000b800000 */
[----:B------:R1:W2:Y:S02]  /*1710*/  SHFL.IDX PT, R14, R19, RZ, 0x1f ;  /* 0x00001fff130e7589 */ /* 0x0002a400000e0000 */
.L_x_6050:
        /* <DEDUP_REMOVED lines=15> */
.L_x_5954:
        /* <DEDUP_REMOVED lines=19> */
.L_x_5956:
        /* <DEDUP_REMOVED lines=38> */
[--C-:B------:R-:W-:Y:S01]  /*1ba0*/  SHF.R.S32.HI R3, RZ, 0x2, R26.reuse ;  /* 0x00000002ff037819 */ /* 0x100fe2000001141a */
[----:B------:R-:W2:Y:S01]  /*1bb0*/  LDSM.16.M88.4 R184, [R5+0x6000] ;  /* 0x0060000005b8783b */ /* 0x000ea20000000200 */
[----:B------:R-:W-:Y:S01]  /*1bc0*/  SHF.R.S32.HI R26, RZ, 0x1f, R26 ;  /* 0x0000001fff1a7819 */ /* 0x000fe2000001141a */
[----:B------:R-:W-:Y:S01]  /*1bd0*/  IMAD.U32 R6, RZ, RZ, UR44 ;  /* 0x0000002cff067e24 */ /* 0x000fe2000f8e00ff */
[----:B------:R-:W-:Y:S01]  /*1be0*/  SHF.R.S32.HI R25, RZ, 0x5, R25 ;  /* 0x00000005ff197819 */ /* 0x000fe20000011419 */
[----:B------:R-:W3:Y:S01]  /*1bf0*/  LDSM.16.M88.4 R188, [R5+0x8000] ;  /* 0x0080000005bc783b */ /* 0x000ee20000000200 */
[----:B------:R-:W-:-:S02]  /*1c00*/  LEA.HI R22, R23, R22, RZ, 0x3 ;  /* 0x0000001617167211 */ /* 0x000fc400078f18ff */
[----:B------:R-:W-:Y:S02]  /*1c10*/  CS2R R70, SRZ ;  /* 0x0000000000467805 */ /* 0x000fe4000001ff00 */
[----:B------:R-:W-:Y:S01]  /*1c20*/  LOP3.LUT R7, R0, 0x30, R7, 0xf8, !PT ;  /* 0x0000003000077812 */ /* 0x000fe200078ef807 */
[----:B------:R-:W-:Y:S01]  /*1c30*/  IMAD R25, R25, -0x10, R6 ;  /* 0xfffffff019197824 */ /* 0x000fe200078e0206 */
[----:B------:R-:W-:Y:S01]  /*1c40*/  LEA.HI R26, R26, R3, RZ, 0x3 ;  /* 0x000000031a1a7211 */ /* 0x000fe200078f18ff */
[----:B------:R4:W2:Y:S01]  /*1c50*/  LDSM.16.M88.4 R192, [R5+0xa000] ;  /* 0x00a0000005c0783b */ /* 0x0008a20000000200 */
[----:B------:R-:W-:Y:S02]  /*1c60*/  LOP3.LUT R7, R7, 0x8, R22, 0xf8, !PT ;  /* 0x0000000807077812 */ /* 0x000fe400078ef816 */
[----:B------:R-:W-:Y:S02]  /*1c70*/  CS2R R68, SRZ ;  /* 0x0000000000447805 */ /* 0x000fe4000001ff00 */
[----:B------:R-:W-:-:S02]  /*1c80*/  LOP3.LUT R26, R26, 0xfffffff8, RZ, 0xc0, !PT ;  /* 0xfffffff81a1a7812 */ /* 0x000fc400078ec0ff */
[----:B------:R-:W-:Y:S02]  /*1c90*/  CS2R R66, SRZ ;  /* 0x0000000000427805 */ /* 0x000fe4000001ff00 */
[----:B------:R-:W-:Y:S02]  /*1ca0*/  SHF.R.U32.HI R0, RZ, 0x3, R0 ;  /* 0x00000003ff007819 */ /* 0x000fe40000011600 */
[----:B------:R-:W-:Y:S02]  /*1cb0*/  CS2R R64, SRZ ;  /* 0x0000000000407805 */ /* 0x000fe4000001ff00 */
[----:B------:R-:W-:Y:S01]  /*1cc0*/  IADD3 R25, R25, R26, -R3 ;  /* 0x0000001a19197210 */ /* 0x000fe20007ffe803 */
[----:B------:R-:W-:Y:S01]  /*1cd0*/  IMAD R3, R19, 0x8, R4 ;  /* 0x0000000813037824 */ /* 0x000fe200078e0204 */
[----:B------:R-:W-:Y:S02]  /*1ce0*/  LOP3.LUT R0, R7, R0, RZ, 0x3c, !PT ;  /* 0x0000000007007212 */ /* 0x000fe400078e3cff */
[----:B------:R-:W-:-:S02]  /*1cf0*/  CS2R R62, SRZ ;  /* 0x00000000003e7805 */ /* 0x000fc4000001ff00 */
[----:B------:R-:W-:Y:S02]  /*1d00*/  LEA.HI R6, R19, R19, RZ, 0x1 ;  /* 0x0000001313067211 */ /* 0x000fe400078f08ff */
[----:B------:R-:W-:Y:S02]  /*1d10*/  CS2R R60, SRZ ;  /* 0x00000000003c7805 */ /* 0x000fe4000001ff00 */
[----:B------:R-:W-:Y:S01]  /*1d20*/  CS2R R58, SRZ ;  /* 0x00000000003a7805 */ /* 0x000fe2000001ff00 */
[----:B------:R-:W-:Y:S01]  /*1d30*/  IMAD.U32 R3, R3, 0x200, R0 ;  /* 0x0000020003037824 */ /* 0x000fe200078e0000 */
[----:B------:R-:W-:Y:S01]  /*1d40*/  LOP3.LUT R6, R6, 0xfffffffe, RZ, 0xc0, !PT ;  /* 0xfffffffe06067812 */ /* 0x000fe200078ec0ff */
[----:B------:R-:W-:Y:S01]  /*1d50*/  IMAD.MOV.U32 R0, RZ, RZ, 0x20 ;  /* 0x00000020ff007424 */ /* 0x000fe200078e00ff */
[----:B------:R-:W-:Y:S02]  /*1d60*/  CS2R R56, SRZ ;  /* 0x0000000000387805 */ /* 0x000fe4000001ff00 */
[----:B------:R-:W-:-:S02]  /*1d70*/  CS2R R54, SRZ ;  /* 0x0000000000367805 */ /* 0x000fc4000001ff00 */
        /* <DEDUP_REMOVED lines=52> */
[----:B-1234-:R-:W-:-:S09]  /*20c0*/  ULDC UR6, c[0x0][0x744] ;  /* 0x0001d10000067ab9 */ /* 0x01efd20000000800 */
.L_x_5967:
[----:B------:R-:W-:-:S06]  /*20d0*/  UISETP.NE.AND UP0, UPT, UR12, 0x3, UPT ;  /* 0x000000030c00788c */ /* 0x000fcc000bf05270 */
[----:B------:R-:W-:-:S13]  /*20e0*/  PLOP3.LUT P0, PT, PT, PT, UP0, 0x80, 0x0 ;  /* 0x000000000000781c */ /* 0x000fda0003f0f008 */
[----:B-1----:R-:W-:Y:S05]  /*20f0*/  @!P0 BRA `(.L_x_5957) ;  /* 0x0000000000048947 */ /* 0x002fea0003800000 */
[----:B------:R-:W-:Y:S01]  /*2100*/  BPT.TRAP 0x1 ;  /* 0x000000040000795c */ /* 0x000fe20000300000 */
.L_x_5957:
[----:B------:R-:W-:Y:S01]  /*2110*/  R2UR UR7, R2 ;  /* 0x00000000020772ca */ /* 0x000fe200000e0000 */
[----:B------:R-:W-:-:S05]  /*2120*/  IMAD.U32 R6, RZ, RZ, UR4 ;  /* 0x00000004ff067e24 */ /* 0x000fca000f8e00ff */
[----:B------:R-:W-:-:S07]  /*2130*/  SHF.L.U32 R6, R6, 0x1f, RZ ;  /* 0x0000001f06067819 */ /* 0x000fce00000006ff */
[----:B------:R-:W-:-:S09]  /*2140*/  ULEA UR7, UR5, UR7, 0x3 ;  /* 0x0000000705077291 */ /* 0x000fd2000f8e183f */
[----:B------:R1:W2:Y:S01]  /*2150*/  SYNCS.PHASECHK.TRANS64.TRYWAIT P1, [UR7+0x26810], R6 ;  /* 0x02681006ff0075a7 */ /* 0x0002a20008020147 */
[----:B------:R-:W-:Y:S05]  /*2160*/  @!P0 BRA `(.L_x_5958) ;  /* 0x0000000000048947 */ /* 0x000fea0003800000 */
[----:B------:R-:W-:Y:S01]  /*2170*/  BPT.TRAP 0x1 ;  /* 0x000000040000795c */ /* 0x000fe20000300000 */
.L_x_5958:
[----:B--2---:R-:W-:Y:S05]  /*2180*/  @P1 BRA `(.L_x_5959) ;  /* 0x0000000000081947 */ /* 0x004fea0003800000 */
[----:B------:R-:W2:Y:S02]  /*2190*/  SYNCS.PHASECHK.TRANS64.TRYWAIT P1, [UR7+0x26810], R6 ;  /* 0x02681006ff0075a7 */ /* 0x000ea40008020147 */
[----:B--2---:R-:W-:Y:S05]  /*21a0*/  @!P1 BRA `(.L_x_5960) ;  /* 0x0000008800689947 */ /* 0x004fea0003800000 */
.L_x_5959:
[----:B------:R-:W-:Y:S01]  /*21b0*/  R2UR UR8, R2 ;  /* 0x00000000020872ca */ /* 0x000fe200000e0000 */
[----:B--2---:R-:W-:Y:S01]  /*21c0*/  IMAD R5, R17, 0x800, R2 ;  /* 0x0000080011057824 */ /* 0x004fe200078e0202 */
[----:B------:R-:W-:Y:S01]  /*21d0*/  WARPGROUP.ARRIVE ;  /* 0x00000000000079c5 */ /* 0x000fe20000000000 */
[----:B------:R-:W-:-:S03]  /*21e0*/  UMOV UR11, 0x80000020 ;  /* 0x80000020000b7882 */ /* 0x000fc60000000000 */
        /* <DEDUP_REMOVED lines=62> */
.L_x_5961:
[----:B------:R1:W1:Y:S01]  /*25d0*/  SYNCS.PHASECHK.TRANS64.TRYWAIT P1, [UR7+0x26830], R6 ;  /* 0x02683006ff0075a7 */ /* 0x0002620008020147 */
[----:B------:R-:W-:Y:S05]  /*25e0*/  @!P0 BRA `(.L_x_5962) ;  /* 0x0000000000048947 */ /* 0x000fea0003800000 */
[----:B------:R-:W-:Y:S01]  /*25f0*/  BPT.TRAP 0x1 ;  /* 0x000000040000795c */ /* 0x000fe20000300000 */
.L_x_5962:
[----:B-1----:R-:W-:Y:S05]  /*2600*/  @P1 BRA `(.L_x_5963) ;  /* 0x0000000000081947 */ /* 0x002fea0003800000 */
[----:B------:R-:W1:Y:S02]  /*2610*/  SYNCS.PHASECHK.TRANS64.TRYWAIT P1, [UR7+0x26830], R6 ;  /* 0x02683006ff0075a7 */ /* 0x000e640008020147 */
[----:B-1----:R-:W-:Y:S05]  /*2620*/  @!P1 BRA `(.L_x_5964) ;  /* 0x0000008400609947 */ /* 0x002fea0003800000 */
.L_x_5963:
[----:B------:R-:W-:Y:S01]  /*2630*/  R2UR UR8, R2 ;  /* 0x00000000020872ca */ /* 0x000fe200000e0000 */
[----:B------:R-:W-:Y:S01]  /*2640*/  WARPGROUP.ARRIVE ;  /* 0x00000000000079c5 */ /* 0x000fe20000000000 */
[----:B------:R-:W-:Y:S01]  /*2650*/  UMOV UR11, 0x80000020 ;  /* 0x80000020000b7882 */ /* 0x000fe20000000000 */
[----:B------:R-:W-:-:S10]  /*2660*/  ISETP.GT.AND P1, PT, R4, RZ, PT ;  /* 0x000000ff0400720c */ /* 0x000fd40003f24270 */
[----:B------:R-:W-:-:S04]  /*2670*/  UIADD3 UR8, UR8, 0x18000, URZ ;  /* 0x0001800008087890 */ /* 0x000fc8000fffe03f */
[----:B------:R-:W-:-:S04]  /*2680*/  USHF.R.U32.HI UR8, URZ, 0x4, UR8 ;  /* 0x000000043f087899 */ /* 0x000fc80008011608 */
[----:B------:R-:W-:-:S04]  /*2690*/  ULOP3.LUT UR8, UR8, 0x3fff, URZ, 0xc0, !UPT ;  /* 0x00003fff08087892 */ /* 0x000fc8000f8ec03f */
[----:B------:R-:W-:Y:S02]  /*26a0*/  ULOP3.LUT UR9, UR8, 0x10000, URZ, 0xfc, !UPT ;  /* 0x0001000008097892 */ /* 0x000fe4000f8efc3f */
[----:B------:R-:W-:Y:S02]  /*26b0*/  ULOP3.LUT UR8, UR8, 0x1000000, URZ, 0xfc, !UPT ;  /* 0x0100000008087892 */ /* 0x000fe4000f8efc3f */
[----:B------:R-:W-:Y:S02]  /*26c0*/  UIMAD UR9, UR5, 0x300, UR9 ;  /* 0x00000300050978a4 */ /* 0x000fe4000f8e0209 */
[----:B------:R-:W-:-:S05]  /*26d0*/  UIMAD UR8, UR5, 0x300, UR8 ;  /* 0x00000300050878a4 */ /* 0x000fca000f8e0208 */
[----:B------:R-:W-:-:S04]  /*26e0*/  UMOV UR10, UR9 ;  /* 0x00000009000a7c82 */ /* 0x000fc80008000000 */
        /* <DEDUP_REMOVED lines=102> */
[----:B------:R-:W-:Y:S01]  /*2d50*/  FSEL R155, R162, -INF , !P1 ;  /* 0xff800000a29b7808 */ /* 0x000fe20004800000 */
[----:B------:R-:W5:Y:S01]  /*2d60*/  MUFU.EX2 R168, R168 ;  /* 0x000000a800a87308 */ /* 0x000f620000000800 */
[----:B------:R-:W-:Y:S01]  /*2d70*/  FSEL R154, R163, -INF , !P2 ;  /* 0xff800000a39a7808 */ /* 0x000fe20005000000 */
[----:B------:R-:W-:Y:S01]  /*2d80*/  FFMA.FTZ R212, R181, UR6, -R212 ;  /* 0x00000006b5d47c23 */ /* 0x000fe200080108d4 */
[----:B----4-:R-:W-:Y:S01]  /*2d90*/  FSEL R157, R166, -INF , !P3 ;  /* 0xff800000a69d7808 */ /* 0x010fe20005800000 */
[----:B------:R-:W-:Y:S01]  /*2da0*/  FFMA.FTZ R169, R155, UR6, -R208 ;  /* 0x000000069ba97c23 */ /* 0x000fe200080108d0 */
[----:B------:R-:W-:Y:S01]  /*2db0*/  ISETP.GT.AND P2, PT, R177, 0x19, PT ;  /* 0x00000019b100780c */ /* 0x000fe20003f44270 */
[----:B------:R-:W-:Y:S01]  /*2dc0*/  FFMA.FTZ R163, R154, UR6, -R209 ;  /* 0x000000069aa37c23 */ /* 0x000fe200080108d1 */
[----:B------:R-:W-:Y:S01]  /*2dd0*/  FSEL R180, R171, -INF , !P5 ;  /* 0xff800000abb47808 */ /* 0x000fe20006800000 */
[----:B------:R-:W-:Y:S01]  /*2de0*/  FFMA.FTZ R176, R157, UR6, -R20 ;  /* 0x000000069db07c23 */ /* 0x000fe20008010814 */
[----:B------:R-:W-:Y:S01]  /*2df0*/  FSEL R20, R167, -INF , !P2 ;  /* 0xff800000a7147808 */ /* 0x000fe20005000000 */
[----:B------:R-:W-:Y:S01]  /*2e00*/  MUFU.EX2 R162, R215 ;  /* 0x000000d700a27308 */ /* 0x000fe20000000800 */
[C---:B------:R-:W-:Y:S01]  /*2e10*/  ISETP.GT.AND P1, PT, R177.reuse, 0x28, PT ;  /* 0x00000028b100780c */ /* 0x040fe20003f24270 */
[----:B------:R-:W-:Y:S01]  /*2e20*/  FFMA.FTZ R180, R180, UR6, -R213 ;  /* 0x00000006b4b47c23 */ /* 0x000fe200080108d5 */
[----:B------:R-:W-:-:S02]  /*2e30*/  ISETP.GT.AND P4, PT, R177, 0x29, PT ;  /* 0x00000029b100780c */ /* 0x000fc40003f84270 */
[C---:B------:R-:W-:Y:S02]  /*2e40*/  ISETP.GT.AND P3, PT, R177.reuse, 0x30, PT ;  /* 0x00000030b100780c */ /* 0x040fe40003f64270 */
[C---:B------:R-:W-:Y:S01]  /*2e50*/  ISETP.GT.AND P2, PT, R177.reuse, 0x31, PT ;  /* 0x00000031b100780c */ /* 0x040fe20003f44270 */
[----:B------:R-:W4:Y:S01]  /*2e60*/  MUFU.EX2 R165, R165 ;  /* 0x000000a500a57308 */ /* 0x000f220000000800 */
[C---:B------:R-:W-:Y:S02]  /*2e70*/  ISETP.GT.AND P6, PT, R177.reuse, 0x38, PT ;  /* 0x00000038b100780c */ /* 0x040fe40003fc4270 */
[----:B------:R-:W-:Y:S01]  /*2e80*/  ISETP.GT.AND P5, PT, R177, 0x39, PT ;  /* 0x00000039b100780c */ /* 0x000fe20003fa4270 */
[----:B------:R-:W-:Y:S01]  /*2e90*/  FFMA.FTZ R177, R20, UR6, -R21 ;  /* 0x0000000614b17c23 */ /* 0x000fe20008010815 */
[----:B------:R-:W-:Y:S01]  /*2ea0*/  FSEL R208, R175, -INF , !P4 ;  /* 0xff800000afd07808 */ /* 0x000fe20006000000 */
[----:B------:R-:W-:Y:S02]  /*2eb0*/  WARPGROUP.DEPBAR.LE gsb0, 0x0 ;  /* 0x00008000000079c5 */ /* 0x000fe40000010000 */
[----:B------:R-:W-:Y:S01]  /*2ec0*/  WARPGROUP.ARRIVE ;  /* 0x00000000000079c5 */ /* 0x000fe20000000000 */
[----:B------:R-:W-:Y:S01]  /*2ed0*/  FSEL R175, R178, -INF , !P3 ;  /* 0xff800000b2af7808 */ /* 0x000fe20005800000 */
[----:B------:R-:W-:Y:S01]  /*2ee0*/  FFMA.FTZ R208, R208, UR6, -R23 ;  /* 0x00000006d0d07c23 */ /* 0x000fe20008010817 */
[----:B------:R-:W-:Y:S01]  /*2ef0*/  FSEL R178, R179, -INF , !P2 ;  /* 0xff800000b3b27808 */ /* 0x000fe20005000000 */
[----:B------:R-:W4:Y:S01]  /*2f00*/  MUFU.EX2 R15, R15 ;  /* 0x0000000f000f7308 */ /* 0x000f220000000800 */
[----:B------:R-:W-:Y:S01]  /*2f10*/  FSEL R179, R182, -INF , !P6 ;  /* 0xff800000b6b37808 */ /* 0x000fe20007000000 */
[----:B------:R-:W-:Y:S01]  /*2f20*/  HGMMA.64x64x16.F32.BF16 R120, R192, gdesc[UR8], R120, gsb0 ;  /* 0x00e00008c0787df0 */ /* 0x000fe20008001878 */
[----:B------:R-:W-:Y:S01]  /*2f30*/  UIADD3 UR10, UR9, 0x202, URZ ;  /* 0x00000202090a7890 */ /* 0x000fe2000fffe03f */
[----:B------:R-:W-:Y:S01]  /*2f40*/  FSEL R181, R174, -INF , !P1 ;  /* 0xff800000aeb57808 */ /* 0x000fe20004800000 */
[----:B------:R-:W-:Y:S01]  /*2f50*/  UMOV UR11, 0x80000020 ;  /* 0x80000020000b7882 */ /* 0x000fe20000000000 */
[----:B------:R-:W-:Y:S01]  /*2f60*/  FFMA.FTZ R218, R179, UR6, -R218 ;  /* 0x00000006b3da7c23 */ /* 0x000fe200080108da */
[----:B------:R-:W-:Y:S01]  /*2f70*/  FSEL R182, R183, -INF , !P5 ;  /* 0xff800000b7b67808 */ /* 0x000fe20006800000 */
[----:B------:R-:W-:Y:S01]  /*2f80*/  FFMA.FTZ R210, R175, UR6, -R210 ;  /* 0x00000006afd27c23 */ /* 0x000fe200080108d2 */
[----:B------:R-:W-:Y:S01]  /*2f90*/  FFMA.FTZ R22, R181, UR6, -R22 ;  /* 0x00000006b5167c23 */ /* 0x000fe20008010816 */
[----:B------:R-:W-:Y:S01]  /*2fa0*/  FFMA.FTZ R211, R178, UR6, -R211 ;  /* 0x00000006b2d37c23 */ /* 0x000fe200080108d3 */
[----:B------:R-:W-:Y:S01]  /*2fb0*/  MUFU.EX2 R169, R169 ;  /* 0x000000a900a97308 */ /* 0x000fe20000000800 */
[----:B------:R-:W-:Y:S01]  /*2fc0*/  FFMA.FTZ R219, R182, UR6, -R219 ;  /* 0x00000006b6db7c23 */ /* 0x000fe200080108db */
[----:B------:R-:W-:-:S06]  /*2fd0*/  R2UR UR9, R16 ;  /* 0x00000000100972ca */ /* 0x000fcc00000e0000 */
[----:B------:R-:W4:Y:S07]  /*2fe0*/  MUFU.EX2 R22, R22 ;  /* 0x0000001600167308 */ /* 0x000f2e0000000800 */
[----:B------:R-:W-:Y:S01]  /*2ff0*/  USHF.R.U32.HI UR9, URZ, 0x4, UR9 ;  /* 0x000000043f097899 */ /* 0x000fe20008011609 */
[----:B------:R-:W-:Y:S03]  /*3000*/  MUFU.EX2 R163, R163 ;  /* 0x000000a300a37308 */ /* 0x000fe60000000800 */
[----:B------:R-:W-:-:S04]  /*3010*/  ULOP3.LUT UR9, UR9, 0x3fff, URZ, 0xc0, !UPT ;  /* 0x00003fff09097892 */ /* 0x000fc8000f8ec03f */
[----:B------:R-:W-:Y:S01]  /*3020*/  ULOP3.LUT UR9, UR9, 0x10000, URZ, 0xfc, !UPT ;  /* 0x0001000009097892 */ /* 0x000fe2000f8efc3f */
[----:B------:R-:W-:Y:S03]  /*3030*/  MUFU.EX2 R176, R176 ;  /* 0x000000b000b07308 */ /* 0x000fe60000000800 */
[----:B------:R-:W-:-:S03]  /*3040*/  ULEA UR15, UR5, UR9, 0xa ;  /* 0x00000009050f7291 */ /* 0x000fc6000f8e503f */
[----:B------:R-:W-:Y:S02]  /*3050*/  UMOV UR9, 0x40000040 ;  /* 0x4000004000097882 */ /* 0x000fe40000000000 */
        /* <DEDUP_REMOVED lines=17> */
[----:B------:R-:W5:Y:S04]  /*3170*/  LDS.64 R172, [R220+0x1e240] ;  /* 0x01e24000dcac7984 */ /* 0x000f680000000a00 */
[----:B------:R-:W4:Y:S04]  /*3180*/  LDS.64 R156, [R220+0x1e260] ;  /* 0x01e26000dc9c7984 */ /* 0x000f280000000a00 */
[----:B------:R-:W4:Y:S04]  /*3190*/  LDS.64 R166, [R220+0x1e280] ;  /* 0x01e28000dca67984 */ /* 0x000f280000000a00 */
[----:B------:R-:W4:Y:S04]  /*31a0*/  LDS.64 R20, [R220+0x1e2a0] ;  /* 0x01e2a000dc147984 */ /* 0x000f280000000a00 */
[----:B------:R-:W4:Y:S04]  /*31b0*/  LDS.64 R170, [R220+0x1e2c0] ;  /* 0x01e2c000dcaa7984 */ /* 0x000f280000000a00 */
        /* <DEDUP_REMOVED lines=12> */
[--C-:B-----5:R-:W-:Y:S01]  /*3280*/  FADD.FTZ R129, R129, -R173.reuse ;  /* 0x800000ad81817221 */ /* 0x120fe20000010000 */
[----:B------:R-:W-:Y:S01]  /*3290*/  FADD.FTZ R126, R131, -R173 ;  /* 0x800000ad837e7221 */ /* 0x000fe20000010000 */
[----:B----4-:R-:W-:Y:S01]  /*32a0*/  FADD.FTZ R131, R134, -R156 ;  /* 0x8000009c86837221 */ /* 0x010fe20000010000 */
        /* <DEDUP_REMOVED lines=274> */
.L_x_5965:
        /* <DEDUP_REMOVED lines=45> */
.L_x_5966:
        /* <DEDUP_REMOVED lines=62> */
.L_x_5948:
        /* <DEDUP_REMOVED lines=149> */
.L_x_5969:
        /* <DEDUP_REMOVED lines=57> */
.L_x_5971:
[----:B------:R-:W-:Y:S05]  /*5760*/  BSYNC B0 ;  /* 0x0000000000007941 */ /* 0x000fea0003800000 */
.L_x_5970:
        /* <DEDUP_REMOVED lines=22> */
.L_x_5973:
[----:B------:R-:W-:Y:S05]  /*58d0*/  BSYNC B0 ;  /* 0x0000000000007941 */ /* 0x000fea0003800000 */
.L_x_5972:
        /* <DEDUP_REMOVED lines=34> */
.L_x_5975:
[----:B------:R-:W-:Y:S05]  /*5b00*/  BSYNC B0 ;  /* 0x0000000000007941 */ /* 0x000fea0003800000 */
.L_x_5974:
        /* <DEDUP_REMOVED lines=23> */
.L_x_5968:
        /* <DEDUP_REMOVED lines=12> */
[----:B-1----:R-:W2:Y:S01]  /*5d40*/  @P0 LDG.E R6, desc[UR46][R2.64] ;  /* 0x0000002e02060981 */ /* 0x002ea2000c1e1900 */
[----:B------:R-:W-:Y:S01]  /*5d50*/  PLOP3.LUT P1, PT, PT, PT, UP1, 0x80, 0x0 ;  /* 0x000000000000781c */ /* 0x000fe20003f2f018 */
[----:B------:R-:W-:-:S06]  /*5d60*/  @UP1 UIMAD.WIDE UR4, UR39, 0x4, UR4 ;  /* 0x00000004270418a5 */ /* 0x000fcc000f8e0204 */
[----:B------:R-:W-:Y:S02]  /*5d70*/  IMAD.U32 R4, RZ, RZ, UR4 ;  /* 0x00000004ff047e24 */ /* 0x000fe4000f8e00ff */
        /* <DEDUP_REMOVED lines=25> */
.L_x_5976:
        /* <DEDUP_REMOVED lines=44> */
.L_x_5978:
[----:B------:R-:W-:Y:S05]  /*61d0*/  BSYNC B0 ;  /* 0x0000000000007941 */ /* 0x000fea0003800000 */
.L_x_5977:
        /* <DEDUP_REMOVED lines=21> */
.L_x_5980:
[----:B------:R-:W-:Y:S05]  /*6330*/  BSYNC B0 ;  /* 0x0000000000007941 */ /* 0x000fea0003800000 */
.L_x_5979:
        /* <DEDUP_REMOVED lines=30> */
.L_x_5982:
[----:B------:R-:W-:Y:S05]  /*6520*/  BSYNC B0 ;  /* 0x0000000000007941 */ /* 0x000fea0003800000 */
.L_x_5981:
        /* <DEDUP_REMOVED lines=22> */
.L_x_5936:
        /* <DEDUP_REMOVED lines=29> */
.L_x_5984:
[----:B------:R-:W-:Y:S01]  /*6860*/  ULDC UR9, c[0x0][0x8c4] ;  /* 0x0002310000097ab9 */ /* 0x000fe20000000800 */
[----:B------:R-:W-:Y:S01]  /*6870*/  UMOV UR7, UR8 ;  /* 0x0000000800077c82 */ /* 0x000fe20008000000 */
[----:B------:R-:W-:-:S11]  /*6880*/  UISETP.NE.AND UP0, UPT, UR9, 0x1, UPT ;  /* 0x000000010900788c */ /* 0x000fd6000bf05270 */
[----:B------:R-:W-:Y:S02]  /*6890*/  @UP0 ULDC.64 UR10, c[0x0][0x8c8] ;  /* 0x00023200000a0ab9 */ /* 0x000fe40000000a00 */
[----:B------:R-:W-:-:S04]  /*68a0*/  UIMAD.WIDE.U32 UR4, UR8, UR10, URZ ;  /* 0x0000000a080472a5 */ /* 0x000fc8000f8e003f */
[----:B------:R-:W-:-:S04]  /*68b0*/  @UP0 USHF.R.U32.HI UR7, URZ, UR11, UR5 ;  /* 0x0000000b3f070299 */ /* 0x000fc80008011605 */
[----:B------:R-:W-:-:S12]  /*68c0*/  UIMAD UR4, UR7, UR9, URZ ;  /* 0x00000009070472a4 */ /* 0x000fd8000f8e023f */
.L_x_5985:
        /* <DEDUP_REMOVED lines=23> */
.L_x_5986:
        /* <DEDUP_REMOVED lines=13> */
.L_x_5988:
[----:B------:R-:W-:-:S05]  /*6b10*/  ULDC UR4, c[0x0][0x8ec] ;  /* 0x00023b0000047ab9 */ /* 0x000fca0000000800 */
.L_x_5987:
        /* <DEDUP_REMOVED lines=46> */
.L_x_5989:
        /* <DEDUP_REMOVED lines=13> */
.L_x_5990:
        /* <DEDUP_REMOVED lines=12> */
.L_x_5991:
        /* <DEDUP_REMOVED lines=54> */
.L_x_5994:
[----:B------:R-:W-:Y:S05]  /*72f0*/  BSYNC B0 ;  /* 0x0000000000007941 */ /* 0x000fea0003800000 */
.L_x_5993:
        /* <DEDUP_REMOVED lines=19> */
.L_x_5996:
[----:B------:R-:W-:Y:S05]  /*7430*/  BSYNC B0 ;  /* 0x0000000000007941 */ /* 0x000fea0003800000 */
.L_x_5995:
[----:B------:R-:W-:Y:S06]  /*7440*/  BAR.ARV 0xa, 0xa0 ;  /* 0x0282800000007b1d */ /* 0x000fec0000002000 */
[----:B------:R-:W-:Y:S04]  /*7450*/  BSSY B0, `(.L_x_5997) ;  /* 0x0000003000007945 */ /* 0x000fe80003800000 */
[----:B------:R-:W-:Y:S05]  /*7460*/  @!P0 BRA `(.L_x_5998) ;  /* 0x0000000000048947 */ /* 0x000fea0003800000 */
[----:B------:R-:W-:-:S04]  /*7470*/  DEPBAR.LE SB0, 0x0 ;  /* 0x000080000000791a */ /* 0x000fc80000000000 */
.L_x_5998:
[----:B------:R-:W-:Y:S05]  /*7480*/  BSYNC B0 ;  /* 0x0000000000007941 */ /* 0x000fea0003800000 */
.L_x_5997:
[----:B------:R-:W-:Y:S06]  /*7490*/  BAR.ARV 0xb, 0xa0 ;  /* 0x02c2800000007b1d */ /* 0x000fec0000002000 */
[----:B------:R-:W-:Y:S01]  /*74a0*/  UIADD3 UR18, UR12, 0x1, URZ ;  /* 0x000000010c127890 */ /* 0x000fe2000fffe03f */
[----:B------:R-:W-:Y:S11]  /*74b0*/  BRA `(.L_x_5999) ;  /* 0x0000000000047947 */ /* 0x000ff60003800000 */
.L_x_5992:
[----:B------:R-:W-:-:S05]  /*74c0*/  UMOV UR18, UR12 ;  /* 0x0000000c00127c82 */ /* 0x000fca0008000000 */
.L_x_5999:
        /* <DEDUP_REMOVED lines=22> */
.L_x_6012:
        /* <DEDUP_REMOVED lines=20> */
.L_x_6001:
[----:B------:R-:W-:Y:S05]  /*7770*/  BSYNC B0 ;  /* 0x0000000000007941 */ /* 0x000fea0003800000 */
.L_x_6000:
        /* <DEDUP_REMOVED lines=13> */
.L_x_6003:
[----:B------:R-:W-:Y:S05]  /*7850*/  BSYNC B0 ;  /* 0x0000000000007941 */ /* 0x000fea0003800000 */
.L_x_6002:
[----:B------:R-:W-:Y:S06]  /*7860*/  BAR.ARV 0xa, 0xa0 ;  /* 0x0282800000007b1d */ /* 0x000fec0000002000 */
[----:B------:R-:W-:Y:S04]  /*7870*/  BSSY B0, `(.L_x_6004) ;  /* 0x0000003000007945 */ /* 0x000fe80003800000 */
[----:B------:R-:W-:Y:S05]  /*7880*/  @!P0 BRA `(.L_x_6005) ;  /* 0x0000000000048947 */ /* 0x000fea0003800000 */
[----:B------:R-:W-:-:S04]  /*7890*/  DEPBAR.LE SB0, 0x0 ;  /* 0x000080000000791a */ /* 0x000fc80000000000 */
.L_x_6005:
[----:B------:R-:W-:Y:S05]  /*78a0*/  BSYNC B0 ;  /* 0x0000000000007941 */ /* 0x000fea0003800000 */
.L_x_6004:
        /* <DEDUP_REMOVED lines=13> */
.L_x_6007:
[----:B------:R-:W-:Y:S05]  /*7980*/  BSYNC B0 ;  /* 0x0000000000007941 */ /* 0x000fea0003800000 */
.L_x_6006:
        /* <DEDUP_REMOVED lines=13> */
.L_x_6009:
[----:B------:R-:W-:Y:S05]  /*7a60*/  BSYNC B0 ;  /* 0x0000000000007941 */ /* 0x000fea0003800000 */
.L_x_6008:
[----:B------:R-:W-:Y:S01]  /*7a70*/  UIADD3 UR18, UR18, 0x2, URZ ;  /* 0x0000000212127890 */ /* 0x000fe2000fffe03f */
[----:B------:R-:W-:Y:S06]  /*7a80*/  BAR.ARV 0xa, 0xa0 ;  /* 0x0282800000007b1d */ /* 0x000fec0000002000 */
[----:B------:R-:W-:Y:S01]  /*7a90*/  UISETP.GE.AND UP0, UPT, UR18, UR7, UPT ;  /* 0x000000071200728c */ /* 0x000fe2000bf06270 */
[----:B------:R-:W-:Y:S04]  /*7aa0*/  BSSY B0, `(.L_x_6010) ;  /* 0x0000003000007945 */ /* 0x000fe80003800000 */
[----:B------:R-:W-:Y:S06]  /*7ab0*/  @!P0 BRA `(.L_x_6011) ;  /* 0x0000000000048947 */ /* 0x000fec0003800000 */
[----:B------:R-:W-:-:S04]  /*7ac0*/  DEPBAR.LE SB0, 0x0 ;  /* 0x000080000000791a */ /* 0x000fc80000000000 */
.L_x_6011:
[----:B------:R-:W-:Y:S05]  /*7ad0*/  BSYNC B0 ;  /* 0x0000000000007941 */ /* 0x000fea0003800000 */
.L_x_6010:
[----:B------:R-:W-:Y:S06]  /*7ae0*/  BAR.ARV 0xb, 0xa0 ;  /* 0x02c2800000007b1d */ /* 0x000fec0000002000 */
[----:B------:R-:W-:Y:S01]  /*7af0*/  PLOP3.LUT P1, PT, PT, PT, UP0, 0x80, 0x0 ;  /* 0x000000000000781c */ /* 0x000fe20003f2f008 */
[----:B------:R-:W-:Y:S02]  /*7b00*/  UIADD3 UR26, UR26, 0x3000, URZ ;  /* 0x000030001a1a7890 */ /* 0x000fe4000fffe03f */
[----:B------:R-:W-:-:S10]  /*7b10*/  UIADD3 UR6, UR6, 0x3000, URZ ;  /* 0x0000300006067890 */ /* 0x000fd4000fffe03f */
[----:B------:R-:W-:Y:S05]  /*7b20*/  @!P1 BRA `(.L_x_6012) ;  /* 0xfffffff800c09947 */ /* 0x000fea000383ffff */
[----:B------:R-:W-:Y:S05]  /*7b30*/  BRA `(.L_x_5943) ;  /* 0x0000002c00c87947 */ /* 0x000fea0003800000 */
.L_x_5983:
        /* <DEDUP_REMOVED lines=22> */
.L_x_6013:
[----:B------:R-:W-:Y:S01]  /*7ca0*/  ULDC UR9, c[0x0][0x8c4] ;  /* 0x0002310000097ab9 */ /* 0x000fe20000000800 */
[----:B------:R-:W-:Y:S01]  /*7cb0*/  UMOV UR7, UR8 ;  /* 0x0000000800077c82 */ /* 0x000fe20008000000 */
[----:B------:R-:W-:-:S11]  /*7cc0*/  UISETP.NE.AND UP0, UPT, UR9, 0x1, UPT ;  /* 0x000000010900788c */ /* 0x000fd6000bf05270 */
[----:B------:R-:W-:Y:S02]  /*7cd0*/  @UP0 ULDC.64 UR10, c[0x0][0x8c8] ;  /* 0x00023200000a0ab9 */ /* 0x000fe40000000a00 */
[----:B------:R-:W-:-:S04]  /*7ce0*/  UIMAD.WIDE.U32 UR4, UR8, UR10, URZ ;  /* 0x0000000a080472a5 */ /* 0x000fc8000f8e003f */
[----:B------:R-:W-:-:S04]  /*7cf0*/  @UP0 USHF.R.U32.HI UR7, URZ, UR11, UR5 ;  /* 0x0000000b3f070299 */ /* 0x000fc80008011605 */
[----:B------:R-:W-:-:S12]  /*7d00*/  UIMAD UR4, UR7, UR9, URZ ;  /* 0x00000009070472a4 */ /* 0x000fd8000f8e023f */
.L_x_6014:
        /* <DEDUP_REMOVED lines=23> */
.L_x_6015:
        /* <DEDUP_REMOVED lines=14> */
.L_x_6017:
[----:B------:R-:W-:-:S05]  /*7f60*/  ULDC UR4, c[0x0][0x8ec] ;  /* 0x00023b0000047ab9 */ /* 0x000fca0000000800 */
.L_x_6016:
        /* <DEDUP_REMOVED lines=60> */
.L_x_6019:
        /* <DEDUP_REMOVED lines=12> */
.L_x_6020:
[----:B------:R-:W-:Y:S05]  /*83f0*/  @!P2 BRA `(.L_x_6021) ;  /* 0x000000000014a947 */ /* 0x000fea0003800000 */
[----:B------:R-:W-:Y:S02]  /*8400*/  IMAD.U32 R2, RZ, RZ, UR14 ;  /* 0x0000000eff027e24 */ /* 0x000fe4000f8e00ff */
[----:B------:R-:W-:-:S05]  /*8410*/  IMAD.U32 R3, RZ, RZ, UR15 ;  /* 0x0000000fff037e24 */ /* 0x000fca000f8e00ff */
[----:B------:R-:W2:Y:S04]  /*8420*/  LDG.E R5, desc[UR46][R2.64] ;  /* 0x0000002e02057981 */ /* 0x000ea8000c1e1900 */
[----:B------:R-:W2:Y:S02]  /*8430*/  LDG.E R4, desc[UR46][R2.64+0x4] ;  /* 0x0000042e02047981 */ /* 0x000ea4000c1e1900 */
[----:B--2---:R-:W-:-:S07]  /*8440*/  IMAD.IADD R4, R4, 0x1, -R5 ;  /* 0x0000000104047824 */ /* 0x004fce00078e0a05 */
.L_x_6021:
        /* <DEDUP_REMOVED lines=62> */
.L_x_6051:
        /* <DEDUP_REMOVED lines=15> */
.L_x_6024:
        /* <DEDUP_REMOVED lines=122> */
.L_x_6035:
[----:B-123--:R-:W-:-:S04]  /*90c0*/  SHF.L.U32 R18, R10, 0x1f, RZ ;  /* 0x0000001f0a127819 */ /* 0x00efc800000006ff */
[----:B------:R-:W2:Y:S02]  /*90d0*/  SYNCS.PHASECHK.TRANS64.TRYWAIT P1, [R15+URZ+0x26840], R18 ;  /* 0x026840120f0075a7 */ /* 0x000ea4000802017f */
[----:B--2---:R-:W-:Y:S05]  /*90e0*/  @!P1 BRA `(.L_x_6027) ;  /* 0x0000001800dc9947 */ /* 0x004fea0003800000 */
.L_x_6052:
        /* <DEDUP_REMOVED lines=8> */
.L_x_6028:
        /* <DEDUP_REMOVED lines=44> */
.L_x_6053:
        /* <DEDUP_REMOVED lines=8> */
.L_x_6030:
        /* <DEDUP_REMOVED lines=44> */
.L_x_6054:
        /* <DEDUP_REMOVED lines=8> */
.L_x_6032:
        /* <DEDUP_REMOVED lines=38> */
.L_x_6056:
        /* <DEDUP_REMOVED lines=8> */
.L_x_6034:
        /* <DEDUP_REMOVED lines=44> */
.L_x_6026:
[----:B------:R-:W4:Y:S02]  /*9d90*/  LDL.LU R4, [R1+0x4] ;  /* 0x0000040001047983 */ /* 0x000f240000300800 */
[----:B----4-:R-:W-:Y:S02]  /*9da0*/  ISETP.NE.AND P1, PT, R4, RZ, PT ;  /* 0x000000ff0400720c */ /* 0x010fe40003f25270 */
[----:B------:R4:W5:Y:S11]  /*9db0*/  LDL R4, [R1] ;  /* 0x0000000001047983 */ /* 0x0009760000100800 */
[----:B----4-:R-:W-:Y:S05]  /*9dc0*/  @!P1 BRA `(.L_x_6025) ;  /* 0x0000000400949947 */ /* 0x010fea0003800000 */
[----:B------:R-:W-:-:S04]  /*9dd0*/  SHF.L.U32 R12, R10, 0x1f, RZ ;  /* 0x0000001f0a0c7819 */ /* 0x000fc800000006ff */
[----:B------:R-:W4:Y:S02]  /*9de0*/  SYNCS.PHASECHK.TRANS64.TRYWAIT P1, [R15+URZ+0x26840], R12 ;  /* 0x0268400c0f0075a7 */ /* 0x000f24000802017f */
[----:B----4-:R-:W-:Y:S05]  /*9df0*/  @!P1 BRA `(.L_x_6036) ;  /* 0x0000000c00ec9947 */ /* 0x010fea0003800000 */
.L_x_6057:
        /* <DEDUP_REMOVED lines=8> */
.L_x_6037:
        /* <DEDUP_REMOVED lines=41> */
.L_x_6058:
        /* <DEDUP_REMOVED lines=8> */
.L_x_6039:
        /* <DEDUP_REMOVED lines=41> */
.L_x_6025:
[----:B------:R-:W1:Y:S01]  /*a420*/  S2R R0, SR_TID.X ;  /* 0x0000000000007919 */ /* 0x000e620000002100 */
[----:B------:R-:W-:Y:S01]  /*a430*/  IMAD R3, R16, 0x8, R15 ;  /* 0x0000000810037824 */ /* 0x000fe200078e020f */
[----:B-1----:R-:W-:Y:S02]  /*a440*/  LOP3.LUT R2, R0, 0x7f, RZ, 0xc0, !PT ;  /* 0x0000007f00027812 */ /* 0x002fe400078ec0ff */
[----:B------:R-:W-:Y:S02]  /*a450*/  SHF.L.U32 R0, R10, 0x1f, RZ ;  /* 0x0000001f0a007819 */ /* 0x000fe400000006ff */
[----:B------:R-:W-:Y:S02]  /*a460*/  ISETP.NE.AND P1, PT, R2, RZ, PT ;  /* 0x000000ff0200720c */ /* 0x000fe40003f25270 */
[----:B------:R-:W1:Y:S02]  /*a470*/  SYNCS.PHASECHK.TRANS64.TRYWAIT P0, [R3+URZ+0x26840], R0 ;  /* 0x02684000030075a7 */ /* 0x000e64000800017f */
[----:B-1----:R-:W-:Y:S09]  /*a480*/  @!P0 BRA `(.L_x_6040) ;  /* 0x0000000800708947 */ /* 0x002ff20003800000 */
.L_x_6059:
[----:B------:R-:W-:Y:S05]  /*a490*/  @P1 BRA `(.L_x_6041) ;  /* 0x0000000000181947 */ /* 0x000fea0003800000 */
[----:B------:R-:W1:Y:S01]  /*a4a0*/  S2R R2, SR_TID.X ;  /* 0x0000000000027919 */ /* 0x000e620000002100 */
[----:B------:R-:W-:-:S04]  /*a4b0*/  IMAD.MOV.U32 R0, RZ, RZ, 0x3100 ;  /* 0x00003100ff007424 */ /* 0x000fc800078e00ff */
[----:B------:R1:W-:Y:S02]  /*a4c0*/  SYNCS.ARRIVE.TRANS64 RZ, [R3+URZ+0x26830], R0 ;  /* 0x0268300003ff79a7 */ /* 0x0003e4000800003f */
[----:B-1----:R-:W-:-:S13]  /*a4d0*/  LOP3.LUT P0, RZ, R2, 0x1f, RZ, 0xc0, !PT ;  /* 0x0000001f02ff7812 */ /* 0x002fda000780c0ff */
[----:B------:R-:W-:Y:S05]  /*a4e0*/  @!P0 BRA `(.L_x_6041) ;  /* 0x0000000000048947 */ /* 0x000fea0003800000 */
[----:B------:R-:W-:Y:S01]  /*a4f0*/  BPT.TRAP 0x1 ;  /* 0x000000040000795c */ /* 0x000fe20000300000 */
.L_x_6041:
        /* <DEDUP_REMOVED lines=48> */
.L_x_6022:
[----:B------:R-:W-:Y:S05]  /*a800*/  BSYNC B0 ;  /* 0x0000000000007941 */ /* 0x000fea0003800000 */
.L_x_6018:
[----:B------:R-:W-:-:S03]  /*a810*/  UMOV UR7, 0xffffffff ;  /* 0xffffffff00077882 */ /* 0x000fc60000000000 */
[----:B------:R-:W-:Y:S05]  /*a820*/  BRA.DIV UR7, `(.L_x_6042) ;  /* 0x00000006079c7947 */ /* 0x000fea000b800000 */
[----:B------:R-:W-:-:S13]  /*a830*/  ELECT P6, URZ, PT ;  /* 0x00000000003f782f */ /* 0x000fda00038c0000 */
.L_x_6062:
[----:B------:R-:W-:Y:S05]  /*a840*/  @!P6 BRA `(.L_x_5943) ;  /* 0x000000000084e947 */ /* 0x000fea0003800000 */
[----:B------:R-:W-:-:S06]  /*a850*/  ULOP3.LUT UR7, UR38, 0x2, URZ, 0xfc, !UPT ;  /* 0x0000000226077892 */ /* 0x000fcc000f8efc3f */
[----:B------:R-:W-:-:S05]  /*a860*/  IMAD.U32 R0, RZ, RZ, UR7 ;  /* 0x00000007ff007e24 */ /* 0x000fca000f8e00ff */
[----:B------:R-:W-:-:S13]  /*a870*/  ISETP.NE.AND P2, PT, R0, 0x3, PT ;  /* 0x000000030000780c */ /* 0x000fda0003f45270 */
[----:B------:R-:W-:Y:S05]  /*a880*/  @!P2 BRA `(.L_x_6043) ;  /* 0x000000000004a947 */ /* 0x000fea0003800000 */
[----:B------:R-:W-:Y:S01]  /*a890*/  BPT.TRAP 0x1 ;  /* 0x000000040000795c */ /* 0x000fe20000300000 */
.L_x_6043:
        /* <DEDUP_REMOVED lines=15> */
.L_x_6063:
[----:B------:R-:W2:Y:S02]  /*a990*/  SYNCS.PHASECHK.TRANS64.TRYWAIT P0, [R3+URZ], R0 ;  /* 0x00000000030075a7 */ /* 0x000ea4000800017f */
[----:B--2---:R-:W-:Y:S05]  /*a9a0*/  @!P0 BRA `(.L_x_6045) ;  /* 0x0000000400708947 */ /* 0x004fea0003800000 */
.L_x_6064:
[----:B------:R-:W-:Y:S05]  /*a9b0*/  @!P2 BRA `(.L_x_6046) ;  /* 0x000000000004a947 */ /* 0x000fea0003800000 */
[----:B------:R-:W-:Y:S01]  /*a9c0*/  BPT.TRAP 0x1 ;  /* 0x000000040000795c */ /* 0x000fe20000300000 */
.L_x_6046:
[----:B--2---:R-:W-:-:S04]  /*a9d0*/  VIADD R3, R8, 0x26840 ;  /* 0x0002684008037836 */ /* 0x004fc80000000000 */
[----:B------:R-:W-:-:S04]  /*a9e0*/  IMAD R5, R2, 0x8, R3 ;  /* 0x0000000802057824 */ /* 0x000fc800078e0203 */
[----:B------:R-:W2:Y:S02]  /*a9f0*/  SYNCS.PHASECHK.TRANS64.TRYWAIT P0, [R5+URZ], R4 ;  /* 0x00000004050075a7 */ /* 0x000ea4000800017f */
[----:B--2---:R-:W-:Y:S05]  /*aa00*/  @!P0 BRA `(.L_x_6047) ;  /* 0x00000004006c8947 */ /* 0x004fea0003800000 */
.L_x_6065:
[----:B------:R-:W-:-:S07]  /*aa10*/  IMAD R3, R6, 0x8, R3 ;  /* 0x0000000806037824 */ /* 0x000fce00078e0203 */
.L_x_6048:
[----:B---3--:R3:W4:Y:S02]  /*aa20*/  SYNCS.PHASECHK.TRANS64.TRYWAIT P0, [R3+URZ], R0 ;  /* 0x00000000030075a7 */ /* 0x008724000800017f */
[----:B----4-:R-:W-:Y:S05]  /*aa30*/  @!P0 NANOSLEEP.SYNCS 0x989680 ;  /* 0x009896800000895d */ /* 0x010fea0003900000 */
[----:B------:R-:W4:Y:S02]  /*aa40*/  @!P0 SYNCS.PHASECHK.TRANS64 P0, [R3+URZ], R0 ;  /* 0x00000000030085a7 */ /* 0x000f24000800007f */
[----:B----4-:R-:W-:Y:S05]  /*aa50*/  @!P0 BRA `(.L_x_6048) ;  /* 0xfffffffc00f08947 */ /* 0x010fea000383ffff */
.L_x_5943:
[----:B------:R-:W-:Y:S05]  /*aa60*/  BSYNC B6 ;  /* 0x0000000000067941 */ /* 0x000fea0003800000 */
.L_x_5935:
[----:B------:R-:W-:Y:S05]  /*aa70*/  EXIT ;  /* 0x000000000000794d */ /* 0x000fea0003800000 */
.L_x_5953:
[----:B------:R-:W-:Y:S02]  /*aa80*/  IMAD.MOV.U32 R13, RZ, RZ, R19 ;  /* 0x000000ffff0d7224 */ /* 0x000fe400078e0013 */
[----:B------:R-:W-:Y:S02]  /*aa90*/  IMAD.MOV.U32 R12, RZ, RZ, RZ ;  /* 0x000000ffff0c7224 */ /* 0x000fe400078e00ff */
[----:B------:R-:W-:Y:S02]  /*aaa0*/  IMAD.MOV.U32 R11, RZ, RZ, 0x1f ;  /* 0x0000001fff0b7424 */ /* 0x000fe400078e00ff */
[----:B------:R-:W-:-:S07]  /*aab0*/  IMAD.MOV.U32 R15, RZ, RZ, -0x1 ;  /* 0xffffffffff0f7424 */ /* 0x000fce00078e00ff */
[----:B------:R-:W-:Y:S05]  /*aac0*/  WARPSYNC.COLLECTIVE R15, `(.L_x_6049) ;  /* 0x000000000f087348 */ /* 0x000fea0003c00000 */
[----:B------:R1:W2:Y:S02]  /*aad0*/  SHFL.IDX P6, R14, R13, R12, R11 ;  /* 0x0000000c0d0e7389 */ /* 0x0002a400000c000b */
[----:B-12---:R-:W-:Y:S01]  /*aae0*/  ENDCOLLECTIVE ;  /* 0x000000000000791b */ /* 0x006fe20003800000 */
.L_x_6049:
[----:B------:R-:W-:Y:S05]  /*aaf0*/  BRA `(.L_x_6050) ;  /* 0xffffff6c00087947 */ /* 0x000fea000383ffff */
.L_x_5955:
[----:B--2---:R2:W3:Y:S02]  /*ab00*/  SYNCS.PHASECHK.TRANS64.TRYWAIT P0, [R2+URZ+0x26800], R5 ;  /* 0x02680005020075a7 */ /* 0x0044e4000800017f */
[----:B---3--:R-:W-:Y:S05]  /*ab10*/  @!P0 NANOSLEEP.SYNCS 0x989680 ;  /* 0x009896800000895d */ /* 0x008fea0003900000 */
[----:B------:R-:W3:Y:S02]  /*ab20*/  @!P0 SYNCS.PHASECHK.TRANS64 P0, [R2+URZ+0x26800], R5 ;  /* 0x02680005020085a7 */ /* 0x000ee4000800007f */
[----:B---3--:R-:W-:Y:S05]  /*ab30*/  @!P0 BRA `(.L_x_5955) ;  /* 0xfffffffc00f08947 */ /* 0x008fea000383ffff */
[----:B------:R-:W-:Y:S05]  /*ab40*/  BRA `(.L_x_5954) ;  /* 0xffffff6c00307947 */ /* 0x000fea000383ffff */
.L_x_5960:
[----:B--2---:R-:W-:-:S04]  /*ab50*/  IMAD.U32 R5, RZ, RZ, UR7 ;  /* 0x00000007ff057e24 */ /* 0x004fc8000f8e00ff */
[----:B------:R2:W3:Y:S03]  /*ab60*/  SYNCS.PHASECHK.TRANS64.TRYWAIT P1, [R5+URZ+0x26810], R6 ;  /* 0x02681006050075a7 */ /* 0x0004e6000802017f */
[----:B---3--:R-:W-:Y:S05]  /*ab70*/  @!P1 NANOSLEEP.SYNCS 0x989680 ;  /* 0x009896800000995d */ /* 0x008fea0003900000 */
[----:B------:R-:W3:Y:S02]  /*ab80*/  @!P1 SYNCS.PHASECHK.TRANS64 P1, [R5+URZ+0x26810], R6 ;  /* 0x02681006050095a7 */ /* 0x000ee4000802007f */
[----:B---3--:R-:W-:Y:S05]  /*ab90*/  @!P1 BRA `(.L_x_5960) ;  /* 0xfffffffc00ec9947 */ /* 0x008fea000383ffff */
[----:B------:R-:W-:Y:S05]  /*aba0*/  BRA `(.L_x_5959) ;  /* 0xffffff7400807947 */ /* 0x000fea000383ffff */
.L_x_5964:
[----:B------:R-:W-:-:S04]  /*abb0*/  IMAD.U32 R5, RZ, RZ, UR7 ;  /* 0x00000007ff057e24 */ /* 0x000fc8000f8e00ff */
[----:B------:R1:W1:Y:S03]  /*abc0*/  SYNCS.PHASECHK.TRANS64.TRYWAIT P1, [R5+URZ+0x26830], R6 ;  /* 0x02683006050075a7 */ /* 0x000266000802017f */
[----:B-1----:R-:W-:Y:S05]  /*abd0*/  @!P1 NANOSLEEP.SYNCS 0x989680 ;  /* 0x009896800000995d */ /* 0x002fea0003900000 */
[----:B------:R-:W1:Y:S02]  /*abe0*/  @!P1 SYNCS.PHASECHK.TRANS64 P1, [R5+URZ+0x26830], R6 ;  /* 0x02683006050095a7 */ /* 0x000e64000802007f */
[----:B-1----:R-:W-:Y:S05]  /*abf0*/  @!P1 BRA `(.L_x_5964) ;  /* 0xfffffffc00ec9947 */ /* 0x002fea000383ffff */
[----:B------:R-:W-:Y:S05]  /*ac00*/  BRA `(.L_x_5963) ;  /* 0xffffff7800887947 */ /* 0x000fea000383ffff */
.L_x_6023:
[----:B-1----:R1:W2:Y:S02]  /*ac10*/  SYNCS.PHASECHK.TRANS64.TRYWAIT P0, [R15+URZ+0x26820], R2 ;  /* 0x026820020f0075a7 */ /* 0x0022a4000800017f */
[----:B--2---:R-:W-:Y:S05]  /*ac20*/  @!P0 NANOSLEEP.SYNCS 0x989680 ;  /* 0x009896800000895d */ /* 0x004fea0003900000 */
[----:B------:R-:W2:Y:S02]  /*ac30*/  @!P0 SYNCS.PHASECHK.TRANS64 P0, [R15+URZ+0x26820], R2 ;  /* 0x026820020f0085a7 */ /* 0x000ea4000800007f */
[----:B--2---:R-:W-:Y:S05]  /*ac40*/  @!P0 BRA `(.L_x_6023) ;  /* 0xfffffffc00f08947 */ /* 0x004fea000383ffff */
[----:B------:R-:W-:Y:S05]  /*ac50*/  BRA `(.L_x_6051) ;  /* 0xffffffd800f47947 */ /* 0x000fea000383ffff */
.L_x_6027:
[----:B--2---:R2:W3:Y:S02]  /*ac60*/  SYNCS.PHASECHK.TRANS64.TRYWAIT P1, [R15+URZ+0x26840], R18 ;  /* 0x026840120f0075a7 */ /* 0x0044e4000802017f */
[----:B---3--:R-:W-:Y:S05]  /*ac70*/  @!P1 NANOSLEEP.SYNCS 0x989680 ;  /* 0x009896800000995d */ /* 0x008fea0003900000 */
[----:B------:R-:W3:Y:S02]  /*ac80*/  @!P1 SYNCS.PHASECHK.TRANS64 P1, [R15+URZ+0x26840], R18 ;  /* 0x026840120f0095a7 */ /* 0x000ee4000802007f */
[----:B---3--:R-:W-:Y:S05]  /*ac90*/  @!P1 BRA `(.L_x_6027) ;  /* 0xfffffffc00f09947 */ /* 0x008fea000383ffff */
[----:B------:R-:W-:Y:S05]  /*aca0*/  BRA `(.L_x_6052) ;  /* 0xffffffe400107947 */ /* 0x000fea000383ffff */
.L_x_6029:
[----:B-1----:R1:W3:Y:S02]  /*acb0*/  SYNCS.PHASECHK.TRANS64.TRYWAIT P1, [R15+URZ+0x26828], R18 ;  /* 0x026828120f0075a7 */ /* 0x0022e4000802017f */
[----:B---3--:R-:W-:Y:S05]  /*acc0*/  @!P1 NANOSLEEP.SYNCS 0x989680 ;  /* 0x009896800000995d */ /* 0x008fea0003900000 */
[----:B------:R-:W3:Y:S02]  /*acd0*/  @!P1 SYNCS.PHASECHK.TRANS64 P1, [R15+URZ+0x26828], R18 ;  /* 0x026828120f0095a7 */ /* 0x000ee4000802007f */
[----:B---3--:R-:W-:Y:S05]  /*ace0*/  @!P1 BRA `(.L_x_6029) ;  /* 0xfffffffc00f09947 */ /* 0x008fea000383ffff */
[----:B------:R-:W-:Y:S05]  /*acf0*/  BRA `(.L_x_6053) ;  /* 0xffffffe400cc7947 */ /* 0x000fea000383ffff */
.L_x_6031:
[----:B---3--:R3:W4:Y:S02]  /*ad00*/  SYNCS.PHASECHK.TRANS64.TRYWAIT P1, [R15+URZ+0x26848], R18 ;  /* 0x026848120f0075a7 */ /* 0x008724000802017f */
[----:B----4-:R-:W-:Y:S05]  /*ad10*/  @!P1 NANOSLEEP.SYNCS 0x989680 ;  /* 0x009896800000995d */ /* 0x010fea0003900000 */
[----:B------:R-:W4:Y:S02]  /*ad20*/  @!P1 SYNCS.PHASECHK.TRANS64 P1, [R15+URZ+0x26848], R18 ;  /* 0x026848120f0095a7 */ /* 0x000f24000802007f */
[----:B----4-:R-:W-:Y:S05]  /*ad30*/  @!P1 BRA `(.L_x_6031) ;  /* 0xfffffffc00f09947 */ /* 0x010fea000383ffff */
[----:B------:R-:W-:Y:S05]  /*ad40*/  BRA `(.L_x_6054) ;  /* 0xffffffe800887947 */ /* 0x000fea000383ffff */
.L_x_6033:
[----:B------:R-:W-:-:S07]  /*ad50*/  SHF.L.U32 R4, R10, 0x1f, RZ ;  /* 0x0000001f0a047819 */ /* 0x000fce00000006ff */
.L_x_6055:
[----:B----4-:R4:W1:Y:S02]  /*ad60*/  SYNCS.PHASECHK.TRANS64.TRYWAIT P1, [R15+URZ+0x26820], R4 ;  /* 0x026820040f0075a7 */ /* 0x010864000802017f */
[----:B-1----:R-:W-:Y:S05]  /*ad70*/  @!P1 NANOSLEEP.SYNCS 0x989680 ;  /* 0x009896800000995d */ /* 0x002fea0003900000 */
[----:B------:R-:W1:Y:S02]  /*ad80*/  @!P1 SYNCS.PHASECHK.TRANS64 P1, [R15+URZ+0x26820], R4 ;  /* 0x026820040f0095a7 */ /* 0x000e64000802007f */
[----:B-1----:R-:W-:Y:S05]  /*ad90*/  @!P1 BRA `(.L_x_6055) ;  /* 0xfffffffc00f09947 */ /* 0x002fea000383ffff */
[----:B------:R-:W-:Y:S05]  /*ada0*/  BRA `(.L_x_6056) ;  /* 0xffffffec00287947 */ /* 0x000fea000383ffff */
.L_x_6036:
[----:B----4-:R4:W1:Y:S02]  /*adb0*/  SYNCS.PHASECHK.TRANS64.TRYWAIT P1, [R15+URZ+0x26840], R12 ;  /* 0x0268400c0f0075a7 */ /* 0x010864000802017f */
[----:B-1----:R-:W-:Y:S05]  /*adc0*/  @!P1 NANOSLEEP.SYNCS 0x989680 ;  /* 0x009896800000995d */ /* 0x002fea0003900000 */
[----:B------:R-:W1:Y:S02]  /*add0*/  @!P1 SYNCS.PHASECHK.TRANS64 P1, [R15+URZ+0x26840], R12 ;  /* 0x0268400c0f0095a7 */ /* 0x000e64000802007f */
[----:B-1----:R-:W-:Y:S05]  /*ade0*/  @!P1 BRA `(.L_x_6036) ;  /* 0xfffffffc00f09947 */ /* 0x002fea000383ffff */
[----:B------:R-:W-:Y:S05]  /*adf0*/  BRA `(.L_x_6057) ;  /* 0xfffffff000007947 */ /* 0x000fea000383ffff */
.L_x_6038:
[----:B-1----:R1:W2:Y:S02]  /*ae00*/  SYNCS.PHASECHK.TRANS64.TRYWAIT P1, [R15+URZ+0x26828], R12 ;  /* 0x0268280c0f0075a7 */ /* 0x0022a4000802017f */
[----:B--2---:R-:W-:Y:S05]  /*ae10*/  @!P1 NANOSLEEP.SYNCS 0x989680 ;  /* 0x009896800000995d */ /* 0x004fea0003900000 */
[----:B------:R-:W2:Y:S02]  /*ae20*/  @!P1 SYNCS.PHASECHK.TRANS64 P1, [R15+URZ+0x26828], R12 ;  /* 0x0268280c0f0095a7 */ /* 0x000ea4000802007f */
[----:B--2---:R-:W-:Y:S05]  /*ae30*/  @!P1 BRA `(.L_x_6038) ;  /* 0xfffffffc00f09947 */ /* 0x004fea000383ffff */
[----:B------:R-:W-:Y:S05]  /*ae40*/  BRA `(.L_x_6058) ;  /* 0xfffffff000b07947 */ /* 0x000fea000383ffff */
.L_x_6040:
[----:B------:R1:W1:Y:S02]  /*ae50*/  SYNCS.PHASECHK.TRANS64.TRYWAIT P0, [R3+URZ+0x26840], R0 ;  /* 0x02684000030075a7 */ /* 0x000264000800017f */
[----:B-1----:R-:W-:Y:S05]  /*ae60*/  @!P0 NANOSLEEP.SYNCS 0x989680 ;  /* 0x009896800000895d */ /* 0x002fea0003900000 */
[----:B------:R-:W1:Y:S02]  /*ae70*/  @!P0 SYNCS.PHASECHK.TRANS64 P0, [R3+URZ+0x26840], R0 ;  /* 0x02684000030085a7 */ /* 0x000e64000800007f */
[----:B-1----:R-:W-:Y:S05]  /*ae80*/  @!P0 BRA `(.L_x_6040) ;  /* 0xfffffffc00f08947 */ /* 0x002fea000383ffff */
[----:B------:R-:W-:Y:S05]  /*ae90*/  BRA `(.L_x_6059) ;  /* 0xfffffff4007c7947 */ /* 0x000fea000383ffff */
.L_x_6042:
[----:B------:R-:W-:Y:S01]  /*aea0*/  BSSY B0, `(.L_x_6060) ;  /* 0x0000006000007945 */ /* 0x000fe20003800000 */
[----:B------:R-:W-:-:S07]  /*aeb0*/  IMAD.MOV.U32 R15, RZ, RZ, -0x1 ;  /* 0xffffffffff0f7424 */ /* 0x000fce00078e00ff */
[----:B------:R-:W-:Y:S05]  /*aec0*/  WARPSYNC.COLLECTIVE R15, `(.L_x_6061) ;  /* 0x000000000f0c7348 */ /* 0x000fea0003c00000 */
[----:B------:R-:W-:Y:S02]  /*aed0*/  ELECT P6, UR62, PT ;  /* 0x00000000003e782f */ /* 0x000fe400038c0000 */
[----:B------:R-:W-:Y:S01]  /*aee0*/  MOV R14, UR62 ;  /* 0x0000003e000e7c02 */ /* 0x000fe20008000f00 */
[----:B------:R-:W-:Y:S10]  /*aef0*/  ENDCOLLECTIVE ;  /* 0x000000000000791b */ /* 0x000ff40003800000 */
.L_x_6061:
[----:B------:R-:W-:Y:S05]  /*af00*/  BSYNC B0 ;  /* 0x0000000000007941 */ /* 0x000fea0003800000 */
.L_x_6060:
[----:B------:R-:W-:Y:S05]  /*af10*/  BRA `(.L_x_6062) ;  /* 0xfffffff800487947 */ /* 0x000fea000383ffff */
.L_x_6044:
[----:B-1----:R1:W2:Y:S02]  /*af20*/  SYNCS.PHASECHK.TRANS64.TRYWAIT P0, [R7+URZ], R4 ;  /* 0x00000004070075a7 */ /* 0x0022a4000800017f */
[----:B--2---:R-:W-:Y:S05]  /*af30*/  @!P0 NANOSLEEP.SYNCS 0x989680 ;  /* 0x009896800000895d */ /* 0x004fea0003900000 */
[----:B------:R-:W2:Y:S02]  /*af40*/  @!P0 SYNCS.PHASECHK.TRANS64 P0, [R7+URZ], R4 ;  /* 0x00000004070085a7 */ /* 0x000ea4000800007f */
[----:B--2---:R-:W-:Y:S05]  /*af50*/  @!P0 BRA `(.L_x_6044) ;  /* 0xfffffffc00f08947 */ /* 0x004fea000383ffff */
[----:B------:R-:W-:Y:S05]  /*af60*/  BRA `(.L_x_6063) ;  /* 0xfffffff800887947 */ /* 0x000fea000383ffff */
.L_x_6045:
[----:B--2---:R2:W3:Y:S02]  /*af70*/  SYNCS.PHASECHK.TRANS64.TRYWAIT P0, [R3+URZ], R0 ;  /* 0x00000000030075a7 */ /* 0x0044e4000800017f */
[----:B---3--:R-:W-:Y:S05]  /*af80*/  @!P0 NANOSLEEP.SYNCS 0x989680 ;  /* 0x009896800000895d */ /* 0x008fea0003900000 */
[----:B------:R-:W3:Y:S02]  /*af90*/  @!P0 SYNCS.PHASECHK.TRANS64 P0, [R3+URZ], R0 ;  /* 0x00000000030085a7 */ /* 0x000ee4000800007f */
[----:B---3--:R-:W-:Y:S05]  /*afa0*/  @!P0 BRA `(.L_x_6045) ;  /* 0xfffffffc00f08947 */ /* 0x008fea000383ffff */
[----:B------:R-:W-:Y:S05]  /*afb0*/  BRA `(.L_x_6064) ;  /* 0xfffffff8007c7947 */ /* 0x000fea000383ffff */
.L_x_6047:
[----:B--2---:R2:W3:Y:S02]  /*afc0*/  SYNCS.PHASECHK.TRANS64.TRYWAIT P0, [R5+URZ], R4 ;  /* 0x00000004050075a7 */ /* 0x0044e4000800017f */
[----:B---3--:R-:W-:Y:S05]  /*afd0*/  @!P0 NANOSLEEP.SYNCS 0x989680 ;  /* 0x009896800000895d */ /* 0x008fea0003900000 */
[----:B------:R-:W3:Y:S02]  /*afe0*/  @!P0 SYNCS.PHASECHK.TRANS64 P0, [R5+URZ], R4 ;  /* 0x00000004050085a7 */ /* 0x000ee4000800007f */
[----:B---3--:R-:W-:Y:S05]  /*aff0*/  @!P0 BRA `(.L_x_6047) ;  /* 0xfffffffc00f08947 */ /* 0x008fea000383ffff */
[----:B------:R-:W-:Y:S05]  /*b000*/  BRA `(.L_x_6065) ;  /* 0xfffffff800807947 */ /* 0x000fea000383ffff */
.L_x_6066:
        /* <DEDUP_REMOVED lines=15> */
.L_x_6596:


//--------------------- .text._ZN7cutlass13device_kernelIN5flash11enable_sm90INS1_16FlashAttnBwdSm90INS1_25CollectiveMainloopBwdSm90ILi2ELi2ELi2EN4cute5tupleIJNS5_1CILi1EEES8_S8_EEENS6_IJNS7_ILi64EEENS7_ILi128EEENS7_ILi96EEEEEENS_10bfloat16_tEfNS_4arch4Sm90ELb1ELb0ELb0ELb1ELb1ELb1ELb0ELb0ELi2ELi1ELi2ELi1ELb1EEENS1_21CollectiveEpilogueBwdISD_SE_SG_Li256ELb1ELb0ELi1EEENS1_25SingleTileBwdLPTSchedulerILb1ELi128ELb1EEEEEEEEEvNT_6ParamsE --------------------------
	.section	.text._ZN7cutlass13device_kernelIN5flash11enable_sm90INS1_16FlashAttnBwdSm90INS1_25CollectiveMainloopBwdSm90ILi2ELi2ELi2EN4cute5tupleIJNS5_1CILi1EEES8_S8_EEENS6_IJNS7_ILi64EEENS7_ILi128EEENS7_ILi96EEEEEENS_10bfloat16_tEfNS_4arch4Sm90ELb1ELb0ELb0ELb1ELb1ELb1ELb0ELb0ELi2ELi1ELi2ELi1ELb1EEENS1_21CollectiveEpilogueBwdISD_SE_SG_Li256ELb1ELb0ELi1EEENS1_25SingleTileBwdLPTSchedulerILb1ELi128ELb1EEEEEEEEEvNT_6ParamsE,"ax",@progbits
	.align	128
.text._ZN7cutlass13device_kernelIN5flash11enable_sm90INS1_16FlashAttnBwdSm90INS1_25CollectiveMainloopBwdSm90ILi2ELi2ELi2EN4cute5tupleIJNS5_1CILi1EEES8_S8_EEENS6_IJNS7_ILi64EEENS7_ILi128EEENS7_ILi96EEEEEENS_10bfloat16_tEfNS_4arch4Sm90ELb1ELb0ELb0ELb1ELb1ELb1ELb0ELb0ELi2ELi1ELi2ELi1ELb1EEENS1_21CollectiveEpilogueBwdISD_SE_SG_Li256ELb1ELb0ELi1EEENS1_25SingleTileBwdLPTSchedulerILb1ELi128ELb1EEEEEEEEEvNT_6ParamsE:
        .type           _ZN7cutlass13device_kernelIN5flash11enable_sm90INS1_16FlashAttnBwdSm90INS1_25CollectiveMainloopBwdSm90ILi2ELi2ELi2EN4cute5tupleIJNS5_1CILi1EEES8_S8_EEENS6_IJNS7_ILi64EEENS7_ILi128EEENS7_ILi96EEEEEENS_10bfloat16_tEfNS_4arch4Sm90ELb1ELb0ELb0ELb1ELb1ELb1ELb0ELb0ELi2ELi1ELi2ELi1ELb1EEENS1_21CollectiveEpilogueBwdISD_SE_SG_Li256ELb1ELb0ELi1EEENS1_25SingleTileBwdLPTSchedulerILb1ELi128ELb1EEEEEEEEEvNT_6ParamsE,@function
        .size           _ZN7cutlass13device_kernelIN5flash11enable_sm90INS1_16FlashAttnBwdSm90INS1_25CollectiveMainloopBwdSm90ILi2ELi2ELi2EN4cute5tupleIJNS5_1CILi1EEES8_S8_EEENS6_IJNS7_ILi64EEENS7_ILi128EEENS7_ILi96EEEEEENS_10bfloat16_tEfNS_4arch4Sm90ELb1ELb0ELb0ELb1ELb1ELb1ELb0ELb0ELi2ELi1ELi2ELi1ELb1EEENS1_21CollectiveEpilogueBwdISD_SE_SG_Li256ELb1ELb0ELi1EEENS1_25SingleTileBwdLPTSchedulerILb1ELi128ELb1EEEEEEEEEvNT_6ParamsE,(.L_x_6597 - _ZN7cutlass13device_kernelIN5flash11enable_sm90INS1_16FlashAttnBwdSm90INS1_25CollectiveMainloopBwdSm90ILi2ELi2ELi2EN4cute5tupleIJNS5_1CILi1EEES8_S8_EEENS6_IJNS7_ILi64EEENS7_ILi128EEENS7_ILi96EEEEEENS_10bfloat16_tEfNS_4arch4Sm90ELb1ELb0ELb0ELb1ELb1ELb1ELb0ELb0ELi2ELi1ELi2ELi1ELb1EEENS1_21CollectiveEpilogueBwdISD_SE_SG_Li256ELb1ELb0ELi1EEENS1_25SingleTileBwdLPTSchedulerILb1ELi128ELb1EEEEEEEEEvNT_6ParamsE)
        .other          _ZN7cutlass13device_kernelIN5flash11enable_sm90INS1_16FlashAttnBwdSm90INS1_25CollectiveMainloopBwdSm90ILi2ELi2ELi2EN4cute5tupleIJNS5_1CILi1EEES8_S8_EEENS6_IJNS7_ILi64EEENS7_ILi128EEENS7_ILi96EEEEEENS_10bfloat16_tEfNS_4arch4Sm90ELb1ELb0ELb0ELb1ELb1ELb1ELb0ELb0ELi2ELi1ELi2ELi1ELb1EEENS1_21CollectiveEpilogueBwdISD_SE_SG_Li256ELb1ELb0ELi1EEENS1_25SingleTileBwdLPTSchedulerILb1ELi128ELb1EEEEEEEEEvNT_6ParamsE,@"STO_CUDA_ENTRY STV_DEFAULT"
_ZN7cutlass13device_kernelIN5flash11enable_sm90INS1_16FlashAttnBwdSm90INS1_25CollectiveMainloopBwdSm90ILi2ELi2ELi2EN4cute5tupleIJNS5_1CILi1EEES8_S8_EEENS6_IJNS7_ILi64EEENS7_ILi128EEENS7_ILi96EEEEEENS_10bfloat16_tEfNS_4arch4Sm90ELb1ELb0ELb0ELb1ELb1ELb1ELb0ELb0ELi2ELi1ELi2ELi1ELb1EEENS1_21CollectiveEpilogueBwdISD_SE_SG_Li256ELb1ELb0ELi1EEENS1_25SingleTileBwdLPTSchedulerILb1ELi128ELb1EEEEEEEEEvNT_6ParamsE:
        /* <DEDUP_REMOVED lines=24> */
.L_x_6068:
[----:B------:R-:W-:Y:S05]  /*0180*/  BSYNC B0 ;  /* 0x0000000000007941 */ /* 0x000fea0003800000 */
.L_x_6067:
        /* <DEDUP_REMOVED lines=37> */
.L_x_6069:
        /* <DEDUP_REMOVED lines=22> */
.L_x_6070:
[----:B------:R-:W-:Y:S01]  /*0540*/  PLOP3.LUT P0, PT, PT, PT, UP0, 0x80, 0x0 ;  /* 0x000000000000781c */ /* 0x000fe20003f0f008 */
[----:B------:R-:W-:Y:S01]  /*0550*/  NOP ;  /* 0x0000000000007918 */ /* 0x000fe20000000000 */
[----:B------:R-:W-:Y:S01]  /*0560*/  ULDC.64 UR46, c[0x0][0x208] ;  /* 0x00008200002e7ab9 */ /* 0x000fe20000000a00 */
[----:B------:R-:W-:Y:S01]  /*0570*/  BSSY B6, `(.L_x_6071) ;  /* 0x0000ae0000067945 */ /* 0x000fe20003800000 */
[----:B-12-4-:R-:W-:Y:S09]  /*0580*/  BAR.SYNC.DEFER_BLOCKING 0x0 ;  /* 0x0000000000007b1d */ /* 0x016ff20000010000 */
[----:B------:R-:W-:Y:S05]  /*0590*/  @!P0 BRA `(.L_x_6072) ;  /* 0x0000006000448947 */ /* 0x000fea0003800000 */
.L_x_6073:
        /* <DEDUP_REMOVED lines=32> */
.L_x_6074:
[----:B------:R-:W-:Y:S01]  /*07a0*/  ULDC UR8, c[0x0][0x8c4] ;  /* 0x0002310000087ab9 */ /* 0x000fe20000000800 */
[----:B------:R-:W-:Y:S01]  /*07b0*/  UMOV UR7, UR9 ;  /* 0x0000000900077c82 */ /* 0x000fe20008000000 */
[----:B------:R-:W-:-:S11]  /*07c0*/  UISETP.NE.AND UP0, UPT, UR8, 0x1, UPT ;  /* 0x000000010800788c */ /* 0x000fd6000bf05270 */
[----:B------:R-:W-:Y:S02]  /*07d0*/  @UP0 ULDC.64 UR10, c[0x0][0x8c8] ;  /* 0x00023200000a0ab9 */ /* 0x000fe40000000a00 */
[----:B------:R-:W-:-:S04]  /*07e0*/  UIMAD.WIDE.U32 UR4, UR9, UR10, URZ ;  /* 0x0000000a090472a5 */ /* 0x000fc8000f8e003f */
[----:B------:R-:W-:-:S04]  /*07f0*/  @UP0 USHF.R.U32.HI UR7, URZ, UR11, UR5 ;  /* 0x0000000b3f070299 */ /* 0x000fc80008011605 */
[----:B------:R-:W-:-:S12]  /*0800*/  UIMAD UR4, UR7, UR8, URZ ;  /* 0x00000008070472a4 */ /* 0x000fd8000f8e023f */
.L_x_6075:
        /* <DEDUP_REMOVED lines=23> */
.L_x_6076:
        /* <DEDUP_REMOVED lines=14> */
.L_x_6078:
[----:B------:R-:W-:-:S05]  /*0a60*/  ULDC UR4, c[0x0][0x8ec] ;  /* 0x00023b0000047ab9 */ /* 0x000fca0000000800 */
.L_x_6077:
        /* <DEDUP_REMOVED lines=25> */
.L_x_6080:
        /* <DEDUP_REMOVED lines=14> */
.L_x_6081:
        /* <DEDUP_REMOVED lines=11> */
.L_x_6082:
        /* <DEDUP_REMOVED lines=13> */
.L_x_6083:
        /* <DEDUP_REMOVED lines=84> */
.L_x_6086:
        /* <DEDUP_REMOVED lines=15> */
.L_x_6085:
        /* <DEDUP_REMOVED lines=22> */
.L_x_6088:
        /* <DEDUP_REMOVED lines=15> */
.L_x_6087:
[----:B------:R-:W-:Y:S01]  /*16e0*/  SHF.R.S32.HI R23, RZ, 0x1f, R22 ;  /* 0x0000001fff177819 */ /* 0x000fe20000011416 */
[----:B------:R-:W-:-:S03]  /*16f0*/  UMOV UR4, 0xffffffff ;  /* 0xffffffff00047882 */ /* 0x000fc60000000000 */
[----:B------:R-:W-:-:S04]  /*1700*/  LEA.HI R0, R23, R22, RZ, 0x7 ;  /* 0x0000001617007211 */ /* 0x000fc800078f38ff */
[----:B------:R-:W-:Y:S01]  /*1710*/  SHF.R.S32.HI R19, RZ, 0x7, R0 ;  /* 0x00000007ff137819 */ /* 0x000fe20000011400 */
[----:B------:R-:W-:Y:S06]  /*1720*/  BRA.DIV UR4, `(.L_x_6089) ;  /* 0x0000009e04187947 */ /* 0x000fec000b800000 */
[----:B------:R1:W2:Y:S02]  /*1730*/  SHFL.IDX PT, R14, R19, RZ, 0x1f ;  /* 0x00001fff130e7589 */ /* 0x0002a400000e0000 */
.L_x_6204:
        /* <DEDUP_REMOVED lines=15> */
.L_x_6090:
        /* <DEDUP_REMOVED lines=19> */
.L_x_6092:
        /* <DEDUP_REMOVED lines=121> */
.L_x_6103:
[----:B------:R-:W-:-:S06]  /*20f0*/  UISETP.NE.AND UP0, UPT, UR12, 0x3, UPT ;  /* 0x000000030c00788c */ /* 0x000fcc000bf05270 */
[----:B------:R-:W-:-:S13]  /*2100*/  PLOP3.LUT P0, PT, PT, PT, UP0, 0x80, 0x0 ;  /* 0x000000000000781c */ /* 0x000fda0003f0f008 */
[----:B-1----:R-:W-:Y:S05]  /*2110*/  @!P0 BRA `(.L_x_6093) ;  /* 0x0000000000048947 */ /* 0x002fea0003800000 */
[----:B------:R-:W-:Y:S01]  /*2120*/  BPT.TRAP 0x1 ;  /* 0x000000040000795c */ /* 0x000fe20000300000 */
.L_x_6093:
[----:B------:R-:W-:Y:S01]  /*2130*/  R2UR UR7, R2 ;  /* 0x00000000020772ca */ /* 0x000fe200000e0000 */
[----:B------:R-:W-:-:S05]  /*2140*/  IMAD.U32 R6, RZ, RZ, UR4 ;  /* 0x00000004ff067e24 */ /* 0x000fca000f8e00ff */
[----:B------:R-:W-:-:S07]  /*2150*/  SHF.L.U32 R6, R6, 0x1f, RZ ;  /* 0x0000001f06067819 */ /* 0x000fce00000006ff */
[----:B------:R-:W-:-:S09]  /*2160*/  ULEA UR7, UR5, UR7, 0x3 ;  /* 0x0000000705077291 */ /* 0x000fd2000f8e183f */
[----:B------:R1:W2:Y:S01]  /*2170*/  SYNCS.PHASECHK.TRANS64.TRYWAIT P1, [UR7+0x26810], R6 ;  /* 0x02681006ff0075a7 */ /* 0x0002a20008020147 */
[----:B------:R-:W-:Y:S05]  /*2180*/  @!P0 BRA `(.L_x_6094) ;  /* 0x0000000000048947 */ /* 0x000fea0003800000 */
[----:B------:R-:W-:Y:S01]  /*2190*/  BPT.TRAP 0x1 ;  /* 0x000000040000795c */ /* 0x000fe20000300000 */
.L_x_6094:
[----:B--2---:R-:W-:Y:S05]  /*21a0*/  @P1 BRA `(.L_x_6095) ;  /* 0x0000000000081947 */ /* 0x004fea0003800000 */
[----:B------:R-:W2:Y:S02]  /*21b0*/  SYNCS.PHASECHK.TRANS64.TRYWAIT P1, [UR7+0x26810], R6 ;  /* 0x02681006ff0075a7 */ /* 0x000ea40008020147 */
[----:B--2---:R-:W-:Y:S05]  /*21c0*/  @!P1 BRA `(.L_x_6096) ;  /* 0x0000009000a49947 */ /* 0x004fea0003800000 */
.L_x_6095:
        /* <DEDUP_REMOVED lines=66> */
.L_x_6097:
[----:B------:R1:W1:Y:S01]  /*25f0*/  SYNCS.PHASECHK.TRANS64.TRYWAIT P1, [UR7+0x26830], R6 ;  /* 0x02683006ff0075a7 */ /* 0x0002620008020147 */
[----:B------:R-:W-:Y:S05]  /*2600*/  @!P0 BRA `(.L_x_6098) ;  /* 0x0000000000048947 */ /* 0x000fea0003800000 */
[----:B------:R-:W-:Y:S01]  /*2610*/  BPT.TRAP 0x1 ;  /* 0x000000040000795c */ /* 0x000fe20000300000 */
.L_x_6098:
[----:B-1----:R-:W-:Y:S05]  /*2620*/  @P1 BRA `(.L_x_6099) ;  /* 0x0000000000081947 */ /* 0x002fea0003800000 */
[----:B------:R-:W1:Y:S02]  /*2630*/  SYNCS.PHASECHK.TRANS64.TRYWAIT P1, [UR7+0x26830], R6 ;  /* 0x02683006ff0075a7 */ /* 0x000e640008020147 */
[----:B-1----:R-:W-:Y:S05]  /*2640*/  @!P1 BRA `(.L_x_6100) ;  /* 0x0000008c009c9947 */ /* 0x002fea0003800000 */
.L_x_6099:
        /* <DEDUP_REMOVED lines=474> */
.L_x_6101:
        /* <DEDUP_REMOVED lines=45> */
.L_x_6102:
        /* <DEDUP_REMOVED lines=62> */
.L_x_6084:
        /* <DEDUP_REMOVED lines=149> */
.L_x_6105:
        /* <DEDUP_REMOVED lines=57> */
.L_x_6107:
[----:B------:R-:W-:Y:S05]  /*5780*/  BSYNC B0 ;  /* 0x0000000000007941 */ /* 0x000fea0003800000 */
.L_x_6106:
        /* <DEDUP_REMOVED lines=22> */
.L_x_6109:
[----:B------:R-:W-:Y:S05]  /*58f0*/  BSYNC B0 ;  /* 0x0000000000007941 */ /* 0x000fea0003800000 */
.L_x_6108:
        /* <DEDUP_REMOVED lines=34> */
.L_x_6111:
[----:B------:R-:W-:Y:S05]  /*5b20*/  BSYNC B0 ;  /* 0x0000000000007941 */ /* 0x000fea0003800000 */
.L_x_6110:
        /* <DEDUP_REMOVED lines=23> */
.L_x_6104:
        /* <DEDUP_REMOVED lines=41> */
.L_x_6112:
        /* <DEDUP_REMOVED lines=44> */
.L_x_6114:
[----:B------:R-:W-:Y:S05]  /*61f0*/  BSYNC B0 ;  /* 0x0000000000007941 */ /* 0x000fea0003800000 */
.L_x_6113:
        /* <DEDUP_REMOVED lines=21> */
.L_x_6116:
[----:B------:R-:W-:Y:S05]  /*6350*/  BSYNC B0 ;  /* 0x0000000000007941 */ /* 0x000fea0003800000 */
.L_x_6115:
        /* <DEDUP_REMOVED lines=30> */
.L_x_6118:
[----:B------:R-:W-:Y:S05]  /*6540*/  BSYNC B0 ;  /* 0x0000000000007941 */ /* 0x000fea0003800000 */
.L_x_6117:
        /* <DEDUP_REMOVED lines=22> */
.L_x_6072:
        /* <DEDUP_REMOVED lines=29> */
.L_x_6120:
[----:B------:R-:W-:Y:S01]  /*6880*/  ULDC UR9, c[0x0][0x8c4] ;  /* 0x0002310000097ab9 */ /* 0x000fe20000000800 */
[----:B------:R-:W-:Y:S01]  /*6890*/  UMOV UR7, UR8 ;  /* 0x0000000800077c82 */ /* 0x000fe20008000000 */
[----:B------:R-:W-:-:S11]  /*68a0*/  UISETP.NE.AND UP0, UPT, UR9, 0x1, UPT ;  /* 0x000000010900788c */ /* 0x000fd6000bf05270 */
[----:B------:R-:W-:Y:S02]  /*68b0*/  @UP0 ULDC.64 UR10, c[0x0][0x8c8] ;  /* 0x00023200000a0ab9 */ /* 0x000fe40000000a00 */
[----:B------:R-:W-:-:S04]  /*68c0*/  UIMAD.WIDE.U32 UR4, UR8, UR10, URZ ;  /* 0x0000000a080472a5 */ /* 0x000fc8000f8e003f */
[----:B------:R-:W-:-:S04]  /*68d0*/  @UP0 USHF.R.U32.HI UR7, URZ, UR11, UR5 ;  /* 0x0000000b3f070299 */ /* 0x000fc80008011605 */
[----:B------:R-:W-:-:S12]  /*68e0*/  UIMAD UR4, UR7, UR9, URZ ;  /* 0x00000009070472a4 */ /* 0x000fd8000f8e023f */
.L_x_6121:
        /* <DEDUP_REMOVED lines=23> */
.L_x_6122:
        /* <DEDUP_REMOVED lines=13> */
.L_x_6124:
[----:B------:R-:W-:-:S05]  /*6b30*/  ULDC UR4, c[0x0][0x8ec] ;  /* 0x00023b0000047ab9 */ /* 0x000fca0000000800 */
.L_x_6123:
        /* <DEDUP_REMOVED lines=48> */
.L_x_6125:
        /* <DEDUP_REMOVED lines=13> */
.L_x_6126:
        /* <DEDUP_REMOVED lines=12> */
.L_x_6127:
        /* <DEDUP_REMOVED lines=68> */
.L_x_6131:
[----:B------:R-:W2:Y:S04]  /*7410*/  LDG.E.STRONG.GPU R4, desc[UR46][R2.64] ;  /* 0x0000002e02047981 */ /* 0x000ea8000c1ef900 */
[----:B--2---:R-:W-:Y:S01]  /*7420*/  CCTL.IVALL ;  /* 0x00000000ff00798f */ /* 0x004fe20002000000 */
[----:B------:R-:W-:Y:S05]  /*7430*/  YIELD ;  /* 0x0000000000007946 */ /* 0x000fea0003800000 */
[----:B------:R-:W-:-:S13]  /*7440*/  ISETP.NE.AND P1, PT, R4, R5, PT ;  /* 0x000000050400720c */ /* 0x000fda0003f25270 */
[----:B------:R-:W-:Y:S05]  /*7450*/  @P1 BRA `(.L_x_6131) ;  /* 0xfffffffc00ec1947 */ /* 0x000fea000383ffff */
.L_x_6130:
[----:B------:R-:W-:Y:S05]  /*7460*/  BSYNC B0 ;  /* 0x0000000000007941 */ /* 0x000fea0003800000 */
.L_x_6129:
[----:B------:R-:W-:-:S03]  /*7470*/  UMOV UR6, 0xffffffff ;  /* 0xffffffff00067882 */ /* 0x000fc60000000000 */
[----:B------:R-:W-:Y:S05]  /*7480*/  BRA.DIV UR6, `(.L_x_6132) ;  /* 0x0000004206247947 */ /* 0x000fea000b800000 */
[----:B------:R-:W-:Y:S01]  /*7490*/  NOP ;  /* 0x0000000000007918 */ /* 0x000fe20000000000 */
.L_x_6207:
        /* <DEDUP_REMOVED lines=22> */
.L_x_6134:
[----:B------:R-:W-:Y:S05]  /*7600*/  BSYNC B0 ;  /* 0x0000000000007941 */ /* 0x000fea0003800000 */
.L_x_6133:
        /* <DEDUP_REMOVED lines=20> */
.L_x_6136:
[----:B------:R-:W-:Y:S05]  /*7750*/  BSYNC B0 ;  /* 0x0000000000007941 */ /* 0x000fea0003800000 */
.L_x_6135:
[----:B------:R-:W-:Y:S06]  /*7760*/  BAR.ARV 0xa, 0xa0 ;  /* 0x0282800000007b1d */ /* 0x000fec0000002000 */
[----:B------:R-:W-:Y:S04]  /*7770*/  BSSY B0, `(.L_x_6137) ;  /* 0x0000003000007945 */ /* 0x000fe80003800000 */
[----:B------:R-:W-:Y:S05]  /*7780*/  @!P0 BRA `(.L_x_6138) ;  /* 0x0000000000048947 */ /* 0x000fea0003800000 */
[----:B------:R-:W-:-:S04]  /*7790*/  DEPBAR.LE SB0, 0x0 ;  /* 0x000080000000791a */ /* 0x000fc80000000000 */
.L_x_6138:
[----:B------:R-:W-:Y:S05]  /*77a0*/  BSYNC B0 ;  /* 0x0000000000007941 */ /* 0x000fea0003800000 */
.L_x_6137:
        /* <DEDUP_REMOVED lines=19> */
.L_x_6140:
[----:B------:R-:W-:Y:S05]  /*78e0*/  BSYNC B0 ;  /* 0x0000000000007941 */ /* 0x000fea0003800000 */
.L_x_6139:
[----:B------:R-:W-:Y:S01]  /*78f0*/  UIADD3 UR7, UR13, 0x1, URZ ;  /* 0x000000010d077890 */ /* 0x000fe2000fffe03f */
[----:B------:R-:W-:Y:S11]  /*7900*/  BRA `(.L_x_6141) ;  /* 0x0000000000047947 */ /* 0x000ff60003800000 */
.L_x_6128:
[----:B------:R-:W-:-:S05]  /*7910*/  UMOV UR7, UR13 ;  /* 0x0000000d00077c82 */ /* 0x000fca0008000000 */
.L_x_6141:
        /* <DEDUP_REMOVED lines=16> */
.L_x_6166:
        /* <DEDUP_REMOVED lines=18> */
.L_x_6144:
[----:B------:R-:W2:Y:S04]  /*7b40*/  LDG.E.STRONG.GPU R4, desc[UR46][R2.64] ;  /* 0x0000002e02047981 */ /* 0x000ea8000c1ef900 */
[----:B--2---:R-:W-:Y:S01]  /*7b50*/  CCTL.IVALL ;  /* 0x00000000ff00798f */ /* 0x004fe20002000000 */
[----:B------:R-:W-:Y:S05]  /*7b60*/  YIELD ;  /* 0x0000000000007946 */ /* 0x000fea0003800000 */
[----:B------:R-:W-:-:S13]  /*7b70*/  ISETP.NE.AND P1, PT, R4, R5, PT ;  /* 0x000000050400720c */ /* 0x000fda0003f25270 */
[----:B------:R-:W-:Y:S05]  /*7b80*/  @P1 BRA `(.L_x_6144) ;  /* 0xfffffffc00ec1947 */ /* 0x000fea000383ffff */
.L_x_6143:
[----:B------:R-:W-:Y:S05]  /*7b90*/  BSYNC B0 ;  /* 0x0000000000007941 */ /* 0x000fea0003800000 */
.L_x_6142:
[----:B------:R-:W-:-:S03]  /*7ba0*/  UMOV UR24, 0xffffffff ;  /* 0xffffffff00187882 */ /* 0x000fc60000000000 */
[----:B------:R-:W-:Y:S05]  /*7bb0*/  BRA.DIV UR24, `(.L_x_6145) ;  /* 0x0000003a18747947 */ /* 0x000fea000b800000 */
[----:B------:R-:W-:Y:S01]  /*7bc0*/  NOP ;  /* 0x0000000000007918 */ /* 0x000fe20000000000 */
.L_x_6210:
        /* <DEDUP_REMOVED lines=19> */
.L_x_6147:
[----:B------:R-:W-:Y:S05]  /*7d00*/  BSYNC B0 ;  /* 0x0000000000007941 */ /* 0x000fea0003800000 */
.L_x_6146:
        /* <DEDUP_REMOVED lines=15> */
.L_x_6149:
[----:B------:R-:W-:Y:S05]  /*7e00*/  BSYNC B0 ;  /* 0x0000000000007941 */ /* 0x000fea0003800000 */
.L_x_6148:
[----:B------:R-:W-:Y:S06]  /*7e10*/  BAR.ARV 0xa, 0xa0 ;  /* 0x0282800000007b1d */ /* 0x000fec0000002000 */
[----:B------:R-:W-:Y:S04]  /*7e20*/  BSSY B0, `(.L_x_6150) ;  /* 0x0000003000007945 */ /* 0x000fe80003800000 */
[----:B------:R-:W-:Y:S05]  /*7e30*/  @!P0 BRA `(.L_x_6151) ;  /* 0x0000000000048947 */ /* 0x000fea0003800000 */
[----:B------:R-:W-:-:S04]  /*7e40*/  DEPBAR.LE SB0, 0x0 ;  /* 0x000080000000791a */ /* 0x000fc80000000000 */
.L_x_6151:
[----:B------:R-:W-:Y:S05]  /*7e50*/  BSYNC B0 ;  /* 0x0000000000007941 */ /* 0x000fea0003800000 */
.L_x_6150:
        /* <DEDUP_REMOVED lines=19> */
.L_x_6153:
[----:B------:R-:W-:Y:S05]  /*7f90*/  BSYNC B0 ;  /* 0x0000000000007941 */ /* 0x000fea0003800000 */
.L_x_6152:
        /* <DEDUP_REMOVED lines=16> */
.L_x_6156:
[----:B------:R-:W2:Y:S04]  /*80a0*/  LDG.E.STRONG.GPU R4, desc[UR46][R2.64] ;  /* 0x0000002e02047981 */ /* 0x000ea8000c1ef900 */
[----:B--2---:R-:W-:Y:S01]  /*80b0*/  CCTL.IVALL ;  /* 0x00000000ff00798f */ /* 0x004fe20002000000 */
[----:B------:R-:W-:Y:S05]  /*80c0*/  YIELD ;  /* 0x0000000000007946 */ /* 0x000fea0003800000 */
[----:B------:R-:W-:-:S13]  /*80d0*/  ISETP.NE.AND P1, PT, R4, R5, PT ;  /* 0x000000050400720c */ /* 0x000fda0003f25270 */
[----:B------:R-:W-:Y:S05]  /*80e0*/  @P1 BRA `(.L_x_6156) ;  /* 0xfffffffc00ec1947 */ /* 0x000fea000383ffff */
.L_x_6155:
[----:B------:R-:W-:Y:S05]  /*80f0*/  BSYNC B0 ;  /* 0x0000000000007941 */ /* 0x000fea0003800000 */
.L_x_6154:
[----:B------:R-:W-:-:S03]  /*8100*/  UMOV UR18, 0xffffffff ;  /* 0xffffffff00127882 */ /* 0x000fc60000000000 */
[----:B------:R-:W-:Y:S05]  /*8110*/  BRA.DIV UR18, `(.L_x_6157) ;  /* 0x0000003612387947 */ /* 0x000fea000b800000 */
[----:B------:R-:W-:Y:S01]  /*8120*/  NOP ;  /* 0x0000000000007918 */ /* 0x000fe20000000000 */
.L_x_6213:
        /* <DEDUP_REMOVED lines=15> */
.L_x_6159:
[----:B------:R-:W-:Y:S05]  /*8220*/  BSYNC B0 ;  /* 0x0000000000007941 */ /* 0x000fea0003800000 */
.L_x_6158:
        /* <DEDUP_REMOVED lines=15> */
.L_x_6161:
[----:B------:R-:W-:Y:S05]  /*8320*/  BSYNC B0 ;  /* 0x0000000000007941 */ /* 0x000fea0003800000 */
.L_x_6160:
[----:B------:R-:W-:Y:S06]  /*8330*/  BAR.ARV 0xa, 0xa0 ;  /* 0x0282800000007b1d */ /* 0x000fec0000002000 */
[----:B------:R-:W-:Y:S04]  /*8340*/  BSSY B0, `(.L_x_6162) ;  /* 0x0000003000007945 */ /* 0x000fe80003800000 */
[----:B------:R-:W-:Y:S05]  /*8350*/  @!P0 BRA `(.L_x_6163) ;  /* 0x0000000000048947 */ /* 0x000fea0003800000 */
[----:B------:R-:W-:-:S04]  /*8360*/  DEPBAR.LE SB0, 0x0 ;  /* 0x000080000000791a */ /* 0x000fc80000000000 */
.L_x_6163:
[----:B------:R-:W-:Y:S05]  /*8370*/  BSYNC B0 ;  /* 0x0000000000007941 */ /* 0x000fea0003800000 */
.L_x_6162:
        /* <DEDUP_REMOVED lines=19> */
.L_x_6165:
[----:B------:R-:W-:Y:S05]  /*84b0*/  BSYNC B0 ;  /* 0x0000000000007941 */ /* 0x000fea0003800000 */
.L_x_6164:
[----:B------:R-:W-:Y:S02]  /*84c0*/  UIADD3 UR7, UR7, 0x2, URZ ;  /* 0x0000000207077890 */ /* 0x000fe4000fffe03f */
[----:B------:R-:W-:Y:S02]  /*84d0*/  UIADD3 UR6, UR6, 0x3000, URZ ;  /* 0x0000300006067890 */ /* 0x000fe4000fffe03f */
[----:B------:R-:W-:-:S06]  /*84e0*/  UISETP.GE.AND UP0, UPT, UR7, UR12, UPT ;  /* 0x0000000c0700728c */ /* 0x000fcc000bf06270 */
[----:B------:R-:W-:-:S13]  /*84f0*/  PLOP3.LUT P1, PT, PT, PT, UP0, 0x80, 0x0 ;  /* 0x000000000000781c */ /* 0x000fda0003f2f008 */
[----:B------:R-:W-:Y:S05]  /*8500*/  @!P1 BRA `(.L_x_6166) ;  /* 0xfffffff400449947 */ /* 0x000fea000383ffff */
[----:B------:R-:W-:Y:S05]  /*8510*/  BRA `(.L_x_6079) ;  /* 0x0000002c00947947 */ /* 0x000fea0003800000 */
.L_x_6119:
        /* <DEDUP_REMOVED lines=21> */
.L_x_6167:
[----:B------:R-:W1:Y:S01]  /*8670*/  LDC R3, c[0x0][0x8c4] ;  /* 0x00023100ff037b82 */ /* 0x000e620000000800 */
[----:B------:R-:W-:Y:S01]  /*8680*/  IMAD.MOV.U32 R0, RZ, RZ, R5 ;  /* 0x000000ffff007224 */ /* 0x000fe200078e0005 */
[----:B-1----:R-:W-:-:S13]  /*8690*/  ISETP.NE.AND P0, PT, R3, 0x1, PT ;  /* 0x000000010300780c */ /* 0x002fda0003f05270 */
[----:B------:R-:W1:Y:S02]  /*86a0*/  @P0 LDC.64 R6, c[0x0][0x8c8] ;  /* 0x00023200ff060b82 */ /* 0x000e640000000a00 */
[----:B-1----:R-:W-:-:S05]  /*86b0*/  @P0 IMAD.HI.U32 R4, R5, R6, RZ ;  /* 0x0000000605040227 */ /* 0x002fca00078e00ff */
[----:B------:R-:W-:-:S05]  /*86c0*/  @P0 SHF.R.U32.HI R0, RZ, R7, R4 ;  /* 0x00000007ff000219 */ /* 0x000fca0000011604 */
[----:B------:R-:W-:-:S07]  /*86d0*/  IMAD R3, R0, R3, RZ ;  /* 0x0000000300037224 */ /* 0x000fce00078e02ff */
.L_x_6168:
        /* <DEDUP_REMOVED lines=23> */
.L_x_6169:
        /* <DEDUP_REMOVED lines=10> */
.L_x_6171:
[----:B------:R-:W1:Y:S02]  /*88f0*/  LDC R4, c[0x0][0x8ec] ;  /* 0x00023b00ff047b82 */ /* 0x000e640000000800 */
.L_x_6170:
        /* <DEDUP_REMOVED lines=42> */
.L_x_6173:
        /* <DEDUP_REMOVED lines=20> */
.L_x_6174:
[----:B------:R-:W-:Y:S05]  /*8ce0*/  @!P0 BRA `(.L_x_6175) ;  /* 0x00000000000c8947 */ /* 0x000fea0003800000 */
[----:B------:R-:W2:Y:S04]  /*8cf0*/  LDG.E R5, desc[UR46][R2.64] ;  /* 0x0000002e02057981 */ /* 0x000ea8000c1e1900 */
[----:B------:R-:W2:Y:S02]  /*8d00*/  LDG.E R0, desc[UR46][R2.64+0x4] ;  /* 0x0000042e02007981 */ /* 0x000ea4000c1e1900 */
[----:B--2---:R-:W-:-:S07]  /*8d10*/  IMAD.IADD R0, R0, 0x1, -R5 ;  /* 0x0000000100007824 */ /* 0x004fce00078e0a05 */
.L_x_6175:
        /* <DEDUP_REMOVED lines=66> */
.L_x_6214:
        /* <DEDUP_REMOVED lines=15> */
.L_x_6178:
        /* <DEDUP_REMOVED lines=122> */
.L_x_6189:
[----:B-123--:R-:W-:-:S04]  /*99d0*/  SHF.L.U32 R18, R10, 0x1f, RZ ;  /* 0x0000001f0a127819 */ /* 0x00efc800000006ff */
[----:B------:R-:W2:Y:S02]  /*99e0*/  SYNCS.PHASECHK.TRANS64.TRYWAIT P1, [R15+URZ+0x26840], R18 ;  /* 0x026840120f0075a7 */ /* 0x000ea4000802017f */
[----:B--2---:R-:W-:Y:S05]  /*99f0*/  @!P1 BRA `(.L_x_6181) ;  /* 0x0000001c00309947 */ /* 0x004fea0003800000 */
.L_x_6215:
        /* <DEDUP_REMOVED lines=8> */
.L_x_6182:
        /* <DEDUP_REMOVED lines=44> */
.L_x_6216:
        /* <DEDUP_REMOVED lines=8> */
.L_x_6184:
        /* <DEDUP_REMOVED lines=44> */
.L_x_6217:
        /* <DEDUP_REMOVED lines=8> */
.L_x_6186:
        /* <DEDUP_REMOVED lines=38> */
.L_x_6219:
        /* <DEDUP_REMOVED lines=8> */
.L_x_6188:
        /* <DEDUP_REMOVED lines=44> */
.L_x_6180:
[----:B------:R-:W4:Y:S02]  /*a6a0*/  LDL.LU R4, [R1+0x4] ;  /* 0x0000040001047983 */ /* 0x000f240000300800 */
[----:B----4-:R-:W-:Y:S02]  /*a6b0*/  ISETP.NE.AND P1, PT, R4, RZ, PT ;  /* 0x000000ff0400720c */ /* 0x010fe40003f25270 */
[----:B------:R4:W5:Y:S11]  /*a6c0*/  LDL R4, [R1] ;  /* 0x0000000001047983 */ /* 0x0009760000100800 */
[----:B----4-:R-:W-:Y:S05]  /*a6d0*/  @!P1 BRA `(.L_x_6179) ;  /* 0x0000000400949947 */ /* 0x010fea0003800000 */
[----:B------:R-:W-:-:S04]  /*a6e0*/  SHF.L.U32 R12, R10, 0x1f, RZ ;  /* 0x0000001f0a0c7819 */ /* 0x000fc800000006ff */
[----:B------:R-:W4:Y:S02]  /*a6f0*/  SYNCS.PHASECHK.TRANS64.TRYWAIT P1, [R15+URZ+0x26840], R12 ;  /* 0x0268400c0f0075a7 */ /* 0x000f24000802017f */
[----:B----4-:R-:W-:Y:S05]  /*a700*/  @!P1 BRA `(.L_x_6190) ;  /* 0x0000001000409947 */ /* 0x010fea0003800000 */
.L_x_6220:
        /* <DEDUP_REMOVED lines=8> */
.L_x_6191:
        /* <DEDUP_REMOVED lines=41> */
.L_x_6221:
        /* <DEDUP_REMOVED lines=8> */
.L_x_6193:
        /* <DEDUP_REMOVED lines=41> */
.L_x_6179:
[----:B------:R-:W1:Y:S01]  /*ad30*/  S2R R0, SR_TID.X ;  /* 0x0000000000007919 */ /* 0x000e620000002100 */
[----:B------:R-:W-:Y:S01]  /*ad40*/  IMAD R3, R16, 0x8, R15 ;  /* 0x0000000810037824 */ /* 0x000fe200078e020f */
[----:B-1----:R-:W-:Y:S02]  /*ad50*/  LOP3.LUT R2, R0, 0x7f, RZ, 0xc0, !PT ;  /* 0x0000007f00027812 */ /* 0x002fe400078ec0ff */
[----:B------:R-:W-:Y:S02]  /*ad60*/  SHF.L.U32 R0, R10, 0x1f, RZ ;  /* 0x0000001f0a007819 */ /* 0x000fe400000006ff */
[----:B------:R-:W-:Y:S02]  /*ad70*/  ISETP.NE.AND P1, PT, R2, RZ, PT ;  /* 0x000000ff0200720c */ /* 0x000fe40003f25270 */
[----:B------:R-:W1:Y:S02]  /*ad80*/  SYNCS.PHASECHK.TRANS64.TRYWAIT P0, [R3+URZ+0x26840], R0 ;  /* 0x02684000030075a7 */ /* 0x000e64000800017f */
[----:B-1----:R-:W-:Y:S09]  /*ad90*/  @!P0 BRA `(.L_x_6194) ;  /* 0x0000000800c48947 */ /* 0x002ff20003800000 */
.L_x_6222:
[----:B------:R-:W-:Y:S05]  /*ada0*/  @P1 BRA `(.L_x_6195) ;  /* 0x0000000000181947 */ /* 0x000fea0003800000 */
[----:B------:R-:W1:Y:S01]  /*adb0*/  S2R R2, SR_TID.X ;  /* 0x0000000000027919 */ /* 0x000e620000002100 */
[----:B------:R-:W-:-:S04]  /*adc0*/  IMAD.MOV.U32 R0, RZ, RZ, 0x3100 ;  /* 0x00003100ff007424 */ /* 0x000fc800078e00ff */
[----:B------:R1:W-:Y:S02]  /*add0*/  SYNCS.ARRIVE.TRANS64 RZ, [R3+URZ+0x26830], R0 ;  /* 0x0268300003ff79a7 */ /* 0x0003e4000800003f */
[----:B-1----:R-:W-:-:S13]  /*ade0*/  LOP3.LUT P0, RZ, R2, 0x1f, RZ, 0xc0, !PT ;  /* 0x0000001f02ff7812 */ /* 0x002fda000780c0ff */
[----:B------:R-:W-:Y:S05]  /*adf0*/  @!P0 BRA `(.L_x_6195) ;  /* 0x0000000000048947 */ /* 0x000fea0003800000 */
[----:B------:R-:W-:Y:S01]  /*ae00*/  BPT.TRAP 0x1 ;  /* 0x000000040000795c */ /* 0x000fe20000300000 */
.L_x_6195:
        /* <DEDUP_REMOVED lines=48> */
.L_x_6176:
[----:B------:R-:W-:Y:S05]  /*b110*/  BSYNC B0 ;  /* 0x0000000000007941 */ /* 0x000fea0003800000 */
.L_x_6172:
[----:B------:R-:W-:-:S03]  /*b120*/  UMOV UR7, 0xffffffff ;  /* 0xffffffff00077882 */ /* 0x000fc60000000000 */
[----:B------:R-:W-:Y:S05]  /*b130*/  BRA.DIV UR7, `(.L_x_6196) ;  /* 0x0000000607f07947 */ /* 0x000fea000b800000 */
[----:B------:R-:W-:-:S13]  /*b140*/  ELECT P6, URZ, PT ;  /* 0x00000000003f782f */ /* 0x000fda00038c0000 */
.L_x_6225:
[----:B------:R-:W-:Y:S05]  /*b150*/  @!P6 BRA `(.L_x_6079) ;  /* 0x000000000084e947 */ /* 0x000fea0003800000 */
[----:B------:R-:W-:-:S06]  /*b160*/  ULOP3.LUT UR7, UR38, 0x2, URZ, 0xfc, !UPT ;  /* 0x0000000226077892 */ /* 0x000fcc000f8efc3f */
[----:B------:R-:W-:-:S05]  /*b170*/  IMAD.U32 R0, RZ, RZ, UR7 ;  /* 0x00000007ff007e24 */ /* 0x000fca000f8e00ff */
[----:B------:R-:W-:-:S13]  /*b180*/  ISETP.NE.AND P2, PT, R0, 0x3, PT ;  /* 0x000000030000780c */ /* 0x000fda0003f45270 */
[----:B------:R-:W-:Y:S05]  /*b190*/  @!P2 BRA `(.L_x_6197) ;  /* 0x000000000004a947 */ /* 0x000fea0003800000 */
[----:B------:R-:W-:Y:S01]  /*b1a0*/  BPT.TRAP 0x1 ;  /* 0x000000040000795c */ /* 0x000fe20000300000 */
.L_x_6197:
        /* <DEDUP_REMOVED lines=15> */
.L_x_6226:
[----:B------:R-:W2:Y:S02]  /*b2a0*/  SYNCS.PHASECHK.TRANS64.TRYWAIT P0, [R3+URZ], R0 ;  /* 0x00000000030075a7 */ /* 0x000ea4000800017f */
[----:B--2---:R-:W-:Y:S05]  /*b2b0*/  @!P0 BRA `(.L_x_6199) ;  /* 0x0000000400c48947 */ /* 0x004fea0003800000 */
.L_x_6227:
[----:B------:R-:W-:Y:S05]  /*b2c0*/  @!P2 BRA `(.L_x_6200) ;  /* 0x000000000004a947 */ /* 0x000fea0003800000 */
[----:B------:R-:W-:Y:S01]  /*b2d0*/  BPT.TRAP 0x1 ;  /* 0x000000040000795c */ /* 0x000fe20000300000 */
.L_x_6200:
[----:B--2---:R-:W-:-:S04]  /*b2e0*/  VIADD R3, R8, 0x26840 ;  /* 0x0002684008037836 */ /* 0x004fc80000000000 */
[----:B------:R-:W-:-:S04]  /*b2f0*/  IMAD R5, R2, 0x8, R3 ;  /* 0x0000000802057824 */ /* 0x000fc800078e0203 */
[----:B------:R-:W2:Y:S02]  /*b300*/  SYNCS.PHASECHK.TRANS64.TRYWAIT P0, [R5+URZ], R4 ;  /* 0x00000004050075a7 */ /* 0x000ea4000800017f */
[----:B--2---:R-:W-:Y:S05]  /*b310*/  @!P0 BRA `(.L_x_6201) ;  /* 0x0000000400c08947 */ /* 0x004fea0003800000 */
.L_x_6228:
[----:B------:R-:W-:-:S07]  /*b320*/  IMAD R3, R6, 0x8, R3 ;  /* 0x0000000806037824 */ /* 0x000fce00078e0203 */
.L_x_6202:
[----:B---3--:R3:W4:Y:S02]  /*b330*/  SYNCS.PHASECHK.TRANS64.TRYWAIT P0, [R3+URZ], R0 ;  /* 0x00000000030075a7 */ /* 0x008724000800017f */
[----:B----4-:R-:W-:Y:S05]  /*b340*/  @!P0 NANOSLEEP.SYNCS 0x989680 ;  /* 0x009896800000895d */ /* 0x010fea0003900000 */
[----:B------:R-:W4:Y:S02]  /*b350*/  @!P0 SYNCS.PHASECHK.TRANS64 P0, [R3+URZ], R0 ;  /* 0x00000000030085a7 */ /* 0x000f24000800007f */
[----:B----4-:R-:W-:Y:S05]  /*b360*/  @!P0 BRA `(.L_x_6202) ;  /* 0xfffffffc00f08947 */ /* 0x010fea000383ffff */
.L_x_6079:
[----:B------:R-:W-:Y:S05]  /*b370*/  BSYNC B6 ;  /* 0x0000000000067941 */ /* 0x000fea0003800000 */
.L_x_6071:
[----:B------:R-:W-:Y:S05]  /*b380*/  EXIT ;  /* 0x000000000000794d */ /* 0x000fea0003800000 */
.L_x_6089:
[----:B------:R-:W-:Y:S02]  /*b390*/  IMAD.MOV.U32 R13, RZ, RZ, R19 ;  /* 0x000000ffff0d7224 */ /* 0x000fe400078e0013 */
[----:B------:R-:W-:Y:S02]  /*b3a0*/  IMAD.MOV.U32 R12, RZ, RZ, RZ ;  /* 0x000000ffff0c7224 */ /* 0x000fe400078e00ff */
[----:B------:R-:W-:Y:S02]  /*b3b0*/  IMAD.MOV.U32 R11, RZ, RZ, 0x1f ;  /* 0x0000001fff0b7424 */ /* 0x000fe400078e00ff */
[----:B------:R-:W-:-:S07]  /*b3c0*/  IMAD.MOV.U32 R15, RZ, RZ, -0x1 ;  /* 0xffffffffff0f7424 */ /* 0x000fce00078e00ff */
[----:B------:R-:W-:Y:S05]  /*b3d0*/  WARPSYNC.COLLECTIVE R15, `(.L_x_6203) ;  /* 0x000000000f087348 */ /* 0x000fea0003c00000 */
[----:B------:R1:W2:Y:S02]  /*b3e0*/  SHFL.IDX P6, R14, R13, R12, R11 ;  /* 0x0000000c0d0e7389 */ /* 0x0002a400000c000b */
[----:B-12---:R-:W-:Y:S01]  /*b3f0*/  ENDCOLLECTIVE ;  /* 0x000000000000791b */ /* 0x006fe20003800000 */
.L_x_6203:
[----:B------:R-:W-:Y:S05]  /*b400*/  BRA `(.L_x_6204) ;  /* 0xffffff6000cc7947 */ /* 0x000fea000383ffff */
.L_x_6091:
[----:B--2---:R2:W3:Y:S02]  /*b410*/  SYNCS.PHASECHK.TRANS64.TRYWAIT P0, [R2+URZ+0x26800], R5 ;  /* 0x02680005020075a7 */ /* 0x0044e4000800017f */
[----:B---3--:R-:W-:Y:S05]  /*b420*/  @!P0 NANOSLEEP.SYNCS 0x989680 ;  /* 0x009896800000895d */ /* 0x008fea0003900000 */
[----:B------:R-:W3:Y:S02]  /*b430*/  @!P0 SYNCS.PHASECHK.TRANS64 P0, [R2+URZ+0x26800], R5 ;  /* 0x02680005020085a7 */ /* 0x000ee4000800007f */
[----:B---3--:R-:W-:Y:S05]  /*b440*/  @!P0 BRA `(.L_x_6091) ;  /* 0xfffffffc00f08947 */ /* 0x008fea000383ffff */
[----:B------:R-:W-:Y:S05]  /*b450*/  BRA `(.L_x_6090) ;  /* 0xffffff6000f47947 */ /* 0x000fea000383ffff */
.L_x_6096:
[----:B--2---:R-:W-:-:S04]  /*b460*/  IMAD.U32 R5, RZ, RZ, UR7 ;  /* 0x00000007ff057e24 */ /* 0x004fc8000f8e00ff */
[----:B------:R2:W3:Y:S03]  /*b470*/  SYNCS.PHASECHK.TRANS64.TRYWAIT P1, [R5+URZ+0x26810], R6 ;  /* 0x02681006050075a7 */ /* 0x0004e6000802017f */
[----:B---3--:R-:W-:Y:S05]  /*b480*/  @!P1 NANOSLEEP.SYNCS 0x989680 ;  /* 0x009896800000995d */ /* 0x008fea0003900000 */
[----:B------:R-:W3:Y:S02]  /*b490*/  @!P1 SYNCS.PHASECHK.TRANS64 P1, [R5+URZ+0x26810], R6 ;  /* 0x02681006050095a7 */ /* 0x000ee4000802007f */
[----:B---3--:R-:W-:Y:S05]  /*b4a0*/  @!P1 BRA `(.L_x_6096) ;  /* 0xfffffffc00ec9947 */ /* 0x008fea000383ffff */
[----:B------:R-:W-:Y:S05]  /*b4b0*/  BRA `(.L_x_6095) ;  /* 0xffffff6c00447947 */ /* 0x000fea000383ffff */
.L_x_6100:
[----:B------:R-:W-:-:S04]  /*b4c0*/  IMAD.U32 R5, RZ, RZ, UR7 ;  /* 0x00000007ff057e24 */ /* 0x000fc8000f8e00ff */
[----:B------:R1:W1:Y:S03]  /*b4d0*/  SYNCS.PHASECHK.TRANS64.TRYWAIT P1, [R5+URZ+0x26830], R6 ;  /* 0x02683006050075a7 */ /* 0x000266000802017f */
[----:B-1----:R-:W-:Y:S05]  /*b4e0*/  @!P1 NANOSLEEP.SYNCS 0x989680 ;  /* 0x009896800000995d */ /* 0x002fea0003900000 */
[----:B------:R-:W1:Y:S02]  /*b4f0*/  @!P1 SYNCS.PHASECHK.TRANS64 P1, [R5+URZ+0x26830], R6 ;  /* 0x02683006050095a7 */ /* 0x000e64000802007f */
[----:B-1----:R-:W-:Y:S05]  /*b500*/  @!P1 BRA `(.L_x_6100) ;  /* 0xfffffffc00ec9947 */ /* 0x002fea000383ffff */
[----:B------:R-:W-:Y:S05]  /*b510*/  BRA `(.L_x_6099) ;  /* 0xffffff70004c7947 */ /* 0x000fea000383ffff */
.L_x_6132:
[----:B------:R-:W-:Y:S01]  /*b520*/  BSSY B0, `(.L_x_6205) ;  /* 0x0000005000007945 */ /* 0x000fe20003800000 */
[----:B------:R-:W-:-:S07]  /*b530*/  IMAD.MOV.U32 R15, RZ, RZ, -0x1 ;  /* 0xffffffffff0f7424 */ /* 0x000fce00078e00ff */
[----:B------:R-:W-:Y:S05]  /*b540*/  WARPSYNC.COLLECTIVE R15, `(.L_x_6206) ;  /* 0x000000000f087348 */ /* 0x000fea0003c00000 */
[----:B------:R-:W-:Y:S01]  /*b550*/  NOP ;  /* 0x0000000000007918 */ /* 0x000fe20000000000 */
[----:B------:R-:W-:Y:S01]  /*b560*/  ENDCOLLECTIVE ;  /* 0x000000000000791b */ /* 0x000fe20003800000 */
.L_x_6206:
[----:B------:R-:W-:Y:S05]  /*b570*/  BSYNC B0 ;  /* 0x0000000000007941 */ /* 0x000fea0003800000 */
.L_x_6205:
[----:B------:R-:W-:Y:S05]  /*b580*/  BRA `(.L_x_6207) ;  /* 0xffffffbc00c47947 */ /* 0x000fea000383ffff */
.L_x_6145:
[----:B------:R-:W-:Y:S01]  /*b590*/  BSSY B0, `(.L_x_6208) ;  /* 0x0000005000007945 */ /* 0x000fe20003800000 */
[----:B------:R-:W-:-:S07]  /*b5a0*/  IMAD.MOV.U32 R15, RZ, RZ, -0x1 ;  /* 0xffffffffff0f7424 */ /* 0x000fce00078e00ff */
[----:B------:R-:W-:Y:S05]  /*b5b0*/  WARPSYNC.COLLECTIVE R15, `(.L_x_6209) ;  /* 0x000000000f087348 */ /* 0x000fea0003c00000 */
[----:B------:R-:W-:Y:S01]  /*b5c0*/  NOP ;  /* 0x0000000000007918 */ /* 0x000fe20000000000 */
[----:B------:R-:W-:Y:S01]  /*b5d0*/  ENDCOLLECTIVE ;  /* 0x000000000000791b */ /* 0x000fe20003800000 */
.L_x_6209:
[----:B------:R-:W-:Y:S05]  /*b5e0*/  BSYNC B0 ;  /* 0x0000000000007941 */ /* 0x000fea0003800000 */
.L_x_6208:
[----:B------:R-:W-:Y:S05]  /*b5f0*/  BRA `(.L_x_6210) ;  /* 0xffffffc400747947 */ /* 0x000fea000383ffff */
.L_x_6157:
[----:B------:R-:W-:Y:S01]  /*b600*/  BSSY B0, `(.L_x_6211) ;  /* 0x0000005000007945 */ /* 0x000fe20003800000 */
[----:B------:R-:W-:-:S07]  /*b610*/  IMAD.MOV.U32 R15, RZ, RZ, -0x1 ;  /* 0xffffffffff0f7424 */ /* 0x000fce00078e00ff */
[----:B------:R-:W-:Y:S05]  /*b620*/  WARPSYNC.COLLECTIVE R15, `(.L_x_6212) ;  /* 0x000000000f087348 */ /* 0x000fea0003c00000 */
[----:B------:R-:W-:Y:S01]  /*b630*/  NOP ;  /* 0x0000000000007918 */ /* 0x000fe20000000000 */
[----:B------:R-:W-:Y:S01]  /*b640*/  ENDCOLLECTIVE ;  /* 0x000000000000791b */ /* 0x000fe20003800000 */
.L_x_6212:
[----:B------:R-:W-:Y:S05]  /*b650*/  BSYNC B0 ;  /* 0x0000000000007941 */ /* 0x000fea0003800000 */
.L_x_6211:
[----:B------:R-:W-:Y:S05]  /*b660*/  BRA `(.L_x_6213) ;  /* 0xffffffc800b07947 */ /* 0x000fea000383ffff */
.L_x_6177:
[----:B-1----:R1:W2:Y:S02]  /*b670*/  SYNCS.PHASECHK.TRANS64.TRYWAIT P0, [R15+URZ+0x26820], R2 ;  /* 0x026820020f0075a7 */ /* 0x0022a4000800017f */
[----:B--2---:R-:W-:Y:S05]  /*b680*/  @!P0 NANOSLEEP.SYNCS 0x989680 ;  /* 0x009896800000895d */ /* 0x004fea0003900000 */
[----:B------:R-:W2:Y:S02]  /*b690*/  @!P0 SYNCS.PHASECHK.TRANS64 P0, [R15+URZ+0x26820], R2 ;  /* 0x026820020f0085a7 */ /* 0x000ea4000800007f */
[----:B--2---:R-:W-:Y:S05]  /*b6a0*/  @!P0 BRA `(.L_x_6177) ;  /* 0xfffffffc00f08947 */ /* 0x004fea000383ffff */
[----:B------:R-:W-:Y:S05]  /*b6b0*/  BRA `(.L_x_6214) ;  /* 0xffffffd800a07947 */ /* 0x000fea000383ffff */
.L_x_6181:
[----:B--2---:R2:W3:Y:S02]  /*b6c0*/  SYNCS.PHASECHK.TRANS64.TRYWAIT P1, [R15+URZ+0x26840], R18 ;  /* 0x026840120f0075a7 */ /* 0x0044e4000802017f */
[----:B---3--:R-:W-:Y:S05]  /*b6d0*/  @!P1 NANOSLEEP.SYNCS 0x989680 ;  /* 0x009896800000995d */ /* 0x008fea0003900000 */
[----:B------:R-:W3:Y:S02]  /*b6e0*/  @!P1 SYNCS.PHASECHK.TRANS64 P1, [R15+URZ+0x26840], R18 ;  /* 0x026840120f0095a7 */ /* 0x000ee4000802007f */
[----:B---3--:R-:W-:Y:S05]  /*b6f0*/  @!P1 BRA `(.L_x_6181) ;  /* 0xfffffffc00f09947 */ /* 0x008fea000383ffff */
[----:B------:R-:W-:Y:S05]  /*b700*/  BRA `(.L_x_6215) ;  /* 0xffffffe000bc7947 */ /* 0x000fea000383ffff */
.L_x_6183:
[----:B-1----:R1:W3:Y:S02]  /*b710*/  SYNCS.PHASECHK.TRANS64.TRYWAIT P1, [R15+URZ+0x26828], R18 ;  /* 0x026828120f0075a7 */ /* 0x0022e4000802017f */
[----:B---3--:R-:W-:Y:S05]  /*b720*/  @!P1 NANOSLEEP.SYNCS 0x989680 ;  /* 0x009896800000995d */ /* 0x008fea0003900000 */
[----:B------:R-:W3:Y:S02]  /*b730*/  @!P1 SYNCS.PHASECHK.TRANS64 P1, [R15+URZ+0x26828], R18 ;  /* 0x026828120f0095a7 */ /* 0x000ee4000802007f */
[----:B---3--:R-:W-:Y:S05]  /*b740*/  @!P1 BRA `(.L_x_6183) ;  /* 0xfffffffc00f09947 */ /* 0x008fea000383ffff */
[----:B------:R-:W-:Y:S05]  /*b750*/  BRA `(.L_x_6216) ;  /* 0xffffffe400787947 */ /* 0x000fea000383ffff */
.L_x_6185:
[----:B---3--:R3:W4:Y:S02]  /*b760*/  SYNCS.PHASECHK.TRANS64.TRYWAIT P1, [R15+URZ+0x26848], R18 ;  /* 0x026848120f0075a7 */ /* 0x008724000802017f */
[----:B----4-:R-:W-:Y:S05]  /*b770*/  @!P1 NANOSLEEP.SYNCS 0x989680 ;  /* 0x009896800000995d */ /* 0x010fea0003900000 */
[----:B------:R-:W4:Y:S02]  /*b780*/  @!P1 SYNCS.PHASECHK.TRANS64 P1, [R15+URZ+0x26848], R18 ;  /* 0x026848120f0095a7 */ /* 0x000f24000802007f */
[----:B----4-:R-:W-:Y:S05]  /*b790*/  @!P1 BRA `(.L_x_6185) ;  /* 0xfffffffc00f09947 */ /* 0x010fea000383ffff */
[----:B------:R-:W-:Y:S05]  /*b7a0*/  BRA `(.L_x_6217) ;  /* 0xffffffe800347947 */ /* 0x000fea000383ffff */
.L_x_6187:
[----:B------:R-:W-:-:S07]  /*b7b0*/  SHF.L.U32 R4, R10, 0x1f, RZ ;  /* 0x0000001f0a047819 */ /* 0x000fce00000006ff */
.L_x_6218:
[----:B----4-:R4:W1:Y:S02]  /*b7c0*/  SYNCS.PHASECHK.TRANS64.TRYWAIT P1, [R15+URZ+0x26820], R4 ;  /* 0x026820040f0075a7 */ /* 0x010864000802017f */
[----:B-1----:R-:W-:Y:S05]  /*b7d0*/  @!P1 NANOSLEEP.SYNCS 0x989680 ;  /* 0x009896800000995d */ /* 0x002fea0003900000 */
[----:B------:R-:W1:Y:S02]  /*b7e0*/  @!P1 SYNCS.PHASECHK.TRANS64 P1, [R15+URZ+0x26820], R4 ;  /* 0x026820040f0095a7 */ /* 0x000e64000802007f */
[----:B-1----:R-:W-:Y:S05]  /*b7f0*/  @!P1 BRA `(.L_x_6218) ;  /* 0xfffffffc00f09947 */ /* 0x002fea000383ffff */
[----:B------:R-:W-:Y:S05]  /*b800*/  BRA `(.L_x_6219) ;  /* 0xffffffe800d47947 */ /* 0x000fea000383ffff */
.L_x_6190:
[----:B----4-:R4:W1:Y:S02]  /*b810*/  SYNCS.PHASECHK.TRANS64.TRYWAIT P1, [R15+URZ+0x26840], R12 ;  /* 0x0268400c0f0075a7 */ /* 0x010864000802017f */
[----:B-1----:R-:W-:Y:S05]  /*b820*/  @!P1 NANOSLEEP.SYNCS 0x989680 ;  /* 0x009896800000995d */ /* 0x002fea0003900000 */
[----:B------:R-:W1:Y:S02]  /*b830*/  @!P1 SYNCS.PHASECHK.TRANS64 P1, [R15+URZ+0x26840], R12 ;  /* 0x0268400c0f0095a7 */ /* 0x000e64000802007f */
[----:B-1----:R-:W-:Y:S05]  /*b840*/  @!P1 BRA `(.L_x_6190) ;  /* 0xfffffffc00f09947 */ /* 0x002fea000383ffff */
[----:B------:R-:W-:Y:S05]  /*b850*/  BRA `(.L_x_6220) ;  /* 0xffffffec00ac7947 */ /* 0x000fea000383ffff */
.L_x_6192:
[----:B-1----:R1:W2:Y:S02]  /*b860*/  SYNCS.PHASECHK.TRANS64.TRYWAIT P1, [R15+URZ+0x26828], R12 ;  /* 0x0268280c0f0075a7 */ /* 0x0022a4000802017f */
[----:B--2---:R-:W-:Y:S05]  /*b870*/  @!P1 NANOSLEEP.SYNCS 0x989680 ;  /* 0x009896800000995d */ /* 0x004fea0003900000 */
[----:B------:R-:W2:Y:S02]  /*b880*/  @!P1 SYNCS.PHASECHK.TRANS64 P1, [R15+URZ+0x26828], R12 ;  /* 0x0268280c0f0095a7 */ /* 0x000ea4000802007f */
[----:B--2---:R-:W-:Y:S05]  /*b890*/  @!P1 BRA `(.L_x_6192) ;  /* 0xfffffffc00f09947 */ /* 0x004fea000383ffff */
[----:B------:R-:W-:Y:S05]  /*b8a0*/  BRA `(.L_x_6221) ;  /* 0xfffffff0005c7947 */ /* 0x000fea000383ffff */
.L_x_6194:
[----:B------:R1:W1:Y:S02]  /*b8b0*/  SYNCS.PHASECHK.TRANS64.TRYWAIT P0, [R3+URZ+0x26840], R0 ;  /* 0x02684000030075a7 */ /* 0x000264000800017f */
[----:B-1----:R-:W-:Y:S05]  /*b8c0*/  @!P0 NANOSLEEP.SYNCS 0x989680 ;  /* 0x009896800000895d */ /* 0x002fea0003900000 */
[----:B------:R-:W1:Y:S02]  /*b8d0*/  @!P0 SYNCS.PHASECHK.TRANS64 P0, [R3+URZ+0x26840], R0 ;  /* 0x02684000030085a7 */ /* 0x000e64000800007f */
[----:B-1----:R-:W-:Y:S05]  /*b8e0*/  @!P0 BRA `(.L_x_6194) ;  /* 0xfffffffc00f08947 */ /* 0x002fea000383ffff */
[----:B------:R-:W-:Y:S05]  /*b8f0*/  BRA `(.L_x_6222) ;  /* 0xfffffff400287947 */ /* 0x000fea000383ffff */
.L_x_6196:
[----:B------:R-:W-:Y:S01]  /*b900*/  BSSY B0, `(.L_x_6223) ;  /* 0x0000006000007945 */ /* 0x000fe20003800000 */
[----:B------:R-:W-:-:S07]  /*b910*/  IMAD.MOV.U32 R15, RZ, RZ, -0x1 ;  /* 0xffffffffff0f7424 */ /* 0x000fce00078e00ff */
[----:B------:R-:W-:Y:S05]  /*b920*/  WARPSYNC.COLLECTIVE R15, `(.L_x_6224) ;  /* 0x000000000f0c7348 */ /* 0x000fea0003c00000 */
[----:B------:R-:W-:Y:S02]  /*b930*/  ELECT P6, UR62, PT ;  /* 0x00000000003e782f */ /* 0x000fe400038c0000 */
[----:B------:R-:W-:Y:S01]  /*b940*/  MOV R14, UR62 ;  /* 0x0000003e000e7c02 */ /* 0x000fe20008000f00 */
[----:B------:R-:W-:Y:S10]  /*b950*/  ENDCOLLECTIVE ;  /* 0x000000000000791b */ /* 0x000ff40003800000 */
.L_x_6224:
[----:B------:R-:W-:Y:S05]  /*b960*/  BSYNC B0 ;  /* 0x0000000000007941 */ /* 0x000fea0003800000 */
.L_x_6223:
[----:B------:R-:W-:Y:S05]  /*b970*/  BRA `(.L_x_6225) ;  /* 0xfffffff400f47947 */ /* 0x000fea000383ffff */
.L_x_6198:
[----:B-1----:R1:W2:Y:S02]  /*b980*/  SYNCS.PHASECHK.TRANS64.TRYWAIT P0, [R7+URZ], R4 ;  /* 0x00000004070075a7 */ /* 0x0022a4000800017f */
[----:B--2---:R-:W-:Y:S05]  /*b990*/  @!P0 NANOSLEEP.SYNCS 0x989680 ;  /* 0x009896800000895d */ /* 0x004fea0003900000 */
[----:B------:R-:W2:Y:S02]  /*b9a0*/  @!P0 SYNCS.PHASECHK.TRANS64 P0, [R7+URZ], R4 ;  /* 0x00000004070085a7 */ /* 0x000ea4000800007f */
[----:B--2---:R-:W-:Y:S05]  /*b9b0*/  @!P0 BRA `(.L_x_6198) ;  /* 0xfffffffc00f08947 */ /* 0x004fea000383ffff */
[----:B------:R-:W-:Y:S05]  /*b9c0*/  BRA `(.L_x_6226) ;  /* 0xfffffff800347947 */ /* 0x000fea000383ffff */
.L_x_6199:
[----:B--2---:R2:W3:Y:S02]  /*b9d0*/  SYNCS.PHASECHK.TRANS64.TRYWAIT P0, [R3+URZ], R0 ;  /* 0x00000000030075a7 */ /* 0x0044e4000800017f */
[----:B---3--:R-:W-:Y:S05]  /*b9e0*/  @!P0 NANOSLEEP.SYNCS 0x989680 ;  /* 0x009896800000895d */ /* 0x008fea0003900000 */
[----:B------:R-:W3:Y:S02]  /*b9f0*/  @!P0 SYNCS.PHASECHK.TRANS64 P0, [R3+URZ], R0 ;  /* 0x00000000030085a7 */ /* 0x000ee4000800007f */
[----:B---3--:R-:W-:Y:S05]  /*ba00*/  @!P0 BRA `(.L_x_6199) ;  /* 0xfffffffc00f08947 */ /* 0x008fea000383ffff */
[----:B------:R-:W-:Y:S05]  /*ba10*/  BRA `(.L_x_6227) ;  /* 0xfffffff800287947 */ /* 0x000fea000383ffff */
.L_x_6201:
[----:B--2---:R2:W3:Y:S02]  /*ba20*/  SYNCS.PHASECHK.TRANS64.TRYWAIT P0, [R5+URZ], R4 ;  /* 0x00000004050075a7 */ /* 0x0044e4000800017f */
[----:B---3--:R-:W-:Y:S05]  /*ba30*/  @!P0 NANOSLEEP.SYNCS 0x989680 ;  /* 0x009896800000895d */ /* 0x008fea0003900000 */
[----:B------:R-:W3:Y:S02]  /*ba40*/  @!P0 SYNCS.PHASECHK.TRANS64 P0, [R5+URZ], R4 ;  /* 0x00000004050085a7 */ /* 0x000ee4000800007f */
[----:B---3--:R-:W-:Y:S05]  /*ba50*/  @!P0 BRA `(.L_x_6201) ;  /* 0xfffffffc00f08947 */ /* 0x008fea000383ffff */
[----:B------:R-:W-:Y:S05]  /*ba60*/  BRA `(.L_x_6228) ;  /* 0xfffffff8002c7947 */ /* 0x000fea000383ffff */
.L_x_6229:
        /* <DEDUP_REMOVED lines=9> */
.L_x_6597:


//--------------------- .text._ZN7cutlass13device_kernelIN5flash11enable_sm90INS1_16FlashAttnBwdSm90INS1_25CollectiveMainloopBwdSm90ILi2ELi2ELi2EN4cute5tupleIJNS5_1CILi1EEES8_S8_EEENS6_IJNS7_ILi64EEENS7_ILi128EEENS7_ILi96EEEEEENS_10bfloat16_tEfNS_4arch4Sm90ELb1ELb0ELb0ELb1ELb0ELb1ELb0ELb0ELi2ELi1ELi2ELi1ELb1EEENS1_24CollectiveEpilogueBwdGQAISD_fSG_Li256ELb1ELb0EEENS1_25SingleTileBwdLPTSchedulerILb1ELi128ELb0EEEEEEEEEvNT_6ParamsE --------------------------
	.section	.text._ZN7cutlass13device_kernelIN5flash11enable_sm90INS1_16FlashAttnBwdSm90INS1_25CollectiveMainloopBwdSm90ILi2ELi2ELi2EN4cute5tupleIJNS5_1CILi1EEES8_S8_EEENS6_IJNS7_ILi64EEENS7_ILi128EEENS7_ILi96EEEEEENS_10bfloat16_tEfNS_4arch4Sm90ELb1ELb0ELb0ELb1ELb0ELb1ELb0ELb0ELi2ELi1ELi2ELi1ELb1EEENS1_24CollectiveEpilogueBwdGQAISD_fSG_Li256ELb1ELb0EEENS1_25SingleTileBwdLPTSchedulerILb1ELi128ELb0EEEEEEEEEvNT_6ParamsE,"ax",@progbits
	.align	128
.text._ZN7cutlass13device_kernelIN5flash11enable_sm90INS1_16FlashAttnBwdSm90INS1_25CollectiveMainloopBwdSm90ILi2ELi2ELi2EN4cute5tupleIJNS5_1CILi1EEES8_S8_EEENS6_IJNS7_ILi64EEENS7_ILi128EEENS7_ILi96EEEEEENS_10bfloat16_tEfNS_4arch4Sm90ELb1ELb0ELb0ELb1ELb0ELb1ELb0ELb0ELi2ELi1ELi2ELi1ELb1EEENS1_24CollectiveEpilogueBwdGQAISD_fSG_Li256ELb1ELb0EEENS1_25SingleTileBwdLPTSchedulerILb1ELi128ELb0EEEEEEEEEvNT_6ParamsE:
        .type           _ZN7cutlass13device_kernelIN5flash11enable_sm90INS1_16FlashAttnBwdSm90INS1_25CollectiveMainloopBwdSm90ILi2ELi2ELi2EN4cute5tupleIJNS5_1CILi1EEES8_S8_EEENS6_IJNS7_ILi64EEENS7_ILi128EEENS7_ILi96EEEEEENS_10bfloat16_tEfNS_4arch4Sm90ELb1ELb0ELb0ELb1ELb0ELb1ELb0ELb0ELi2ELi1ELi2ELi1ELb1EEENS1_24CollectiveEpilogueBwdGQAISD_fSG_Li256ELb1ELb0EEENS1_25SingleTileBwdLPTSchedulerILb1ELi128ELb0EEEEEEEEEvNT_6ParamsE,@function
        .size           _ZN7cutlass13device_kernelIN5flash11enable_sm90INS1_16FlashAttnBwdSm90INS1_25CollectiveMainloopBwdSm90ILi2ELi2ELi2EN4cute5tupleIJNS5_1CILi1EEES8_S8_EEENS6_IJNS7_ILi64EEENS7_ILi128EEENS7_ILi96EEEEEENS_10bfloat16_tEfNS_4arch4Sm90ELb1ELb0ELb0ELb1ELb0ELb1ELb0ELb0ELi2ELi1ELi2ELi1ELb1EEENS1_24CollectiveEpilogueBwdGQAISD_fSG_Li256ELb1ELb0EEENS1_25SingleTileBwdLPTSchedulerILb1ELi128ELb0EEEEEEEEEvNT_6ParamsE,(.L_x_6598 - _ZN7cutlass13device_kernelIN5flash11enable_sm90INS1_16FlashAttnBwdSm90INS1_25CollectiveMainloopBwdSm90ILi2ELi2ELi2EN4cute5tupleIJNS5_1CILi1EEES8_S8_EEENS6_IJNS7_ILi64EEENS7_ILi128EEENS7_ILi96EEEEEENS_10bfloat16_tEfNS_4arch4Sm90ELb1ELb0ELb0ELb1ELb0ELb1ELb0ELb0ELi2ELi1ELi2ELi1ELb1EEENS1_24CollectiveEpilogueBwdGQAISD_fSG_Li256ELb1ELb0EEENS1_25SingleTileBwdLPTSchedulerILb1ELi128ELb0EEEEEEEEEvNT_6ParamsE)
        .other          _ZN7cutlass13device_kernelIN5flash11enable_sm90INS1_16FlashAttnBwdSm90INS1_25CollectiveMainloopBwdSm90ILi2ELi2ELi2EN4cute5tupleIJNS5_1CILi1EEES8_S8_EEENS6_IJNS7_ILi64EEENS7_ILi128EEENS7_ILi96EEEEEENS_10bfloat16_tEfNS_4arch4Sm90ELb1ELb0ELb0ELb1ELb0ELb1ELb0ELb0ELi2ELi1ELi2ELi1ELb1EEENS1_24CollectiveEpilogueBwdGQAISD_fSG_Li256ELb1ELb0EEENS1_25SingleTileBwdLPTSchedulerILb1ELi128ELb0EEEEEEEEEvNT_6ParamsE,@"STO_CUDA_ENTRY STV_DEFAULT"
_ZN7cutlass13device_kernelIN5flash11enable_sm90INS1_16FlashAttnBwdSm90INS1_25CollectiveMainloopBwdSm90ILi2ELi2ELi2EN4cute5tupleIJNS5_1CILi1EEES8_S8_EEENS6_IJNS7_ILi64EEENS7_ILi128EEENS7_ILi96EEEEEENS_10bfloat16_tEfNS_4arch4Sm90ELb1ELb0ELb0ELb1ELb0ELb1ELb0ELb0ELi2ELi1ELi2ELi1ELb1EEENS1_24CollectiveEpilogueBwdGQAISD_fSG_Li256ELb1ELb0EEENS1_25SingleTileBwdLPTSchedulerILb1ELi128ELb0EEEEEEEEEvNT_6ParamsE:
        /* <DEDUP_REMOVED lines=24> */
.L_x_6231:
[----:B------:R-:W-:Y:S05]  /*0180*/  BSYNC B0 ;  /* 0x0000000000007941 */ /* 0x000fea0003800000 */
.L_x_6230:
        /* <DEDUP_REMOVED lines=37> */
.L_x_6232:
        /* <DEDUP_REMOVED lines=22> */
.L_x_6233:
[----:B------:R-:W-:Y:S01]  /*0540*/  PLOP3.LUT P0, PT, PT, PT, UP0, 0x80, 0x0 ;  /* 0x000000000000781c */ /* 0x000fe20003f0f008 */
[----:B------:R-:W-:Y:S01]  /*0550*/  NOP ;  /* 0x0000000000007918 */ /* 0x000fe20000000000 */
[----:B------:R-:W-:Y:S01]  /*0560*/  ULDC.64 UR46, c[0x0][0x208] ;  /* 0x00008200002e7ab9 */ /* 0x000fe20000000a00 */
[----:B------:R-:W-:Y:S01]  /*0570*/  BSSY B6, `(.L_x_6234) ;  /* 0x000091d000067945 */ /* 0x000fe20003800000 */
[----:B-12-4-:R-:W-:Y:S09]  /*0580*/  BAR.SYNC.DEFER_BLOCKING 0x0 ;  /* 0x0000000000007b1d */ /* 0x016ff20000010000 */
[----:B------:R-:W-:Y:S05]  /*0590*/  @!P0 BRA `(.L_x_6235) ;  /* 0x0000004c00748947 */ /* 0x000fea0003800000 */
.L_x_6236:
        /* <DEDUP_REMOVED lines=32> */
.L_x_6237:
[----:B------:R-:W-:Y:S01]  /*07a0*/  ULDC UR7, c[0x0][0x8cc] ;  /* 0x0002330000077ab9 */ /* 0x000fe20000000800 */
[----:B------:R-:W-:Y:S01]  /*07b0*/  UMOV UR36, UR10 ;  /* 0x0000000a00247c82 */ /* 0x000fe20008000000 */
[----:B------:R-:W-:-:S11]  /*07c0*/  UISETP.NE.AND UP0, UPT, UR7, 0x1, UPT ;  /* 0x000000010700788c */ /* 0x000fd6000bf05270 */
[----:B------:R-:W-:Y:S02]  /*07d0*/  @UP0 ULDC.64 UR8, c[0x0][0x8d0] ;  /* 0x0002340000080ab9 */ /* 0x000fe40000000a00 */
[----:B------:R-:W-:-:S04]  /*07e0*/  UIMAD.WIDE.U32 UR4, UR10, UR8, URZ ;  /* 0x000000080a0472a5 */ /* 0x000fc8000f8e003f */
[----:B------:R-:W-:-:S04]  /*07f0*/  @UP0 USHF.R.U32.HI UR36, URZ, UR9, UR5 ;  /* 0x000000093f240299 */ /* 0x000fc80008011605 */
[----:B------:R-:W-:-:S12]  /*0800*/  UIMAD UR4, UR36, UR7, URZ ;  /* 0x00000007240472a4 */ /* 0x000fd8000f8e023f */
.L_x_6238:
        /* <DEDUP_REMOVED lines=23> */
.L_x_6239:
        /* <DEDUP_REMOVED lines=14> */
.L_x_6241:
[----:B------:R-:W-:-:S05]  /*0a60*/  ULDC UR4, c[0x0][0x8f4] ;  /* 0x00023d0000047ab9 */ /* 0x000fca0000000800 */
.L_x_6240:
        /* <DEDUP_REMOVED lines=22> */
.L_x_6243:
        /* <DEDUP_REMOVED lines=14> */
.L_x_6244:
        /* <DEDUP_REMOVED lines=11> */
.L_x_6245:
        /* <DEDUP_REMOVED lines=13> */
.L_x_6246:
        /* <DEDUP_REMOVED lines=84> */
.L_x_6249:
        /* <DEDUP_REMOVED lines=15> */
.L_x_6248:
        /* <DEDUP_REMOVED lines=22> */
.L_x_6251:
        /* <DEDUP_REMOVED lines=15> */
.L_x_6250:
[----:B------:R-:W-:Y:S01]  /*16b0*/  SHF.R.S32.HI R23, RZ, 0x1f, R22 ;  /* 0x0000001fff177819 */ /* 0x000fe20000011416 */
[----:B------:R-:W-:-:S03]  /*16c0*/  UMOV UR4, 0xffffffff ;  /* 0xffffffff00047882 */ /* 0x000fc60000000000 */
[----:B------:R-:W-:-:S04]  /*16d0*/  LEA.HI R0, R23, R22, RZ, 0x7 ;  /* 0x0000001617007211 */ /* 0x000fc800078f38ff */
[----:B------:R-:W-:Y:S01]  /*16e0*/  SHF.R.S32.HI R19, RZ, 0x7, R0 ;  /* 0x00000007ff137819 */ /* 0x000fe20000011400 */
[----:B------:R-:W-:Y:S06]  /*16f0*/  BRA.DIV UR4, `(.L_x_6252) ;  /* 0x0000008204187947 */ /* 0x000fec000b800000 */
[----:B------:R1:W2:Y:S02]  /*1700*/  SHFL.IDX PT, R14, R19, RZ, 0x1f ;  /* 0x00001fff130e7589 */ /* 0x0002a400000e0000 */
.L_x_6338:
        /* <DEDUP_REMOVED lines=15> */
.L_x_6253:
        /* <DEDUP_REMOVED lines=19> */
.L_x_6255:
        /* <DEDUP_REMOVED lines=34> */
[----:B------:R-:W-:Y:S02]  /*1b50*/  IMAD R5, R3, 0x2, R2 ;  /* 0x0000000203057824 */ /* 0x000fe400078e0202 */
        /* <DEDUP_REMOVED lines=85> */
[----:B-1234-:R-:W-:-:S09]  /*20b0*/  ULDC UR6, c[0x0][0x744] ;  /* 0x0001d10000067ab9 */ /* 0x01efd20000000800 */
.L_x_6266:
[----:B------:R-:W-:-:S06]  /*20c0*/  UISETP.NE.AND UP0, UPT, UR9, 0x3, UPT ;  /* 0x000000030900788c */ /* 0x000fcc000bf05270 */
[----:B------:R-:W-:-:S13]  /*20d0*/  PLOP3.LUT P0, PT, PT, PT, UP0, 0x80, 0x0 ;  /* 0x000000000000781c */ /* 0x000fda0003f0f008 */
[----:B-1----:R-:W-:Y:S05]  /*20e0*/  @!P0 BRA `(.L_x_6256) ;  /* 0x0000000000048947 */ /* 0x002fea0003800000 */
[----:B------:R-:W-:Y:S01]  /*20f0*/  BPT.TRAP 0x1 ;  /* 0x000000040000795c */ /* 0x000fe20000300000 */
.L_x_6256:
[----:B------:R-:W-:Y:S01]  /*2100*/  R2UR UR7, R2 ;  /* 0x00000000020772ca */ /* 0x000fe200000e0000 */
[----:B------:R-:W-:-:S05]  /*2110*/  IMAD.U32 R6, RZ, RZ, UR4 ;  /* 0x00000004ff067e24 */ /* 0x000fca000f8e00ff */
[----:B------:R-:W-:-:S07]  /*2120*/  SHF.L.U32 R6, R6, 0x1f, RZ ;  /* 0x0000001f06067819 */ /* 0x000fce00000006ff */
[----:B------:R-:W-:-:S09]  /*2130*/  ULEA UR7, UR5, UR7, 0x3 ;  /* 0x0000000705077291 */ /* 0x000fd2000f8e183f */
[----:B------:R1:W2:Y:S01]  /*2140*/  SYNCS.PHASECHK.TRANS64.TRYWAIT P1, [UR7+0x26810], R6 ;  /* 0x02681006ff0075a7 */ /* 0x0002a20008020147 */
[----:B------:R-:W-:Y:S05]  /*2150*/  @!P0 BRA `(.L_x_6257) ;  /* 0x0000000000048947 */ /* 0x000fea0003800000 */
[----:B------:R-:W-:Y:S01]  /*2160*/  BPT.TRAP 0x1 ;  /* 0x000000040000795c */ /* 0x000fe20000300000 */
.L_x_6257:
[----:B--2---:R-:W-:Y:S05]  /*2170*/  @P1 BRA `(.L_x_6258) ;  /* 0x0000000000081947 */ /* 0x004fea0003800000 */
[----:B------:R-:W2:Y:S02]  /*2180*/  SYNCS.PHASECHK.TRANS64.TRYWAIT P1, [UR7+0x26810], R6 ;  /* 0x02681006ff0075a7 */ /* 0x000ea40008020147 */
[----:B--2---:R-:W-:Y:S05]  /*2190*/  @!P1 BRA `(.L_x_6259) ;  /* 0x0000007400a49947 */ /* 0x004fea0003800000 */
.L_x_6258:
        /* <DEDUP_REMOVED lines=66> */
.L_x_6260:
[----:B------:R1:W1:Y:S01]  /*25c0*/  SYNCS.PHASECHK.TRANS64.TRYWAIT P1, [UR7+0x26830], R6 ;  /* 0x02683006ff0075a7 */ /* 0x0002620008020147 */
[----:B------:R-:W-:Y:S05]  /*25d0*/  @!P0 BRA `(.L_x_6261) ;  /* 0x0000000000048947 */ /* 0x000fea0003800000 */
[----:B------:R-:W-:Y:S01]  /*25e0*/  BPT.TRAP 0x1 ;  /* 0x000000040000795c */ /* 0x000fe20000300000 */
.L_x_6261:
[----:B-1----:R-:W-:Y:S05]  /*25f0*/  @P1 BRA `(.L_x_6262) ;  /* 0x0000000000081947 */ /* 0x002fea0003800000 */
[----:B------:R-:W1:Y:S02]  /*2600*/  SYNCS.PHASECHK.TRANS64.TRYWAIT P1, [UR7+0x26830], R6 ;  /* 0x02683006ff0075a7 */ /* 0x000e640008020147 */
[----:B-1----:R-:W-:Y:S05]  /*2610*/  @!P1 BRA `(.L_x_6263) ;  /* 0x00000070009c9947 */ /* 0x002fea0003800000 */
.L_x_6262:
        /* <DEDUP_REMOVED lines=474> */
.L_x_6264:
        /* <DEDUP_REMOVED lines=46> */
.L_x_6265:
        /* <DEDUP_REMOVED lines=62> */
.L_x_6247:
        /* <DEDUP_REMOVED lines=99> */
.L_x_6269:
[----:B------:R-:W-:Y:S01]  /*50b0*/  @P0 ELECT P1, URZ, PT ;  /* 0x00000000003f082f */ /* 0x000fe20003820000 */
[----:B------:R2:W-:-:S12]  /*50c0*/  UBLKRED.G.S.ADD.F32.RN [UR6], [UR4], UR5, desc[UR8] ;  /* 0x00000806040073bb */ /* 0x0005d800080a1405 */
[----:B------:R-:W-:Y:S02]  /*50d0*/  @P1 PLOP3.LUT P0, PT, P1, PT, PT, 0x8, 0x0 ;  /* 0x000000000000181c */ /* 0x000fe40000f0e170 */
[----:B------:R-:W-:-:S11]  /*50e0*/  PLOP3.LUT P1, PT, PT, PT, PT, 0x8, 0x0 ;  /* 0x000000000000781c */ /* 0x000fd60003f2e170 */
[----:B--2---:R-:W-:Y:S05]  /*50f0*/  @P0 BRA.U.ANY `(.L_x_6269) ;  /* 0xfffffffd00ec0947 */ /* 0x004fea000393ffff */
[----:B------:R0:W-:Y:S01]  /*5100*/  UTMACMDFLUSH ;  /* 0x00000000000079b7 */ /* 0x0001e20000000000 */
[----:B------:R-:W-:-:S04]  /*5110*/  DEPBAR.LE SB0, 0x0 ;  /* 0x000080000000791a */ /* 0x000fc80000000000 */
.L_x_6268:
[----:B------:R-:W-:Y:S05]  /*5120*/  BSYNC B0 ;  /* 0x0000000000007941 */ /* 0x000fea0003800000 */
.L_x_6267:
        /* <DEDUP_REMOVED lines=28> */
.L_x_6270:
        /* <DEDUP_REMOVED lines=8> */
.L_x_6235:
        /* <DEDUP_REMOVED lines=29> */
.L_x_6272:
[----:B------:R-:W-:Y:S01]  /*5540*/  ULDC UR9, c[0x0][0x8cc] ;  /* 0x0002330000097ab9 */ /* 0x000fe20000000800 */
[----:B------:R-:W-:Y:S01]  /*5550*/  UMOV UR7, UR8 ;  /* 0x0000000800077c82 */ /* 0x000fe20008000000 */
[----:B------:R-:W-:-:S11]  /*5560*/  UISETP.NE.AND UP0, UPT, UR9, 0x1, UPT ;  /* 0x000000010900788c */ /* 0x000fd6000bf05270 */
[----:B------:R-:W-:Y:S02]  /*5570*/  @UP0 ULDC.64 UR10, c[0x0][0x8d0] ;  /* 0x00023400000a0ab9 */ /* 0x000fe40000000a00 */
[----:B------:R-:W-:-:S04]  /*5580*/  UIMAD.WIDE.U32 UR4, UR8, UR10, URZ ;  /* 0x0000000a080472a5 */ /* 0x000fc8000f8e003f */
[----:B------:R-:W-:-:S04]  /*5590*/  @UP0 USHF.R.U32.HI UR7, URZ, UR11, UR5 ;  /* 0x0000000b3f070299 */ /* 0x000fc80008011605 */
[----:B------:R-:W-:-:S12]  /*55a0*/  UIMAD UR4, UR7, UR9, URZ ;  /* 0x00000009070472a4 */ /* 0x000fd8000f8e023f */
.L_x_6273:
        /* <DEDUP_REMOVED lines=23> */
.L_x_6274:
        /* <DEDUP_REMOVED lines=13> */
.L_x_6276:
[----:B------:R-:W-:-:S05]  /*57f0*/  ULDC UR4, c[0x0][0x8f4] ;  /* 0x00023d0000047ab9 */ /* 0x000fca0000000800 */
.L_x_6275:
        /* <DEDUP_REMOVED lines=46> */
.L_x_6277:
        /* <DEDUP_REMOVED lines=13> */
.L_x_6278:
        /* <DEDUP_REMOVED lines=12> */
.L_x_6279:
        /* <DEDUP_REMOVED lines=54> */
.L_x_6282:
[----:B------:R-:W-:Y:S05]  /*5fd0*/  BSYNC B0 ;  /* 0x0000000000007941 */ /* 0x000fea0003800000 */
.L_x_6281:
        /* <DEDUP_REMOVED lines=19> */
.L_x_6284:
[----:B------:R-:W-:Y:S05]  /*6110*/  BSYNC B0 ;  /* 0x0000000000007941 */ /* 0x000fea0003800000 */
.L_x_6283:
[----:B------:R-:W-:Y:S06]  /*6120*/  BAR.ARV 0xa, 0xa0 ;  /* 0x0282800000007b1d */ /* 0x000fec0000002000 */
[----:B------:R-:W-:Y:S04]  /*6130*/  BSSY B0, `(.L_x_6285) ;  /* 0x0000003000007945 */ /* 0x000fe80003800000 */
[----:B------:R-:W-:Y:S05]  /*6140*/  @!P0 BRA `(.L_x_6286) ;  /* 0x0000000000048947 */ /* 0x000fea0003800000 */
[----:B------:R-:W-:-:S04]  /*6150*/  DEPBAR.LE SB0, 0x0 ;  /* 0x000080000000791a */ /* 0x000fc80000000000 */
.L_x_6286:
[----:B------:R-:W-:Y:S05]  /*6160*/  BSYNC B0 ;  /* 0x0000000000007941 */ /* 0x000fea0003800000 */
.L_x_6285:
[----:B------:R-:W-:Y:S06]  /*6170*/  BAR.ARV 0xb, 0xa0 ;  /* 0x02c2800000007b1d */ /* 0x000fec0000002000 */
[----:B------:R-:W-:Y:S01]  /*6180*/  UIADD3 UR18, UR12, 0x1, URZ ;  /* 0x000000010c127890 */ /* 0x000fe2000fffe03f */
[----:B------:R-:W-:Y:S11]  /*6190*/  BRA `(.L_x_6287) ;  /* 0x0000000000047947 */ /* 0x000ff60003800000 */
.L_x_6280:
[----:B------:R-:W-:-:S05]  /*61a0*/  UMOV UR18, UR12 ;  /* 0x0000000c00127c82 */ /* 0x000fca0008000000 */
.L_x_6287:
        /* <DEDUP_REMOVED lines=22> */
.L_x_6300:
        /* <DEDUP_REMOVED lines=20> */
.L_x_6289:
[----:B------:R-:W-:Y:S05]  /*6450*/  BSYNC B0 ;  /* 0x0000000000007941 */ /* 0x000fea0003800000 */
.L_x_6288:
        /* <DEDUP_REMOVED lines=13> */
.L_x_6291:
[----:B------:R-:W-:Y:S05]  /*6530*/  BSYNC B0 ;  /* 0x0000000000007941 */ /* 0x000fea0003800000 */
.L_x_6290:
[----:B------:R-:W-:Y:S06]  /*6540*/  BAR.ARV 0xa, 0xa0 ;  /* 0x0282800000007b1d */ /* 0x000fec0000002000 */
[----:B------:R-:W-:Y:S04]  /*6550*/  BSSY B0, `(.L_x_6292) ;  /* 0x0000003000007945 */ /* 0x000fe80003800000 */
[----:B------:R-:W-:Y:S05]  /*6560*/  @!P0 BRA `(.L_x_6293) ;  /* 0x0000000000048947 */ /* 0x000fea0003800000 */
[----:B------:R-:W-:-:S04]  /*6570*/  DEPBAR.LE SB0, 0x0 ;  /* 0x000080000000791a */ /* 0x000fc80000000000 */
.L_x_6293:
[----:B------:R-:W-:Y:S05]  /*6580*/  BSYNC B0 ;  /* 0x0000000000007941 */ /* 0x000fea0003800000 */
.L_x_6292:
        /* <DEDUP_REMOVED lines=13> */
.L_x_6295:
[----:B------:R-:W-:Y:S05]  /*6660*/  BSYNC B0 ;  /* 0x0000000000007941 */ /* 0x000fea0003800000 */
.L_x_6294:
        /* <DEDUP_REMOVED lines=13> */
.L_x_6297:
[----:B------:R-:W-:Y:S05]  /*6740*/  BSYNC B0 ;  /* 0x0000000000007941 */ /* 0x000fea0003800000 */
.L_x_6296:
[----:B------:R-:W-:Y:S01]  /*6750*/  UIADD3 UR18, UR18, 0x2, URZ ;  /* 0x0000000212127890 */ /* 0x000fe2000fffe03f */
[----:B------:R-:W-:Y:S06]  /*6760*/  BAR.ARV 0xa, 0xa0 ;  /* 0x0282800000007b1d */ /* 0x000fec0000002000 */
[----:B------:R-:W-:Y:S01]  /*6770*/  UISETP.GE.AND UP0, UPT, UR18, UR7, UPT ;  /* 0x000000071200728c */ /* 0x000fe2000bf06270 */
[----:B------:R-:W-:Y:S04]  /*6780*/  BSSY B0, `(.L_x_6298) ;  /* 0x0000003000007945 */ /* 0x000fe80003800000 */
[----:B------:R-:W-:Y:S06]  /*6790*/  @!P0 BRA `(.L_x_6299) ;  /* 0x0000000000048947 */ /* 0x000fec0003800000 */
[----:B------:R-:W-:-:S04]  /*67a0*/  DEPBAR.LE SB0, 0x0 ;  /* 0x000080000000791a */ /* 0x000fc80000000000 */
.L_x_6299:
[----:B------:R-:W-:Y:S05]  /*67b0*/  BSYNC B0 ;  /* 0x0000000000007941 */ /* 0x000fea0003800000 */
.L_x_6298:
[----:B------:R-:W-:Y:S06]  /*67c0*/  BAR.ARV 0xb, 0xa0 ;  /* 0x02c2800000007b1d */ /* 0x000fec0000002000 */
[----:B------:R-:W-:Y:S01]  /*67d0*/  PLOP3.LUT P1, PT, PT, PT, UP0, 0x80, 0x0 ;  /* 0x000000000000781c */ /* 0x000fe20003f2f008 */
[----:B------:R-:W-:Y:S02]  /*67e0*/  UIADD3 UR26, UR26, 0x3000, URZ ;  /* 0x000030001a1a7890 */ /* 0x000fe4000fffe03f */
[----:B------:R-:W-:-:S10]  /*67f0*/  UIADD3 UR6, UR6, 0x3000, URZ ;  /* 0x0000300006067890 */ /* 0x000fd4000fffe03f */
[----:B------:R-:W-:Y:S05]  /*6800*/  @!P1 BRA `(.L_x_6300) ;  /* 0xfffffff800c09947 */ /* 0x000fea000383ffff */
[----:B------:R-:W-:Y:S05]  /*6810*/  BRA `(.L_x_6242) ;  /* 0x0000002c00c87947 */ /* 0x000fea0003800000 */
.L_x_6271:
        /* <DEDUP_REMOVED lines=22> */
.L_x_6301:
[----:B------:R-:W-:Y:S01]  /*6980*/  ULDC UR9, c[0x0][0x8cc] ;  /* 0x0002330000097ab9 */ /* 0x000fe20000000800 */
[----:B------:R-:W-:Y:S01]  /*6990*/  UMOV UR7, UR8 ;  /* 0x0000000800077c82 */ /* 0x000fe20008000000 */
[----:B------:R-:W-:-:S11]  /*69a0*/  UISETP.NE.AND UP0, UPT, UR9, 0x1, UPT ;  /* 0x000000010900788c */ /* 0x000fd6000bf05270 */
[----:B------:R-:W-:Y:S02]  /*69b0*/  @UP0 ULDC.64 UR10, c[0x0][0x8d0] ;  /* 0x00023400000a0ab9 */ /* 0x000fe40000000a00 */
[----:B------:R-:W-:-:S04]  /*69c0*/  UIMAD.WIDE.U32 UR4, UR8, UR10, URZ ;  /* 0x0000000a080472a5 */ /* 0x000fc8000f8e003f */
[----:B------:R-:W-:-:S04]  /*69d0*/  @UP0 USHF.R.U32.HI UR7, URZ, UR11, UR5 ;  /* 0x0000000b3f070299 */ /* 0x000fc80008011605 */
[----:B------:R-:W-:-:S12]  /*69e0*/  UIMAD UR4, UR7, UR9, URZ ;  /* 0x00000009070472a4 */ /* 0x000fd8000f8e023f */
.L_x_6302:
        /* <DEDUP_REMOVED lines=23> */
.L_x_6303:
        /* <DEDUP_REMOVED lines=14> */
.L_x_6305:
[----:B------:R-:W-:-:S05]  /*6c40*/  ULDC UR4, c[0x0][0x8f4] ;  /* 0x00023d0000047ab9 */ /* 0x000fca0000000800 */
.L_x_6304:
        /* <DEDUP_REMOVED lines=60> */
.L_x_6307:
        /* <DEDUP_REMOVED lines=12> */
.L_x_6308:
[----:B------:R-:W-:Y:S05]  /*70d0*/  @!P2 BRA `(.L_x_6309) ;  /* 0x000000000014a947 */ /* 0x000fea0003800000 */
[----:B------:R-:W-:Y:S02]  /*70e0*/  IMAD.U32 R2, RZ, RZ, UR14 ;  /* 0x0000000eff027e24 */ /* 0x000fe4000f8e00ff */
[----:B------:R-:W-:-:S05]  /*70f0*/  IMAD.U32 R3, RZ, RZ, UR15 ;  /* 0x0000000fff037e24 */ /* 0x000fca000f8e00ff */
[----:B------:R-:W2:Y:S04]  /*7100*/  LDG.E R5, desc[UR46][R2.64] ;  /* 0x0000002e02057981 */ /* 0x000ea8000c1e1900 */
[----:B------:R-:W2:Y:S02]  /*7110*/  LDG.E R4, desc[UR46][R2.64+0x4] ;  /* 0x0000042e02047981 */ /* 0x000ea4000c1e1900 */
[----:B--2---:R-:W-:-:S07]  /*7120*/  IMAD.IADD R4, R4, 0x1, -R5 ;  /* 0x0000000104047824 */ /* 0x004fce00078e0a05 */
.L_x_6309:
        /* <DEDUP_REMOVED lines=62> */
.L_x_6339:
        /* <DEDUP_REMOVED lines=15> */
.L_x_6312:
        /* <DEDUP_REMOVED lines=122> */
.L_x_6323:
[----:B-123--:R-:W-:-:S04]  /*7da0*/  SHF.L.U32 R18, R10, 0x1f, RZ ;  /* 0x0000001f0a127819 */ /* 0x00efc800000006ff */
[----:B------:R-:W2:Y:S02]  /*7db0*/  SYNCS.PHASECHK.TRANS64.TRYWAIT P1, [R15+URZ+0x26840], R18 ;  /* 0x026840120f0075a7 */ /* 0x000ea4000802017f */
[----:B--2---:R-:W-:Y:S05]  /*7dc0*/  @!P1 BRA `(.L_x_6315) ;  /* 0x0000001800dc9947 */ /* 0x004fea0003800000 */
.L_x_6340:
        /* <DEDUP_REMOVED lines=8> */
.L_x_6316:
        /* <DEDUP_REMOVED lines=44> */
.L_x_6341:
        /* <DEDUP_REMOVED lines=8> */
.L_x_6318:
        /* <DEDUP_REMOVED lines=44> */
.L_x_6342:
        /* <DEDUP_REMOVED lines=8> */
.L_x_6320:
        /* <DEDUP_REMOVED lines=38> */
.L_x_6344:
        /* <DEDUP_REMOVED lines=8> */
.L_x_6322:
        /* <DEDUP_REMOVED lines=44> */
.L_x_6314:
[----:B------:R-:W4:Y:S02]  /*8a70*/  LDL.LU R4, [R1+0x4] ;  /* 0x0000040001047983 */ /* 0x000f240000300800 */
[----:B----4-:R-:W-:Y:S02]  /*8a80*/  ISETP.NE.AND P1, PT, R4, RZ, PT ;  /* 0x000000ff0400720c */ /* 0x010fe40003f25270 */
[----:B------:R4:W5:Y:S11]  /*8a90*/  LDL R4, [R1] ;  /* 0x0000000001047983 */ /* 0x0009760000100800 */
[----:B----4-:R-:W-:Y:S05]  /*8aa0*/  @!P1 BRA `(.L_x_6313) ;  /* 0x0000000400949947 */ /* 0x010fea0003800000 */
[----:B------:R-:W-:-:S04]  /*8ab0*/  SHF.L.U32 R12, R10, 0x1f, RZ ;  /* 0x0000001f0a0c7819 */ /* 0x000fc800000006ff */
[----:B------:R-:W4:Y:S02]  /*8ac0*/  SYNCS.PHASECHK.TRANS64.TRYWAIT P1, [R15+URZ+0x26840], R12 ;  /* 0x0268400c0f0075a7 */ /* 0x000f24000802017f */
[----:B----4-:R-:W-:Y:S05]  /*8ad0*/  @!P1 BRA `(.L_x_6324) ;  /* 0x0000000c00ec9947 */ /* 0x010fea0003800000 */
.L_x_6345:
        /* <DEDUP_REMOVED lines=8> */
.L_x_6325:
        /* <DEDUP_REMOVED lines=41> */
.L_x_6346:
        /* <DEDUP_REMOVED lines=8> */
.L_x_6327:
        /* <DEDUP_REMOVED lines=41> */
.L_x_6313:
[----:B------:R-:W1:Y:S01]  /*9100*/  S2R R0, SR_TID.X ;  /* 0x0000000000007919 */ /* 0x000e620000002100 */
[----:B------:R-:W-:Y:S01]  /*9110*/  IMAD R3, R16, 0x8, R15 ;  /* 0x0000000810037824 */ /* 0x000fe200078e020f */
[----:B-1----:R-:W-:Y:S02]  /*9120*/  LOP3.LUT R2, R0, 0x7f, RZ, 0xc0, !PT ;  /* 0x0000007f00027812 */ /* 0x002fe400078ec0ff */
[----:B------:R-:W-:Y:S02]  /*9130*/  SHF.L.U32 R0, R10, 0x1f, RZ ;  /* 0x0000001f0a007819 */ /* 0x000fe400000006ff */
[----:B------:R-:W-:Y:S02]  /*9140*/  ISETP.NE.AND P1, PT, R2, RZ, PT ;  /* 0x000000ff0200720c */ /* 0x000fe40003f25270 */
[----:B------:R-:W1:Y:S02]  /*9150*/  SYNCS.PHASECHK.TRANS64.TRYWAIT P0, [R3+URZ+0x26840], R0 ;  /* 0x02684000030075a7 */ /* 0x000e64000800017f */
[----:B-1----:R-:W-:Y:S09]  /*9160*/  @!P0 BRA `(.L_x_6328) ;  /* 0x0000000800708947 */ /* 0x002ff20003800000 */
.L_x_6347:
[----:B------:R-:W-:Y:S05]  /*9170*/  @P1 BRA `(.L_x_6329) ;  /* 0x0000000000181947 */ /* 0x000fea0003800000 */
[----:B------:R-:W1:Y:S01]  /*9180*/  S2R R2, SR_TID.X ;  /* 0x0000000000027919 */ /* 0x000e620000002100 */
[----:B------:R-:W-:-:S04]  /*9190*/  IMAD.MOV.U32 R0, RZ, RZ, 0x3100 ;  /* 0x00003100ff007424 */ /* 0x000fc800078e00ff */
[----:B------:R1:W-:Y:S02]  /*91a0*/  SYNCS.ARRIVE.TRANS64 RZ, [R3+URZ+0x26830], R0 ;  /* 0x0268300003ff79a7 */ /* 0x0003e4000800003f */
[----:B-1----:R-:W-:-:S13]  /*91b0*/  LOP3.LUT P0, RZ, R2, 0x1f, RZ, 0xc0, !PT ;  /* 0x0000001f02ff7812 */ /* 0x002fda000780c0ff */
[----:B------:R-:W-:Y:S05]  /*91c0*/  @!P0 BRA `(.L_x_6329) ;  /* 0x0000000000048947 */ /* 0x000fea0003800000 */
[----:B------:R-:W-:Y:S01]  /*91d0*/  BPT.TRAP 0x1 ;  /* 0x000000040000795c */ /* 0x000fe20000300000 */
.L_x_6329:
        /* <DEDUP_REMOVED lines=48> */
.L_x_6310:
[----:B------:R-:W-:Y:S05]  /*94e0*/  BSYNC B0 ;  /* 0x0000000000007941 */ /* 0x000fea0003800000 */
.L_x_6306:
[----:B------:R-:W-:-:S03]  /*94f0*/  UMOV UR7, 0xffffffff ;  /* 0xffffffff00077882 */ /* 0x000fc60000000000 */
[----:B------:R-:W-:Y:S05]  /*9500*/  BRA.DIV UR7, `(.L_x_6330) ;  /* 0x00000006079c7947 */ /* 0x000fea000b800000 */
[----:B------:R-:W-:-:S13]  /*9510*/  ELECT P6, URZ, PT ;  /* 0x00000000003f782f */ /* 0x000fda00038c0000 */
.L_x_6350:
[----:B------:R-:W-:Y:S05]  /*9520*/  @!P6 BRA `(.L_x_6242) ;  /* 0x000000000084e947 */ /* 0x000fea0003800000 */
[----:B------:R-:W-:-:S06]  /*9530*/  ULOP3.LUT UR7, UR38, 0x2, URZ, 0xfc, !UPT ;  /* 0x0000000226077892 */ /* 0x000fcc000f8efc3f */
[----:B------:R-:W-:-:S05]  /*9540*/  IMAD.U32 R0, RZ, RZ, UR7 ;  /* 0x00000007ff007e24 */ /* 0x000fca000f8e00ff */
[----:B------:R-:W-:-:S13]  /*9550*/  ISETP.NE.AND P2, PT, R0, 0x3, PT ;  /* 0x000000030000780c */ /* 0x000fda0003f45270 */
[----:B------:R-:W-:Y:S05]  /*9560*/  @!P2 BRA `(.L_x_6331) ;  /* 0x000000000004a947 */ /* 0x000fea0003800000 */
[----:B------:R-:W-:Y:S01]  /*9570*/  BPT.TRAP 0x1 ;  /* 0x000000040000795c */ /* 0x000fe20000300000 */
.L_x_6331:
        /* <DEDUP_REMOVED lines=15> */
.L_x_6351:
[----:B------:R-:W2:Y:S02]  /*9670*/  SYNCS.PHASECHK.TRANS64.TRYWAIT P0, [R3+URZ], R0 ;  /* 0x00000000030075a7 */ /* 0x000ea4000800017f */
[----:B--2---:R-:W-:Y:S05]  /*9680*/  @!P0 BRA `(.L_x_6333) ;  /* 0x0000000400708947 */ /* 0x004fea0003800000 */
.L_x_6352:
[----:B------:R-:W-:Y:S05]  /*9690*/  @!P2 BRA `(.L_x_6334) ;  /* 0x000000000004a947 */ /* 0x000fea0003800000 */
[----:B------:R-:W-:Y:S01]  /*96a0*/  BPT.TRAP 0x1 ;  /* 0x000000040000795c */ /* 0x000fe20000300000 */
.L_x_6334:
[----:B--2---:R-:W-:-:S04]  /*96b0*/  VIADD R3, R8, 0x26840 ;  /* 0x0002684008037836 */ /* 0x004fc80000000000 */
[----:B------:R-:W-:-:S04]  /*96c0*/  IMAD R5, R2, 0x8, R3 ;  /* 0x0000000802057824 */ /* 0x000fc800078e0203 */
[----:B------:R-:W2:Y:S02]  /*96d0*/  SYNCS.PHASECHK.TRANS64.TRYWAIT P0, [R5+URZ], R4 ;  /* 0x00000004050075a7 */ /* 0x000ea4000800017f */
[----:B--2---:R-:W-:Y:S05]  /*96e0*/  @!P0 BRA `(.L_x_6335) ;  /* 0x00000004006c8947 */ /* 0x004fea0003800000 */
.L_x_6353:
[----:B------:R-:W-:-:S07]  /*96f0*/  IMAD R3, R6, 0x8, R3 ;  /* 0x0000000806037824 */ /* 0x000fce00078e0203 */
.L_x_6336:
[----:B---3--:R3:W4:Y:S02]  /*9700*/  SYNCS.PHASECHK.TRANS64.TRYWAIT P0, [R3+URZ], R0 ;  /* 0x00000000030075a7 */ /* 0x008724000800017f */
[----:B----4-:R-:W-:Y:S05]  /*9710*/  @!P0 NANOSLEEP.SYNCS 0x989680 ;  /* 0x009896800000895d */ /* 0x010fea0003900000 */
[----:B------:R-:W4:Y:S02]  /*9720*/  @!P0 SYNCS.PHASECHK.TRANS64 P0, [R3+URZ], R0 ;  /* 0x00000000030085a7 */ /* 0x000f24000800007f */
[----:B----4-:R-:W-:Y:S05]  /*9730*/  @!P0 BRA `(.L_x_6336) ;  /* 0xfffffffc00f08947 */ /* 0x010fea000383ffff */
.L_x_6242:
[----:B------:R-:W-:Y:S05]  /*9740*/  BSYNC B6 ;  /* 0x0000000000067941 */ /* 0x000fea0003800000 */
.L_x_6234:
[----:B------:R-:W-:Y:S05]  /*9750*/  EXIT ;  /* 0x000000000000794d */ /* 0x000fea0003800000 */
.L_x_6252:
[----:B------:R-:W-:Y:S02]  /*9760*/  IMAD.MOV.U32 R13, RZ, RZ, R19 ;  /* 0x000000ffff0d7224 */ /* 0x000fe400078e0013 */
[----:B------:R-:W-:Y:S02]  /*9770*/  IMAD.MOV.U32 R12, RZ, RZ, RZ ;  /* 0x000000ffff0c7224 */ /* 0x000fe400078e00ff */
[----:B------:R-:W-:Y:S02]  /*9780*/  IMAD.MOV.U32 R11, RZ, RZ, 0x1f ;  /* 0x0000001fff0b7424 */ /* 0x000fe400078e00ff */
[----:B------:R-:W-:-:S07]  /*9790*/  IMAD.MOV.U32 R15, RZ, RZ, -0x1 ;  /* 0xffffffffff0f7424 */ /* 0x000fce00078e00ff */
[----:B------:R-:W-:Y:S05]  /*97a0*/  WARPSYNC.COLLECTIVE R15, `(.L_x_6337) ;  /* 0x000000000f087348 */ /* 0x000fea0003c00000 */
[----:B------:R1:W2:Y:S02]  /*97b0*/  SHFL.IDX P6, R14, R13, R12, R11 ;  /* 0x0000000c0d0e7389 */ /* 0x0002a400000c000b */
[----:B-12---:R-:W-:Y:S01]  /*97c0*/  ENDCOLLECTIVE ;  /* 0x000000000000791b */ /* 0x006fe20003800000 */
.L_x_6337:
[----:B------:R-:W-:Y:S05]  /*97d0*/  BRA `(.L_x_6338) ;  /* 0xffffff7c00cc7947 */ /* 0x000fea000383ffff */
.L_x_6254:
[----:B--2---:R2:W3:Y:S02]  /*97e0*/  SYNCS.PHASECHK.TRANS64.TRYWAIT P0, [R2+URZ+0x26800], R5 ;  /* 0x02680005020075a7 */ /* 0x0044e4000800017f */
[----:B---3--:R-:W-:Y:S05]  /*97f0*/  @!P0 NANOSLEEP.SYNCS 0x989680 ;  /* 0x009896800000895d */ /* 0x008fea0003900000 */
[----:B------:R-:W3:Y:S02]  /*9800*/  @!P0 SYNCS.PHASECHK.TRANS64 P0, [R2+URZ+0x26800], R5 ;  /* 0x02680005020085a7 */ /* 0x000ee4000800007f */
[----:B---3--:R-:W-:Y:S05]  /*9810*/  @!P0 BRA `(.L_x_6254) ;  /* 0xfffffffc00f08947 */ /* 0x008fea000383ffff */
[----:B------:R-:W-:Y:S05]  /*9820*/  BRA `(.L_x_6253) ;  /* 0xffffff7c00f47947 */ /* 0x000fea000383ffff */
.L_x_6259:
[----:B--2---:R-:W-:-:S04]  /*9830*/  IMAD.U32 R5, RZ, RZ, UR7 ;  /* 0x00000007ff057e24 */ /* 0x004fc8000f8e00ff */
[----:B------:R2:W3:Y:S03]  /*9840*/  SYNCS.PHASECHK.TRANS64.TRYWAIT P1, [R5+URZ+0x26810], R6 ;  /* 0x02681006050075a7 */ /* 0x0004e6000802017f */
[----:B---3--:R-:W-:Y:S05]  /*9850*/  @!P1 NANOSLEEP.SYNCS 0x989680 ;  /* 0x009896800000995d */ /* 0x008fea0003900000 */
[----:B------:R-:W3:Y:S02]  /*9860*/  @!P1 SYNCS.PHASECHK.TRANS64 P1, [R5+URZ+0x26810], R6 ;  /* 0x02681006050095a7 */ /* 0x000ee4000802007f */
[----:B---3--:R-:W-:Y:S05]  /*9870*/  @!P1 BRA `(.L_x_6259) ;  /* 0xfffffffc00ec9947 */ /* 0x008fea000383ffff */
[----:B------:R-:W-:Y:S05]  /*9880*/  BRA `(.L_x_6258) ;  /* 0xffffff8800447947 */ /* 0x000fea000383ffff */
.L_x_6263:
[----:B------:R-:W-:-:S04]  /*9890*/  IMAD.U32 R5, RZ, RZ, UR7 ;  /* 0x00000007ff057e24 */ /* 0x000fc8000f8e00ff */
[----:B------:R1:W1:Y:S03]  /*98a0*/  SYNCS.PHASECHK.TRANS64.TRYWAIT P1, [R5+URZ+0x26830], R6 ;  /* 0x02683006050075a7 */ /* 0x000266000802017f */
[----:B-1----:R-:W-:Y:S05]  /*98b0*/  @!P1 NANOSLEEP.SYNCS 0x989680 ;  /* 0x009896800000995d */ /* 0x002fea0003900000 */
[----:B------:R-:W1:Y:S02]  /*98c0*/  @!P1 SYNCS.PHASECHK.TRANS64 P1, [R5+URZ+0x26830], R6 ;  /* 0x02683006050095a7 */ /* 0x000e64000802007f */
[----:B-1----:R-:W-:Y:S05]  /*98d0*/  @!P1 BRA `(.L_x_6263) ;  /* 0xfffffffc00ec9947 */ /* 0x002fea000383ffff */
[----:B------:R-:W-:Y:S05]  /*98e0*/  BRA `(.L_x_6262) ;  /* 0xffffff8c004c7947 */ /* 0x000fea000383ffff */
.L_x_6311:
[----:B-1----:R1:W2:Y:S02]  /*98f0*/  SYNCS.PHASECHK.TRANS64.TRYWAIT P0, [R15+URZ+0x26820], R2 ;  /* 0x026820020f0075a7 */ /* 0x0022a4000800017f */
[----:B--2---:R-:W-:Y:S05]  /*9900*/  @!P0 NANOSLEEP.SYNCS 0x989680 ;  /* 0x009896800000895d */ /* 0x004fea0003900000 */
[----:B------:R-:W2:Y:S02]  /*9910*/  @!P0 SYNCS.PHASECHK.TRANS64 P0, [R15+URZ+0x26820], R2 ;  /* 0x026820020f0085a7 */ /* 0x000ea4000800007f */
[----:B--2---:R-:W-:Y:S05]  /*9920*/  @!P0 BRA `(.L_x_6311) ;  /* 0xfffffffc00f08947 */ /* 0x004fea000383ffff */
[----:B------:R-:W-:Y:S05]  /*9930*/  BRA `(.L_x_6339) ;  /* 0xffffffd800f47947 */ /* 0x000fea000383ffff */
.L_x_6315:
[----:B--2---:R2:W3:Y:S02]  /*9940*/  SYNCS.PHASECHK.TRANS64.TRYWAIT P1, [R15+URZ+0x26840], R18 ;  /* 0x026840120f0075a7 */ /* 0x0044e4000802017f */
[----:B---3--:R-:W-:Y:S05]  /*9950*/  @!P1 NANOSLEEP.SYNCS 0x989680 ;  /* 0x009896800000995d */ /* 0x008fea0003900000 */
[----:B------:R-:W3:Y:S02]  /*9960*/  @!P1 SYNCS.PHASECHK.TRANS64 P1, [R15+URZ+0x26840], R18 ;  /* 0x026840120f0095a7 */ /* 0x000ee4000802007f */
[----:B---3--:R-:W-:Y:S05]  /*9970*/  @!P1 BRA `(.L_x_6315) ;  /* 0xfffffffc00f09947 */ /* 0x008fea000383ffff */
[----:B------:R-:W-:Y:S05]  /*9980*/  BRA `(.L_x_6340) ;  /* 0xffffffe400107947 */ /* 0x000fea000383ffff */
.L_x_6317:
[----:B-1----:R1:W3:Y:S02]  /*9990*/  SYNCS.PHASECHK.TRANS64.TRYWAIT P1, [R15+URZ+0x26828], R18 ;  /* 0x026828120f0075a7 */ /* 0x0022e4000802017f */
[----:B---3--:R-:W-:Y:S05]  /*99a0*/  @!P1 NANOSLEEP.SYNCS 0x989680 ;  /* 0x009896800000995d */ /* 0x008fea0003900000 */
[----:B------:R-:W3:Y:S02]  /*99b0*/  @!P1 SYNCS.PHASECHK.TRANS64 P1, [R15+URZ+0x26828], R18 ;  /* 0x026828120f0095a7 */ /* 0x000ee4000802007f */
[----:B---3--:R-:W-:Y:S05]  /*99c0*/  @!P1 BRA `(.L_x_6317) ;  /* 0xfffffffc00f09947 */ /* 0x008fea000383ffff */
[----:B------:R-:W-:Y:S05]  /*99d0*/  BRA `(.L_x_6341) ;  /* 0xffffffe400cc7947 */ /* 0x000fea000383ffff */
.L_x_6319:
[----:B---3--:R3:W4:Y:S02]  /*99e0*/  SYNCS.PHASECHK.TRANS64.TRYWAIT P1, [R15+URZ+0x26848], R18 ;  /* 0x026848120f0075a7 */ /* 0x008724000802017f */
[----:B----4-:R-:W-:Y:S05]  /*99f0*/  @!P1 NANOSLEEP.SYNCS 0x989680 ;  /* 0x009896800000995d */ /* 0x010fea0003900000 */
[----:B------:R-:W4:Y:S02]  /*9a00*/  @!P1 SYNCS.PHASECHK.TRANS64 P1, [R15+URZ+0x26848], R18 ;  /* 0x026848120f0095a7 */ /* 0x000f24000802007f */
[----:B----4-:R-:W-:Y:S05]  /*9a10*/  @!P1 BRA `(.L_x_6319) ;  /* 0xfffffffc00f09947 */ /* 0x010fea000383ffff */
[----:B------:R-:W-:Y:S05]  /*9a20*/  BRA `(.L_x_6342) ;  /* 0xffffffe800887947 */ /* 0x000fea000383ffff */
.L_x_6321:
[----:B------:R-:W-:-:S07]  /*9a30*/  SHF.L.U32 R4, R10, 0x1f, RZ ;  /* 0x0000001f0a047819 */ /* 0x000fce00000006ff */
.L_x_6343:
[----:B----4-:R4:W1:Y:S02]  /*9a40*/  SYNCS.PHASECHK.TRANS64.TRYWAIT P1, [R15+URZ+0x26820], R4 ;  /* 0x026820040f0075a7 */ /* 0x010864000802017f */
[----:B-1----:R-:W-:Y:S05]  /*9a50*/  @!P1 NANOSLEEP.SYNCS 0x989680 ;  /* 0x009896800000995d */ /* 0x002fea0003900000 */
[----:B------:R-:W1:Y:S02]  /*9a60*/  @!P1 SYNCS.PHASECHK.TRANS64 P1, [R15+URZ+0x26820], R4 ;  /* 0x026820040f0095a7 */ /* 0x000e64000802007f */
[----:B-1----:R-:W-:Y:S05]  /*9a70*/  @!P1 BRA `(.L_x_6343) ;  /* 0xfffffffc00f09947 */ /* 0x002fea000383ffff */
[----:B------:R-:W-:Y:S05]  /*9a80*/  BRA `(.L_x_6344) ;  /* 0xffffffec00287947 */ /* 0x000fea000383ffff */
.L_x_6324:
[----:B----4-:R4:W1:Y:S02]  /*9a90*/  SYNCS.PHASECHK.TRANS64.TRYWAIT P1, [R15+URZ+0x26840], R12 ;  /* 0x0268400c0f0075a7 */ /* 0x010864000802017f */
[----:B-1----:R-:W-:Y:S05]  /*9aa0*/  @!P1 NANOSLEEP.SYNCS 0x989680 ;  /* 0x009896800000995d */ /* 0x002fea0003900000 */
[----:B------:R-:W1:Y:S02]  /*9ab0*/  @!P1 SYNCS.PHASECHK.TRANS64 P1, [R15+URZ+0x26840], R12 ;  /* 0x0268400c0f0095a7 */ /* 0x000e64000802007f */
[----:B-1----:R-:W-:Y:S05]  /*9ac0*/  @!P1 BRA `(.L_x_6324) ;  /* 0xfffffffc00f09947 */ /* 0x002fea000383ffff */
[----:B------:R-:W-:Y:S05]  /*9ad0*/  BRA `(.L_x_6345) ;  /* 0xfffffff000007947 */ /* 0x000fea000383ffff */
.L_x_6326:
[----:B-1----:R1:W2:Y:S02]  /*9ae0*/  SYNCS.PHASECHK.TRANS64.TRYWAIT P1, [R15+URZ+0x26828], R12 ;  /* 0x0268280c0f0075a7 */ /* 0x0022a4000802017f */
[----:B--2---:R-:W-:Y:S05]  /*9af0*/  @!P1 NANOSLEEP.SYNCS 0x989680 ;  /* 0x009896800000995d */ /* 0x004fea0003900000 */
[----:B------:R-:W2:Y:S02]  /*9b00*/  @!P1 SYNCS.PHASECHK.TRANS64 P1, [R15+URZ+0x26828], R12 ;  /* 0x0268280c0f0095a7 */ /* 0x000ea4000802007f */
[----:B--2---:R-:W-:Y:S05]  /*9b10*/  @!P1 BRA `(.L_x_6326) ;  /* 0xfffffffc00f09947 */ /* 0x004fea000383ffff */
[----:B------:R-:W-:Y:S05]  /*9b20*/  BRA `(.L_x_6346) ;  /* 0xfffffff000b07947 */ /* 0x000fea000383ffff */
.L_x_6328:
[----:B------:R1:W1:Y:S02]  /*9b30*/  SYNCS.PHASECHK.TRANS64.TRYWAIT P0, [R3+URZ+0x26840], R0 ;  /* 0x02684000030075a7 */ /* 0x000264000800017f */
[----:B-1----:R-:W-:Y:S05]  /*9b40*/  @!P0 NANOSLEEP.SYNCS 0x989680 ;  /* 0x009896800000895d */ /* 0x002fea0003900000 */
[----:B------:R-:W1:Y:S02]  /*9b50*/  @!P0 SYNCS.PHASECHK.TRANS64 P0, [R3+URZ+0x26840], R0 ;  /* 0x02684000030085a7 */ /* 0x000e64000800007f */
[----:B-1----:R-:W-:Y:S05]  /*9b60*/  @!P0 BRA `(.L_x_6328) ;  /* 0xfffffffc00f08947 */ /* 0x002fea000383ffff */
[----:B------:R-:W-:Y:S05]  /*9b70*/  BRA `(.L_x_6347) ;  /* 0xfffffff4007c7947 */ /* 0x000fea000383ffff */
.L_x_6330:
[----:B------:R-:W-:Y:S01]  /*9b80*/  BSSY B0, `(.L_x_6348) ;  /* 0x0000006000007945 */ /* 0x000fe20003800000 */
[----:B------:R-:W-:-:S07]  /*9b90*/  IMAD.MOV.U32 R15, RZ, RZ, -0x1 ;  /* 0xffffffffff0f7424 */ /* 0x000fce00078e00ff */
[----:B------:R-:W-:Y:S05]  /*9ba0*/  WARPSYNC.COLLECTIVE R15, `(.L_x_6349) ;  /* 0x000000000f0c7348 */ /* 0x000fea0003c00000 */
[----:B------:R-:W-:Y:S02]  /*9bb0*/  ELECT P6, UR62, PT ;  /* 0x00000000003e782f */ /* 0x000fe400038c0000 */
[----:B------:R-:W-:Y:S01]  /*9bc0*/  MOV R14, UR62 ;  /* 0x0000003e000e7c02 */ /* 0x000fe20008000f00 */
[----:B------:R-:W-:Y:S10]  /*9bd0*/  ENDCOLLECTIVE ;  /* 0x000000000000791b */ /* 0x000ff40003800000 */
.L_x_6349:
[----:B------:R-:W-:Y:S05]  /*9be0*/  BSYNC B0 ;  /* 0x0000000000007941 */ /* 0x000fea0003800000 */
.L_x_6348:
[----:B------:R-:W-:Y:S05]  /*9bf0*/  BRA `(.L_x_6350) ;  /* 0xfffffff800487947 */ /* 0x000fea000383ffff */
.L_x_6332:
[----:B-1----:R1:W2:Y:S02]  /*9c00*/  SYNCS.PHASECHK.TRANS64.TRYWAIT P0, [R7+URZ], R4 ;  /* 0x00000004070075a7 */ /* 0x0022a4000800017f */
[----:B--2---:R-:W-:Y:S05]  /*9c10*/  @!P0 NANOSLEEP.SYNCS 0x989680 ;  /* 0x009896800000895d */ /* 0x004fea0003900000 */
[----:B------:R-:W2:Y:S02]  /*9c20*/  @!P0 SYNCS.PHASECHK.TRANS64 P0, [R7+URZ], R4 ;  /* 0x00000004070085a7 */ /* 0x000ea4000800007f */
[----:B--2---:R-:W-:Y:S05]  /*9c30*/  @!P0 BRA `(.L_x_6332) ;  /* 0xfffffffc00f08947 */ /* 0x004fea000383ffff */
[----:B------:R-:W-:Y:S05]  /*9c40*/  BRA `(.L_x_6351) ;  /* 0xfffffff800887947 */ /* 0x000fea000383ffff */
.L_x_6333:
[----:B--2---:R2:W3:Y:S02]  /*9c50*/  SYNCS.PHASECHK.TRANS64.TRYWAIT P0, [R3+URZ], R0 ;  /* 0x00000000030075a7 */ /* 0x0044e4000800017f */
[----:B---3--:R-:W-:Y:S05]  /*9c60*/  @!P0 NANOSLEEP.SYNCS 0x989680 ;  /* 0x009896800000895d */ /* 0x008fea0003900000 */
[----:B------:R-:W3:Y:S02]  /*9c70*/  @!P0 SYNCS.PHASECHK.TRANS64 P0, [R3+URZ], R0 ;  /* 0x00000000030085a7 */ /* 0x000ee4000800007f */
[----:B---3--:R-:W-:Y:S05]  /*9c80*/  @!P0 BRA `(.L_x_6333) ;  /* 0xfffffffc00f08947 */ /* 0x008fea000383ffff */
[----:B------:R-:W-:Y:S05]  /*9c90*/  BRA `(.L_x_6352) ;  /* 0xfffffff8007c7947 */ /* 0x000fea000383ffff */
.L_x_6335:
[----:B--2---:R2:W3:Y:S02]  /*9ca0*/  SYNCS.PHASECHK.TRANS64.TRYWAIT P0, [R5+URZ], R4 ;  /* 0x00000004050075a7 */ /* 0x0044e4000800017f */
[----:B---3--:R-:W-:Y:S05]  /*9cb0*/  @!P0 NANOSLEEP.SYNCS 0x989680 ;  /* 0x009896800000895d */ /* 0x008fea0003900000 */
[----:B------:R-:W3:Y:S02]  /*9cc0*/  @!P0 SYNCS.PHASECHK.TRANS64 P0, [R5+URZ], R4 ;  /* 0x00000004050085a7 */ /* 0x000ee4000800007f */
[----:B---3--:R-:W-:Y:S05]  /*9cd0*/  @!P0 BRA `(.L_x_6335) ;  /* 0xfffffffc00f08947 */ /* 0x008fea000383ffff */
[----:B------:R-:W-:Y:S05]  /*9ce0*/  BRA `(.L_x_6353) ;  /* 0xfffffff800807947 */ /* 0x000fea000383ffff */
.L_x_6354:
        /* <DEDUP_REMOVED lines=9> */
.L_x_6598:


//--------------------- .text._ZN7cutlass13device_kernelIN5flash32FlashAttnBwdPostprocessConvertdQIN4cute5tupleIJNS3_1CILi128EEENS5_ILi96EEEEEENS_10bfloat16_tEfNS_4arch4Sm90ELi256ENS3_8TiledMMAINS3_8MMA_AtomIJNS3_4SM904GMMA27MMA_64x96x16_F32BF16BF16_RSILNSF_5MajorE0ELSH_1ELNSF_7ScaleInE1ELSI_1EEEEEENS3_6LayoutINS4_IJNS5_ILi2EEENS5_ILi1EEESN_EEENS4_IJSN_NS5_ILi0EEESP_EEEEENS4_IJNS3_10UnderscoreESS_SS_EEEEELb0EEEEEvNT_6ParamsE --------------------------
	.section	.text._ZN7cutlass13device_kernelIN5flash32FlashAttnBwdPostprocessConvertdQIN4cute5tupleIJNS3_1CILi128EEENS5_ILi96EEEEEENS_10bfloat16_tEfNS_4arch4Sm90ELi256ENS3_8TiledMMAINS3_8MMA_AtomIJNS3_4SM904GMMA27MMA_64x96x16_F32BF16BF16_RSILNSF_5MajorE0ELSH_1ELNSF_7ScaleInE1ELSI_1EEEEEENS3_6LayoutINS4_IJNS5_ILi2EEENS5_ILi1EEESN_EEENS4_IJSN_NS5_ILi0EEESP_EEEEENS4_IJNS3_10UnderscoreESS_SS_EEEEELb0EEEEEvNT_6ParamsE,"ax",@progbits
	.align	128
.text._ZN7cutlass13device_kernelIN5flash32FlashAttnBwdPostprocessConvertdQIN4cute5tupleIJNS3_1CILi128EEENS5_ILi96EEEEEENS_10bfloat16_tEfNS_4arch4Sm90ELi256ENS3_8TiledMMAINS3_8MMA_AtomIJNS3_4SM904GMMA27MMA_64x96x16_F32BF16BF16_RSILNSF_5MajorE0ELSH_1ELNSF_7ScaleInE1ELSI_1EEEEEENS3_6LayoutINS4_IJNS5_ILi2EEENS5_ILi1EEESN_EEENS4_IJSN_NS5_ILi0EEESP_EEEEENS4_IJNS3_10UnderscoreESS_SS_EEEEELb0EEEEEvNT_6ParamsE:
        .type           _ZN7cutlass13device_kernelIN5flash32FlashAttnBwdPostprocessConvertdQIN4cute5tupleIJNS3_1CILi128EEENS5_ILi96EEEEEENS_10bfloat16_tEfNS_4arch4Sm90ELi256ENS3_8TiledMMAINS3_8MMA_AtomIJNS3_4SM904GMMA27MMA_64x96x16_F32BF16BF16_RSILNSF_5MajorE0ELSH_1ELNSF_7ScaleInE1ELSI_1EEEEEENS3_6LayoutINS4_IJNS5_ILi2EEENS5_ILi1EEESN_EEENS4_IJSN_NS5_ILi0EEESP_EEEEENS4_IJNS3_10UnderscoreESS_SS_EEEEELb0EEEEEvNT_6ParamsE,@function
        .size           _ZN7cutlass13device_kernelIN5flash32FlashAttnBwdPostprocessConvertdQIN4cute5tupleIJNS3_1CILi128EEENS5_ILi96EEEEEENS_10bfloat16_tEfNS_4arch4Sm90ELi256ENS3_8TiledMMAINS3_8MMA_AtomIJNS3_4SM904GMMA27MMA_64x96x16_F32BF16BF16_RSILNSF_5MajorE0ELSH_1ELNSF_7ScaleInE1ELSI_1EEEEEENS3_6LayoutINS4_IJNS5_ILi2EEENS5_ILi1EEESN_EEENS4_IJSN_NS5_ILi0EEESP_EEEEENS4_IJNS3_10UnderscoreESS_SS_EEEEELb0EEEEEvNT_6ParamsE,(.L_x_6599 - _ZN7cutlass13device_kernelIN5flash32FlashAttnBwdPostprocessConvertdQIN4cute5tupleIJNS3_1CILi128EEENS5_ILi96EEEEEENS_10bfloat16_tEfNS_4arch4Sm90ELi256ENS3_8TiledMMAINS3_8MMA_AtomIJNS3_4SM904GMMA27MMA_64x96x16_F32BF16BF16_RSILNSF_5MajorE0ELSH_1ELNSF_7ScaleInE1ELSI_1EEEEEENS3_6LayoutINS4_IJNS5_ILi2EEENS5_ILi1EEESN_EEENS4_IJSN_NS5_ILi0EEESP_EEEEENS4_IJNS3_10UnderscoreESS_SS_EEEEELb0EEEEEvNT_6ParamsE)
        .other          _ZN7cutlass13device_kernelIN5flash32FlashAttnBwdPostprocessConvertdQIN4cute5tupleIJNS3_1CILi128EEENS5_ILi96EEEEEENS_10bfloat16_tEfNS_4arch4Sm90ELi256ENS3_8TiledMMAINS3_8MMA_AtomIJNS3_4SM904GMMA27MMA_64x96x16_F32BF16BF16_RSILNSF_5MajorE0ELSH_1ELNSF_7ScaleInE1ELSI_1EEEEEENS3_6LayoutINS4_IJNS5_ILi2EEENS5_ILi1EEESN_EEENS4_IJSN_NS5_ILi0EEESP_EEEEENS4_IJNS3_10UnderscoreESS_SS_EEEEELb0EEEEEvNT_6ParamsE,@"STO_CUDA_ENTRY STV_DEFAULT"
_ZN7cutlass13device_kernelIN5flash32FlashAttnBwdPostprocessConvertdQIN4cute5tupleIJNS3_1CILi128EEENS5_ILi96EEEEEENS_10bfloat16_tEfNS_4arch4Sm90ELi256ENS3_8TiledMMAINS3_8MMA_AtomIJNS3_4SM904GMMA27MMA_64x96x16_F32BF16BF16_RSILNSF_5MajorE0ELSH_1ELNSF_7ScaleInE1ELSI_1EEEEEENS3_6LayoutINS4_IJNS5_ILi2EEENS5_ILi1EEESN_EEENS4_IJSN_NS5_ILi0EEESP_EEEEENS4_IJNS3_10UnderscoreESS_SS_EEEEELb0EEEEEvNT_6ParamsE:
[----:B------:R-:W-:Y:S08]  /*0000*/  LDC R1, c[0x0][0x28] ;  /* 0x00000a00ff017b82 */ /* 0x000ff00000000800 */
[----:B------:R-:W0:Y:S01]  /*0010*/  LDC.64 R4, c[0x0][0x278] ;  /* 0x00009e00ff047b82 */ /* 0x000e220000000a00 */
[----:B------:R-:W1:Y:S01]  /*0020*/  S2R R13, SR_CTAID.Z ;  /* 0x00000000000d7919 */ /* 0x000e620000002700 */
[----:B------:R-:W-:-:S06]  /*0030*/  ULDC.64 UR8, c[0x0][0x208] ;  /* 0x0000820000087ab9 */ /* 0x000fcc0000000a00 */
[----:B------:R-:W2:Y:S08]  /*0040*/  LDC.64 R6, c[0x0][0x270] ;  /* 0x00009c00ff067b82 */ /* 0x000eb00000000a00 */
[----:B------:R-:W1:Y:S01]  /*0050*/  LDC.64 R2, c[0x0][0x270] ;  /* 0x00009c00ff027b82 */ /* 0x000e620000000a00 */
[----:B0-----:R-:W-:-:S04]  /*0060*/  ISETP.NE.U32.AND P2, PT, R4, RZ, PT ;  /* 0x000000ff0400720c */ /* 0x001fc80003f45070 */
[----:B------:R-:W-:Y:S02]  /*0070*/  ISETP.NE.AND.EX P2, PT, R5, RZ, PT, P2 ;  /* 0x000000ff0500720c */ /* 0x000fe40003f45320 */
[----:B--2---:R-:W-:-:S04]  /*0080*/  ISETP.NE.U32.AND P1, PT, R6, RZ, PT ;  /* 0x000000ff0600720c */ /* 0x004fc80003f25070 */
[----:B------:R-:W-:Y:S01]  /*0090*/  ISETP.NE.AND.EX P1, PT, R7, RZ, PT, P1 ;  /* 0x000000ff0700720c */ /* 0x000fe20003f25310 */
[----:B------:R-:W-:Y:S01]  /*00a0*/  ULDC UR4, c[0x0][0x240] ;  /* 0x0000900000047ab9 */ /* 0x000fe20000000800 */
[----:B-1----:R-:W-:-:S05]  /*00b0*/  IMAD.WIDE R2, R13, 0x4, R2 ;  /* 0x000000040d027825 */ /* 0x002fca00078e0202 */
[----:B------:R-:W0:Y:S01]  /*00c0*/  @P2 LDC.64 R4, c[0x0][0x278] ;  /* 0x00009e00ff042b82 */ /* 0x000e220000000a00 */
[----:B------:R-:W-:-:S05]  /*00d0*/  IMAD.U32 R8, RZ, RZ, UR4 ;  /* 0x00000004ff087e24 */ /* 0x000fca000f8e00ff */
[----:B------:R1:W5:Y:S01]  /*00e0*/  @P1 LDG.E R9, desc[UR8][R2.64] ;  /* 0x0000000802091981 */ /* 0x000362000c1e1900 */
[----:B0-----:R-:W-:-:S05]  /*00f0*/  @P2 IMAD.WIDE R4, R13, 0x4, R4 ;  /* 0x000000040d042825 */ /* 0x001fca00078e0204 */
[----:B------:R1:W5:Y:S01]  /*0100*/  @P2 LDG.E R8, desc[UR8][R4.64] ;  /* 0x0000000804082981 */ /* 0x000362000c1e1900 */
[----:B------:R-:W-:Y:S01]  /*0110*/  ISETP.NE.U32.AND P0, PT, R6, RZ, PT ;  /* 0x000000ff0600720c */ /* 0x000fe20003f05070 */
[----:B------:R-:W0:Y:S03]  /*0120*/  S2R R66, SR_CTAID.X ;  /* 0x0000000000427919 */ /* 0x000e260000002500 */
[----:B------:R-:W-:Y:S01]  /*0130*/  ISETP.NE.AND.EX P0, PT, R7, RZ, PT, P0 ;  /* 0x000000ff0700720c */ /* 0x000fe20003f05300 */
[----:B0-----:R-:W-:Y:S01]  /*0140*/  IMAD.SHL.U32 R11, R66, 0x80, RZ ;  /* 0x00000080420b7824 */ /* 0x001fe200078e00ff */
[----:B-1----:R-:W-:Y:S11]  /*0150*/  @P2 BRA `(.L_x_6355) ;  /* 0x0000000000102947 */ /* 0x002ff60003800000 */
[----:B------:R-:W-:Y:S05]  /*0160*/  @!P1 BRA `(.L_x_6355) ;  /* 0x00000000000c9947 */ /* 0x000fea0003800000 */
[----:B------:R-:W2:Y:S04]  /*0170*/  LDG.E R5, desc[UR8][R2.64] ;  /* 0x0000000802057981 */ /* 0x000ea8000c1e1900 */
[----:B-----5:R-:W2:Y:S02]  /*0180*/  LDG.E R8, desc[UR8][R2.64+0x4] ;  /* 0x0000040802087981 */ /* 0x020ea4000c1e1900 */
[----:B--2---:R-:W-:-:S07]  /*0190*/  IMAD.IADD R8, R8, 0x1, -R5 ;  /* 0x0000000108087824 */ /* 0x004fce00078e0a05 */
.L_x_6355:
[----:B-----5:R-:W-:-:S13]  /*01a0*/  ISETP.LE.AND P2, PT, R8, R11, PT ;  /* 0x0000000b0800720c */ /* 0x020fda0003f43270 */
[----:B------:R-:W-:Y:S05]  /*01b0*/  @P0 EXIT P2 ;  /* 0x000000000000094d */ /* 0x000fea0001000000 */
[----:B------:R-:W0:Y:S01]  /*01c0*/  S2R R0, SR_CTAID.Y ;  /* 0x0000000000007919 */ /* 0x000e220000002600 */
[----:B------:R-:W-:Y:S01]  /*01d0*/  @P1 IMAD R2, R13, 0x80, R9 ;  /* 0x000000800d021824 */ /* 0x000fe200078e0209 */
[----:B------:R-:W1:Y:S01]  /*01e0*/  LDC.64 R14, c[0x0][0x228] ;  /* 0x00008a00ff0e7b82 */ /* 0x000e620000000a00 */
[----:B------:R-:W-:Y:S01]  /*01f0*/  CS2R R4, SRZ ;  /* 0x0000000000047805 */ /* 0x000fe2000001ff00 */
[----:B------:R-:W2:Y:S01]  /*0200*/  S2R R68, SR_TID.X ;  /* 0x0000000000447919 */ /* 0x000ea20000002100 */
[----:B------:R-:W-:Y:S01]  /*0210*/  IMAD R7, R66, 0x3000, RZ ;  /* 0x0000300042077824 */ /* 0x000fe200078e02ff */
[----:B------:R-:W-:Y:S01]  /*0220*/  @P1 SHF.R.S32.HI R3, RZ, 0x1f, R2 ;  /* 0x0000001fff031819 */ /* 0x000fe20000011402 */
[----:B------:R-:W-:Y:S01]  /*0230*/  BSSY B0, `(.L_x_6356) ;  /* 0x0000030000007945 */ /* 0x000fe20003800000 */
[----:B------:R-:W3:Y:S02]  /*0240*/  S2R R21, SR_CgaCtaId ;  /* 0x0000000000157919 */ /* 0x000ee40000008800 */
[----:B------:R-:W-:Y:S01]  /*0250*/  @P1 LEA.HI R3, R3, R2, RZ, 0x7 ;  /* 0x0000000203031211 */ /* 0x000fe200078f38ff */
[----:B------:R-:W4:Y:S03]  /*0260*/  LDC.64 R16, c[0x0][0x230] ;  /* 0x00008c00ff107b82 */ /* 0x000f260000000a00 */
[----:B------:R-:W-:-:S05]  /*0270*/  @P1 SHF.R.S32.HI R3, RZ, 0x7, R3 ;  /* 0x00000007ff031819 */ /* 0x000fca0000011403 */
[----:B------:R-:W-:Y:S01]  /*0280*/  @P1 IMAD R3, R3, 0x3000, RZ ;  /* 0x0000300003031824 */ /* 0x000fe200078e02ff */
[----:B------:R-:W5:Y:S03]  /*0290*/  LDC.64 R18, c[0x0][0x210] ;  /* 0x00008400ff127b82 */ /* 0x000f660000000a00 */
[--C-:B------:R-:W-:Y:S01]  /*02a0*/  @P1 IMAD.MOV.U32 R4, RZ, RZ, R3.reuse ;  /* 0x000000ffff041224 */ /* 0x100fe200078e0003 */
[----:B------:R-:W-:-:S04]  /*02b0*/  @P1 SHF.R.S32.HI R5, RZ, 0x1f, R3 ;  /* 0x0000001fff051819 */ /* 0x000fc80000011403 */
[C---:B------:R-:W-:Y:S02]  /*02c0*/  IADD3 R6, P2, R7.reuse, R4, RZ ;  /* 0x0000000407067210 */ /* 0x040fe40007f5e0ff */
[----:B0-----:R-:W-:Y:S02]  /*02d0*/  SHF.R.S32.HI R3, RZ, 0x1f, R0 ;  /* 0x0000001fff037819 */ /* 0x001fe40000011400 */
[----:B------:R-:W-:Y:S02]  /*02e0*/  LEA.HI.X.SX32 R7, R7, R5, 0x1, P2 ;  /* 0x0000000507077211 */ /* 0x000fe400010f0eff */
[----:B------:R-:W-:Y:S01]  /*02f0*/  SHF.R.S32.HI R5, RZ, 0x1f, R13 ;  /* 0x0000001fff057819 */ /* 0x000fe2000001140d */
[-C--:B-1----:R-:W-:Y:S02]  /*0300*/  IMAD R2, R3, R14.reuse, RZ ;  /* 0x0000000e03027224 */ /* 0x082fe400078e02ff */
[----:B------:R-:W-:Y:S01]  /*0310*/  IMAD.WIDE.U32 R6, R0, R14, R6 ;  /* 0x0000000e00067225 */ /* 0x000fe200078e0006 */
[----:B------:R-:W-:-:S03]  /*0320*/  SEL R5, R5, RZ, !P0 ;  /* 0x000000ff05057207 */ /* 0x000fc60004000000 */
[----:B------:R-:W-:Y:S01]  /*0330*/  IMAD R15, R0, R15, R2 ;  /* 0x0000000f000f7224 */ /* 0x000fe200078e0202 */
[----:B------:R-:W-:Y:S01]  /*0340*/  SEL R2, R13, RZ, !P0 ;  /* 0x000000ff0d027207 */ /* 0x000fe20004000000 */
[-C--:B----4-:R-:W-:Y:S01]  /*0350*/  IMAD R4, R5, R16.reuse, RZ ;  /* 0x0000001005047224 */ /* 0x090fe200078e02ff */
[----:B--2---:R-:W-:Y:S02]  /*0360*/  ISETP.NE.AND P0, PT, R68, RZ, PT ;  /* 0x000000ff4400720c */ /* 0x004fe40003f05270 */
[----:B------:R-:W-:Y:S01]  /*0370*/  IADD3 R7, R7, R15, RZ ;  /* 0x0000000f07077210 */ /* 0x000fe20007ffe0ff */
[C---:B------:R-:W-:Y:S02]  /*0380*/  IMAD R13, R2.reuse, R17, R4 ;  /* 0x00000011020d7224 */ /* 0x040fe400078e0204 */
[----:B------:R-:W-:-:S04]  /*0390*/  IMAD.WIDE.U32 R6, R2, R16, R6 ;  /* 0x0000001002067225 */ /* 0x000fc800078e0006 */
[----:B------:R-:W-:Y:S01]  /*03a0*/  IMAD.IADD R4, R7, 0x1, R13 ;  /* 0x0000000107047824 */ /* 0x000fe200078e020d */
[----:B-----5:R-:W-:-:S04]  /*03b0*/  LEA R18, P2, R6, R18, 0x2 ;  /* 0x0000001206127211 */ /* 0x020fc800078410ff */
[----:B------:R-:W-:Y:S01]  /*03c0*/  LEA.HI.X R4, R6, R19, R4, 0x2, P2 ;  /* 0x0000001306047211 */ /* 0x000fe200010f1404 */
[----:B---3--:R-:W-:Y:S08]  /*03d0*/  @P0 BRA `(.L_x_6357) ;  /* 0x0000000000540947 */ /* 0x008ff00003800000 */
[----:B------:R-:W0:Y:S01]  /*03e0*/  S2UR UR7, SR_CgaCtaId ;  /* 0x00000000000779c3 */ /* 0x000e220000008800 */
[----:B------:R-:W-:Y:S01]  /*03f0*/  UMOV UR6, 0x400 ;  /* 0x0000040000067882 */ /* 0x000fe20000000000 */
[----:B------:R-:W-:Y:S01]  /*0400*/  UMOV UR4, 0x1 ;  /* 0x0000000100047882 */ /* 0x000fe20000000000 */
[----:B------:R-:W-:Y:S01]  /*0410*/  IMAD.MOV.U32 R6, RZ, RZ, 0xc000 ;  /* 0x0000c000ff067424 */ /* 0x000fe200078e00ff */
[----:B------:R-:W-:-:S04]  /*0420*/  UIADD3 UR4, -UR4, 0x100000, URZ ;  /* 0x0010000004047890 */ /* 0x000fc8000fffe13f */
[----:B------:R-:W-:Y:S02]  /*0430*/  USHF.L.U32 UR5, UR4, 0xb, URZ ;  /* 0x0000000b04057899 */ /* 0x000fe4000800063f */
[----:B------:R-:W-:Y:S01]  /*0440*/  USHF.L.U32 UR4, UR4, 0x1, URZ ;  /* 0x0000000104047899 */ /* 0x000fe2000800063f */
[----:B------:R-:W-:Y:S01]  /*0450*/  PLOP3.LUT P0, PT, PT, PT, PT, 0x80, 0x0 ;  /* 0x000000000000781c */ /* 0x000fe20003f0f070 */
[----:B------:R-:W-:Y:S01]  /*0460*/  UMOV UR10, 0xc00 ;  /* 0x00000c00000a7882 */ /* 0x000fe20000000000 */
[----:B0-----:R-:W-:-:S04]  /*0470*/  ULEA UR6, UR7, UR6, 0x18 ;  /* 0x0000000607067291 */ /* 0x001fc8000f8ec03f */
[----:B------:R-:W-:Y:S01]  /*0480*/  UIADD3 UR7, UR6, 0x12000, URZ ;  /* 0x0001200006077890 */ /* 0x000fe2000fffe03f */
[----:B------:R-:W0:Y:S07]  /*0490*/  FENCE.VIEW.ASYNC.S ;  /* 0x00000000000073c6 */ /* 0x000e2e0000000000 */
[----:B0-----:R0:W1:Y:S02]  /*04a0*/  SYNCS.EXCH.64 URZ, [UR6+0x12000], UR4 ;  /* 0x01200004063f75b2 */ /* 0x0010640008000100 */
[----:B0-----:R-:W-:-:S02]  /*04b0*/  R2UR UR4, R18 ;  /* 0x00000000120472ca */ /* 0x001fc400000e0000 */
[----:B------:R-:W-:Y:S01]  /*04c0*/  R2UR UR5, R4 ;  /* 0x00000000040572ca */ /* 0x000fe200000e0000 */
[----:B-1----:R0:W-:-:S14]  /*04d0*/  SYNCS.ARRIVE.TRANS64 RZ, [UR6+0x12000], R6 ;  /* 0x01200006ffff79a7 */ /* 0x0021dc0008000006 */
.L_x_6358:
[----:B------:R-:W-:Y:S01]  /*04e0*/  @P0 ELECT P2, URZ, PT ;  /* 0x00000000003f082f */ /* 0x000fe20003840000 */
[----:B------:R1:W-:-:S12]  /*04f0*/  UBLKCP.S.G [UR6], [UR4], UR10 ;  /* 0x00000006040073ba */ /* 0x0003d8000800020a */
[----:B------:R-:W-:Y:S02]  /*0500*/  @P2 PLOP3.LUT P0, PT, P2, PT, PT, 0x8, 0x0 ;  /* 0x000000000000281c */ /* 0x000fe4000170e170 */
[----:B------:R-:W-:-:S11]  /*0510*/  PLOP3.LUT P2, PT, PT, PT, PT, 0x8, 0x0 ;  /* 0x000000000000781c */ /* 0x000fd60003f4e170 */
[----:B-1----:R-:W-:Y:S05]  /*0520*/  @P0 BRA.U.ANY `(.L_x_6358) ;  /* 0xfffffffd00ec0947 */ /* 0x002fea000393ffff */
.L_x_6357:
[----:B------:R-:W-:Y:S05]  /*0530*/  BSYNC B0 ;  /* 0x0000000000007941 */ /* 0x000fea0003800000 */
.L_x_6356:
[----:B------:R-:W-:Y:S01]  /*0540*/  BAR.SYNC.DEFER_BLOCKING 0x0 ;  /* 0x0000000000007b1d */ /* 0x000fe20000010000 */
[----:B------:R-:W-:Y:S02]  /*0550*/  MOV R4, 0x400 ;  /* 0x0000040000047802 */ /* 0x000fe40000000f00 */
[----:B0-----:R-:W-:Y:S02]  /*0560*/  CS2R R6, SRZ ;  /* 0x0000000000067805 */ /* 0x001fe4000001ff00 */
[----:B------:R-:W-:Y:S01]  /*0570*/  SHF.L.U32 R13, RZ, 0x1f, RZ ;  /* 0x0000001fff0d7819 */ /* 0x000fe200000006ff */
[--C-:B------:R-:W-:Y:S01]  /*0580*/  @P1 IMAD.MOV.U32 R6, RZ, RZ, R9.reuse ;  /* 0x000000ffff061224 */ /* 0x100fe200078e0009 */
[----:B------:R-:W-:Y:S02]  /*0590*/  LEA R4, R21, R4, 0x18 ;  /* 0x0000000415047211 */ /* 0x000fe400078ec0ff */
[----:B------:R-:W-:-:S07]  /*05a0*/  @P1 SHF.R.S32.HI R7, RZ, 0x1f, R9 ;  /* 0x0000001fff071819 */ /* 0x000fce0000011409 */
.L_x_6359:
[----:B0-----:R0:W1:Y:S02]  /*05b0*/  SYNCS.PHASECHK.TRANS64.TRYWAIT P0, [R4+URZ+0x12000], R13 ;  /* 0x0120000d040075a7 */ /* 0x001064000800017f */
[----:B-1----:R-:W-:Y:S05]  /*05c0*/  @!P0 NANOSLEEP.SYNCS 0x989680 ;  /* 0x009896800000895d */ /* 0x002fea0003900000 */
[----:B------:R-:W1:Y:S02]  /*05d0*/  @!P0 SYNCS.PHASECHK.TRANS64 P0, [R4+URZ+0x12000], R13 ;  /* 0x0120000d040085a7 */ /* 0x000e64000800007f */
[----:B-1----:R-:W-:Y:S05]  /*05e0*/  @!P0 BRA `(.L_x_6359) ;  /* 0xfffffffc00f08947 */ /* 0x002fea000383ffff */
[----:B------:R-:W-:Y:S01]  /*05f0*/  SHF.R.S32.HI R9, RZ, 0x1f, R68 ;  /* 0x0000001fff097819 */ /* 0x000fe20000011444 */
[----:B------:R-:W-:Y:S01]  /*0600*/  IMAD.MOV.U32 R49, RZ, RZ, 0x20 ;  /* 0x00000020ff317424 */ /* 0x000fe200078e00ff */
[----:B------:R-:W-:Y:S01]  /*0610*/  VIADDMNMX R18, R8, -R11, 0x80, PT ;  /* 0x0000008008127446 */ /* 0x000fe2000380090b */
[----:B------:R-:W-:Y:S01]  /*0620*/  ULDC UR4, c[0x0][0x268] ;  /* 0x00009a0000047ab9 */ /* 0x000fe20000000800 */
[CC--:B------:R-:W-:Y:S01]  /*0630*/  LEA.HI R12, R9.reuse, R68.reuse, RZ, 0x4 ;  /* 0x00000044090c7211 */ /* 0x0c0fe200078f20ff */
[----:B------:R-:W-:Y:S01]  /*0640*/  BSSY B0, `(.L_x_6360) ;  /* 0x00000b9000007945 */ /* 0x000fe20003800000 */
[CC--:B------:R-:W-:Y:S02]  /*0650*/  LEA.HI R8, R9.reuse, R68.reuse, RZ, 0x7 ;  /* 0x0000004409087211 */ /* 0x0c0fe400078f38ff */
[----:B------:R-:W-:Y:S02]  /*0660*/  LOP3.LUT R10, R12, 0xfffffff0, RZ, 0xc0, !PT ;  /* 0xfffffff00c0a7812 */ /* 0x000fe400078ec0ff */
[----:B0-----:R-:W-:-:S02]  /*0670*/  LEA.HI R13, R9, R68, RZ, 0x5 ;  /* 0x00000044090d7211 */ /* 0x001fc400078f28ff */
[CC--:B------:R-:W-:Y:S01]  /*0680*/  LEA.HI R11, R9.reuse, R68.reuse, RZ, 0x2 ;  /* 0x00000044090b7211 */ /* 0x0c0fe200078f10ff */
[----:B------:R-:W-:Y:S01]  /*0690*/  IMAD.IADD R10, R68, 0x1, -R10 ;  /* 0x00000001440a7824 */ /* 0x000fe200078e0a0a */
[-C--:B------:R-:W-:Y:S02]  /*06a0*/  LEA.HI R15, R9, R68.reuse, RZ, 0x3 ;  /* 0x00000044090f7211 */ /* 0x080fe400078f18ff */
[----:B------:R-:W-:Y:S02]  /*06b0*/  LOP3.LUT R9, R8, 0x3fffff80, RZ, 0xc0, !PT ;  /* 0x3fffff8008097812 */ /* 0x000fe400078ec0ff */
[----:B------:R-:W-:Y:S02]  /*06c0*/  SHF.R.S32.HI R17, RZ, 0x2, R11 ;  /* 0x00000002ff117819 */ /* 0x000fe4000001140b */
[----:B------:R-:W-:Y:S02]  /*06d0*/  IADD3 R9, -R9, R68, RZ ;  /* 0x0000004409097210 */ /* 0x000fe40007ffe1ff */
[----:B------:R-:W-:Y:S01]  /*06e0*/  SHF.R.S32.HI R8, RZ, 0x7, R8 ;  /* 0x00000007ff087819 */ /* 0x000fe20000011408 */
[C---:B------:R-:W-:Y:S01]  /*06f0*/  VIADD R16, R17.reuse, 0x40 ;  /* 0x0000004011107836 */ /* 0x040fe20000000000 */
[----:B------:R-:W-:-:S02]  /*0700*/  IADD3 R40, P1, R17, R6, RZ ;  /* 0x0000000611287210 */ /* 0x000fc40007f3e0ff */
[----:B------:R-:W-:Y:S01]  /*0710*/  LEA.HI R6, R10, R10, RZ, 0x1 ;  /* 0x0000000a0a067211 */ /* 0x000fe200078f08ff */
[----:B------:R-:W-:Y:S01]  /*0720*/  IMAD R9, R8, 0x600, R9 ;  /* 0x0000060008097824 */ /* 0x000fe200078e0209 */
[C---:B------:R-:W-:Y:S02]  /*0730*/  LOP3.LUT R14, R11.reuse, 0x1ffffffc, RZ, 0xc0, !PT ;  /* 0x1ffffffc0b0e7812 */ /* 0x040fe400078ec0ff */
[----:B------:R-:W-:Y:S01]  /*0740*/  LEA.HI R11, R11, R17, RZ, 0x1 ;  /* 0x000000110b0b7211 */ /* 0x000fe200078f08ff */
[----:B------:R-:W-:Y:S01]  /*0750*/  IMAD.SHL.U32 R63, R9, 0x4, RZ ;  /* 0x00000004093f7824 */ /* 0x000fe200078e00ff */
[----:B------:R-:W-:Y:S01]  /*0760*/  LEA.HI.X.SX32 R41, R17, R7, 0x1, P1 ;  /* 0x0000000711297211 */ /* 0x000fe200008f0eff */
[----:B------:R-:W-:Y:S01]  /*0770*/  IMAD.IADD R68, R68, 0x1, -R14 ;  /* 0x0000000144447824 */ /* 0x000fe200078e0a0e */
[----:B------:R-:W-:Y:S01]  /*0780*/  SHF.R.S32.HI R7, RZ, 0x1, R6 ;  /* 0x00000001ff077819 */ /* 0x000fe20000011406 */
[----:B------:R-:W-:Y:S01]  /*0790*/  IMAD R63, R63, 0x4, R4 ;  /* 0x000000043f3f7824 */ /* 0x000fe200078e0204 */
[----:B------:R-:W-:Y:S01]  /*07a0*/  SHF.R.S32.HI R8, RZ, 0x1f, R6 ;  /* 0x0000001fff087819 */ /* 0x000fe20000011406 */
[----:B------:R-:W-:Y:S01]  /*07b0*/  IMAD.SHL.U32 R68, R68, 0x8, RZ ;  /* 0x0000000844447824 */ /* 0x000fe200078e00ff */
[----:B------:R-:W-:Y:S01]  /*07c0*/  LOP3.LUT R14, R11, 0x3fffffe, RZ, 0xc0, !PT ;  /* 0x03fffffe0b0e7812 */ /* 0x000fe200078ec0ff */
[----:B------:R-:W-:Y:S01]  /*07d0*/  IMAD.WIDE R66, R66, 0x80, R40 ;  /* 0x0000008042427825 */ /* 0x000fe200078e0228 */
[----:B------:R-:W-:Y:S01]  /*07e0*/  SHF.R.S32.HI R11, RZ, 0x1f, R10 ;  /* 0x0000001fff0b7819 */ /* 0x000fe2000001140a */
[----:B------:R-:W0:Y:S01]  /*07f0*/  LDS.128 R40, [R63+0x4000] ;  /* 0x004000003f287984 */ /* 0x000e220000000c00 */
[----:B------:R-:W-:-:S02]  /*0800*/  LEA.HI R8, R8, R7, RZ, 0x2 ;  /* 0x0000000708087211 */ /* 0x000fc400078f10ff */
[----:B------:R-:W-:Y:S02]  /*0810*/  LOP3.LUT R9, R6, 0x3fffffe, RZ, 0xc0, !PT ;  /* 0x03fffffe06097812 */ /* 0x000fe400078ec0ff */
[----:B------:R-:W-:Y:S02]  /*0820*/  ISETP.GE.AND P0, PT, R16, R18, PT ;  /* 0x000000121000720c */ /* 0x000fe40003f06270 */
[----:B------:R-:W-:Y:S01]  /*0830*/  IADD3 R6, R17, -R14, RZ ;  /* 0x8000000e11067210 */ /* 0x000fe20007ffe0ff */
[----:B------:R-:W-:Y:S01]  /*0840*/  IMAD.IADD R29, R10, 0x1, -R9 ;  /* 0x000000010a1d7824 */ /* 0x000fe200078e0a09 */
[----:B------:R-:W-:Y:S02]  /*0850*/  LOP3.LUT R14, R8, 0xfffffffc, RZ, 0xc0, !PT ;  /* 0xfffffffc080e7812 */ /* 0x000fe400078ec0ff */
[----:B------:R-:W-:Y:S02]  /*0860*/  LEA.HI R16, R11, R10, RZ, 0x3 ;  /* 0x0000000a0b107211 */ /* 0x000fe400078f18ff */
[----:B------:R-:W1:Y:S01]  /*0870*/  LDS.128 R8, [R63] ;  /* 0x000000003f087984 */ /* 0x000e620000000c00 */
[----:B------:R-:W-:Y:S01]  /*0880*/  IMAD.IADD R32, R7, 0x1, -R14 ;  /* 0x0000000107207824 */ /* 0x000fe200078e0a0e */
[----:B------:R-:W-:Y:S01]  /*0890*/  SHF.L.U32 R20, R16, 0x5, RZ ;  /* 0x0000000510147819 */ /* 0x000fe200000006ff */
[----:B------:R-:W-:Y:S01]  /*08a0*/  IMAD.SHL.U32 R7, R15, 0x8, RZ ;  /* 0x000000080f077824 */ /* 0x000fe200078e00ff */
[----:B------:R-:W-:-:S02]  /*08b0*/  SHF.R.S32.HI R35, RZ, 0x5, R13 ;  /* 0x00000005ff237819 */ /* 0x000fc4000001140d */
[----:B------:R-:W-:Y:S02]  /*08c0*/  LOP3.LUT R30, R20, 0x7fffff00, RZ, 0xc0, !PT ;  /* 0x7fffff00141e7812 */ /* 0x000fe400078ec0ff */
[----:B------:R-:W-:Y:S01]  /*08d0*/  LOP3.LUT R25, R7, 0xc0, RZ, 0xc0, !PT ;  /* 0x000000c007197812 */ /* 0x000fe200078ec0ff */
[----:B------:R-:W-:Y:S01]  /*08e0*/  IMAD.SHL.U32 R7, R32, 0x40, RZ ;  /* 0x0000004020077824 */ /* 0x000fe200078e00ff */
[----:B------:R-:W-:Y:S01]  /*08f0*/  SHF.R.U32.HI R28, RZ, 0x1, R12 ;  /* 0x00000001ff1c7819 */ /* 0x000fe2000001160c */
[C---:B------:R-:W-:Y:S01]  /*0900*/  IMAD R30, R35.reuse, 0x200, R30 ;  /* 0x00000200231e7824 */ /* 0x040fe200078e021e */
[----:B------:R-:W-:Y:S01]  /*0910*/  SHF.R.U32.HI R36, RZ, 0x3, R25 ;  /* 0x00000003ff247819 */ /* 0x000fe20000011619 */
[----:B------:R-:W-:Y:S01]  /*0920*/  IMAD R44, R35, 0x8, R6 ;  /* 0x00000008232c7824 */ /* 0x000fe200078e0206 */
[----:B------:R-:W-:Y:S01]  /*0930*/  LOP3.LUT R7, R7, 0xc0, RZ, 0xc0, !PT ;  /* 0x000000c007077812 */ /* 0x000fe200078ec0ff */
[----:B------:R-:W-:Y:S01]  /*0940*/  VIADD R6, R4, 0xc000 ;  /* 0x0000c00004067836 */ /* 0x000fe20000000000 */
[----:B------:R-:W-:Y:S01]  /*0950*/  LOP3.LUT R31, R25, 0x18, R68, 0xf8, !PT ;  /* 0x00000018191f7812 */ /* 0x000fe200078ef844 */
[----:B------:R-:W2:Y:S01]  /*0960*/  LDS.128 R20, [R63+0x1800] ;  /* 0x001800003f147984 */ /* 0x000ea20000000c00 */
[----:B------:R-:W-:-:S02]  /*0970*/  LOP3.LUT R33, R7, 0x8, R28, 0xf8, !PT ;  /* 0x0000000807217812 */ /* 0x000fc400078ef81c */
[----:B------:R-:W-:Y:S01]  /*0980*/  SHF.R.U32.HI R34, RZ, 0x3, R7 ;  /* 0x00000003ff227819 */ /* 0x000fe20000011607 */
[----:B------:R-:W3:Y:S01]  /*0990*/  LDS.128 R24, [R63+0x2000] ;  /* 0x002000003f187984 */ /* 0x000ee20000000c00 */
[----:B------:R-:W-:Y:S01]  /*09a0*/  LOP3.LUT R7, R31, R36, RZ, 0x3c, !PT ;  /* 0x000000241f077212 */ /* 0x000fe200078e3cff */
[----:B------:R-:W-:Y:S01]  /*09b0*/  IMAD R36, R29, 0x20, R30 ;  /* 0x000000201d247824 */ /* 0x000fe200078e021e */
[----:B------:R-:W-:Y:S01]  /*09c0*/  LOP3.LUT R53, R33, R34, RZ, 0x3c, !PT ;  /* 0x0000002221357212 */ /* 0x000fe200078e3cff */
[----:B------:R-:W4:Y:S01]  /*09d0*/  LDS.128 R12, [R63+0x800] ;  /* 0x000800003f0c7984 */ /* 0x000f220000000c00 */
[----:B------:R-:W-:Y:S01]  /*09e0*/  LOP3.LUT P1, RZ, R32, 0x2, RZ, 0xc0, !PT ;  /* 0x0000000220ff7812 */ /* 0x000fe2000782c0ff */
[----:B------:R-:W-:Y:S01]  /*09f0*/  IMAD.U32 R7, R44, 0x20, R7 ;  /* 0x000000202c077824 */ /* 0x000fe200078e0007 */
[----:B------:R-:W-:Y:S01]  /*0a00*/  IADD3 R53, R53, R36, RZ ;  /* 0x0000002435357210 */ /* 0x000fe20007ffe0ff */
[----:B------:R-:W5:Y:S01]  /*0a10*/  LDS.128 R28, [R63+0x2800] ;  /* 0x002800003f1c7984 */ /* 0x000f620000000c00 */
[----:B------:R-:W-:Y:S01]  /*0a20*/  SEL R49, R49, 0xffffffe0, !P1 ;  /* 0xffffffe031317807 */ /* 0x000fe20004800000 */
[----:B0-----:R-:W-:Y:S01]  /*0a30*/  FMUL.FTZ R41, R41, UR4 ;  /* 0x0000000429297c20 */ /* 0x001fe20008410000 */
[----:B------:R-:W-:Y:S01]  /*0a40*/  ISETP.GE.AND P2, PT, R17, R18, PT ;  /* 0x000000121100720c */ /* 0x000fe20003f46270 */
[C---:B------:R-:W-:Y:S01]  /*0a50*/  IMAD R52, R53.reuse, 0x2, R6 ;  /* 0x0000000235347824 */ /* 0x040fe200078e0206 */
[----:B------:R-:W0:Y:S01]  /*0a60*/  LDS.128 R32, [R63+0x3000] ;  /* 0x003000003f207984 */ /* 0x000e220000000c00 */
[----:B------:R-:W-:-:S02]  /*0a70*/  IMAD R53, R53, 0x2, R4 ;  /* 0x0000000235357824 */ /* 0x000fc400078e0204 */
[----:B------:R-:W-:Y:S01]  /*0a80*/  FMUL.FTZ R43, R43, UR4 ;  /* 0x000000042b2b7c20 */ /* 0x000fe20008410000 */
[----:B------:R-:W-:Y:S01]  /*0a90*/  IMAD R6, R7, 0x2, R6 ;  /* 0x0000000207067824 */ /* 0x000fe200078e0206 */
[----:B------:R-:W0:Y:S01]  /*0aa0*/  LDS.128 R16, [R63+0x1000] ;  /* 0x001000003f107984 */ /* 0x000e220000000c00 */
[----:B------:R-:W-:Y:S01]  /*0ab0*/  IADD3 R52, R52, R49, RZ ;  /* 0x0000003134347210 */ /* 0x000fe20007ffe0ff */
[----:B-1----:R-:W-:Y:S01]  /*0ac0*/  FMUL.FTZ R54, R8, UR4 ;  /* 0x0000000408367c20 */ /* 0x002fe20008410000 */
[----:B------:R-:W-:Y:S01]  /*0ad0*/  FMUL.FTZ R57, R9, UR4 ;  /* 0x0000000409397c20 */ /* 0x000fe20008410000 */
[----:B------:R-:W1:Y:S01]  /*0ae0*/  LDS.128 R36, [R63+0x3800] ;  /* 0x003800003f247984 */ /* 0x000e620000000c00 */
[----:B------:R-:W-:Y:S01]  /*0af0*/  FMUL.FTZ R55, R10, UR4 ;  /* 0x000000040a377c20 */ /* 0x000fe20008410000 */
[----:B------:R-:W-:Y:S02]  /*0b00*/  FMUL.FTZ R56, R11, UR4 ;  /* 0x000000040b387c20 */ /* 0x000fe40008410000 */
[----:B------:R-:W1:Y:S04]  /*0b10*/  LDS.128 R44, [R63+0x4800] ;  /* 0x004800003f2c7984 */ /* 0x000e680000000c00 */
[----:B------:R-:W1:Y:S04]  /*0b20*/  LDS.128 R48, [R63+0x5000] ;  /* 0x005000003f307984 */ /* 0x000e680000000c00 */
[----:B------:R-:W1:Y:S01]  /*0b30*/  LDS.128 R8, [R63+0x5800] ;  /* 0x005800003f087984 */ /* 0x000e620000000c00 */
[----:B--2---:R-:W-:Y:S01]  /*0b40*/  FMUL.FTZ R62, R21, UR4 ;  /* 0x00000004153e7c20 */ /* 0x004fe20008410000 */
[----:B------:R-:W-:Y:S01]  /*0b50*/  FMUL.FTZ R64, R23, UR4 ;  /* 0x0000000417407c20 */ /* 0x000fe20008410000 */
[----:B------:R-:W-:Y:S01]  /*0b60*/  FMUL.FTZ R21, R22, UR4 ;  /* 0x0000000416157c20 */ /* 0x000fe20008410000 */
[----:B------:R-:W-:Y:S01]  /*0b70*/  FMUL.FTZ R20, R20, UR4 ;  /* 0x0000000414147c20 */ /* 0x000fe20008410000 */
[----:B---3--:R-:W-:Y:S01]  /*0b80*/  FMUL.FTZ R23, R26, UR4 ;  /* 0x000000041a177c20 */ /* 0x008fe20008410000 */
[----:B------:R-:W-:Y:S01]  /*0b90*/  FMUL.FTZ R22, R24, UR4 ;  /* 0x0000000418167c20 */ /* 0x000fe20008410000 */
[----:B------:R-:W-:Y:S01]  /*0ba0*/  FMUL.FTZ R26, R27, UR4 ;  /* 0x000000041b1a7c20 */ /* 0x000fe20008410000 */
[----:B------:R-:W-:Y:S01]  /*0bb0*/  FMUL.FTZ R25, R25, UR4 ;  /* 0x0000000419197c20 */ /* 0x000fe20008410000 */
[----:B----4-:R-:W-:Y:S01]  /*0bc0*/  FMUL.FTZ R59, R13, UR4 ;  /* 0x000000040d3b7c20 */ /* 0x010fe20008410000 */
[----:B------:R-:W-:Y:S01]  /*0bd0*/  FMUL.FTZ R12, R12, UR4 ;  /* 0x000000040c0c7c20 */ /* 0x000fe20008410000 */
[----:B------:R-:W-:Y:S01]  /*0be0*/  FMUL.FTZ R13, R14, UR4 ;  /* 0x000000040e0d7c20 */ /* 0x000fe20008410000 */
[----:B------:R-:W-:Y:S01]  /*0bf0*/  FMUL.FTZ R58, R15, UR4 ;  /* 0x000000040f3a7c20 */ /* 0x000fe20008410000 */
[----:B-----5:R-:W-:Y:S01]  /*0c00*/  FMUL.FTZ R24, R28, UR4 ;  /* 0x000000041c187c20 */ /* 0x020fe20008410000 */
[----:B------:R-:W-:Y:S01]  /*0c10*/  FMUL.FTZ R27, R30, UR4 ;  /* 0x000000041e1b7c20 */ /* 0x000fe20008410000 */
[----:B------:R-:W-:Y:S01]  /*0c20*/  FMUL.FTZ R30, R31, UR4 ;  /* 0x000000041f1e7c20 */ /* 0x000fe20008410000 */
[----:B------:R-:W-:Y:S01]  /*0c30*/  FMUL.FTZ R29, R29, UR4 ;  /* 0x000000041d1d7c20 */ /* 0x000fe20008410000 */
[----:B0-----:R-:W-:Y:S01]  /*0c40*/  FMUL.FTZ R28, R32, UR4 ;  /* 0x00000004201c7c20 */ /* 0x001fe20008410000 */
[----:B------:R-:W-:Y:S01]  /*0c50*/  FMUL.FTZ R31, R34, UR4 ;  /* 0x00000004221f7c20 */ /* 0x000fe20008410000 */
[----:B------:R-:W-:Y:S01]  /*0c60*/  FMUL.FTZ R35, R35, UR4 ;  /* 0x0000000423237c20 */ /* 0x000fe20008410000 */
[----:B------:R-:W-:Y:S01]  /*0c70*/  FMUL.FTZ R33, R33, UR4 ;  /* 0x0000000421217c20 */ /* 0x000fe20008410000 */
[----:B------:R-:W-:Y:S01]  /*0c80*/  FMUL.FTZ R14, R16, UR4 ;  /* 0x00000004100e7c20 */ /* 0x000fe20008410000 */
[----:B------:R-:W-:Y:S01]  /*0c90*/  FMUL.FTZ R61, R17, UR4 ;  /* 0x00000004113d7c20 */ /* 0x000fe20008410000 */
[----:B------:R-:W-:Y:S01]  /*0ca0*/  FMUL.FTZ R15, R18, UR4 ;  /* 0x00000004120f7c20 */ /* 0x000fe20008410000 */
[----:B------:R-:W-:Y:S01]  /*0cb0*/  FMUL.FTZ R60, R19, UR4 ;  /* 0x00000004133c7c20 */ /* 0x000fe20008410000 */
        /* <DEDUP_REMOVED lines=9> */
[----:B------:R-:W-:Y:S01]  /*0d50*/  F2FP.BF16.F32.PACK_AB R16, R57, R54 ;  /* 0x000000363910723e */ /* 0x000fe200000010ff */
[----:B------:R-:W-:Y:S01]  /*0d60*/  FMUL.FTZ R45, R45, UR4 ;  /* 0x000000042d2d7c20 */ /* 0x000fe20008410000 */
[----:B------:R-:W-:Y:S01]  /*0d70*/  F2FP.BF16.F32.PACK_AB R17, R56, R55 ;  /* 0x000000373811723e */ /* 0x000fe200000010ff */
[----:B------:R-:W-:Y:S01]  /*0d80*/  FMUL.FTZ R47, R47, UR4 ;  /* 0x000000042f2f7c20 */ /* 0x000fe20008410000 */
[----:B------:R-:W-:Y:S01]  /*0d90*/  F2FP.BF16.F32.PACK_AB R18, R59, R12 ;  /* 0x0000000c3b12723e */ /* 0x000fe200000010ff */
[----:B------:R-:W-:Y:S01]  /*0da0*/  FMUL.FTZ R46, R50, UR4 ;  /* 0x00000004322e7c20 */ /* 0x000fe20008410000 */
[----:B------:R-:W-:Y:S01]  /*0db0*/  F2FP.BF16.F32.PACK_AB R19, R58, R13 ;  /* 0x0000000d3a13723e */ /* 0x000fe200000010ff */
[----:B------:R-:W-:Y:S01]  /*0dc0*/  FMUL.FTZ R48, R8, UR4 ;  /* 0x0000000408307c20 */ /* 0x000fe20008410000 */
[----:B------:R-:W-:Y:S01]  /*0dd0*/  FMUL.FTZ R49, R49, UR4 ;  /* 0x0000000431317c20 */ /* 0x000fe20008410000 */
[----:B------:R-:W-:Y:S01]  /*0de0*/  FMUL.FTZ R51, R51, UR4 ;  /* 0x0000000433337c20 */ /* 0x000fe20008410000 */
[----:B------:R-:W-:Y:S01]  /*0df0*/  FMUL.FTZ R55, R9, UR4 ;  /* 0x0000000409377c20 */ /* 0x000fe20008410000 */
[----:B------:R-:W-:Y:S01]  /*0e00*/  FMUL.FTZ R50, R10, UR4 ;  /* 0x000000040a327c20 */ /* 0x000fe20008410000 */
[----:B------:R-:W-:Y:S01]  /*0e10*/  FMUL.FTZ R57, R11, UR4 ;  /* 0x000000040b397c20 */ /* 0x000fe20008410000 */
[----:B------:R-:W-:Y:S01]  /*0e20*/  F2FP.BF16.F32.PACK_AB R8, R61, R14 ;  /* 0x0000000e3d08723e */ /* 0x000fe200000010ff */
[----:B------:R0:W-:Y:S01]  /*0e30*/  STSM.16.M88.4 [R53+0xc000], R16 ;  /* 0x00c0001035007844 */ /* 0x0001e20000000200 */
[----:B------:R-:W-:-:S02]  /*0e40*/  F2FP.BF16.F32.PACK_AB R9, R60, R15 ;  /* 0x0000000f3c09723e */ /* 0x000fc400000010ff */
[----:B------:R-:W-:Y:S02]  /*0e50*/  F2FP.BF16.F32.PACK_AB R10, R62, R20 ;  /* 0x000000143e0a723e */ /* 0x000fe400000010ff */
[----:B------:R-:W-:Y:S02]  /*0e60*/  F2FP.BF16.F32.PACK_AB R11, R64, R21 ;  /* 0x00000015400b723e */ /* 0x000fe400000010ff */
[----:B------:R-:W-:Y:S01]  /*0e70*/  F2FP.BF16.F32.PACK_AB R14, R29, R24 ;  /* 0x000000181d0e723e */ /* 0x000fe200000010ff */
[----:B------:R-:W-:Y:S01]  /*0e80*/  VIADD R24, R68, 0x40 ;  /* 0x0000004044187836 */ /* 0x000fe20000000000 */
[----:B------:R-:W-:Y:S01]  /*0e90*/  F2FP.BF16.F32.PACK_AB R12, R25, R22 ;  /* 0x00000016190c723e */ /* 0x000fe200000010ff */
[----:B------:R1:W-:Y:S01]  /*0ea0*/  STSM.16.M88.4 [R52], R8 ;  /* 0x0000000834007844 */ /* 0x0003e20000000200 */
[----:B------:R-:W-:Y:S01]  /*0eb0*/  F2FP.BF16.F32.PACK_AB R13, R26, R23 ;  /* 0x000000171a0d723e */ /* 0x000fe200000010ff */
[----:B------:R-:W-:Y:S01]  /*0ec0*/  VIADD R25, R68, 0x20 ;  /* 0x0000002044197836 */ /* 0x000fe20000000000 */
[----:B------:R-:W-:-:S02]  /*0ed0*/  F2FP.BF16.F32.PACK_AB R15, R30, R27 ;  /* 0x0000001b1e0f723e */ /* 0x000fc400000010ff */
[----:B------:R-:W-:Y:S02]  /*0ee0*/  F2FP.BF16.F32.PACK_AB R29, R35, R31 ;  /* 0x0000001f231d723e */ /* 0x000fe400000010ff */
[----:B------:R-:W-:Y:S01]  /*0ef0*/  F2FP.BF16.F32.PACK_AB R28, R33, R28 ;  /* 0x0000001c211c723e */ /* 0x000fe200000010ff */
[----:B------:R1:W-:Y:S01]  /*0f00*/  STSM.16.M88.4 [R53+0xe000], R12 ;  /* 0x00e0000c35007844 */ /* 0x0003e20000000200 */
[----:B------:R-:W-:Y:S02]  /*0f10*/  F2FP.BF16.F32.PACK_AB R30, R37, R32 ;  /* 0x00000020251e723e */ /* 0x000fe400000010ff */
[----:B------:R-:W-:Y:S02]  /*0f20*/  F2FP.BF16.F32.PACK_AB R31, R39, R34 ;  /* 0x00000022271f723e */ /* 0x000fe400000010ff */
[----:B0-----:R-:W-:Y:S02]  /*0f30*/  F2FP.BF16.F32.PACK_AB R16, R41, R36 ;  /* 0x000000242910723e */ /* 0x001fe400000010ff */
        /* <DEDUP_REMOVED lines=8> */
[----:B------:R-:W-:-:S05]  /*0fc0*/  F2FP.BF16.F32.PACK_AB R23, R57, R50 ;  /* 0x000000323917723e */ /* 0x000fca00000010ff */
[----:B------:R1:W-:Y:S01]  /*0fd0*/  STSM.16.M88.4 [R52+0x4000], R20 ;  /* 0x0040001434007844 */ /* 0x0003e20000000200 */
[----:B------:R-:W-:Y:S06]  /*0fe0*/  BAR.SYNC.DEFER_BLOCKING 0x0 ;  /* 0x0000000000007b1d */ /* 0x000fec0000010000 */
[----:B------:R-:W-:Y:S05]  /*0ff0*/  @P2 BRA `(.L_x_6361) ;  /* 0x0000000000742947 */ /* 0x000fea0003800000 */
[----:B------:R-:W-:Y:S01]  /*1000*/  ULDC UR4, c[0x0][0x244] ;  /* 0x0000910000047ab9 */ /* 0x000fe20000000800 */
[----:B------:R-:W-:Y:S01]  /*1010*/  ULDC.64 UR6, c[0x0][0x258] ;  /* 0x0000960000067ab9 */ /* 0x000fe20000000a00 */
[----:B------:R-:W-:Y:S01]  /*1020*/  ISETP.GE.AND P1, PT, R68, UR4, PT ;  /* 0x0000000444007c0c */ /* 0x000fe2000bf26270 */
[----:B-1----:R-:W-:Y:S01]  /*1030*/  IMAD R9, R3, UR6, RZ ;  /* 0x0000000603097c24 */ /* 0x002fe2000f8e02ff */
[----:B------:R-:W0:Y:S01]  /*1040*/  LDS.128 R16, [R6+0x2000] ;  /* 0x0020000006107984 */ /* 0x000e220000000c00 */
[--C-:B------:R-:W-:Y:S02]  /*1050*/  SHF.R.S32.HI R69, RZ, 0x1f, R68.reuse ;  /* 0x0000001fff457819 */ /* 0x100fe40000011444 */
[C---:B------:R-:W-:Y:S01]  /*1060*/  IMAD R23, R0.reuse, UR7, R9 ;  /* 0x0000000700177c24 */ /* 0x040fe2000f8e0209 */
[----:B------:R-:W-:Y:S01]  /*1070*/  ISETP.GE.AND P2, PT, R25, UR4, PT ;  /* 0x0000000419007c0c */ /* 0x000fe2000bf46270 */
[----:B------:R-:W1:Y:S01]  /*1080*/  LDS.128 R8, [R6+0x4000] ;  /* 0x0040000006087984 */ /* 0x000e620000000c00 */
[----:B------:R-:W-:Y:S01]  /*1090*/  IMAD.WIDE.U32 R20, R0, UR6, R68 ;  /* 0x0000000600147c25 */ /* 0x000fe2000f8e0044 */
[----:B------:R-:W-:Y:S01]  /*10a0*/  ULDC.64 UR6, c[0x0][0x260] ;  /* 0x0000980000067ab9 */ /* 0x000fe20000000a00 */
[----:B------:R-:W-:-:S03]  /*10b0*/  ISETP.GE.AND P3, PT, R24, UR4, PT ;  /* 0x0000000418007c0c */ /* 0x000fc6000bf66270 */
[----:B------:R-:W2:Y:S01]  /*10c0*/  @!P1 LDS.128 R12, [R6] ;  /* 0x00000000060c9984 */ /* 0x000ea20000000c00 */
[----:B------:R-:W-:Y:S01]  /*10d0*/  IADD3 R21, R21, R23, RZ ;  /* 0x0000001715157210 */ /* 0x000fe20007ffe0ff */
[----:B------:R-:W-:-:S04]  /*10e0*/  IMAD R23, R5, UR6, RZ ;  /* 0x0000000605177c24 */ /* 0x000fc8000f8e02ff */
[C---:B------:R-:W-:Y:S02]  /*10f0*/  IMAD R23, R2.reuse, UR7, R23 ;  /* 0x0000000702177c24 */ /* 0x040fe4000f8e0217 */
[----:B------:R-:W-:Y:S01]  /*1100*/  IMAD.WIDE.U32 R20, R2, UR6, R20 ;  /* 0x0000000602147c25 */ /* 0x000fe2000f8e0014 */
[----:B------:R-:W-:-:S03]  /*1110*/  ULDC.64 UR6, c[0x0][0x250] ;  /* 0x0000940000067ab9 */ /* 0x000fc60000000a00 */
[----:B------:R-:W-:Y:S02]  /*1120*/  IMAD.IADD R21, R21, 0x1, R23 ;  /* 0x0000000115157824 */ /* 0x000fe400078e0217 */
[----:B------:R-:W-:Y:S02]  /*1130*/  IMAD R23, R67, UR6, RZ ;  /* 0x0000000643177c24 */ /* 0x000fe4000f8e02ff */
[----:B------:R-:W-:-:S04]  /*1140*/  IMAD.WIDE.U32 R20, R66, UR6, R20 ;  /* 0x0000000642147c25 */ /* 0x000fc8000f8e0014 */
[----:B------:R-:W-:Y:S01]  /*1150*/  IMAD R23, R66, UR7, R23 ;  /* 0x0000000742177c24 */ /* 0x000fe2000f8e0217 */
[----:B------:R-:W-:Y:S02]  /*1160*/  ULDC.64 UR6, c[0x0][0x238] ;  /* 0x00008e0000067ab9 */ /* 0x000fe40000000a00 */
[----:B------:R-:W-:Y:S01]  /*1170*/  LEA R22, P4, R20, UR6, 0x1 ;  /* 0x0000000614167c11 */ /* 0x000fe2000f8808ff */
[----:B------:R-:W-:-:S05]  /*1180*/  IMAD.IADD R21, R21, 0x1, R23 ;  /* 0x0000000115157824 */ /* 0x000fca00078e0217 */
[----:B------:R-:W-:-:S05]  /*1190*/  LEA.HI.X R23, R20, UR7, R21, 0x1, P4 ;  /* 0x0000000714177c11 */ /* 0x000fca000a0f0c15 */
[----:B0-----:R0:W-:Y:S04]  /*11a0*/  @!P2 STG.E.128 desc[UR8][R22.64+0x40], R16 ;  /* 0x000040101600a986 */ /* 0x0011e8000c101d08 */
[----:B-1----:R0:W-:Y:S04]  /*11b0*/  @!P3 STG.E.128 desc[UR8][R22.64+0x80], R8 ;  /* 0x000080081600b986 */ /* 0x0021e8000c101d08 */
[----:B--2---:R0:W-:Y:S02]  /*11c0*/  @!P1 STG.E.128 desc[UR8][R22.64], R12 ;  /* 0x0000000c16009986 */ /* 0x0041e4000c101d08 */
.L_x_6361:
[----:B------:R-:W-:Y:S05]  /*11d0*/  BSYNC B0 ;  /* 0x0000000000007941 */ /* 0x000fea0003800000 */
.L_x_6360:
[----:B------:R-:W-:Y:S05]  /*11e0*/  @P0 EXIT ;  /* 0x000000000000094d */ /* 0x000fea0003800000 */
[----:B------:R-:W-:Y:S01]  /*11f0*/  ULDC.64 UR4, c[0x0][0x258] ;  /* 0x0000960000047ab9 */ /* 0x000fe20000000a00 */
[----:B01----:R-:W-:Y:S01]  /*1200*/  IMAD R18, R7, 0x2, R4 ;  /* 0x0000000207127824 */ /* 0x003fe200078e0204 */
[--C-:B------:R-:W-:Y:S01]  /*1210*/  SHF.R.S32.HI R69, RZ, 0x1f, R68.reuse ;  /* 0x0000001fff457819 */ /* 0x100fe20000011444 */
[----:B------:R-:W-:Y:S01]  /*1220*/  IMAD R3, R3, UR4, RZ ;  /* 0x0000000403037c24 */ /* 0x000fe2000f8e02ff */
[----:B------:R-:W-:Y:S01]  /*1230*/  IADD3 R19, P0, R66, 0x40, RZ ;  /* 0x0000004042137810 */ /* 0x000fe20007f1e0ff */
[----:B------:R-:W-:Y:S01]  /*1240*/  ULDC.64 UR6, c[0x0][0x238] ;  /* 0x00008e0000067ab9 */ /* 0x000fe20000000a00 */
[----:B------:R-:W0:Y:S01]  /*1250*/  LDS.128 R12, [R18+0xd000] ;  /* 0x00d00000120c7984 */ /* 0x000e220000000c00 */
[----:B------:R-:W-:-:S03]  /*1260*/  IMAD.WIDE.U32 R6, R0, UR4, R68 ;  /* 0x0000000400067c25 */ /* 0x000fc6000f8e0044 */
[----:B------:R-:W1:Y:S01]  /*1270*/  LDS.128 R8, [R18+0xf000] ;  /* 0x00f0000012087984 */ /* 0x000e620000000c00 */
[----:B------:R-:W-:Y:S01]  /*1280*/  IMAD R3, R0, UR5, R3 ;  /* 0x0000000500037c24 */ /* 0x000fe2000f8e0203 */
[----:B------:R-:W-:Y:S01]  /*1290*/  ULDC.64 UR4, c[0x0][0x260] ;  /* 0x0000980000047ab9 */ /* 0x000fe20000000a00 */
[----:B------:R-:W-:Y:S01]  /*12a0*/  MOV R16, R6 ;  /* 0x0000000600107202 */ /* 0x000fe20000000f00 */
[----:B------:R-:W-:Y:S02]  /*12b0*/  IMAD.X R66, RZ, RZ, R67, P0 ;  /* 0x000000ffff427224 */ /* 0x000fe400000e0643 */
[----:B------:R-:W-:Y:S02]  /*12c0*/  IMAD.IADD R17, R7, 0x1, R3 ;  /* 0x0000000107117824 */ /* 0x000fe400078e0203 */
[----:B------:R-:W-:Y:S02]  /*12d0*/  IMAD R3, R5, UR4, RZ ;  /* 0x0000000405037c24 */ /* 0x000fe4000f8e02ff */
[----:B------:R2:W3:Y:S02]  /*12e0*/  LDS.128 R4, [R18+0x11000] ;  /* 0x0110000012047984 */ /* 0x0004e40000000c00 */
[----:B------:R-:W-:-:S02]  /*12f0*/  IMAD R21, R2, UR5, R3 ;  /* 0x0000000502157c24 */ /* 0x000fc4000f8e0203 */
[----:B------:R-:W-:Y:S01]  /*1300*/  IMAD.WIDE.U32 R2, R2, UR4, R16 ;  /* 0x0000000402027c25 */ /* 0x000fe2000f8e0010 */
[----:B------:R-:W-:-:S03]  /*1310*/  ULDC.64 UR4, c[0x0][0x250] ;  /* 0x0000940000047ab9 */ /* 0x000fc60000000a00 */
[----:B------:R-:W-:Y:S02]  /*1320*/  IMAD.IADD R3, R3, 0x1, R21 ;  /* 0x0000000103037824 */ /* 0x000fe400078e0215 */
[----:B------:R-:W-:Y:S02]  /*1330*/  IMAD R66, R66, UR4, RZ ;  /* 0x0000000442427c24 */ /* 0x000fe4000f8e02ff */
[C---:B------:R-:W-:Y:S01]  /*1340*/  IMAD.WIDE.U32 R2, R19.reuse, UR4, R2 ;  /* 0x0000000413027c25 */ /* 0x040fe2000f8e0002 */
[----:B------:R-:W-:Y:S02]  /*1350*/  ULDC UR4, c[0x0][0x244] ;  /* 0x0000910000047ab9 */ /* 0x000fe40000000800 */
[----:B------:R-:W-:Y:S01]  /*1360*/  ISETP.GE.AND P1, PT, R68, UR4, PT ;  /* 0x0000000444007c0c */ /* 0x000fe2000bf26270 */
[----:B------:R-:W-:Y:S01]  /*1370*/  IMAD R17, R19, UR5, R66 ;  /* 0x0000000513117c24 */ /* 0x000fe2000f8e0242 */
[----:B------:R-:W-:Y:S02]  /*1380*/  ISETP.GE.AND P2, PT, R25, UR4, PT ;  /* 0x0000000419007c0c */ /* 0x000fe4000bf46270 */
[----:B------:R-:W-:Y:S01]  /*1390*/  ISETP.GE.AND P3, PT, R24, UR4, PT ;  /* 0x0000000418007c0c */ /* 0x000fe2000bf66270 */
[----:B------:R-:W-:Y:S01]  /*13a0*/  IMAD.IADD R3, R3, 0x1, R17 ;  /* 0x0000000103037824 */ /* 0x000fe200078e0211 */
[----:B------:R-:W-:-:S04]  /*13b0*/  LEA R16, P0, R2, UR6, 0x1 ;  /* 0x0000000602107c11 */ /* 0x000fc8000f8008ff */
[----:B------:R-:W-:-:S05]  /*13c0*/  LEA.HI.X R17, R2, UR7, R3, 0x1, P0 ;  /* 0x0000000702117c11 */ /* 0x000fca00080f0c03 */
[----:B0-----:R2:W-:Y:S04]  /*13d0*/  @!P1 STG.E.128 desc[UR8][R16.64], R12 ;  /* 0x0000000c10009986 */ /* 0x0015e8000c101d08 */
[----:B-1----:R2:W-:Y:S01]  /*13e0*/  @!P2 STG.E.128 desc[UR8][R16.64+0x40], R8 ;  /* 0x000040081000a986 */ /* 0x0025e2000c101d08 */
[----:B------:R-:W-:Y:S05]  /*13f0*/  @P3 EXIT ;  /* 0x000000000000394d */ /* 0x000fea0003800000 */
[----:B---3--:R-:W-:Y:S01]  /*1400*/  STG.E.128 desc[UR8][R16.64+0x80], R4 ;  /* 0x0000800410007986 */ /* 0x008fe2000c101d08 */
[----:B------:R-:W-:Y:S05]  /*1410*/  EXIT ;  /* 0x000000000000794d */ /* 0x000fea0003800000 */
.L_x_6362:
        /* <DEDUP_REMOVED lines=14> */
.L_x_6599:


//--------------------- .text._ZN7cutlass13device_kernelIN5flash32FlashAttnBwdPostprocessConvertdQIN4cute5tupleIJNS3_1CILi64EEENS5_ILi96EEEEEENS_10bfloat16_tEfNS_4arch4Sm90ELi256ENS3_8TiledMMAINS3_8MMA_AtomIJNS3_4SM904GMMA27MMA_64x16x16_F32BF16BF16_SSILNSF_5MajorE0ELSH_1ELNSF_7ScaleInE1ELSI_1EEEEEENS3_6LayoutINS4_IJNS5_ILi1EEENS5_ILi2EEESM_EEENS4_IJNS5_ILi0EEESM_SP_EEEEENS4_IJNS3_10UnderscoreESS_SS_EEEEELb0EEEEEvNT_6ParamsE --------------------------
	.section	.text._ZN7cutlass13device_kernelIN5flash32FlashAttnBwdPostprocessConvertdQIN4cute5tupleIJNS3_1CILi64EEENS5_ILi96EEEEEENS_10bfloat16_tEfNS_4arch4Sm90ELi256ENS3_8TiledMMAINS3_8MMA_AtomIJNS3_4SM904GMMA27MMA_64x16x16_F32BF16BF16_SSILNSF_5MajorE0ELSH_1ELNSF_7ScaleInE1ELSI_1EEEEEENS3_6LayoutINS4_IJNS5_ILi1EEENS5_ILi2EEESM_EEENS4_IJNS5_ILi0EEESM_SP_EEEEENS4_IJNS3_10UnderscoreESS_SS_EEEEELb0EEEEEvNT_6ParamsE,"ax",@progbits
	.align	128
.text._ZN7cutlass13device_kernelIN5flash32FlashAttnBwdPostprocessConvertdQIN4cute5tupleIJNS3_1CILi64EEENS5_ILi96EEEEEENS_10bfloat16_tEfNS_4arch4Sm90ELi256ENS3_8TiledMMAINS3_8MMA_AtomIJNS3_4SM904GMMA27MMA_64x16x16_F32BF16BF16_SSILNSF_5MajorE0ELSH_1ELNSF_7ScaleInE1ELSI_1EEEEEENS3_6LayoutINS4_IJNS5_ILi1EEENS5_ILi2EEESM_EEENS4_IJNS5_ILi0EEESM_SP_EEEEENS4_IJNS3_10UnderscoreESS_SS_EEEEELb0EEEEEvNT_6ParamsE:
        .type           _ZN7cutlass13device_kernelIN5flash32FlashAttnBwdPostprocessConvertdQIN4cute5tupleIJNS3_1CILi64EEENS5_ILi96EEEEEENS_10bfloat16_tEfNS_4arch4Sm90ELi256ENS3_8TiledMMAINS3_8MMA_AtomIJNS3_4SM904GMMA27MMA_64x16x16_F32BF16BF16_SSILNSF_5MajorE0ELSH_1ELNSF_7ScaleInE1ELSI_1EEEEEENS3_6LayoutINS4_IJNS5_ILi1EEENS5_ILi2EEESM_EEENS4_IJNS5_ILi0EEESM_SP_EEEEENS4_IJNS3_10UnderscoreESS_SS_EEEEELb0EEEEEvNT_6ParamsE,@function
        .size           _ZN7cutlass13device_kernelIN5flash32FlashAttnBwdPostprocessConvertdQIN4cute5tupleIJNS3_1CILi64EEENS5_ILi96EEEEEENS_10bfloat16_tEfNS_4arch4Sm90ELi256ENS3_8TiledMMAINS3_8MMA_AtomIJNS3_4SM904GMMA27MMA_64x16x16_F32BF16BF16_SSILNSF_5MajorE0ELSH_1ELNSF_7ScaleInE1ELSI_1EEEEEENS3_6LayoutINS4_IJNS5_ILi1EEENS5_ILi2EEESM_EEENS4_IJNS5_ILi0EEESM_SP_EEEEENS4_IJNS3_10UnderscoreESS_SS_EEEEELb0EEEEEvNT_6ParamsE,(.L_x_6600 - _ZN7cutlass13device_kernelIN5flash32FlashAttnBwdPostprocessConvertdQIN4cute5tupleIJNS3_1CILi64EEENS5_ILi96EEEEEENS_10bfloat16_tEfNS_4arch4Sm90ELi256ENS3_8TiledMMAINS3_8MMA_AtomIJNS3_4SM904GMMA27MMA_64x16x16_F32BF16BF16_SSILNSF_5MajorE0ELSH_1ELNSF_7ScaleInE1ELSI_1EEEEEENS3_6LayoutINS4_IJNS5_ILi1EEENS5_ILi2EEESM_EEENS4_IJNS5_ILi0EEESM_SP_EEEEENS4_IJNS3_10UnderscoreESS_SS_EEEEELb0EEEEEvNT_6ParamsE)
        .other          _ZN7cutlass13device_kernelIN5flash32FlashAttnBwdPostprocessConvertdQIN4cute5tupleIJNS3_1CILi64EEENS5_ILi96EEEEEENS_10bfloat16_tEfNS_4arch4Sm90ELi256ENS3_8TiledMMAINS3_8MMA_AtomIJNS3_4SM904GMMA27MMA_64x16x16_F32BF16BF16_SSILNSF_5MajorE0ELSH_1ELNSF_7ScaleInE1ELSI_1EEEEEENS3_6LayoutINS4_IJNS5_ILi1EEENS5_ILi2EEESM_EEENS4_IJNS5_ILi0EEESM_SP_EEEEENS4_IJNS3_10UnderscoreESS_SS_EEEEELb0EEEEEvNT_6ParamsE,@"STO_CUDA_ENTRY STV_DEFAULT"
_ZN7cutlass13device_kernelIN5flash32FlashAttnBwdPostprocessConvertdQIN4cute5tupleIJNS3_1CILi64EEENS5_ILi96EEEEEENS_10bfloat16_tEfNS_4arch4Sm90ELi256ENS3_8TiledMMAINS3_8MMA_AtomIJNS3_4SM904GMMA27MMA_64x16x16_F32BF16BF16_SSILNSF_5MajorE0ELSH_1ELNSF_7ScaleInE1ELSI_1EEEEEENS3_6LayoutINS4_IJNS5_ILi1EEENS5_ILi2EEESM_EEENS4_IJNS5_ILi0EEESM_SP_EEEEENS4_IJNS3_10UnderscoreESS_SS_EEEEELb0EEEEEvNT_6ParamsE:
        /* <DEDUP_REMOVED lines=26> */
.L_x_6363:
        /* <DEDUP_REMOVED lines=14> */
[----:B------:R-:W-:-:S04]  /*0280*/  @P1 IMAD R3, R6, 0x1800, RZ ;  /* 0x0000180006031824 */ /* 0x000fc800078e02ff */
[--C-:B------:R-:W-:Y:S01]  /*0290*/  @P1 IMAD.MOV.U32 R12, RZ, RZ, R3.reuse ;  /* 0x000000ffff0c1224 */ /* 0x100fe200078e0003 */
[----:B------:R-:W-:-:S04]  /*02a0*/  @P1 SHF.R.S32.HI R13, RZ, 0x1f, R3 ;  /* 0x0000001fff0d1819 */ /* 0x000fc80000011403 */
[C---:B------:R-:W-:Y:S02]  /*02b0*/  IADD3 R14, P2, R15.reuse, R12, RZ ;  /* 0x0000000c0f0e7210 */ /* 0x040fe40007f5e0ff */
[----:B0-----:R-:W-:Y:S02]  /*02c0*/  SHF.R.S32.HI R5, RZ, 0x1f, R2 ;  /* 0x0000001fff057819 */ /* 0x001fe40000011402 */
[----:B------:R-:W-:Y:S02]  /*02d0*/  LEA.HI.X.SX32 R15, R15, R13, 0x1, P2 ;  /* 0x0000000d0f0f7211 */ /* 0x000fe400010f0eff */
[----:B------:R-:W0:Y:S01]  /*02e0*/  LDC.64 R12, c[0x0][0x210] ;  /* 0x00008400ff0c7b82 */ /* 0x000e220000000a00 */
[-C--:B-1----:R-:W-:Y:S02]  /*02f0*/  IMAD R3, R5, R16.reuse, RZ ;  /* 0x0000001005037224 */ /* 0x082fe400078e02ff */
[----:B------:R-:W-:-:S04]  /*0300*/  IMAD.WIDE.U32 R14, R2, R16, R14 ;  /* 0x00000010020e7225 */ /* 0x000fc800078e000e */
[----:B------:R-:W-:Y:S01]  /*0310*/  IMAD R17, R2, R17, R3 ;  /* 0x0000001102117224 */ /* 0x000fe200078e0203 */
[----:B------:R-:W-:Y:S02]  /*0320*/  SHF.R.S32.HI R3, RZ, 0x1f, R0 ;  /* 0x0000001fff037819 */ /* 0x000fe40000011400 */
[----:B------:R-:W-:Y:S01]  /*0330*/  SEL R0, R0, RZ, !P0 ;  /* 0x000000ff00007207 */ /* 0x000fe20004000000 */
[----:B------:R-:W-:Y:S01]  /*0340*/  IMAD.IADD R15, R15, 0x1, R17 ;  /* 0x000000010f0f7824 */ /* 0x000fe200078e0211 */
[----:B------:R-:W-:Y:S02]  /*0350*/  SEL R3, R3, RZ, !P0 ;  /* 0x000000ff03037207 */ /* 0x000fe40004000000 */
[----:B--2---:R-:W-:-:S03]  /*0360*/  ISETP.NE.AND P0, PT, R36, RZ, PT ;  /* 0x000000ff2400720c */ /* 0x004fc60003f05270 */
[----:B----4-:R-:W-:-:S04]  /*0370*/  IMAD R6, R3, R10, RZ ;  /* 0x0000000a03067224 */ /* 0x010fc800078e02ff */
[C---:B------:R-:W-:Y:S02]  /*0380*/  IMAD R17, R0.reuse, R11, R6 ;  /* 0x0000000b00117224 */ /* 0x040fe400078e0206 */
[----:B------:R-:W-:-:S04]  /*0390*/  IMAD.WIDE.U32 R10, R0, R10, R14 ;  /* 0x0000000a000a7225 */ /* 0x000fc800078e000e */
[----:B------:R-:W-:Y:S01]  /*03a0*/  IMAD.IADD R6, R11, 0x1, R17 ;  /* 0x000000010b067824 */ /* 0x000fe200078e0211 */
[----:B0-----:R-:W-:-:S04]  /*03b0*/  LEA R12, P2, R10, R12, 0x2 ;  /* 0x0000000c0a0c7211 */ /* 0x001fc800078410ff */
        /* <DEDUP_REMOVED lines=18> */
.L_x_6366:
[----:B------:R-:W-:Y:S01]  /*04e0*/  @P0 ELECT P2, URZ, PT ;  /* 0x00000000003f082f */ /* 0x000fe20003840000 */
[----:B------:R1:W-:-:S12]  /*04f0*/  UBLKCP.S.G [UR6], [UR4], UR10 ;  /* 0x00000006040073ba */ /* 0x0003d8000800020a */
[----:B------:R-:W-:Y:S02]  /*0500*/  @P2 PLOP3.LUT P0, PT, P2, PT, PT, 0x8, 0x0 ;  /* 0x000000000000281c */ /* 0x000fe4000170e170 */
[----:B------:R-:W-:-:S11]  /*0510*/  PLOP3.LUT P2, PT, PT, PT, PT, 0x8, 0x0 ;  /* 0x000000000000781c */ /* 0x000fd60003f4e170 */
[----:B-1----:R-:W-:Y:S05]  /*0520*/  @P0 BRA.U.ANY `(.L_x_6366) ;  /* 0xfffffffd00ec0947 */ /* 0x002fea000393ffff */
.L_x_6365:
[----:B------:R-:W-:Y:S05]  /*0530*/  BSYNC B0 ;  /* 0x0000000000007941 */ /* 0x000fea0003800000 */
.L_x_6364:
[----:B------:R-:W-:Y:S01]  /*0540*/  BAR.SYNC.DEFER_BLOCKING 0x0 ;  /* 0x0000000000007b1d */ /* 0x000fe20000010000 */
[----:B------:R-:W-:Y:S02]  /*0550*/  MOV R6, 0x400 ;  /* 0x0000040000067802 */ /* 0x000fe40000000f00 */
[----:B------:R-:W-:Y:S02]  /*0560*/  CS2R R34, SRZ ;  /* 0x0000000000227805 */ /* 0x000fe4000001ff00 */
[----:B------:R-:W-:Y:S01]  /*0570*/  SHF.L.U32 R11, RZ, 0x1f, RZ ;  /* 0x0000001fff0b7819 */ /* 0x000fe200000006ff */
[--C-:B------:R-:W-:Y:S01]  /*0580*/  @P1 IMAD.MOV.U32 R34, RZ, RZ, R9.reuse ;  /* 0x000000ffff221224 */ /* 0x100fe200078e0009 */
[----:B------:R-:W-:Y:S02]  /*0590*/  LEA R6, R19, R6, 0x18 ;  /* 0x0000000613067211 */ /* 0x000fe400078ec0ff */
[----:B------:R-:W-:-:S07]  /*05a0*/  @P1 SHF.R.S32.HI R35, RZ, 0x1f, R9 ;  /* 0x0000001fff231819 */ /* 0x000fce0000011409 */
.L_x_6367:
[----:B-1----:R1:W2:Y:S02]  /*05b0*/  SYNCS.PHASECHK.TRANS64.TRYWAIT P0, [R6+URZ+0x9000], R11 ;  /* 0x0090000b060075a7 */ /* 0x0022a4000800017f */
[----:B--2---:R-:W-:Y:S05]  /*05c0*/  @!P0 NANOSLEEP.SYNCS 0x989680 ;  /* 0x009896800000895d */ /* 0x004fea0003900000 */
[----:B------:R-:W2:Y:S02]  /*05d0*/  @!P0 SYNCS.PHASECHK.TRANS64 P0, [R6+URZ+0x9000], R11 ;  /* 0x0090000b060085a7 */ /* 0x000ea4000800007f */
[----:B--2---:R-:W-:Y:S05]  /*05e0*/  @!P0 BRA `(.L_x_6367) ;  /* 0xfffffffc00f08947 */ /* 0x004fea000383ffff */
[----:B------:R-:W-:Y:S01]  /*05f0*/  SHF.R.S32.HI R41, RZ, 0x1f, R36 ;  /* 0x0000001fff297819 */ /* 0x000fe20000011424 */
[----:B------:R-:W-:Y:S01]  /*0600*/  ULDC UR4, c[0x0][0x268] ;  /* 0x00009a0000047ab9 */ /* 0x000fe20000000800 */
[----:B------:R-:W-:Y:S02]  /*0610*/  VIADDMNMX R32, R32, -R7, 0x40, PT ;  /* 0x0000004020207446 */ /* 0x000fe40003800907 */
[CC--:B------:R-:W-:Y:S02]  /*0620*/  LEA.HI R12, R41.reuse, R36.reuse, RZ, 0x4 ;  /* 0x00000024290c7211 */ /* 0x0c0fe400078f20ff */
[----:B0-----:R-:W-:Y:S02]  /*0630*/  LEA.HI R8, R41, R36, RZ, 0x7 ;  /* 0x0000002429087211 */ /* 0x001fe400078f38ff */
[----:B-1----:R-:W-:Y:S02]  /*0640*/  LOP3.LUT R11, R12, 0xfffffff0, RZ, 0xc0, !PT ;  /* 0xfffffff00c0b7812 */ /* 0x002fe400078ec0ff */
[----:B------:R-:W-:-:S02]  /*0650*/  LOP3.LUT R9, R8, 0x3fffff80, RZ, 0xc0, !PT ;  /* 0x3fffff8008097812 */ /* 0x000fc400078ec0ff */
[----:B------:R-:W-:Y:S01]  /*0660*/  SHF.R.S32.HI R20, RZ, 0x7, R8 ;  /* 0x00000007ff147819 */ /* 0x000fe20000011408 */
[C---:B------:R-:W-:Y:S01]  /*0670*/  IMAD.IADD R16, R36.reuse, 0x1, -R11 ;  /* 0x0000000124107824 */ /* 0x040fe200078e0a0b */
[----:B------:R-:W-:Y:S01]  /*0680*/  SHF.R.S32.HI R37, RZ, 0x4, R12 ;  /* 0x00000004ff257819 */ /* 0x000fe2000001140c */
[----:B------:R-:W-:-:S03]  /*0690*/  IMAD.IADD R9, R36, 0x1, -R9 ;  /* 0x0000000124097824 */ /* 0x000fc600078e0a09 */
[----:B------:R-:W-:Y:S01]  /*06a0*/  SHF.R.S32.HI R39, RZ, 0x1f, R16 ;  /* 0x0000001fff277819 */ /* 0x000fe20000011410 */
[----:B------:R-:W-:-:S03]  /*06b0*/  IMAD R9, R20, 0x300, R9 ;  /* 0x0000030014097824 */ /* 0x000fc600078e0209 */
[-C--:B------:R-:W-:Y:S01]  /*06c0*/  LEA.HI R7, R39, R16.reuse, RZ, 0x3 ;  /* 0x0000001027077211 */ /* 0x080fe200078f18ff */
[----:B------:R-:W-:Y:S01]  /*06d0*/  IMAD.SHL.U32 R9, R9, 0x4, RZ ;  /* 0x0000000409097824 */ /* 0x000fe200078e00ff */
[----:B------:R-:W-:-:S03]  /*06e0*/  LEA.HI R39, R39, R16, RZ, 0x2 ;  /* 0x0000001027277211 */ /* 0x000fc600078f10ff */
[----:B------:R-:W-:Y:S01]  /*06f0*/  IMAD.SHL.U32 R18, R7, 0x10, RZ ;  /* 0x0000001007127824 */ /* 0x000fe200078e00ff */
[----:B------:R-:W-:Y:S01]  /*0700*/  LEA.HI R7, R12, R37, RZ, 0x1 ;  /* 0x000000250c077211 */ /* 0x000fe200078f08ff */
[----:B------:R-:W-:Y:S01]  /*0710*/  IMAD R44, R9, 0x4, R6 ;  /* 0x00000004092c7824 */ /* 0x000fe200078e0206 */
[C---:B------:R-:W-:Y:S01]  /*0720*/  LOP3.LUT R17, R39.reuse, 0xffffffc, RZ, 0xc0, !PT ;  /* 0x0ffffffc27117812 */ /* 0x040fe200078ec0ff */
[----:B------:R-:W-:Y:S01]  /*0730*/  IMAD.SHL.U32 R39, R39, 0x10, RZ ;  /* 0x0000001027277824 */ /* 0x000fe200078e00ff */
[----:B------:R-:W-:Y:S02]  /*0740*/  LOP3.LUT R21, R18, 0x7fffff80, RZ, 0xc0, !PT ;  /* 0x7fffff8012157812 */ /* 0x000fe400078ec0ff */
[----:B------:R-:W-:Y:S01]  /*0750*/  LOP3.LUT R22, R7, 0xfffffffe, RZ, 0xc0, !PT ;  /* 0xfffffffe07167812 */ /* 0x000fe200078ec0ff */
[----:B------:R-:W0:Y:S01]  /*0760*/  LDS.128 R8, [R44] ;  /* 0x000000002c087984 */ /* 0x000e220000000c00 */
[----:B------:R-:W-:Y:S01]  /*0770*/  IMAD.IADD R33, R16, 0x1, -R17 ;  /* 0x0000000110217824 */ /* 0x000fe200078e0a11 */
[-C--:B------:R-:W-:Y:S01]  /*0780*/  LEA.HI R7, R41, R36.reuse, RZ, 0x5 ;  /* 0x0000002429077211 */ /* 0x080fe200078f28ff */
[----:B------:R-:W-:Y:S01]  /*0790*/  IMAD R24, R20, 0x400, R21 ;  /* 0x0000040014187824 */ /* 0x000fe200078e0215 */
[----:B------:R-:W1:Y:S01]  /*07a0*/  LDS.128 R12, [R44+0x800] ;  /* 0x000800002c0c7984 */ /* 0x000e620000000c00 */
[----:B------:R-:W-:Y:S01]  /*07b0*/  IMAD.IADD R37, R37, 0x1, -R22 ;  /* 0x0000000125257824 */ /* 0x000fe200078e0a16 */
[--C-:B------:R-:W-:Y:S01]  /*07c0*/  SHF.R.S32.HI R38, RZ, 0x5, R7.reuse ;  /* 0x00000005ff267819 */ /* 0x100fe20000011407 */
[----:B------:R-:W-:Y:S01]  /*07d0*/  IMAD R33, R33, 0x10, R24 ;  /* 0x0000001021217824 */ /* 0x000fe200078e0218 */
[----:B------:R-:W2:Y:S01]  /*07e0*/  LDS.128 R16, [R44+0x1000] ;  /* 0x001000002c107984 */ /* 0x000ea20000000c00 */
[----:B------:R-:W-:Y:S01]  /*07f0*/  SHF.R.S32.HI R43, RZ, 0x1f, R7 ;  /* 0x0000001fff2b7819 */ /* 0x000fe20000011407 */
[----:B------:R-:W-:Y:S01]  /*0800*/  IMAD.SHL.U32 R40, R37, 0x8, RZ ;  /* 0x0000000825287824 */ /* 0x000fe200078e00ff */
[----:B------:R-:W-:Y:S01]  /*0810*/  LEA.HI R41, R41, R36, RZ, 0x2 ;  /* 0x0000002429297211 */ /* 0x000fe200078f10ff */
[----:B------:R-:W3:Y:S01]  /*0820*/  LDS.128 R20, [R44+0x1800] ;  /* 0x001800002c147984 */ /* 0x000ee20000000c00 */
[----:B------:R-:W-:Y:S01]  /*0830*/  LEA.HI R43, R43, R38, RZ, 0x2 ;  /* 0x000000262b2b7211 */ /* 0x000fe200078f10ff */
[----:B------:R-:W-:Y:S01]  /*0840*/  IMAD.SHL.U32 R37, R37, 0x40, RZ ;  /* 0x0000004025257824 */ /* 0x000fe200078e00ff */
[--C-:B------:R-:W-:Y:S01]  /*0850*/  SHF.R.S32.HI R7, RZ, 0x2, R41.reuse ;  /* 0x00000002ff077819 */ /* 0x100fe20000011429 */
[----:B------:R-:W4:Y:S01]  /*0860*/  LDS.128 R24, [R44+0x2000] ;  /* 0x002000002c187984 */ /* 0x000f220000000c00 */
[----:B------:R-:W-:-:S02]  /*0870*/  SHF.R.S32.HI R42, RZ, 0x1f, R41 ;  /* 0x0000001fff2a7819 */ /* 0x000fc40000011429 */
[----:B------:R-:W-:Y:S01]  /*0880*/  LOP3.LUT R39, R39, 0x40, RZ, 0xc0, !PT ;  /* 0x0000004027277812 */ /* 0x000fe200078ec0ff */
[----:B------:R5:W4:Y:S01]  /*0890*/  LDS.128 R28, [R44+0x2800] ;  /* 0x002800002c1c7984 */ /* 0x000b220000000c00 */
[----:B------:R-:W-:Y:S02]  /*08a0*/  LOP3.LUT R43, R43, 0x7ffffc, RZ, 0xc0, !PT ;  /* 0x007ffffc2b2b7812 */ /* 0x000fe400078ec0ff */
[----:B------:R-:W-:Y:S02]  /*08b0*/  LEA.HI R42, R42, R7, RZ, 0x2 ;  /* 0x000000072a2a7211 */ /* 0x000fe400078f10ff */
[----:B------:R-:W-:Y:S02]  /*08c0*/  LOP3.LUT R40, R39, 0x8, R40, 0xf8, !PT ;  /* 0x0000000827287812 */ /* 0x000fe400078ef828 */
[----:B------:R-:W-:Y:S01]  /*08d0*/  LOP3.LUT R41, R41, 0xfffffffc, RZ, 0xc0, !PT ;  /* 0xfffffffc29297812 */ /* 0x000fe200078ec0ff */
[----:B-----5:R-:W-:Y:S01]  /*08e0*/  IMAD.IADD R44, R38, 0x1, -R43 ;  /* 0x00000001262c7824 */ /* 0x020fe200078e0a2b */
[----:B------:R-:W-:-:S02]  /*08f0*/  SHF.R.U32.HI R39, RZ, 0x3, R39 ;  /* 0x00000003ff277819 */ /* 0x000fc40000011627 */
[----:B------:R-:W-:Y:S01]  /*0900*/  LOP3.LUT R42, R42, 0xffffffc, RZ, 0xc0, !PT ;  /* 0x0ffffffc2a2a7812 */ /* 0x000fe200078ec0ff */
[----:B------:R-:W-:Y:S01]  /*0910*/  IMAD.IADD R36, R36, 0x1, -R41 ;  /* 0x0000000124247824 */ /* 0x000fe200078e0a29 */
[----:B------:R-:W-:Y:S01]  /*0920*/  LOP3.LUT R39, R40, R39, RZ, 0x3c, !PT ;  /* 0x0000002728277212 */ /* 0x000fe200078e3cff */
[----:B------:R-:W-:Y:S01]  /*0930*/  IMAD R44, R44, 0x100, R33 ;  /* 0x000001002c2c7824 */ /* 0x000fe200078e0221 */
[C---:B------:R-:W-:Y:S01]  /*0940*/  ISETP.GE.AND P0, PT, R7.reuse, R32, PT ;  /* 0x000000200700720c */ /* 0x040fe20003f06270 */
[----:B------:R-:W-:Y:S02]  /*0950*/  IMAD.IADD R41, R7, 0x1, -R42 ;  /* 0x0000000107297824 */ /* 0x000fe400078e0a2a */
[----:B------:R-:W-:Y:S02]  /*0960*/  IMAD.IADD R33, R39, 0x1, R44 ;  /* 0x0000000127217824 */ /* 0x000fe400078e022c */
[----:B------:R-:W-:Y:S02]  /*0970*/  IMAD R32, R38, 0x8, R41 ;  /* 0x0000000826207824 */ /* 0x000fe400078e0229 */
[----:B0-----:R-:W-:Y:S01]  /*0980*/  FMUL.FTZ R39, R9, UR4 ;  /* 0x0000000409277c20 */ /* 0x001fe20008410000 */
[----:B------:R-:W-:Y:S01]  /*0990*/  FMUL.FTZ R9, R10, UR4 ;  /* 0x000000040a097c20 */ /* 0x000fe20008410000 */
[----:B------:R-:W-:Y:S01]  /*09a0*/  FMUL.FTZ R38, R11, UR4 ;  /* 0x000000040b267c20 */ /* 0x000fe20008410000 */
[----:B-1----:R-:W-:Y:S01]  /*09b0*/  FMUL.FTZ R10, R12, UR4 ;  /* 0x000000040c0a7c20 */ /* 0x002fe20008410000 */
[----:B------:R-:W-:Y:S01]  /*09c0*/  FMUL.FTZ R11, R14, UR4 ;  /* 0x000000040e0b7c20 */ /* 0x000fe20008410000 */
[----:B------:R-:W-:Y:S01]  /*09d0*/  FMUL.FTZ R14, R15, UR4 ;  /* 0x000000040f0e7c20 */ /* 0x000fe20008410000 */
[----:B------:R-:W-:Y:S01]  /*09e0*/  FMUL.FTZ R13, R13, UR4 ;  /* 0x000000040d0d7c20 */ /* 0x000fe20008410000 */
[----:B--2---:R-:W-:Y:S01]  /*09f0*/  FMUL.FTZ R12, R16, UR4 ;  /* 0x00000004100c7c20 */ /* 0x004fe20008410000 */
[----:B------:R-:W-:Y:S01]  /*0a00*/  FMUL.FTZ R15, R18, UR4 ;  /* 0x00000004120f7c20 */ /* 0x000fe20008410000 */
[----:B------:R-:W-:Y:S01]  /*0a10*/  FMUL.FTZ R18, R19, UR4 ;  /* 0x0000000413127c20 */ /* 0x000fe20008410000 */
[----:B------:R-:W-:Y:S01]  /*0a20*/  F2FP.BF16.F32.PACK_AB R11, R14, R11 ;  /* 0x0000000b0e0b723e */ /* 0x000fe200000010ff */
[----:B---3--:R-:W-:Y:S01]  /*0a30*/  FMUL.FTZ R16, R20, UR4 ;  /* 0x0000000414107c20 */ /* 0x008fe20008410000 */
[----:B------:R-:W-:Y:S01]  /*0a40*/  FMUL.FTZ R21, R21, UR4 ;  /* 0x0000000415157c20 */ /* 0x000fe20008410000 */
[----:B------:R-:W-:Y:S01]  /*0a50*/  FMUL.FTZ R19, R22, UR4 ;  /* 0x0000000416137c20 */ /* 0x000fe20008410000 */
[----:B------:R-:W-:Y:S01]  /*0a60*/  FMUL.FTZ R40, R23, UR4 ;  /* 0x0000000417287c20 */ /* 0x000fe20008410000 */
[----:B------:R-:W-:Y:S01]  /*0a70*/  F2FP.BF16.F32.PACK_AB R10, R13, R10 ;  /* 0x0000000a0d0a723e */ /* 0x000fe200000010ff */
[----:B------:R-:W-:Y:S01]  /*0a80*/  FMUL.FTZ R8, R8, UR4 ;  /* 0x0000000408087c20 */ /* 0x000fe20008410000 */
[----:B------:R-:W-:Y:S01]  /*0a90*/  F2FP.BF16.F32.PACK_AB R14, R21, R16 ;  /* 0x00000010150e723e */ /* 0x000fe200000010ff */
[----:B----4-:R-:W-:Y:S01]  /*0aa0*/  FMUL.FTZ R20, R24, UR4 ;  /* 0x0000000418147c20 */ /* 0x010fe20008410000 */
[----:B------:R-:W-:Y:S01]  /*0ab0*/  LEA.HI R16, R36, R36, RZ, 0x1 ;  /* 0x0000002424107211 */ /* 0x000fe200078f08ff */
[----:B------:R-:W-:Y:S01]  /*0ac0*/  FMUL.FTZ R25, R25, UR4 ;  /* 0x0000000419197c20 */ /* 0x000fe20008410000 */
[----:B------:R-:W-:Y:S01]  /*0ad0*/  F2FP.BF16.F32.PACK_AB R13, R18, R15 ;  /* 0x0000000f120d723e */ /* 0x000fe200000010ff */
[----:B------:R-:W-:Y:S01]  /*0ae0*/  FMUL.FTZ R17, R17, UR4 ;  /* 0x0000000411117c20 */ /* 0x000fe20008410000 */
[----:B------:R-:W-:Y:S01]  /*0af0*/  FMUL.FTZ R23, R28, UR4 ;  /* 0x000000041c177c20 */ /* 0x000fe20008410000 */
[----:B------:R-:W-:Y:S01]  /*0b00*/  F2FP.BF16.F32.PACK_AB R15, R40, R19 ;  /* 0x00000013280f723e */ /* 0x000fe200000010ff */
[----:B------:R-:W-:-:S02]  /*0b10*/  IMAD.SHL.U32 R36, R36, 0x8, RZ ;  /* 0x0000000824247824 */ /* 0x000fc400078e00ff */
[----:B------:R-:W-:Y:S01]  /*0b20*/  FMUL.FTZ R22, R26, UR4 ;  /* 0x000000041a167c20 */ /* 0x000fe20008410000 */
[----:B------:R-:W-:Y:S02]  /*0b30*/  IMAD.SHL.U32 R18, R16, 0x200, RZ ;  /* 0x0000020010127824 */ /* 0x000fe400078e00ff */
[----:B------:R-:W-:Y:S01]  /*0b40*/  FMUL.FTZ R27, R27, UR4 ;  /* 0x000000041b1b7c20 */ /* 0x000fe20008410000 */
[----:B------:R-:W-:Y:S01]  /*0b50*/  FMUL.FTZ R28, R29, UR4 ;  /* 0x000000041d1c7c20 */ /* 0x000fe20008410000 */
[----:B------:R-:W-:Y:S01]  /*0b60*/  FMUL.FTZ R24, R30, UR4 ;  /* 0x000000041e187c20 */ /* 0x000fe20008410000 */
[----:B------:R-:W-:Y:S01]  /*0b70*/  FMUL.FTZ R31, R31, UR4 ;  /* 0x000000041f1f7c20 */ /* 0x000fe20008410000 */
[----:B------:R-:W-:Y:S01]  /*0b80*/  LOP3.LUT R19, R37, 0x40, RZ, 0xc0, !PT ;  /* 0x0000004025137812 */ /* 0x000fe200078ec0ff */
[----:B------:R-:W-:Y:S01]  /*0b90*/  IMAD R33, R33, 0x2, R6 ;  /* 0x0000000221217824 */ /* 0x000fe200078e0206 */
[----:B------:R-:W-:Y:S02]  /*0ba0*/  F2FP.BF16.F32.PACK_AB R8, R39, R8 ;  /* 0x000000082708723e */ /* 0x000fe400000010ff */
[----:B------:R-:W-:-:S02]  /*0bb0*/  F2FP.BF16.F32.PACK_AB R9, R38, R9 ;  /* 0x000000092609723e */ /* 0x000fc400000010ff */
[----:B------:R-:W-:Y:S02]  /*0bc0*/  F2FP.BF16.F32.PACK_AB R16, R25, R20 ;  /* 0x000000141910723e */ /* 0x000fe400000010ff */
[----:B------:R-:W-:Y:S01]  /*0bd0*/  F2FP.BF16.F32.PACK_AB R12, R17, R12 ;  /* 0x0000000c110c723e */ /* 0x000fe200000010ff */
[----:B------:R0:W-:Y:S01]  /*0be0*/  STSM.16.M88.4 [R33+0x6000], R8 ;  /* 0x0060000821007844 */ /* 0x0001e20000000200 */
[----:B------:R-:W-:Y:S02]  /*0bf0*/  LOP3.LUT R21, R18, 0xfffffc00, RZ, 0xc0, !PT ;  /* 0xfffffc0012157812 */ /* 0x000fe400078ec0ff */
[----:B------:R-:W-:Y:S01]  /*0c00*/  LOP3.LUT R20, R19, 0x8, R36, 0xf8, !PT ;  /* 0x0000000813147812 */ /* 0x000fe200078ef824 */
[----:B------:R0:W-:Y:S01]  /*0c10*/  STSM.16.M88.4 [R33+0x7000], R12 ;  /* 0x0070000c21007844 */ /* 0x0001e20000000200 */
[----:B------:R-:W-:Y:S01]  /*0c20*/  SHF.R.U32.HI R25, RZ, 0x3, R19 ;  /* 0x00000003ff197819 */ /* 0x000fe20000011613 */
[----:B------:R-:W-:Y:S01]  /*0c30*/  IMAD.U32 R21, R32, 0x10, R21 ;  /* 0x0000001020157824 */ /* 0x000fe200078e0015 */
[----:B------:R-:W-:-:S02]  /*0c40*/  F2FP.BF16.F32.PACK_AB R17, R27, R22 ;  /* 0x000000161b11723e */ /* 0x000fc400000010ff */
[----:B------:R-:W-:Y:S02]  /*0c50*/  F2FP.BF16.F32.PACK_AB R18, R28, R23 ;  /* 0x000000171c12723e */ /* 0x000fe400000010ff */
[----:B------:R-:W-:Y:S02]  /*0c60*/  F2FP.BF16.F32.PACK_AB R19, R31, R24 ;  /* 0x000000181f13723e */ /* 0x000fe400000010ff */
[----:B------:R-:W-:-:S03]  /*0c70*/  LOP3.LUT R20, R20, R25, RZ, 0x3c, !PT ;  /* 0x0000001914147212 */ /* 0x000fc600078e3cff */
[----:B------:R0:W-:Y:S01]  /*0c80*/  STSM.16.M88.4 [R33+0x8000], R16 ;  /* 0x0080001021007844 */ /* 0x0001e20000000200 */
[----:B------:R-:W-:Y:S06]  /*0c90*/  BAR.SYNC.DEFER_BLOCKING 0x0 ;  /* 0x0000000000007b1d */ /* 0x000fec0000010000 */
[----:B------:R-:W-:Y:S05]  /*0ca0*/  @P0 EXIT ;  /* 0x000000000000094d */ /* 0x000fea0003800000 */
[----:B------:R-:W-:Y:S01]  /*0cb0*/  ULDC UR4, c[0x0][0x244] ;  /* 0x0000910000047ab9 */ /* 0x000fe20000000800 */
[----:B------:R-:W-:Y:S01]  /*0cc0*/  IMAD.IADD R21, R21, 0x1, R20 ;  /* 0x0000000115157824 */ /* 0x000fe200078e0214 */
[----:B------:R-:W-:Y:S01]  /*0cd0*/  ISETP.GE.AND P0, PT, R36, UR4, PT ;  /* 0x0000000424007c0c */ /* 0x000fe2000bf06270 */
[----:B------:R-:W-:Y:S01]  /*0ce0*/  ULDC.64 UR6, c[0x0][0x258] ;  /* 0x0000960000067ab9 */ /* 0x000fe20000000a00 */
[----:B------:R-:W-:Y:S01]  /*0cf0*/  SHF.R.S32.HI R37, RZ, 0x1f, R36 ;  /* 0x0000001fff257819 */ /* 0x000fe20000011424 */
[----:B------:R-:W-:Y:S02]  /*0d00*/  IMAD R21, R21, 0x2, R6 ;  /* 0x0000000215157824 */ /* 0x000fe400078e0206 */
[----:B------:R-:W-:Y:S02]  /*0d10*/  IMAD R5, R5, UR6, RZ ;  /* 0x0000000605057c24 */ /* 0x000fe4000f8e02ff */
[C---:B0-----:R-:W-:Y:S01]  /*0d20*/  IMAD.WIDE.U32 R16, R2.reuse, UR6, R36 ;  /* 0x0000000602107c25 */ /* 0x041fe2000f8e0024 */
[----:B------:R-:W0:Y:S03]  /*0d30*/  LDS.128 R8, [R21+0x7000] ;  /* 0x0070000015087984 */ /* 0x000e260000000c00 */
[----:B------:R-:W-:Y:S01]  /*0d40*/  IMAD R5, R2, UR7, R5 ;  /* 0x0000000702057c24 */ /* 0x000fe2000f8e0205 */
[----:B------:R-:W-:Y:S01]  /*0d50*/  IADD3 R2, P1, R7, R34, RZ ;  /* 0x0000002207027210 */ /* 0x000fe20007f3e0ff */
[----:B------:R-:W1:Y:S01]  /*0d60*/  @!P0 LDS.128 R12, [R21+0x6000] ;  /* 0x00600000150c8984 */ /* 0x000e620000000c00 */
[----:B------:R-:W-:Y:S01]  /*0d70*/  ULDC.64 UR6, c[0x0][0x260] ;  /* 0x0000980000067ab9 */ /* 0x000fe20000000a00 */
[----:B------:R-:W-:-:S02]  /*0d80*/  IMAD.IADD R17, R17, 0x1, R5 ;  /* 0x0000000111117824 */ /* 0x000fc400078e0205 */
[----:B------:R-:W-:Y:S01]  /*0d90*/  IMAD R5, R3, UR6, RZ ;  /* 0x0000000603057c24 */ /* 0x000fe2000f8e02ff */
[----:B------:R-:W-:Y:S01]  /*0da0*/  LEA.HI.X.SX32 R3, R7, R35, 0x1, P1 ;  /* 0x0000002307037211 */ /* 0x000fe200008f0eff */
[----:B------:R-:W-:-:S04]  /*0db0*/  IMAD.WIDE.U32 R6, R0, UR6, R16 ;  /* 0x0000000600067c25 */ /* 0x000fc8000f8e0010 */
[----:B------:R-:W-:Y:S01]  /*0dc0*/  IMAD R19, R0, UR7, R5 ;  /* 0x0000000700137c24 */ /* 0x000fe2000f8e0205 */
[----:B------:R-:W-:Y:S01]  /*0dd0*/  ULDC.64 UR6, c[0x0][0x250] ;  /* 0x0000940000067ab9 */ /* 0x000fe20000000a00 */
[----:B------:R-:W-:-:S04]  /*0de0*/  IMAD.WIDE R4, R4, 0x40, R2 ;  /* 0x0000004004047825 */ /* 0x000fc800078e0202 */
[----:B------:R-:W-:Y:S02]  /*0df0*/  IMAD R3, R5, UR6, RZ ;  /* 0x0000000605037c24 */ /* 0x000fe4000f8e02ff */
[----:B------:R-:W-:Y:S02]  /*0e00*/  IMAD.IADD R7, R7, 0x1, R19 ;  /* 0x0000000107077824 */ /* 0x000fe400078e0213 */
[C---:B------:R-:W-:Y:S02]  /*0e10*/  VIADD R0, R36.reuse, 0x20 ;  /* 0x0000002024007836 */ /* 0x040fe40000000000 */
[----:B------:R-:W-:Y:S02]  /*0e20*/  VIADD R36, R36, 0x40 ;  /* 0x0000004024247836 */ /* 0x000fe40000000000 */
[----:B------:R-:W-:Y:S01]  /*0e30*/  IMAD R3, R4, UR7, R3 ;  /* 0x0000000704037c24 */ /* 0x000fe2000f8e0203 */
[----:B------:R-:W-:Y:S01]  /*0e40*/  ISETP.GE.AND P1, PT, R0, UR4, PT ;  /* 0x0000000400007c0c */ /* 0x000fe2000bf26270 */
[----:B------:R-:W-:Y:S01]  /*0e50*/  IMAD.WIDE.U32 R4, R4, UR6, R6 ;  /* 0x0000000604047c25 */ /* 0x000fe2000f8e0006 */
[----:B------:R-:W-:Y:S01]  /*0e60*/  ISETP.GE.AND P2, PT, R36, UR4, PT ;  /* 0x0000000424007c0c */ /* 0x000fe2000bf46270 */
[----:B------:R-:W-:-:S02]  /*0e70*/  ULDC.64 UR6, c[0x0][0x238] ;  /* 0x00008e0000067ab9 */ /* 0x000fc40000000a00 */
[----:B------:R-:W-:Y:S01]  /*0e80*/  IMAD.IADD R3, R5, 0x1, R3 ;  /* 0x0000000105037824 */ /* 0x000fe200078e0203 */
[----:B------:R-:W-:-:S04]  /*0e90*/  LEA R2, P3, R4, UR6, 0x1 ;  /* 0x0000000604027c11 */ /* 0x000fc8000f8608ff */
[----:B------:R-:W-:-:S05]  /*0ea0*/  LEA.HI.X R3, R4, UR7, R3, 0x1, P3 ;  /* 0x0000000704037c11 */ /* 0x000fca00098f0c03 */
[----:B0-----:R0:W-:Y:S04]  /*0eb0*/  @!P1 STG.E.128 desc[UR8][R2.64+0x40], R8 ;  /* 0x0000400802009986 */ /* 0x0011e8000c101d08 */
[----:B-1----:R0:W-:Y:S01]  /*0ec0*/  @!P0 STG.E.128 desc[UR8][R2.64], R12 ;  /* 0x0000000c02008986 */ /* 0x0021e2000c101d08 */
[----:B------:R-:W-:Y:S05]  /*0ed0*/  @P2 EXIT ;  /* 0x000000000000294d */ /* 0x000fea0003800000 */
[----:B------:R-:W1:Y:S04]  /*0ee0*/  LDS.128 R4, [R21+0x8000] ;  /* 0x0080000015047984 */ /* 0x000e680000000c00 */
[----:B-1----:R-:W-:Y:S01]  /*0ef0*/  STG.E.128 desc[UR8][R2.64+0x80], R4 ;  /* 0x0000800402007986 */ /* 0x002fe2000c101d08 */
[----:B------:R-:W-:Y:S05]  /*0f00*/  EXIT ;  /* 0x000000000000794d */ /* 0x000fea0003800000 */
.L_x_6368:
        /* <DEDUP_REMOVED lines=15> */
.L_x_6600:


//--------------------- .text._ZN7cutlass13device_kernelIN5flash11enable_sm90INS1_16FlashAttnBwdSm90INS1_25CollectiveMainloopBwdSm90ILi2ELi2ELi2EN4cute5tupleIJNS5_1CILi1EEES8_S8_EEENS6_IJNS7_ILi64EEENS7_ILi128EEENS7_ILi96EEEEEENS_10bfloat16_tEfNS_4arch4Sm90ELb1ELb0ELb0ELb1ELb1ELb1ELb0ELb0ELi2ELi1ELi2ELi1ELb1EEENS1_24CollectiveEpilogueBwdGQAISD_fSG_Li256ELb1ELb1EEENS1_25SingleTileBwdLPTSchedulerILb1ELi128ELb1EEEEEEEEEvNT_6ParamsE --------------------------
	.section	.text._ZN7cutlass13device_kernelIN5flash11enable_sm90INS1_16FlashAttnBwdSm90INS1_25CollectiveMainloopBwdSm90ILi2ELi2ELi2EN4cute5tupleIJNS5_1CILi1EEES8_S8_EEENS6_IJNS7_ILi64EEENS7_ILi128EEENS7_ILi96EEEEEENS_10bfloat16_tEfNS_4arch4Sm90ELb1ELb0ELb0ELb1ELb1ELb1ELb0ELb0ELi2ELi1ELi2ELi1ELb1EEENS1_24CollectiveEpilogueBwdGQAISD_fSG_Li256ELb1ELb1EEENS1_25SingleTileBwdLPTSchedulerILb1ELi128ELb1EEEEEEEEEvNT_6ParamsE,"ax",@progbits
	.align	128
.text._ZN7cutlass13device_kernelIN5flash11enable_sm90INS1_16FlashAttnBwdSm90INS1_25CollectiveMainloopBwdSm90ILi2ELi2ELi2EN4cute5tupleIJNS5_1CILi1EEES8_S8_EEENS6_IJNS7_ILi64EEENS7_ILi128EEENS7_ILi96EEEEEENS_10bfloat16_tEfNS_4arch4Sm90ELb1ELb0ELb0ELb1ELb1ELb1ELb0ELb0ELi2ELi1ELi2ELi1ELb1EEENS1_24CollectiveEpilogueBwdGQAISD_fSG_Li256ELb1ELb1EEENS1_25SingleTileBwdLPTSchedulerILb1ELi128ELb1EEEEEEEEEvNT_6ParamsE:
        .type           _ZN7cutlass13device_kernelIN5flash11enable_sm90INS1_16FlashAttnBwdSm90INS1_25CollectiveMainloopBwdSm90ILi2ELi2ELi2EN4cute5tupleIJNS5_1CILi1EEES8_S8_EEENS6_IJNS7_ILi64EEENS7_ILi128EEENS7_ILi96EEEEEENS_10bfloat16_tEfNS_4arch4Sm90ELb1ELb0ELb0ELb1ELb1ELb1ELb0ELb0ELi2ELi1ELi2ELi1ELb1EEENS1_24CollectiveEpilogueBwdGQAISD_fSG_Li256ELb1ELb1EEENS1_25SingleTileBwdLPTSchedulerILb1ELi128ELb1EEEEEEEEEvNT_6ParamsE,@function
        .size           _ZN7cutlass13device_kernelIN5flash11enable_sm90INS1_16FlashAttnBwdSm90INS1_25CollectiveMainloopBwdSm90ILi2ELi2ELi2EN4cute5tupleIJNS5_1CILi1EEES8_S8_EEENS6_IJNS7_ILi64EEENS7_ILi128EEENS7_ILi96EEEEEENS_10bfloat16_tEfNS_4arch4Sm90ELb1ELb0ELb0ELb1ELb1ELb1ELb0ELb0ELi2ELi1ELi2ELi1ELb1EEENS1_24CollectiveEpilogueBwdGQAISD_fSG_Li256ELb1ELb1EEENS1_25SingleTileBwdLPTSchedulerILb1ELi128ELb1EEEEEEEEEvNT_6ParamsE,(.L_x_6601 - _ZN7cutlass13device_kernelIN5flash11enable_sm90INS1_16FlashAttnBwdSm90INS1_25CollectiveMainloopBwdSm90ILi2ELi2ELi2EN4cute5tupleIJNS5_1CILi1EEES8_S8_EEENS6_IJNS7_ILi64EEENS7_ILi128EEENS7_ILi96EEEEEENS_10bfloat16_tEfNS_4arch4Sm90ELb1ELb0ELb0ELb1ELb1ELb1ELb0ELb0ELi2ELi1ELi2ELi1ELb1EEENS1_24CollectiveEpilogueBwdGQAISD_fSG_Li256ELb1ELb1EEENS1_25SingleTileBwdLPTSchedulerILb1ELi128ELb1EEEEEEEEEvNT_6ParamsE)
        .other          _ZN7cutlass13device_kernelIN5flash11enable_sm90INS1_16FlashAttnBwdSm90INS1_25CollectiveMainloopBwdSm90ILi2ELi2ELi2EN4cute5tupleIJNS5_1CILi1EEES8_S8_EEENS6_IJNS7_ILi64EEENS7_ILi128EEENS7_ILi96EEEEEENS_10bfloat16_tEfNS_4arch4Sm90ELb1ELb0ELb0ELb1ELb1ELb1ELb0ELb0ELi2ELi1ELi2ELi1ELb1EEENS1_24CollectiveEpilogueBwdGQAISD_fSG_Li256ELb1ELb1EEENS1_25SingleTileBwdLPTSchedulerILb1ELi128ELb1EEEEEEEEEvNT_6ParamsE,@"STO_CUDA_ENTRY STV_DEFAULT"
_ZN7cutlass13device_kernelIN5flash11enable_sm90INS1_16FlashAttnBwdSm90INS1_25CollectiveMainloopBwdSm90ILi2ELi2ELi2EN4cute5tupleIJNS5_1CILi1EEES8_S8_EEENS6_IJNS7_ILi64EEENS7_ILi128EEENS7_ILi96EEEEEENS_10bfloat16_tEfNS_4arch4Sm90ELb1ELb0ELb0ELb1ELb1ELb1ELb0ELb0ELi2ELi1ELi2ELi1ELb1EEENS1_24CollectiveEpilogueBwdGQAISD_fSG_Li256ELb1ELb1EEENS1_25SingleTileBwdLPTSchedulerILb1ELi128ELb1EEEEEEEEEvNT_6ParamsE:
        /* <DEDUP_REMOVED lines=24> */
.L_x_6370:
[----:B------:R-:W-:Y:S05]  /*0180*/  BSYNC B0 ;  /* 0x0000000000007941 */ /* 0x000fea0003800000 */
.L_x_6369:
        /* <DEDUP_REMOVED lines=37> */
.L_x_6371:
        /* <DEDUP_REMOVED lines=22> */
.L_x_6372:
[----:B------:R-:W-:Y:S01]  /*0540*/  PLOP3.LUT P0, PT, PT, PT, UP0, 0x80, 0x0 ;  /* 0x000000000000781c */ /* 0x000fe20003f0f008 */
[----:B------:R-:W-:Y:S01]  /*0550*/  NOP ;  /* 0x0000000000007918 */ /* 0x000fe20000000000 */
[----:B------:R-:W-:Y:S01]  /*0560*/  ULDC.64 UR46, c[0x0][0x208] ;  /* 0x00008200002e7ab9 */ /* 0x000fe20000000a00 */
[----:B------:R-:W-:Y:S01]  /*0570*/  BSSY B6, `(.L_x_6373) ;  /* 0x00009fc000067945 */ /* 0x000fe20003800000 */
[----:B-12-4-:R-:W-:Y:S09]  /*0580*/  BAR.SYNC.DEFER_BLOCKING 0x0 ;  /* 0x0000000000007b1d */ /* 0x016ff20000010000 */
[----:B------:R-:W-:Y:S05]  /*0590*/  @!P0 BRA `(.L_x_6374) ;  /* 0x0000005000b48947 */ /* 0x000fea0003800000 */
.L_x_6375:
        /* <DEDUP_REMOVED lines=32> */
.L_x_6376:
[----:B------:R-:W-:Y:S01]  /*07a0*/  ULDC UR8, c[0x0][0x8cc] ;  /* 0x0002330000087ab9 */ /* 0x000fe20000000800 */
[----:B------:R-:W-:Y:S01]  /*07b0*/  UMOV UR7, UR9 ;  /* 0x0000000900077c82 */ /* 0x000fe20008000000 */
[----:B------:R-:W-:-:S11]  /*07c0*/  UISETP.NE.AND UP0, UPT, UR8, 0x1, UPT ;  /* 0x000000010800788c */ /* 0x000fd6000bf05270 */
[----:B------:R-:W-:Y:S02]  /*07d0*/  @UP0 ULDC.64 UR10, c[0x0][0x8d0] ;  /* 0x00023400000a0ab9 */ /* 0x000fe40000000a00 */
[----:B------:R-:W-:-:S04]  /*07e0*/  UIMAD.WIDE.U32 UR4, UR9, UR10, URZ ;  /* 0x0000000a090472a5 */ /* 0x000fc8000f8e003f */
[----:B------:R-:W-:-:S04]  /*07f0*/  @UP0 USHF.R.U32.HI UR7, URZ, UR11, UR5 ;  /* 0x0000000b3f070299 */ /* 0x000fc80008011605 */
[----:B------:R-:W-:-:S12]  /*0800*/  UIMAD UR4, UR7, UR8, URZ ;  /* 0x00000008070472a4 */ /* 0x000fd8000f8e023f */
.L_x_6377:
        /* <DEDUP_REMOVED lines=23> */
.L_x_6378:
        /* <DEDUP_REMOVED lines=14> */
.L_x_6380:
[----:B------:R-:W-:-:S05]  /*0a60*/  ULDC UR4, c[0x0][0x8f4] ;  /* 0x00023d0000047ab9 */ /* 0x000fca0000000800 */
.L_x_6379:
        /* <DEDUP_REMOVED lines=24> */
.L_x_6382:
        /* <DEDUP_REMOVED lines=14> */
.L_x_6383:
        /* <DEDUP_REMOVED lines=11> */
.L_x_6384:
        /* <DEDUP_REMOVED lines=13> */
.L_x_6385:
        /* <DEDUP_REMOVED lines=84> */
.L_x_6388:
        /* <DEDUP_REMOVED lines=15> */
.L_x_6387:
        /* <DEDUP_REMOVED lines=22> */
.L_x_6390:
        /* <DEDUP_REMOVED lines=15> */
.L_x_6389:
[----:B------:R-:W-:Y:S01]  /*16d0*/  SHF.R.S32.HI R23, RZ, 0x1f, R22 ;  /* 0x0000001fff177819 */ /* 0x000fe20000011416 */
[----:B------:R-:W-:-:S03]  /*16e0*/  UMOV UR4, 0xffffffff ;  /* 0xffffffff00047882 */ /* 0x000fc60000000000 */
[----:B------:R-:W-:-:S04]  /*16f0*/  LEA.HI R0, R23, R22, RZ, 0x7 ;  /* 0x0000001617007211 */ /* 0x000fc800078f38ff */
[----:B------:R-:W-:Y:S01]  /*1700*/  SHF.R.S32.HI R19, RZ, 0x7, R0 ;  /* 0x00000007ff137819 */ /* 0x000fe20000011400 */
[----:B------:R-:W-:Y:S06]  /*1710*/  BRA.DIV UR4, `(.L_x_6391) ;  /* 0x0000008e048c7947 */ /* 0x000fec000b800000 */
[----:B------:R1:W2:Y:S02]  /*1720*/  SHFL.IDX PT, R14, R19, RZ, 0x1f ;  /* 0x00001fff130e7589 */ /* 0x0002a400000e0000 */
.L_x_6507:
        /* <DEDUP_REMOVED lines=15> */
.L_x_6392:
        /* <DEDUP_REMOVED lines=19> */
.L_x_6394:
        /* <DEDUP_REMOVED lines=121> */
.L_x_6405:
[----:B------:R-:W-:-:S06]  /*20e0*/  UISETP.NE.AND UP0, UPT, UR9, 0x3, UPT ;  /* 0x000000030900788c */ /* 0x000fcc000bf05270 */
[----:B------:R-:W-:-:S13]  /*20f0*/  PLOP3.LUT P0, PT, PT, PT, UP0, 0x80, 0x0 ;  /* 0x000000000000781c */ /* 0x000fda0003f0f008 */
[----:B-1----:R-:W-:Y:S05]  /*2100*/  @!P0 BRA `(.L_x_6395) ;  /* 0x0000000000048947 */ /* 0x002fea0003800000 */
[----:B------:R-:W-:Y:S01]  /*2110*/  BPT.TRAP 0x1 ;  /* 0x000000040000795c */ /* 0x000fe20000300000 */
.L_x_6395:
[----:B------:R-:W-:Y:S01]  /*2120*/  R2UR UR7, R2 ;  /* 0x00000000020772ca */ /* 0x000fe200000e0000 */
[----:B------:R-:W-:-:S05]  /*2130*/  IMAD.U32 R6, RZ, RZ, UR4 ;  /* 0x00000004ff067e24 */ /* 0x000fca000f8e00ff */
[----:B------:R-:W-:-:S07]  /*2140*/  SHF.L.U32 R6, R6, 0x1f, RZ ;  /* 0x0000001f06067819 */ /* 0x000fce00000006ff */
[----:B------:R-:W-:-:S09]  /*2150*/  ULEA UR7, UR5, UR7, 0x3 ;  /* 0x0000000705077291 */ /* 0x000fd2000f8e183f */
[----:B------:R1:W2:Y:S01]  /*2160*/  SYNCS.PHASECHK.TRANS64.TRYWAIT P1, [UR7+0x26810], R6 ;  /* 0x02681006ff0075a7 */ /* 0x0002a20008020147 */
[----:B------:R-:W-:Y:S05]  /*2170*/  @!P0 BRA `(.L_x_6396) ;  /* 0x0000000000048947 */ /* 0x000fea0003800000 */
[----:B------:R-:W-:Y:S01]  /*2180*/  BPT.TRAP 0x1 ;  /* 0x000000040000795c */ /* 0x000fe20000300000 */
.L_x_6396:
[----:B--2---:R-:W-:Y:S05]  /*2190*/  @P1 BRA `(.L_x_6397) ;  /* 0x0000000000081947 */ /* 0x004fea0003800000 */
[----:B------:R-:W2:Y:S02]  /*21a0*/  SYNCS.PHASECHK.TRANS64.TRYWAIT P1, [UR7+0x26810], R6 ;  /* 0x02681006ff0075a7 */ /* 0x000ea40008020147 */
[----:B--2---:R-:W-:Y:S05]  /*21b0*/  @!P1 BRA `(.L_x_6398) ;  /* 0x0000008400189947 */ /* 0x004fea0003800000 */
.L_x_6397:
        /* <DEDUP_REMOVED lines=66> */
.L_x_6399:
[----:B------:R1:W1:Y:S01]  /*25e0*/  SYNCS.PHASECHK.TRANS64.TRYWAIT P1, [UR7+0x26830], R6 ;  /* 0x02683006ff0075a7 */ /* 0x0002620008020147 */
[----:B------:R-:W-:Y:S05]  /*25f0*/  @!P0 BRA `(.L_x_6400) ;  /* 0x0000000000048947 */ /* 0x000fea0003800000 */
[----:B------:R-:W-:Y:S01]  /*2600*/  BPT.TRAP 0x1 ;  /* 0x000000040000795c */ /* 0x000fe20000300000 */
.L_x_6400:
[----:B-1----:R-:W-:Y:S05]  /*2610*/  @P1 BRA `(.L_x_6401) ;  /* 0x0000000000081947 */ /* 0x002fea0003800000 */
[----:B------:R-:W1:Y:S02]  /*2620*/  SYNCS.PHASECHK.TRANS64.TRYWAIT P1, [UR7+0x26830], R6 ;  /* 0x02683006ff0075a7 */ /* 0x000e640008020147 */
[----:B-1----:R-:W-:Y:S05]  /*2630*/  @!P1 BRA `(.L_x_6402) ;  /* 0x0000008000109947 */ /* 0x002fea0003800000 */
.L_x_6401:
        /* <DEDUP_REMOVED lines=474> */
.L_x_6403:
        /* <DEDUP_REMOVED lines=46> */
.L_x_6404:
        /* <DEDUP_REMOVED lines=62> */
.L_x_6386:
        /* <DEDUP_REMOVED lines=107> */
.L_x_6408:
[----:B------:R-:W2:Y:S04]  /*5150*/  LDG.E.STRONG.GPU R4, desc[UR46][R2.64] ;  /* 0x0000002e02047981 */ /* 0x000ea8000c1ef900 */
[----:B--2---:R-:W-:Y:S01]  /*5160*/  CCTL.IVALL ;  /* 0x00000000ff00798f */ /* 0x004fe20002000000 */
[----:B------:R-:W-:Y:S05]  /*5170*/  YIELD ;  /* 0x0000000000007946 */ /* 0x000fea0003800000 */
[----:B------:R-:W-:-:S13]  /*5180*/  ISETP.NE.AND P0, PT, R4, UR17, PT ;  /* 0x0000001104007c0c */ /* 0x000fda000bf05270 */
[----:B------:R-:W-:Y:S05]  /*5190*/  @P0 BRA `(.L_x_6408) ;  /* 0xfffffffc00ec0947 */ /* 0x000fea000383ffff */
.L_x_6407:
[----:B------:R-:W-:Y:S05]  /*51a0*/  BSYNC B0 ;  /* 0x0000000000007941 */ /* 0x000fea0003800000 */
.L_x_6406:
[----:B------:R-:W-:-:S03]  /*51b0*/  UMOV UR4, 0xffffffff ;  /* 0xffffffff00047882 */ /* 0x000fc60000000000 */
[----:B------:R-:W-:Y:S05]  /*51c0*/  BRA.DIV UR4, `(.L_x_6409) ;  /* 0x0000005604447947 */ /* 0x000fea000b800000 */
[----:B------:R-:W-:Y:S01]  /*51d0*/  NOP ;  /* 0x0000000000007918 */ /* 0x000fe20000000000 */
.L_x_6510:
        /* <DEDUP_REMOVED lines=15> */
.L_x_6412:
[----:B------:R-:W-:Y:S01]  /*52d0*/  @P0 ELECT P2, URZ, PT ;  /* 0x00000000003f082f */ /* 0x000fe20003840000 */
[----:B------:R2:W-:-:S12]  /*52e0*/  UBLKRED.G.S.ADD.F32.RN [UR4], [UR8], UR9, desc[UR10] ;  /* 0x00000a04080073bb */ /* 0x0005d800080a1409 */
[----:B------:R-:W-:Y:S02]  /*52f0*/  @P2 PLOP3.LUT P0, PT, P2, PT, PT, 0x8, 0x0 ;  /* 0x000000000000281c */ /* 0x000fe4000170e170 */
[----:B------:R-:W-:-:S11]  /*5300*/  PLOP3.LUT P2, PT, PT, PT, PT, 0x8, 0x0 ;  /* 0x000000000000781c */ /* 0x000fd60003f4e170 */
[----:B--2---:R-:W-:Y:S05]  /*5310*/  @P0 BRA.U.ANY `(.L_x_6412) ;  /* 0xfffffffd00ec0947 */ /* 0x004fea000393ffff */
[----:B------:R0:W-:Y:S01]  /*5320*/  UTMACMDFLUSH ;  /* 0x00000000000079b7 */ /* 0x0001e20000000000 */
[----:B------:R-:W-:-:S04]  /*5330*/  DEPBAR.LE SB0, 0x0 ;  /* 0x000080000000791a */ /* 0x000fc80000000000 */
.L_x_6411:
[----:B------:R-:W-:Y:S05]  /*5340*/  BSYNC B0 ;  /* 0x0000000000007941 */ /* 0x000fea0003800000 */
.L_x_6410:
        /* <DEDUP_REMOVED lines=14> */
.L_x_6414:
[----:B------:R-:W-:Y:S05]  /*5430*/  BSYNC B0 ;  /* 0x0000000000007941 */ /* 0x000fea0003800000 */
.L_x_6413:
        /* <DEDUP_REMOVED lines=20> */
.L_x_6417:
[----:B-12---:R-:W2:Y:S04]  /*5580*/  LDG.E.STRONG.GPU R0, desc[UR46][R2.64] ;  /* 0x0000002e02007981 */ /* 0x006ea8000c1ef900 */
[----:B--2---:R-:W-:Y:S01]  /*5590*/  CCTL.IVALL ;  /* 0x00000000ff00798f */ /* 0x004fe20002000000 */
[----:B------:R-:W-:Y:S05]  /*55a0*/  YIELD ;  /* 0x0000000000007946 */ /* 0x000fea0003800000 */
[----:B------:R-:W-:-:S13]  /*55b0*/  ISETP.NE.AND P0, PT, R0, UR17, PT ;  /* 0x0000001100007c0c */ /* 0x000fda000bf05270 */
[----:B------:R-:W-:Y:S05]  /*55c0*/  @P0 BRA `(.L_x_6417) ;  /* 0xfffffffc00ec0947 */ /* 0x000fea000383ffff */
.L_x_6416:
[----:B------:R-:W-:Y:S05]  /*55d0*/  BSYNC B0 ;  /* 0x0000000000007941 */ /* 0x000fea0003800000 */
.L_x_6415:
[----:B------:R-:W-:-:S03]  /*55e0*/  UMOV UR4, 0xffffffff ;  /* 0xffffffff00047882 */ /* 0x000fc60000000000 */
[----:B------:R-:W-:Y:S05]  /*55f0*/  BRA.DIV UR4, `(.L_x_6418) ;  /* 0x0000005204547947 */ /* 0x000fea000b800000 */
[----:B------:R-:W-:Y:S01]  /*5600*/  NOP ;  /* 0x0000000000007918 */ /* 0x000fe20000000000 */
.L_x_6513:
        /* <DEDUP_REMOVED lines=16> */
.L_x_6421:
[----:B------:R-:W-:Y:S01]  /*5710*/  @P0 ELECT P2, URZ, PT ;  /* 0x00000000003f082f */ /* 0x000fe20003840000 */
[----:B------:R3:W-:-:S12]  /*5720*/  UBLKRED.G.S.ADD.F32.RN [UR4], [UR8], UR6, desc[UR10] ;  /* 0x00000a04080073bb */ /* 0x0007d800080a1406 */
[----:B------:R-:W-:Y:S02]  /*5730*/  @P2 PLOP3.LUT P0, PT, P2, PT, PT, 0x8, 0x0 ;  /* 0x000000000000281c */ /* 0x000fe4000170e170 */
[----:B------:R-:W-:-:S11]  /*5740*/  PLOP3.LUT P2, PT, PT, PT, PT, 0x8, 0x0 ;  /* 0x000000000000781c */ /* 0x000fd60003f4e170 */
[----:B---3--:R-:W-:Y:S05]  /*5750*/  @P0 BRA.U.ANY `(.L_x_6421) ;  /* 0xfffffffd00ec0947 */ /* 0x008fea000393ffff */
[----:B------:R0:W-:Y:S01]  /*5760*/  UTMACMDFLUSH ;  /* 0x00000000000079b7 */ /* 0x0001e20000000000 */
[----:B------:R-:W-:-:S04]  /*5770*/  DEPBAR.LE SB0, 0x0 ;  /* 0x000080000000791a */ /* 0x000fc80000000000 */
.L_x_6420:
[----:B------:R-:W-:Y:S05]  /*5780*/  BSYNC B0 ;  /* 0x0000000000007941 */ /* 0x000fea0003800000 */
.L_x_6419:
        /* <DEDUP_REMOVED lines=14> */
.L_x_6374:
        /* <DEDUP_REMOVED lines=29> */
.L_x_6423:
[----:B------:R-:W-:Y:S01]  /*5a40*/  ULDC UR9, c[0x0][0x8cc] ;  /* 0x0002330000097ab9 */ /* 0x000fe20000000800 */
[----:B------:R-:W-:Y:S01]  /*5a50*/  UMOV UR7, UR8 ;  /* 0x0000000800077c82 */ /* 0x000fe20008000000 */
[----:B------:R-:W-:-:S11]  /*5a60*/  UISETP.NE.AND UP0, UPT, UR9, 0x1, UPT ;  /* 0x000000010900788c */ /* 0x000fd6000bf05270 */
[----:B------:R-:W-:Y:S02]  /*5a70*/  @UP0 ULDC.64 UR10, c[0x0][0x8d0] ;  /* 0x00023400000a0ab9 */ /* 0x000fe40000000a00 */
[----:B------:R-:W-:-:S04]  /*5a80*/  UIMAD.WIDE.U32 UR4, UR8, UR10, URZ ;  /* 0x0000000a080472a5 */ /* 0x000fc8000f8e003f */
[----:B------:R-:W-:-:S04]  /*5a90*/  @UP0 USHF.R.U32.HI UR7, URZ, UR11, UR5 ;  /* 0x0000000b3f070299 */ /* 0x000fc80008011605 */
[----:B------:R-:W-:-:S12]  /*5aa0*/  UIMAD UR4, UR7, UR9, URZ ;  /* 0x00000009070472a4 */ /* 0x000fd8000f8e023f */
.L_x_6424:
        /* <DEDUP_REMOVED lines=23> */
.L_x_6425:
        /* <DEDUP_REMOVED lines=13> */
.L_x_6427:
[----:B------:R-:W-:-:S05]  /*5cf0*/  ULDC UR4, c[0x0][0x8f4] ;  /* 0x00023d0000047ab9 */ /* 0x000fca0000000800 */
.L_x_6426:
        /* <DEDUP_REMOVED lines=48> */
.L_x_6428:
        /* <DEDUP_REMOVED lines=13> */
.L_x_6429:
        /* <DEDUP_REMOVED lines=12> */
.L_x_6430:
        /* <DEDUP_REMOVED lines=68> */
.L_x_6434:
[----:B------:R-:W2:Y:S04]  /*65d0*/  LDG.E.STRONG.GPU R4, desc[UR46][R2.64] ;  /* 0x0000002e02047981 */ /* 0x000ea8000c1ef900 */
[----:B--2---:R-:W-:Y:S01]  /*65e0*/  CCTL.IVALL ;  /* 0x00000000ff00798f */ /* 0x004fe20002000000 */
[----:B------:R-:W-:Y:S05]  /*65f0*/  YIELD ;  /* 0x0000000000007946 */ /* 0x000fea0003800000 */
[----:B------:R-:W-:-:S13]  /*6600*/  ISETP.NE.AND P1, PT, R4, R5, PT ;  /* 0x000000050400720c */ /* 0x000fda0003f25270 */
[----:B------:R-:W-:Y:S05]  /*6610*/  @P1 BRA `(.L_x_6434) ;  /* 0xfffffffc00ec1947 */ /* 0x000fea000383ffff */
.L_x_6433:
[----:B------:R-:W-:Y:S05]  /*6620*/  BSYNC B0 ;  /* 0x0000000000007941 */ /* 0x000fea0003800000 */
.L_x_6432:
[----:B------:R-:W-:-:S03]  /*6630*/  UMOV UR6, 0xffffffff ;  /* 0xffffffff00067882 */ /* 0x000fc60000000000 */
[----:B------:R-:W-:Y:S05]  /*6640*/  BRA.DIV UR6, `(.L_x_6435) ;  /* 0x00000042065c7947 */ /* 0x000fea000b800000 */
[----:B------:R-:W-:Y:S01]  /*6650*/  NOP ;  /* 0x0000000000007918 */ /* 0x000fe20000000000 */
.L_x_6516:
        /* <DEDUP_REMOVED lines=22> */
.L_x_6437:
[----:B------:R-:W-:Y:S05]  /*67c0*/  BSYNC B0 ;  /* 0x0000000000007941 */ /* 0x000fea0003800000 */
.L_x_6436:
        /* <DEDUP_REMOVED lines=20> */
.L_x_6439:
[----:B------:R-:W-:Y:S05]  /*6910*/  BSYNC B0 ;  /* 0x0000000000007941 */ /* 0x000fea0003800000 */
.L_x_6438:
[----:B------:R-:W-:Y:S06]  /*6920*/  BAR.ARV 0xa, 0xa0 ;  /* 0x0282800000007b1d */ /* 0x000fec0000002000 */
[----:B------:R-:W-:Y:S04]  /*6930*/  BSSY B0, `(.L_x_6440) ;  /* 0x0000003000007945 */ /* 0x000fe80003800000 */
[----:B------:R-:W-:Y:S05]  /*6940*/  @!P0 BRA `(.L_x_6441) ;  /* 0x0000000000048947 */ /* 0x000fea0003800000 */
[----:B------:R-:W-:-:S04]  /*6950*/  DEPBAR.LE SB0, 0x0 ;  /* 0x000080000000791a */ /* 0x000fc80000000000 */
.L_x_6441:
[----:B------:R-:W-:Y:S05]  /*6960*/  BSYNC B0 ;  /* 0x0000000000007941 */ /* 0x000fea0003800000 */
.L_x_6440:
        /* <DEDUP_REMOVED lines=19> */
.L_x_6443:
[----:B------:R-:W-:Y:S05]  /*6aa0*/  BSYNC B0 ;  /* 0x0000000000007941 */ /* 0x000fea0003800000 */
.L_x_6442:
[----:B------:R-:W-:Y:S01]  /*6ab0*/  UIADD3 UR7, UR13, 0x1, URZ ;  /* 0x000000010d077890 */ /* 0x000fe2000fffe03f */
[----:B------:R-:W-:Y:S11]  /*6ac0*/  BRA `(.L_x_6444) ;  /* 0x0000000000047947 */ /* 0x000ff60003800000 */
.L_x_6431:
[----:B------:R-:W-:-:S05]  /*6ad0*/  UMOV UR7, UR13 ;  /* 0x0000000d00077c82 */ /* 0x000fca0008000000 */
.L_x_6444:
        /* <DEDUP_REMOVED lines=16> */
.L_x_6469:
        /* <DEDUP_REMOVED lines=18> */
.L_x_6447:
[----:B------:R-:W2:Y:S04]  /*6d00*/  LDG.E.STRONG.GPU R4, desc[UR46][R2.64] ;  /* 0x0000002e02047981 */ /* 0x000ea8000c1ef900 */
[----:B--2---:R-:W-:Y:S01]  /*6d10*/  CCTL.IVALL ;  /* 0x00000000ff00798f */ /* 0x004fe20002000000 */
[----:B------:R-:W-:Y:S05]  /*6d20*/  YIELD ;  /* 0x0000000000007946 */ /* 0x000fea0003800000 */
[----:B------:R-:W-:-:S13]  /*6d30*/  ISETP.NE.AND P1, PT, R4, R5, PT ;  /* 0x000000050400720c */ /* 0x000fda0003f25270 */
[----:B------:R-:W-:Y:S05]  /*6d40*/  @P1 BRA `(.L_x_6447) ;  /* 0xfffffffc00ec1947 */ /* 0x000fea000383ffff */
.L_x_6446:
[----:B------:R-:W-:Y:S05]  /*6d50*/  BSYNC B0 ;  /* 0x0000000000007941 */ /* 0x000fea0003800000 */
.L_x_6445:
[----:B------:R-:W-:-:S03]  /*6d60*/  UMOV UR24, 0xffffffff ;  /* 0xffffffff00187882 */ /* 0x000fc60000000000 */
[----:B------:R-:W-:Y:S05]  /*6d70*/  BRA.DIV UR24, `(.L_x_6448) ;  /* 0x0000003a18ac7947 */ /* 0x000fea000b800000 */
[----:B------:R-:W-:Y:S01]  /*6d80*/  NOP ;  /* 0x0000000000007918 */ /* 0x000fe20000000000 */
.L_x_6519:
        /* <DEDUP_REMOVED lines=19> */
.L_x_6450:
[----:B------:R-:W-:Y:S05]  /*6ec0*/  BSYNC B0 ;  /* 0x0000000000007941 */ /* 0x000fea0003800000 */
.L_x_6449:
        /* <DEDUP_REMOVED lines=15> */
.L_x_6452:
[----:B------:R-:W-:Y:S05]  /*6fc0*/  BSYNC B0 ;  /* 0x0000000000007941 */ /* 0x000fea0003800000 */
.L_x_6451:
[----:B------:R-:W-:Y:S06]  /*6fd0*/  BAR.ARV 0xa, 0xa0 ;  /* 0x0282800000007b1d */ /* 0x000fec0000002000 */
[----:B------:R-:W-:Y:S04]  /*6fe0*/  BSSY B0, `(.L_x_6453) ;  /* 0x0000003000007945 */ /* 0x000fe80003800000 */
[----:B------:R-:W-:Y:S05]  /*6ff0*/  @!P0 BRA `(.L_x_6454) ;  /* 0x0000000000048947 */ /* 0x000fea0003800000 */
[----:B------:R-:W-:-:S04]  /*7000*/  DEPBAR.LE SB0, 0x0 ;  /* 0x000080000000791a */ /* 0x000fc80000000000 */
.L_x_6454:
[----:B------:R-:W-:Y:S05]  /*7010*/  BSYNC B0 ;  /* 0x0000000000007941 */ /* 0x000fea0003800000 */
.L_x_6453:
        /* <DEDUP_REMOVED lines=19> */
.L_x_6456:
[----:B------:R-:W-:Y:S05]  /*7150*/  BSYNC B0 ;  /* 0x0000000000007941 */ /* 0x000fea0003800000 */
.L_x_6455:
        /* <DEDUP_REMOVED lines=16> */
.L_x_6459:
[----:B------:R-:W2:Y:S04]  /*7260*/  LDG.E.STRONG.GPU R4, desc[UR46][R2.64] ;  /* 0x0000002e02047981 */ /* 0x000ea8000c1ef900 */
[----:B--2---:R-:W-:Y:S01]  /*7270*/  CCTL.IVALL ;  /* 0x00000000ff00798f */ /* 0x004fe20002000000 */
[----:B------:R-:W-:Y:S05]  /*7280*/  YIELD ;  /* 0x0000000000007946 */ /* 0x000fea0003800000 */
[----:B------:R-:W-:-:S13]  /*7290*/  ISETP.NE.AND P1, PT, R4, R5, PT ;  /* 0x000000050400720c */ /* 0x000fda0003f25270 */
[----:B------:R-:W-:Y:S05]  /*72a0*/  @P1 BRA `(.L_x_6459) ;  /* 0xfffffffc00ec1947 */ /* 0x000fea000383ffff */
.L_x_6458:
[----:B------:R-:W-:Y:S05]  /*72b0*/  BSYNC B0 ;  /* 0x0000000000007941 */ /* 0x000fea0003800000 */
.L_x_6457:
[----:B------:R-:W-:-:S03]  /*72c0*/  UMOV UR18, 0xffffffff ;  /* 0xffffffff00127882 */ /* 0x000fc60000000000 */
[----:B------:R-:W-:Y:S05]  /*72d0*/  BRA.DIV UR18, `(.L_x_6460) ;  /* 0x0000003612707947 */ /* 0x000fea000b800000 */
[----:B------:R-:W-:Y:S01]  /*72e0*/  NOP ;  /* 0x0000000000007918 */ /* 0x000fe20000000000 */
.L_x_6522:
        /* <DEDUP_REMOVED lines=15> */
.L_x_6462:
[----:B------:R-:W-:Y:S05]  /*73e0*/  BSYNC B0 ;  /* 0x0000000000007941 */ /* 0x000fea0003800000 */
.L_x_6461:
        /* <DEDUP_REMOVED lines=15> */
.L_x_6464:
[----:B------:R-:W-:Y:S05]  /*74e0*/  BSYNC B0 ;  /* 0x0000000000007941 */ /* 0x000fea0003800000 */
.L_x_6463:
[----:B------:R-:W-:Y:S06]  /*74f0*/  BAR.ARV 0xa, 0xa0 ;  /* 0x0282800000007b1d */ /* 0x000fec0000002000 */
[----:B------:R-:W-:Y:S04]  /*7500*/  BSSY B0, `(.L_x_6465) ;  /* 0x0000003000007945 */ /* 0x000fe80003800000 */
[----:B------:R-:W-:Y:S05]  /*7510*/  @!P0 BRA `(.L_x_6466) ;  /* 0x0000000000048947 */ /* 0x000fea0003800000 */
[----:B------:R-:W-:-:S04]  /*7520*/  DEPBAR.LE SB0, 0x0 ;  /* 0x000080000000791a */ /* 0x000fc80000000000 */
.L_x_6466:
[----:B------:R-:W-:Y:S05]  /*7530*/  BSYNC B0 ;  /* 0x0000000000007941 */ /* 0x000fea0003800000 */
.L_x_6465:
        /* <DEDUP_REMOVED lines=19> */
.L_x_6468:
[----:B------:R-:W-:Y:S05]  /*7670*/  BSYNC B0 ;  /* 0x0000000000007941 */ /* 0x000fea0003800000 */
.L_x_6467:
[----:B------:R-:W-:Y:S02]  /*7680*/  UIADD3 UR7, UR7, 0x2, URZ ;  /* 0x0000000207077890 */ /* 0x000fe4000fffe03f */
[----:B------:R-:W-:Y:S02]  /*7690*/  UIADD3 UR6, UR6, 0x3000, URZ ;  /* 0x0000300006067890 */ /* 0x000fe4000fffe03f */
[----:B------:R-:W-:-:S06]  /*76a0*/  UISETP.GE.AND UP0, UPT, UR7, UR12, UPT ;  /* 0x0000000c0700728c */ /* 0x000fcc000bf06270 */
[----:B------:R-:W-:-:S13]  /*76b0*/  PLOP3.LUT P1, PT, PT, PT, UP0, 0x80, 0x0 ;  /* 0x000000000000781c */ /* 0x000fda0003f2f008 */
[----:B------:R-:W-:Y:S05]  /*76c0*/  @!P1 BRA `(.L_x_6469) ;  /* 0xfffffff400449947 */ /* 0x000fea000383ffff */
[----:B------:R-:W-:Y:S05]  /*76d0*/  BRA `(.L_x_6381) ;  /* 0x0000002c00947947 */ /* 0x000fea0003800000 */
.L_x_6422:
        /* <DEDUP_REMOVED lines=21> */
.L_x_6470:
[----:B------:R-:W1:Y:S01]  /*7830*/  LDC R3, c[0x0][0x8cc] ;  /* 0x00023300ff037b82 */ /* 0x000e620000000800 */
[----:B------:R-:W-:Y:S01]  /*7840*/  IMAD.MOV.U32 R0, RZ, RZ, R5 ;  /* 0x000000ffff007224 */ /* 0x000fe200078e0005 */
[----:B-1----:R-:W-:-:S13]  /*7850*/  ISETP.NE.AND P0, PT, R3, 0x1, PT ;  /* 0x000000010300780c */ /* 0x002fda0003f05270 */
[----:B------:R-:W1:Y:S02]  /*7860*/  @P0 LDC.64 R6, c[0x0][0x8d0] ;  /* 0x00023400ff060b82 */ /* 0x000e640000000a00 */
[----:B-1----:R-:W-:-:S05]  /*7870*/  @P0 IMAD.HI.U32 R4, R5, R6, RZ ;  /* 0x0000000605040227 */ /* 0x002fca00078e00ff */
[----:B------:R-:W-:-:S05]  /*7880*/  @P0 SHF.R.U32.HI R0, RZ, R7, R4 ;  /* 0x00000007ff000219 */ /* 0x000fca0000011604 */
[----:B------:R-:W-:-:S07]  /*7890*/  IMAD R3, R0, R3, RZ ;  /* 0x0000000300037224 */ /* 0x000fce00078e02ff */
.L_x_6471:
        /* <DEDUP_REMOVED lines=23> */
.L_x_6472:
        /* <DEDUP_REMOVED lines=10> */
.L_x_6474:
[----:B------:R-:W2:Y:S02]  /*7ab0*/  LDC R4, c[0x0][0x8f4] ;  /* 0x00023d00ff047b82 */ /* 0x000ea40000000800 */
.L_x_6473:
        /* <DEDUP_REMOVED lines=42> */
.L_x_6476:
        /* <DEDUP_REMOVED lines=20> */
.L_x_6477:
[----:B------:R-:W-:Y:S05]  /*7ea0*/  @!P0 BRA `(.L_x_6478) ;  /* 0x00000000000c8947 */ /* 0x000fea0003800000 */
[----:B------:R-:W2:Y:S04]  /*7eb0*/  LDG.E R5, desc[UR46][R2.64] ;  /* 0x0000002e02057981 */ /* 0x000ea8000c1e1900 */
[----:B------:R-:W2:Y:S02]  /*7ec0*/  LDG.E R0, desc[UR46][R2.64+0x4] ;  /* 0x0000042e02007981 */ /* 0x000ea4000c1e1900 */
[----:B--2---:R-:W-:-:S07]  /*7ed0*/  IMAD.IADD R0, R0, 0x1, -R5 ;  /* 0x0000000100007824 */ /* 0x004fce00078e0a05 */
.L_x_6478:
        /* <DEDUP_REMOVED lines=66> */
.L_x_6523:
        /* <DEDUP_REMOVED lines=15> */
.L_x_6481:
        /* <DEDUP_REMOVED lines=122> */
.L_x_6492:
[----:B-123--:R-:W-:-:S04]  /*8b90*/  SHF.L.U32 R18, R10, 0x1f, RZ ;  /* 0x0000001f0a127819 */ /* 0x00efc800000006ff */
[----:B------:R-:W2:Y:S02]  /*8ba0*/  SYNCS.PHASECHK.TRANS64.TRYWAIT P1, [R15+URZ+0x26840], R18 ;  /* 0x026840120f0075a7 */ /* 0x000ea4000802017f */
[----:B--2---:R-:W-:Y:S05]  /*8bb0*/  @!P1 BRA `(.L_x_6484) ;  /* 0x0000001c00689947 */ /* 0x004fea0003800000 */
.L_x_6524:
        /* <DEDUP_REMOVED lines=8> */
.L_x_6485:
        /* <DEDUP_REMOVED lines=44> */
.L_x_6525:
        /* <DEDUP_REMOVED lines=8> */
.L_x_6487:
        /* <DEDUP_REMOVED lines=44> */
.L_x_6526:
        /* <DEDUP_REMOVED lines=8> */
.L_x_6489:
        /* <DEDUP_REMOVED lines=38> */
.L_x_6528:
        /* <DEDUP_REMOVED lines=8> */
.L_x_6491:
        /* <DEDUP_REMOVED lines=44> */
.L_x_6483:
[----:B------:R-:W4:Y:S02]  /*9860*/  LDL.LU R4, [R1+0x4] ;  /* 0x0000040001047983 */ /* 0x000f240000300800 */
[----:B----4-:R-:W-:Y:S02]  /*9870*/  ISETP.NE.AND P1, PT, R4, RZ, PT ;  /* 0x000000ff0400720c */ /* 0x010fe40003f25270 */
[----:B------:R4:W5:Y:S11]  /*9880*/  LDL R4, [R1] ;  /* 0x0000000001047983 */ /* 0x0009760000100800 */
[----:B----4-:R-:W-:Y:S05]  /*9890*/  @!P1 BRA `(.L_x_6482) ;  /* 0x0000000400949947 */ /* 0x010fea0003800000 */
[----:B------:R-:W-:-:S04]  /*98a0*/  SHF.L.U32 R12, R10, 0x1f, RZ ;  /* 0x0000001f0a0c7819 */ /* 0x000fc800000006ff */
[----:B------:R-:W4:Y:S02]  /*98b0*/  SYNCS.PHASECHK.TRANS64.TRYWAIT P1, [R15+URZ+0x26840], R12 ;  /* 0x0268400c0f0075a7 */ /* 0x000f24000802017f */
[----:B----4-:R-:W-:Y:S05]  /*98c0*/  @!P1 BRA `(.L_x_6493) ;  /* 0x0000001000789947 */ /* 0x010fea0003800000 */
.L_x_6529:
        /* <DEDUP_REMOVED lines=8> */
.L_x_6494:
        /* <DEDUP_REMOVED lines=41> */
.L_x_6530:
        /* <DEDUP_REMOVED lines=8> */
.L_x_6496:
        /* <DEDUP_REMOVED lines=41> */
.L_x_6482:
[----:B------:R-:W1:Y:S01]  /*9ef0*/  S2R R0, SR_TID.X ;  /* 0x0000000000007919 */ /* 0x000e620000002100 */
[----:B------:R-:W-:Y:S01]  /*9f00*/  IMAD R3, R16, 0x8, R15 ;  /* 0x0000000810037824 */ /* 0x000fe200078e020f */
[----:B-1----:R-:W-:Y:S02]  /*9f10*/  LOP3.LUT R2, R0, 0x7f, RZ, 0xc0, !PT ;  /* 0x0000007f00027812 */ /* 0x002fe400078ec0ff */
[----:B------:R-:W-:Y:S02]  /*9f20*/  SHF.L.U32 R0, R10, 0x1f, RZ ;  /* 0x0000001f0a007819 */ /* 0x000fe400000006ff */
[----:B------:R-:W-:Y:S02]  /*9f30*/  ISETP.NE.AND P1, PT, R2, RZ, PT ;  /* 0x000000ff0200720c */ /* 0x000fe40003f25270 */
[----:B------:R-:W1:Y:S02]  /*9f40*/  SYNCS.PHASECHK.TRANS64.TRYWAIT P0, [R3+URZ+0x26840], R0 ;  /* 0x02684000030075a7 */ /* 0x000e64000800017f */
[----:B-1----:R-:W-:Y:S09]  /*9f50*/  @!P0 BRA `(.L_x_6497) ;  /* 0x0000000800fc8947 */ /* 0x002ff20003800000 */
.L_x_6531:
[----:B------:R-:W-:Y:S05]  /*9f60*/  @P1 BRA `(.L_x_6498) ;  /* 0x0000000000181947 */ /* 0x000fea0003800000 */
[----:B------:R-:W1:Y:S01]  /*9f70*/  S2R R2, SR_TID.X ;  /* 0x0000000000027919 */ /* 0x000e620000002100 */
[----:B------:R-:W-:-:S04]  /*9f80*/  IMAD.MOV.U32 R0, RZ, RZ, 0x3100 ;  /* 0x00003100ff007424 */ /* 0x000fc800078e00ff */
[----:B------:R1:W-:Y:S02]  /*9f90*/  SYNCS.ARRIVE.TRANS64 RZ, [R3+URZ+0x26830], R0 ;  /* 0x0268300003ff79a7 */ /* 0x0003e4000800003f */
[----:B-1----:R-:W-:-:S13]  /*9fa0*/  LOP3.LUT P0, RZ, R2, 0x1f, RZ, 0xc0, !PT ;  /* 0x0000001f02ff7812 */ /* 0x002fda000780c0ff */
[----:B------:R-:W-:Y:S05]  /*9fb0*/  @!P0 BRA `(.L_x_6498) ;  /* 0x0000000000048947 */ /* 0x000fea0003800000 */
[----:B------:R-:W-:Y:S01]  /*9fc0*/  BPT.TRAP 0x1 ;  /* 0x000000040000795c */ /* 0x000fe20000300000 */
.L_x_6498:
        /* <DEDUP_REMOVED lines=48> */
.L_x_6479:
[----:B------:R-:W-:Y:S05]  /*a2d0*/  BSYNC B0 ;  /* 0x0000000000007941 */ /* 0x000fea0003800000 */
.L_x_6475:
[----:B------:R-:W-:-:S03]  /*a2e0*/  UMOV UR7, 0xffffffff ;  /* 0xffffffff00077882 */ /* 0x000fc60000000000 */
[----:B------:R-:W-:Y:S05]  /*a2f0*/  BRA.DIV UR7, `(.L_x_6499) ;  /* 0x0000000a07287947 */ /* 0x000fea000b800000 */
[----:B------:R-:W-:-:S13]  /*a300*/  ELECT P6, URZ, PT ;  /* 0x00000000003f782f */ /* 0x000fda00038c0000 */
.L_x_6534:
[----:B------:R-:W-:Y:S05]  /*a310*/  @!P6 BRA `(.L_x_6381) ;  /* 0x000000000084e947 */ /* 0x000fea0003800000 */
[----:B------:R-:W-:-:S06]  /*a320*/  ULOP3.LUT UR7, UR38, 0x2, URZ, 0xfc, !UPT ;  /* 0x0000000226077892 */ /* 0x000fcc000f8efc3f */
[----:B------:R-:W-:-:S05]  /*a330*/  IMAD.U32 R0, RZ, RZ, UR7 ;  /* 0x00000007ff007e24 */ /* 0x000fca000f8e00ff */
[----:B------:R-:W-:-:S13]  /*a340*/  ISETP.NE.AND P2, PT, R0, 0x3, PT ;  /* 0x000000030000780c */ /* 0x000fda0003f45270 */
[----:B------:R-:W-:Y:S05]  /*a350*/  @!P2 BRA `(.L_x_6500) ;  /* 0x000000000004a947 */ /* 0x000fea0003800000 */
[----:B------:R-:W-:Y:S01]  /*a360*/  BPT.TRAP 0x1 ;  /* 0x000000040000795c */ /* 0x000fe20000300000 */
.L_x_6500:
        /* <DEDUP_REMOVED lines=15> */
.L_x_6535:
[----:B------:R-:W2:Y:S02]  /*a460*/  SYNCS.PHASECHK.TRANS64.TRYWAIT P0, [R3+URZ], R0 ;  /* 0x00000000030075a7 */ /* 0x000ea4000800017f */
[----:B--2---:R-:W-:Y:S05]  /*a470*/  @!P0 BRA `(.L_x_6502) ;  /* 0x0000000400fc8947 */ /* 0x004fea0003800000 */
.L_x_6536:
[----:B------:R-:W-:Y:S05]  /*a480*/  @!P2 BRA `(.L_x_6503) ;  /* 0x000000000004a947 */ /* 0x000fea0003800000 */
[----:B------:R-:W-:Y:S01]  /*a490*/  BPT.TRAP 0x1 ;  /* 0x000000040000795c */ /* 0x000fe20000300000 */
.L_x_6503:
[----:B--2---:R-:W-:-:S04]  /*a4a0*/  VIADD R3, R8, 0x26840 ;  /* 0x0002684008037836 */ /* 0x004fc80000000000 */
[----:B------:R-:W-:-:S04]  /*a4b0*/  IMAD R5, R2, 0x8, R3 ;  /* 0x0000000802057824 */ /* 0x000fc800078e0203 */
[----:B------:R-:W2:Y:S02]  /*a4c0*/  SYNCS.PHASECHK.TRANS64.TRYWAIT P0, [R5+URZ], R4 ;  /* 0x00000004050075a7 */ /* 0x000ea4000800017f */
[----:B--2---:R-:W-:Y:S05]  /*a4d0*/  @!P0 BRA `(.L_x_6504) ;  /* 0x0000000400f88947 */ /* 0x004fea0003800000 */
.L_x_6537:
[----:B------:R-:W-:-:S07]  /*a4e0*/  IMAD R3, R6, 0x8, R3 ;  /* 0x0000000806037824 */ /* 0x000fce00078e0203 */
.L_x_6505:
[----:B---3--:R3:W4:Y:S02]  /*a4f0*/  SYNCS.PHASECHK.TRANS64.TRYWAIT P0, [R3+URZ], R0 ;  /* 0x00000000030075a7 */ /* 0x008724000800017f */
[----:B----4-:R-:W-:Y:S05]  /*a500*/  @!P0 NANOSLEEP.SYNCS 0x989680 ;  /* 0x009896800000895d */ /* 0x010fea0003900000 */
[----:B------:R-:W4:Y:S02]  /*a510*/  @!P0 SYNCS.PHASECHK.TRANS64 P0, [R3+URZ], R0 ;  /* 0x00000000030085a7 */ /* 0x000f24000800007f */
[----:B----4-:R-:W-:Y:S05]  /*a520*/  @!P0 BRA `(.L_x_6505) ;  /* 0xfffffffc00f08947 */ /* 0x010fea000383ffff */
.L_x_6381:
[----:B------:R-:W-:Y:S05]  /*a530*/  BSYNC B6 ;  /* 0x0000000000067941 */ /* 0x000fea0003800000 */
.L_x_6373:
[----:B------:R-:W-:Y:S05]  /*a540*/  EXIT ;  /* 0x000000000000794d */ /* 0x000fea0003800000 */
.L_x_6391:
[----:B------:R-:W-:Y:S02]  /*a550*/  IMAD.MOV.U32 R13, RZ, RZ, R19 ;  /* 0x000000ffff0d7224 */ /* 0x000fe400078e0013 */
[----:B------:R-:W-:Y:S02]  /*a560*/  IMAD.MOV.U32 R12, RZ, RZ, RZ ;  /* 0x000000ffff0c7224 */ /* 0x000fe400078e00ff */
[----:B------:R-:W-:Y:S02]  /*a570*/  IMAD.MOV.U32 R11, RZ, RZ, 0x1f ;  /* 0x0000001fff0b7424 */ /* 0x000fe400078e00ff */
[----:B------:R-:W-:-:S07]  /*a580*/  IMAD.MOV.U32 R15, RZ, RZ, -0x1 ;  /* 0xffffffffff0f7424 */ /* 0x000fce00078e00ff */
[----:B------:R-:W-:Y:S05]  /*a590*/  WARPSYNC.COLLECTIVE R15, `(.L_x_6506) ;  /* 0x000000000f087348 */ /* 0x000fea0003c00000 */
[----:B------:R1:W2:Y:S02]  /*a5a0*/  SHFL.IDX P6, R14, R13, R12, R11 ;  /* 0x0000000c0d0e7389 */ /* 0x0002a400000c000b */
[----:B-12---:R-:W-:Y:S01]  /*a5b0*/  ENDCOLLECTIVE ;  /* 0x000000000000791b */ /* 0x006fe20003800000 */
.L_x_6506:
[----:B------:R-:W-:Y:S05]  /*a5c0*/  BRA `(.L_x_6507) ;  /* 0xffffff7000587947 */ /* 0x000fea000383ffff */
.L_x_6393:
[----:B--2---:R2:W3:Y:S02]  /*a5d0*/  SYNCS.PHASECHK.TRANS64.TRYWAIT P0, [R2+URZ+0x26800], R5 ;  /* 0x02680005020075a7 */ /* 0x0044e4000800017f */
[----:B---3--:R-:W-:Y:S05]  /*a5e0*/  @!P0 NANOSLEEP.SYNCS 0x989680 ;  /* 0x009896800000895d */ /* 0x008fea0003900000 */
[----:B------:R-:W3:Y:S02]  /*a5f0*/  @!P0 SYNCS.PHASECHK.TRANS64 P0, [R2+URZ+0x26800], R5 ;  /* 0x02680005020085a7 */ /* 0x000ee4000800007f */
[----:B---3--:R-:W-:Y:S05]  /*a600*/  @!P0 BRA `(.L_x_6393) ;  /* 0xfffffffc00f08947 */ /* 0x008fea000383ffff */
[----:B------:R-:W-:Y:S05]  /*a610*/  BRA `(.L_x_6392) ;  /* 0xffffff7000807947 */ /* 0x000fea000383ffff */
.L_x_6398:
[----:B--2---:R-:W-:-:S04]  /*a620*/  IMAD.U32 R5, RZ, RZ, UR7 ;  /* 0x00000007ff057e24 */ /* 0x004fc8000f8e00ff */
[----:B------:R2:W3:Y:S03]  /*a630*/  SYNCS.PHASECHK.TRANS64.TRYWAIT P1, [R5+URZ+0x26810], R6 ;  /* 0x02681006050075a7 */ /* 0x0004e6000802017f */
[----:B---3--:R-:W-:Y:S05]  /*a640*/  @!P1 NANOSLEEP.SYNCS 0x989680 ;  /* 0x009896800000995d */ /* 0x008fea0003900000 */
[----:B------:R-:W3:Y:S02]  /*a650*/  @!P1 SYNCS.PHASECHK.TRANS64 P1, [R5+URZ+0x26810], R6 ;  /* 0x02681006050095a7 */ /* 0x000ee4000802007f */
[----:B---3--:R-:W-:Y:S05]  /*a660*/  @!P1 BRA `(.L_x_6398) ;  /* 0xfffffffc00ec9947 */ /* 0x008fea000383ffff */
[----:B------:R-:W-:Y:S05]  /*a670*/  BRA `(.L_x_6397) ;  /* 0xffffff7800d07947 */ /* 0x000fea000383ffff */
.L_x_6402:
[----:B------:R-:W-:-:S04]  /*a680*/  IMAD.U32 R5, RZ, RZ, UR7 ;  /* 0x00000007ff057e24 */ /* 0x000fc8000f8e00ff */
[----:B------:R1:W1:Y:S03]  /*a690*/  SYNCS.PHASECHK.TRANS64.TRYWAIT P1, [R5+URZ+0x26830], R6 ;  /* 0x02683006050075a7 */ /* 0x000266000802017f */
[----:B-1----:R-:W-:Y:S05]  /*a6a0*/  @!P1 NANOSLEEP.SYNCS 0x989680 ;  /* 0x009896800000995d */ /* 0x002fea0003900000 */
[----:B------:R-:W1:Y:S02]  /*a6b0*/  @!P1 SYNCS.PHASECHK.TRANS64 P1, [R5+URZ+0x26830], R6 ;  /* 0x02683006050095a7 */ /* 0x000e64000802007f */
[----:B-1----:R-:W-:Y:S05]  /*a6c0*/  @!P1 BRA `(.L_x_6402) ;  /* 0xfffffffc00ec9947 */ /* 0x002fea000383ffff */
[----:B------:R-:W-:Y:S05]  /*a6d0*/  BRA `(.L_x_6401) ;  /* 0xffffff7c00d87947 */ /* 0x000fea000383ffff */
.L_x_6409:
[----:B------:R-:W-:Y:S01]  /*a6e0*/  BSSY B0, `(.L_x_6508) ;  /* 0x0000005000007945 */ /* 0x000fe20003800000 */
[----:B------:R-:W-:-:S07]  /*a6f0*/  IMAD.MOV.U32 R15, RZ, RZ, -0x1 ;  /* 0xffffffffff0f7424 */ /* 0x000fce00078e00ff */
[----:B-1----:R-:W-:Y:S05]  /*a700*/  WARPSYNC.COLLECTIVE R15, `(.L_x_6509) ;  /* 0x000000000f087348 */ /* 0x002fea0003c00000 */
[----:B------:R-:W-:Y:S01]  /*a710*/  NOP ;  /* 0x0000000000007918 */ /* 0x000fe20000000000 */
[----:B-1----:R-:W-:Y:S01]  /*a720*/  ENDCOLLECTIVE ;  /* 0x000000000000791b */ /* 0x002fe20003800000 */
.L_x_6509:
[----:B------:R-:W-:Y:S05]  /*a730*/  BSYNC B0 ;  /* 0x0000000000007941 */ /* 0x000fea0003800000 */
.L_x_6508:
[----:B------:R-:W-:Y:S05]  /*a740*/  BRA `(.L_x_6510) ;  /* 0xffffffa800a47947 */ /* 0x000fea000383ffff */
.L_x_6418:
[----:B------:R-:W-:Y:S01]  /*a750*/  BSSY B0, `(.L_x_6511) ;  /* 0x0000005000007945 */ /* 0x000fe20003800000 */
[----:B------:R-:W-:-:S07]  /*a760*/  IMAD.MOV.U32 R15, RZ, RZ, -0x1 ;  /* 0xffffffffff0f7424 */ /* 0x000fce00078e00ff */
[----:B-12---:R-:W-:Y:S05]  /*a770*/  WARPSYNC.COLLECTIVE R15, `(.L_x_6512) ;  /* 0x000000000f087348 */ /* 0x006fea0003c00000 */
[----:B------:R-:W-:Y:S01]  /*a780*/  NOP ;  /* 0x0000000000007918 */ /* 0x000fe20000000000 */
[----:B-12---:R-:W-:Y:S01]  /*a790*/  ENDCOLLECTIVE ;  /* 0x000000000000791b */ /* 0x006fe20003800000 */
.L_x_6512:
[----:B------:R-:W-:Y:S05]  /*a7a0*/  BSYNC B0 ;  /* 0x0000000000007941 */ /* 0x000fea0003800000 */
.L_x_6511:
[----:B------:R-:W-:Y:S05]  /*a7b0*/  BRA `(.L_x_6513) ;  /* 0xffffffac00947947 */ /* 0x000fea000383ffff */
.L_x_6435:
[----:B------:R-:W-:Y:S01]  /*a7c0*/  BSSY B0, `(.L_x_6514) ;  /* 0x0000005000007945 */ /* 0x000fe20003800000 */
[----:B------:R-:W-:-:S07]  /*a7d0*/  IMAD.MOV.U32 R15, RZ, RZ, -0x1 ;  /* 0xffffffffff0f7424 */ /* 0x000fce00078e00ff */
[----:B------:R-:W-:Y:S05]  /*a7e0*/  WARPSYNC.COLLECTIVE R15, `(.L_x_6515) ;  /* 0x000000000f087348 */ /* 0x000fea0003c00000 */
[----:B------:R-:W-:Y:S01]  /*a7f0*/  NOP ;  /* 0x0000000000007918 */ /* 0x000fe20000000000 */
[----:B------:R-:W-:Y:S01]  /*a800*/  ENDCOLLECTIVE ;  /* 0x000000000000791b */ /* 0x000fe20003800000 */
.L_x_6515:
[----:B------:R-:W-:Y:S05]  /*a810*/  BSYNC B0 ;  /* 0x0000000000007941 */ /* 0x000fea0003800000 */
.L_x_6514:
[----:B------:R-:W-:Y:S05]  /*a820*/  BRA `(.L_x_6516) ;  /* 0xffffffbc008c7947 */ /* 0x000fea000383ffff */
.L_x_6448:
[----:B------:R-:W-:Y:S01]  /*a830*/  BSSY B0, `(.L_x_6517) ;  /* 0x0000005000007945 */ /* 0x000fe20003800000 */
[----:B------:R-:W-:-:S07]  /*a840*/  IMAD.MOV.U32 R15, RZ, RZ, -0x1 ;  /* 0xffffffffff0f7424 */ /* 0x000fce00078e00ff */
[----:B------:R-:W-:Y:S05]  /*a850*/  WARPSYNC.COLLECTIVE R15, `(.L_x_6518) ;  /* 0x000000000f087348 */ /* 0x000fea0003c00000 */
[----:B------:R-:W-:Y:S01]  /*a860*/  NOP ;  /* 0x0000000000007918 */ /* 0x000fe20000000000 */
[----:B------:R-:W-:Y:S01]  /*a870*/  ENDCOLLECTIVE ;  /* 0x000000000000791b */ /* 0x000fe20003800000 */
.L_x_6518:
[----:B------:R-:W-:Y:S05]  /*a880*/  BSYNC B0 ;  /* 0x0000000000007941 */ /* 0x000fea0003800000 */
.L_x_6517:
[----:B------:R-:W-:Y:S05]  /*a890*/  BRA `(.L_x_6519) ;  /* 0xffffffc4003c7947 */ /* 0x000fea000383ffff */
.L_x_6460:
[----:B------:R-:W-:Y:S01]  /*a8a0*/  BSSY B0, `(.L_x_6520) ;  /* 0x0000005000007945 */ /* 0x000fe20003800000 */
[----:B------:R-:W-:-:S07]  /*a8b0*/  IMAD.MOV.U32 R15, RZ, RZ, -0x1 ;  /* 0xffffffffff0f7424 */ /* 0x000fce00078e00ff */
[----:B------:R-:W-:Y:S05]  /*a8c0*/  WARPSYNC.COLLECTIVE R15, `(.L_x_6521) ;  /* 0x000000000f087348 */ /* 0x000fea0003c00000 */
[----:B------:R-:W-:Y:S01]  /*a8d0*/  NOP ;  /* 0x0000000000007918 */ /* 0x000fe20000000000 */
[----:B------:R-:W-:Y:S01]  /*a8e0*/  ENDCOLLECTIVE ;  /* 0x000000000000791b */ /* 0x000fe20003800000 */
.L_x_6521:
[----:B------:R-:W-:Y:S05]  /*a8f0*/  BSYNC B0 ;  /* 0x0000000000007941 */ /* 0x000fea0003800000 */
.L_x_6520:
[----:B------:R-:W-:Y:S05]  /*a900*/  BRA `(.L_x_6522) ;  /* 0xffffffc800787947 */ /* 0x000fea000383ffff */
.L_x_6480:
[----:B-1----:R1:W2:Y:S02]  /*a910*/  SYNCS.PHASECHK.TRANS64.TRYWAIT P0, [R15+URZ+0x26820], R2 ;  /* 0x026820020f0075a7 */ /* 0x0022a4000800017f */
[----:B--2---:R-:W-:Y:S05]  /*a920*/  @!P0 NANOSLEEP.SYNCS 0x989680 ;  /* 0x009896800000895d */ /* 0x004fea0003900000 */
[----:B------:R-:W2:Y:S02]  /*a930*/  @!P0 SYNCS.PHASECHK.TRANS64 P0, [R15+URZ+0x26820], R2 ;  /* 0x026820020f0085a7 */ /* 0x000ea4000800007f */
[----:B--2---:R-:W-:Y:S05]  /*a940*/  @!P0 BRA `(.L_x_6480) ;  /* 0xfffffffc00f08947 */ /* 0x004fea000383ffff */
[----:B------:R-:W-:Y:S05]  /*a950*/  BRA `(.L_x_6523) ;  /* 0xffffffd800687947 */ /* 0x000fea000383ffff */
.L_x_6484:
[----:B--2---:R2:W3:Y:S02]  /*a960*/  SYNCS.PHASECHK.TRANS64.TRYWAIT P1, [R15+URZ+0x26840], R18 ;  /* 0x026840120f0075a7 */ /* 0x0044e4000802017f */
[----:B---3--:R-:W-:Y:S05]  /*a970*/  @!P1 NANOSLEEP.SYNCS 0x989680 ;  /* 0x009896800000995d */ /* 0x008fea0003900000 */
[----:B------:R-:W3:Y:S02]  /*a980*/  @!P1 SYNCS.PHASECHK.TRANS64 P1, [R15+URZ+0x26840], R18 ;  /* 0x026840120f0095a7 */ /* 0x000ee4000802007f */
[----:B---3--:R-:W-:Y:S05]  /*a990*/  @!P1 BRA `(.L_x_6484) ;  /* 0xfffffffc00f09947 */ /* 0x008fea000383ffff */
[----:B------:R-:W-:Y:S05]  /*a9a0*/  BRA `(.L_x_6524) ;  /* 0xffffffe000847947 */ /* 0x000fea000383ffff */
.L_x_6486:
[----:B-1----:R1:W3:Y:S02]  /*a9b0*/  SYNCS.PHASECHK.TRANS64.TRYWAIT P1, [R15+URZ+0x26828], R18 ;  /* 0x026828120f0075a7 */ /* 0x0022e4000802017f */
[----:B---3--:R-:W-:Y:S05]  /*a9c0*/  @!P1 NANOSLEEP.SYNCS 0x989680 ;  /* 0x009896800000995d */ /* 0x008fea0003900000 */
[----:B------:R-:W3:Y:S02]  /*a9d0*/  @!P1 SYNCS.PHASECHK.TRANS64 P1, [R15+URZ+0x26828], R18 ;  /* 0x026828120f0095a7 */ /* 0x000ee4000802007f */
[----:B---3--:R-:W-:Y:S05]  /*a9e0*/  @!P1 BRA `(.L_x_6486) ;  /* 0xfffffffc00f09947 */ /* 0x008fea000383ffff */
[----:B------:R-:W-:Y:S05]  /*a9f0*/  BRA `(.L_x_6525) ;  /* 0xffffffe400407947 */ /* 0x000fea000383ffff */
.L_x_6488:
[----:B---3--:R3:W4:Y:S02]  /*aa00*/  SYNCS.PHASECHK.TRANS64.TRYWAIT P1, [R15+URZ+0x26848], R18 ;  /* 0x026848120f0075a7 */ /* 0x008724000802017f */
[----:B----4-:R-:W-:Y:S05]  /*aa10*/  @!P1 NANOSLEEP.SYNCS 0x989680 ;  /* 0x009896800000995d */ /* 0x010fea0003900000 */
[----:B------:R-:W4:Y:S02]  /*aa20*/  @!P1 SYNCS.PHASECHK.TRANS64 P1, [R15+URZ+0x26848], R18 ;  /* 0x026848120f0095a7 */ /* 0x000f24000802007f */
[----:B----4-:R-:W-:Y:S05]  /*aa30*/  @!P1 BRA `(.L_x_6488) ;  /* 0xfffffffc00f09947 */ /* 0x010fea000383ffff */
[----:B------:R-:W-:Y:S05]  /*aa40*/  BRA `(.L_x_6526) ;  /* 0xffffffe400fc7947 */ /* 0x000fea000383ffff */
.L_x_6490:
[----:B------:R-:W-:-:S07]  /*aa50*/  SHF.L.U32 R4, R10, 0x1f, RZ ;  /* 0x0000001f0a047819 */ /* 0x000fce00000006ff */
.L_x_6527:
[----:B----4-:R4:W1:Y:S02]  /*aa60*/  SYNCS.PHASECHK.TRANS64.TRYWAIT P1, [R15+URZ+0x26820], R4 ;  /* 0x026820040f0075a7 */ /* 0x010864000802017f */
[----:B-1----:R-:W-:Y:S05]  /*aa70*/  @!P1 NANOSLEEP.SYNCS 0x989680 ;  /* 0x009896800000995d */ /* 0x002fea0003900000 */
[----:B------:R-:W1:Y:S02]  /*aa80*/  @!P1 SYNCS.PHASECHK.TRANS64 P1, [R15+URZ+0x26820], R4 ;  /* 0x026820040f0095a7 */ /* 0x000e64000802007f */
[----:B-1----:R-:W-:Y:S05]  /*aa90*/  @!P1 BRA `(.L_x_6527) ;  /* 0xfffffffc00f09947 */ /* 0x002fea000383ffff */
[----:B------:R-:W-:Y:S05]  /*aaa0*/  BRA `(.L_x_6528) ;  /* 0xffffffe8009c7947 */ /* 0x000fea000383ffff */
.L_x_6493:
[----:B----4-:R4:W1:Y:S02]  /*aab0*/  SYNCS.PHASECHK.TRANS64.TRYWAIT P1, [R15+URZ+0x26840], R12 ;  /* 0x0268400c0f0075a7 */ /* 0x010864000802017f */
[----:B-1----:R-:W-:Y:S05]  /*aac0*/  @!P1 NANOSLEEP.SYNCS 0x989680 ;  /* 0x009896800000995d */ /* 0x002fea0003900000 */
[----:B------:R-:W1:Y:S02]  /*aad0*/  @!P1 SYNCS.PHASECHK.TRANS64 P1, [R15+URZ+0x26840], R12 ;  /* 0x0268400c0f0095a7 */ /* 0x000e64000802007f */
[----:B-1----:R-:W-:Y:S05]  /*aae0*/  @!P1 BRA `(.L_x_6493) ;  /* 0xfffffffc00f09947 */ /* 0x002fea000383ffff */
[----:B------:R-:W-:Y:S05]  /*aaf0*/  BRA `(.L_x_6529) ;  /* 0xffffffec00747947 */ /* 0x000fea000383ffff */
.L_x_6495:
[----:B-1----:R1:W2:Y:S02]  /*ab00*/  SYNCS.PHASECHK.TRANS64.TRYWAIT P1, [R15+URZ+0x26828], R12 ;  /* 0x0268280c0f0075a7 */ /* 0x0022a4000802017f */
[----:B--2---:R-:W-:Y:S05]  /*ab10*/  @!P1 NANOSLEEP.SYNCS 0x989680 ;  /* 0x009896800000995d */ /* 0x004fea0003900000 */
[----:B------:R-:W2:Y:S02]  /*ab20*/  @!P1 SYNCS.PHASECHK.TRANS64 P1, [R15+URZ+0x26828], R12 ;  /* 0x0268280c0f0095a7 */ /* 0x000ea4000802007f */
[----:B--2---:R-:W-:Y:S05]  /*ab30*/  @!P1 BRA `(.L_x_6495) ;  /* 0xfffffffc00f09947 */ /* 0x004fea000383ffff */
[----:B------:R-:W-:Y:S05]  /*ab40*/  BRA `(.L_x_6530) ;  /* 0xfffffff000247947 */ /* 0x000fea000383ffff */
.L_x_6497:
[----:B------:R1:W1:Y:S02]  /*ab50*/  SYNCS.PHASECHK.TRANS64.TRYWAIT P0, [R3+URZ+0x26840], R0 ;  /* 0x02684000030075a7 */ /* 0x000264000800017f */
[----:B-1----:R-:W-:Y:S05]  /*ab60*/  @!P0 NANOSLEEP.SYNCS 0x989680 ;  /* 0x009896800000895d */ /* 0x002fea0003900000 */
[----:B------:R-:W1:Y:S02]  /*ab70*/  @!P0 SYNCS.PHASECHK.TRANS64 P0, [R3+URZ+0x26840], R0 ;  /* 0x02684000030085a7 */ /* 0x000e64000800007f */
[----:B-1----:R-:W-:Y:S05]  /*ab80*/  @!P0 BRA `(.L_x_6497) ;  /* 0xfffffffc00f08947 */ /* 0x002fea000383ffff */
[----:B------:R-:W-:Y:S05]  /*ab90*/  BRA `(.L_x_6531) ;  /* 0xfffffff000f07947 */ /* 0x000fea000383ffff */
.L_x_6499:
[----:B------:R-:W-:Y:S01]  /*aba0*/  BSSY B0, `(.L_x_6532) ;  /* 0x0000006000007945 */ /* 0x000fe20003800000 */
[----:B------:R-:W-:-:S07]  /*abb0*/  IMAD.MOV.U32 R15, RZ, RZ, -0x1 ;  /* 0xffffffffff0f7424 */ /* 0x000fce00078e00ff */
[----:B------:R-:W-:Y:S05]  /*abc0*/  WARPSYNC.COLLECTIVE R15, `(.L_x_6533) ;  /* 0x000000000f0c7348 */ /* 0x000fea0003c00000 */
[----:B------:R-:W-:Y:S02]  /*abd0*/  ELECT P6, UR62, PT ;  /* 0x00000000003e782f */ /* 0x000fe400038c0000 */
[----:B------:R-:W-:Y:S01]  /*abe0*/  MOV R14, UR62 ;  /* 0x0000003e000e7c02 */ /* 0x000fe20008000f00 */
[----:B------:R-:W-:Y:S10]  /*abf0*/  ENDCOLLECTIVE ;  /* 0x000000000000791b */ /* 0x000ff40003800000 */
.L_x_6533:
[----:B------:R-:W-:Y:S05]  /*ac00*/  BSYNC B0 ;  /* 0x0000000000007941 */ /* 0x000fea0003800000 */
.L_x_6532:
[----:B------:R-:W-:Y:S05]  /*ac10*/  BRA `(.L_x_6534) ;  /* 0xfffffff400bc7947 */ /* 0x000fea000383ffff */
.L_x_6501:
[----:B-1----:R1:W2:Y:S02]  /*ac20*/  SYNCS.PHASECHK.TRANS64.TRYWAIT P0, [R7+URZ], R4 ;  /* 0x00000004070075a7 */ /* 0x0022a4000800017f */
[----:B--2---:R-:W-:Y:S05]  /*ac30*/  @!P0 NANOSLEEP.SYNCS 0x989680 ;  /* 0x009896800000895d */ /* 0x004fea0003900000 */
[----:B------:R-:W2:Y:S02]  /*ac40*/  @!P0 SYNCS.PHASECHK.TRANS64 P0, [R7+URZ], R4 ;  /* 0x00000004070085a7 */ /* 0x000ea4000800007f */
[----:B--2---:R-:W-:Y:S05]  /*ac50*/  @!P0 BRA `(.L_x_6501) ;  /* 0xfffffffc00f08947 */ /* 0x004fea000383ffff */
[----:B------:R-:W-:Y:S05]  /*ac60*/  BRA `(.L_x_6535) ;  /* 0xfffffff400fc7947 */ /* 0x000fea000383ffff */
.L_x_6502:
[----:B--2---:R2:W3:Y:S02]  /*ac70*/  SYNCS.PHASECHK.TRANS64.TRYWAIT P0, [R3+URZ], R0 ;  /* 0x00000000030075a7 */ /* 0x0044e4000800017f */
[----:B---3--:R-:W-:Y:S05]  /*ac80*/  @!P0 NANOSLEEP.SYNCS 0x989680 ;  /* 0x009896800000895d */ /* 0x008fea0003900000 */
[----:B------:R-:W3:Y:S02]  /*ac90*/  @!P0 SYNCS.PHASECHK.TRANS64 P0, [R3+URZ], R0 ;  /* 0x00000000030085a7 */ /* 0x000ee4000800007f */
[----:B---3--:R-:W-:Y:S05]  /*aca0*/  @!P0 BRA `(.L_x_6502) ;  /* 0xfffffffc00f08947 */ /* 0x008fea000383ffff */
[----:B------:R-:W-:Y:S05]  /*acb0*/  BRA `(.L_x_6536) ;  /* 0xfffffff400f07947 */ /* 0x000fea000383ffff */
.L_x_6504:
[----:B--2---:R2:W3:Y:S02]  /*acc0*/  SYNCS.PHASECHK.TRANS64.TRYWAIT P0, [R5+URZ], R4 ;  /* 0x00000004050075a7 */ /* 0x0044e4000800017f */
[----:B---3--:R-:W-:Y:S05]  /*acd0*/  @!P0 NANOSLEEP.SYNCS 0x989680 ;  /* 0x009896800000895d */ /* 0x008fea0003900000 */
[----:B------:R-:W3:Y:S02]  /*ace0*/  @!P0 SYNCS.PHASECHK.TRANS64 P0, [R5+URZ], R4 ;  /* 0x00000004050085a7 */ /* 0x000ee4000800007f */
[----:B---3--:R-:W-:Y:S05]  /*acf0*/  @!P0 BRA `(.L_x_6504) ;  /* 0xfffffffc00f08947 */ /* 0x008fea000383ffff */
[----:B------:R-:W-:Y:S05]  /*ad00*/  BRA `(.L_x_6537) ;  /* 0xfffffff400f47947 */ /* 0x000fea000383ffff */
.L_x_6538:
        /* <DEDUP_REMOVED lines=15> */
.L_x_6601:


//--------------------- .text._ZN7cutlass13device_kernelIN5flash22FlashAttnBwdPreprocessIN4cute5tupleIJNS3_1CILi64EEENS5_ILi96EEEEEENS_10bfloat16_tEfNS_4arch4Sm90ELb1ELb1EEEEEvNT_6ParamsE --------------------------
	.section	.text._ZN7cutlass13device_kernelIN5flash22FlashAttnBwdPreprocessIN4cute5tupleIJNS3_1CILi64EEENS5_ILi96EEEEEENS_10bfloat16_tEfNS_4arch4Sm90ELb1ELb1EEEEEvNT_6ParamsE,"ax",@progbits
	.align	128
.text._ZN7cutlass13device_kernelIN5flash22FlashAttnBwdPreprocessIN4cute5tupleIJNS3_1CILi64EEENS5_ILi96EEEEEENS_10bfloat16_tEfNS_4arch4Sm90ELb1ELb1EEEEEvNT_6ParamsE:
        .type           _ZN7cutlass13device_kernelIN5flash22FlashAttnBwdPreprocessIN4cute5tupleIJNS3_1CILi64EEENS5_ILi96EEEEEENS_10bfloat16_tEfNS_4arch4Sm90ELb1ELb1EEEEEvNT_6ParamsE,@function
        .size           _ZN7cutlass13device_kernelIN5flash22FlashAttnBwdPreprocessIN4cute5tupleIJNS3_1CILi64EEENS5_ILi96EEEEEENS_10bfloat16_tEfNS_4arch4Sm90ELb1ELb1EEEEEvNT_6ParamsE,(.L_x_6602 - _ZN7cutlass13device_kernelIN5flash22FlashAttnBwdPreprocessIN4cute5tupleIJNS3_1CILi64EEENS5_ILi96EEEEEENS_10bfloat16_tEfNS_4arch4Sm90ELb1ELb1EEEEEvNT_6ParamsE)
        .other          _ZN7cutlass13device_kernelIN5flash22FlashAttnBwdPreprocessIN4cute5tupleIJNS3_1CILi64EEENS5_ILi96EEEEEENS_10bfloat16_tEfNS_4arch4Sm90ELb1ELb1EEEEEvNT_6ParamsE,@"STO_CUDA_ENTRY STV_DEFAULT"
_ZN7cutlass13device_kernelIN5flash22FlashAttnBwdPreprocessIN4cute5tupleIJNS3_1CILi64EEENS5_ILi96EEEEEENS_10bfloat16_tEfNS_4arch4Sm90ELb1ELb1EEEEEvNT_6ParamsE:
[----:B------:R-:W-:Y:S08]  /*0000*/  LDC R1, c[0x0][0x28] ;  /* 0x00000a00ff017b82 */ /* 0x000ff00000000800 */
[----:B------:R-:W0:Y:S01]  /*0010*/  LDC.64 R4, c[0x0][0x2f8] ;  /* 0x0000be00ff047b82 */ /* 0x000e220000000a00 */
[----:B------:R-:W1:Y:S01]  /*0020*/  S2R R38, SR_CTAID.Z ;  /* 0x0000000000267919 */ /* 0x000e620000002700 */
[----:B------:R-:W-:Y:S01]  /*0030*/  ULDC.64 UR8, c[0x0][0x2f0] ;  /* 0x0000bc0000087ab9 */ /* 0x000fe20000000a00 */
[----:B------:R-:W-:Y:S01]  /*0040*/  ULDC.64 UR4, c[0x0][0x208] ;  /* 0x0000820000047ab9 */ /* 0x000fe20000000a00 */
[----:B------:R-:W-:-:S04]  /*0050*/  ISETP.NE.U32.AND P0, PT, RZ, UR8, PT ;  /* 0x00000008ff007c0c */ /* 0x000fc8000bf05070 */
[----:B------:R-:W1:Y:S01]  /*0060*/  LDC.64 R2, c[0x0][0x2f0] ;  /* 0x0000bc00ff027b82 */ /* 0x000e620000000a00 */
[----:B------:R-:W-:Y:S02]  /*0070*/  ISETP.NE.AND.EX P0, PT, RZ, UR9, PT, P0 ;  /* 0x00000009ff007c0c */ /* 0x000fe4000bf05300 */
[----:B0-----:R-:W-:-:S04]  /*0080*/  ISETP.NE.U32.AND P1, PT, R4, RZ, PT ;  /* 0x000000ff0400720c */ /* 0x001fc80003f25070 */
[----:B------:R-:W-:Y:S01]  /*0090*/  ISETP.NE.AND.EX P1, PT, R5, RZ, PT, P1 ;  /* 0x000000ff0500720c */ /* 0x000fe20003f25310 */
[----:B------:R-:W-:Y:S01]  /*00a0*/  ULDC UR6, c[0x0][0x218] ;  /* 0x0000860000067ab9 */ /* 0x000fe20000000800 */
[----:B-1----:R-:W-:-:S11]  /*00b0*/  IMAD.WIDE R2, R38, 0x4, R2 ;  /* 0x0000000426027825 */ /* 0x002fd600078e0202 */
[----:B------:R-:W0:Y:S01]  /*00c0*/  @P1 LDC.64 R8, c[0x0][0x2f8] ;  /* 0x0000be00ff081b82 */ /* 0x000e220000000a00 */
[----:B------:R-:W-:Y:S01]  /*00d0*/  IMAD.U32 R5, RZ, RZ, UR6 ;  /* 0x00000006ff057e24 */ /* 0x000fe2000f8e00ff */
[----:B------:R1:W5:Y:S01]  /*00e0*/  @P0 LDG.E R7, desc[UR4][R2.64] ;  /* 0x0000000402070981 */ /* 0x000362000c1e1900 */
[----:B------:R-:W2:Y:S01]  /*00f0*/  S2R R6, SR_CTAID.X ;  /* 0x0000000000067919 */ /* 0x000ea20000002500 */
[----:B0-----:R-:W-:-:S05]  /*0100*/  @P1 IMAD.WIDE R8, R38, 0x4, R8 ;  /* 0x0000000426081825 */ /* 0x001fca00078e0208 */
[----:B------:R1:W5:Y:S01]  /*0110*/  @P1 LDG.E R5, desc[UR4][R8.64] ;  /* 0x0000000408051981 */ /* 0x000362000c1e1900 */
[----:B------:R-:W0:Y:S01]  /*0120*/  S2UR UR6, SR_CTAID.Y ;  /* 0x00000000000679c3 */ /* 0x000e220000002600 */
[----:B--2---:R-:W-:Y:S01]  /*0130*/  IMAD.SHL.U32 R4, R6, 0x40, RZ ;  /* 0x0000004006047824 */ /* 0x004fe200078e00ff */
[----:B------:R-:W-:Y:S06]  /*0140*/  @P1 BRA `(.L_x_6539) ;  /* 0x0000000000101947 */ /* 0x000fec0003800000 */
[----:B------:R-:W-:Y:S05]  /*0150*/  @!P0 BRA `(.L_x_6539) ;  /* 0x00000000000c8947 */ /* 0x000fea0003800000 */
[----:B------:R-:W2:Y:S04]  /*0160*/  LDG.E R0, desc[UR4][R2.64] ;  /* 0x0000000402007981 */ /* 0x000ea8000c1e1900 */
[----:B-----5:R-:W2:Y:S02]  /*0170*/  LDG.E R5, desc[UR4][R2.64+0x4] ;  /* 0x0000040402057981 */ /* 0x020ea4000c1e1900 */
[----:B--2---:R-:W-:-:S07]  /*0180*/  IMAD.IADD R5, R5, 0x1, -R0 ;  /* 0x0000000105057824 */ /* 0x004fce00078e0a00 */
.L_x_6539:
[----:B------:R-:W-:Y:S02]  /*0190*/  ISETP.NE.U32.AND P2, PT, RZ, UR8, PT ;  /* 0x00000008ff007c0c */ /* 0x000fe4000bf45070 */
[----:B-----5:R-:W-:Y:S02]  /*01a0*/  ISETP.LE.AND P1, PT, R5, R4, PT ;  /* 0x000000040500720c */ /* 0x020fe40003f23270 */
[----:B------:R-:W-:-:S13]  /*01b0*/  ISETP.NE.AND.EX P2, PT, RZ, UR9, PT, P2 ;  /* 0x00000009ff007c0c */ /* 0x000fda000bf45320 */
[----:B0-----:R-:W-:Y:S05]  /*01c0*/  @P2 EXIT P1 ;  /* 0x000000000000294d */ /* 0x001fea0000800000 */
[----:B-1----:R-:W0:Y:S01]  /*01d0*/  S2R R3, SR_TID.X ;  /* 0x0000000000037919 */ /* 0x002e220000002100 */
[----:B------:R-:W-:Y:S01]  /*01e0*/  IADD3 R2, -R4, R5, RZ ;  /* 0x0000000504027210 */ /* 0x000fe20007ffe1ff */
[----:B------:R-:W-:Y:S01]  /*01f0*/  USHF.R.S32.HI UR7, URZ, 0x1f, UR6 ;  /* 0x0000001f3f077899 */ /* 0x000fe20008011406 */
[----:B------:R-:W-:Y:S01]  /*0200*/  SHF.R.S32.HI R41, RZ, 0x1f, R38 ;  /* 0x0000001fff297819 */ /* 0x000fe20000011426 */
[----:B------:R-:W-:Y:S01]  /*0210*/  BSSY B0, `(.L_x_6540) ;  /* 0x000002e000007945 */ /* 0x000fe20003800000 */
[----:B------:R-:W-:Y:S02]  /*0220*/  CS2R R32, SRZ ;  /* 0x0000000000207805 */ /* 0x000fe4000001ff00 */
[----:B------:R-:W-:Y:S01]  /*0230*/  SEL R0, R38, RZ, !P2 ;  /* 0x000000ff26007207 */ /* 0x000fe20005000000 */
[--C-:B------:R-:W-:Y:S01]  /*0240*/  @P0 IMAD.MOV.U32 R32, RZ, RZ, R7.reuse ;  /* 0x000000ffff200224 */ /* 0x100fe200078e0007 */
[----:B------:R-:W-:Y:S01]  /*0250*/  @P0 SHF.R.S32.HI R33, RZ, 0x1f, R7 ;  /* 0x0000001fff210819 */ /* 0x000fe20000011407 */
[----:B------:R-:W-:Y:S01]  /*0260*/  IMAD.MOV.U32 R42, RZ, RZ, 0x7f800000 ;  /* 0x7f800000ff2a7424 */ /* 0x000fe200078e00ff */
        /* <DEDUP_REMOVED lines=10> */
[----:B------:R-:W-:Y:S02]  /*0310*/  SEL R41, R41, RZ, !P2 ;  /* 0x000000ff29297207 */ /* 0x000fe40005000000 */
[----:B0-----:R-:W-:Y:S02]  /*0320*/  ISETP.GT.AND P1, PT, R3, 0x3f, PT ;  /* 0x0000003f0300780c */ /* 0x001fe40003f24270 */
[----:B------:R-:W-:-:S02]  /*0330*/  SHF.R.S32.HI R24, RZ, 0x1f, R3 ;  /* 0x0000001fff187819 */ /* 0x000fc40000011403 */
[-C--:B------:R-:W-:Y:S02]  /*0340*/  ISETP.GE.OR P4, PT, R3, R2.reuse, P1 ;  /* 0x000000020300720c */ /* 0x080fe40000f86670 */
[----:B------:R-:W-:Y:S02]  /*0350*/  LEA.HI R29, R24, R3, RZ, 0x2 ;  /* 0x00000003181d7211 */ /* 0x000fe400078f10ff */
[----:B------:R-:W-:Y:S02]  /*0360*/  CS2R R24, SRZ ;  /* 0x0000000000187805 */ /* 0x000fe4000001ff00 */
[----:B------:R-:W-:Y:S02]  /*0370*/  LOP3.LUT R40, R29, 0xfffffffc, RZ, 0xc0, !PT ;  /* 0xfffffffc1d287812 */ /* 0x000fe400078ec0ff */
[----:B------:R-:W-:Y:S02]  /*0380*/  SHF.R.S32.HI R39, RZ, 0x2, R29 ;  /* 0x00000002ff277819 */ /* 0x000fe4000001141d */
[----:B------:R-:W-:Y:S01]  /*0390*/  CS2R R28, SRZ ;  /* 0x00000000001c7805 */ /* 0x000fe2000001ff00 */
[----:B------:R-:W-:Y:S01]  /*03a0*/  IMAD.IADD R40, R3, 0x1, -R40 ;  /* 0x0000000103287824 */ /* 0x000fe200078e0a28 */
[----:B------:R-:W-:Y:S01]  /*03b0*/  ISETP.GE.AND P3, PT, R39, R2, PT ;  /* 0x000000022700720c */ /* 0x000fe20003f66270 */
[----:B------:R-:W-:-:S12]  /*03c0*/  @P4 BRA `(.L_x_6541) ;  /* 0x0000000000484947 */ /* 0x000fd80003800000 */
[----:B------:R-:W0:Y:S01]  /*03d0*/  LDC.64 R34, c[0x0][0x290] ;  /* 0x0000a400ff227b82 */ /* 0x000e220000000a00 */
[----:B------:R-:W-:Y:S01]  /*03e0*/  SHF.R.S32.HI R37, RZ, 0x1f, R4 ;  /* 0x0000001fff257819 */ /* 0x000fe20000011404 */
[----:B------:R-:W-:Y:S01]  /*03f0*/  ULDC.64 UR8, c[0x0][0x298] ;  /* 0x0000a60000087ab9 */ /* 0x000fe20000000a00 */
[--C-:B------:R-:W-:Y:S02]  /*0400*/  SHF.R.S32.HI R42, RZ, 0x1f, R3.reuse ;  /* 0x0000001fff2a7819 */ /* 0x100fe40000011403 */
[----:B------:R-:W-:-:S04]  /*0410*/  IADD3 R36, P2, P4, R32, R4, R3 ;  /* 0x0000000420247210 */ /* 0x000fc80007c5e003 */
[----:B------:R-:W-:Y:S01]  /*0420*/  IADD3.X R37, R33, R37, R42, P2, P4 ;  /* 0x0000002521257210 */ /* 0x000fe200017e842a */
[----:B0-----:R-:W-:-:S04]  /*0430*/  IMAD R42, R34, UR7, RZ ;  /* 0x00000007222a7c24 */ /* 0x001fc8000f8e02ff */
[----:B------:R-:W-:Y:S02]  /*0440*/  IMAD R43, R35, UR6, R42 ;  /* 0x00000006232b7c24 */ /* 0x000fe4000f8e022a */
[----:B------:R-:W-:-:S04]  /*0450*/  IMAD.WIDE.U32 R34, R34, UR6, R36 ;  /* 0x0000000622227c25 */ /* 0x000fc8000f8e0024 */
[----:B------:R-:W-:Y:S02]  /*0460*/  IMAD R37, R41, UR8, RZ ;  /* 0x0000000829257c24 */ /* 0x000fe4000f8e02ff */
[----:B------:R-:W-:Y:S02]  /*0470*/  IMAD.IADD R35, R35, 0x1, R43 ;  /* 0x0000000123237824 */ /* 0x000fe400078e022b */
[C---:B------:R-:W-:Y:S02]  /*0480*/  IMAD R37, R0.reuse, UR9, R37 ;  /* 0x0000000900257c24 */ /* 0x040fe4000f8e0225 */
[----:B------:R-:W-:Y:S01]  /*0490*/  IMAD.WIDE.U32 R34, R0, UR8, R34 ;  /* 0x0000000800227c25 */ /* 0x000fe2000f8e0022 */
[----:B------:R-:W-:-:S03]  /*04a0*/  ULDC.64 UR8, c[0x0][0x288] ;  /* 0x0000a20000087ab9 */ /* 0x000fc60000000a00 */
[----:B------:R-:W-:Y:S01]  /*04b0*/  IMAD.IADD R35, R35, 0x1, R37 ;  /* 0x0000000123237824 */ /* 0x000fe200078e0225 */
[----:B------:R-:W-:-:S04]  /*04c0*/  LEA R42, P2, R34, UR8, 0x2 ;  /* 0x00000008222a7c11 */ /* 0x000fc8000f8410ff */
[----:B------:R-:W-:-:S05]  /*04d0*/  LEA.HI.X R43, R34, UR9, R35, 0x2, P2 ;  /* 0x00000009222b7c11 */ /* 0x000fca00090f1423 */
[----:B------:R0:W5:Y:S04]  /*04e0*/  LDG.E R42, desc[UR4][R42.64] ;  /* 0x000000042a2a7981 */ /* 0x000168000c1e1900 */
.L_x_6541:
[----:B------:R-:W-:Y:S05]  /*04f0*/  BSYNC B0 ;  /* 0x0000000000007941 */ /* 0x000fea0003800000 */
.L_x_6540:
[----:B------:R-:W-:Y:S04]  /*0500*/  BSSY B0, `(.L_x_6542) ;  /* 0x0000022000007945 */ /* 0x000fe80003800000 */
[----:B------:R-:W-:Y:S05]  /*0510*/  @P3 BRA `(.L_x_6543) ;  /* 0x0000000000803947 */ /* 0x000fea0003800000 */
[----:B------:R-:W1:Y:S01]  /*0520*/  LDC.64 R34, c[0x0][0x230] ;  /* 0x00008c00ff227b82 */ /* 0x000e620000000a00 */
[----:B------:R-:W-:Y:S01]  /*0530*/  SHF.L.U32 R36, R40, 0x3, RZ ;  /* 0x0000000328247819 */ /* 0x000fe200000006ff */
[----:B------:R-:W-:Y:S01]  /*0540*/  ULDC.64 UR8, c[0x0][0x238] ;  /* 0x00008e0000087ab9 */ /* 0x000fe20000000a00 */
[C---:B------:R-:W-:Y:S01]  /*0550*/  IADD3 R46, P2, R39.reuse, R32, RZ ;  /* 0x00000020272e7210 */ /* 0x040fe20007f5e0ff */
[----:B------:R-:W-:Y:S01]  /*0560*/  ULDC.64 UR10, c[0x0][0x228] ;  /* 0x00008a00000a7ab9 */ /* 0x000fe20000000a00 */
[----:B------:R-:W-:Y:S01]  /*0570*/  SHF.R.S32.HI R37, RZ, 0x1f, R36 ;  /* 0x0000001fff257819 */ /* 0x000fe20000011424 */
[----:B0-----:R-:W-:Y:S01]  /*0580*/  VIADD R43, R36, 0x20 ;  /* 0x00000020242b7836 */ /* 0x001fe20000000000 */
[----:B------:R-:W-:-:S03]  /*0590*/  LEA.HI.X.SX32 R47, R39, R33, 0x1, P2 ;  /* 0x00000021272f7211 */ /* 0x000fc600010f0eff */
[----:B------:R-:W-:-:S04]  /*05a0*/  IMAD.WIDE R46, R6, 0x40, R46 ;  /* 0x00000040062e7825 */ /* 0x000fc800078e022e */
[----:B-1----:R-:W-:-:S04]  /*05b0*/  IMAD R44, R34, UR7, RZ ;  /* 0x00000007222c7c24 */ /* 0x002fc8000f8e02ff */
[----:B------:R-:W-:Y:S02]  /*05c0*/  IMAD R35, R35, UR6, R44 ;  /* 0x0000000623237c24 */ /* 0x000fe4000f8e022c */
[----:B------:R-:W-:-:S04]  /*05d0*/  IMAD.WIDE.U32 R44, R34, UR6, R36 ;  /* 0x00000006222c7c25 */ /* 0x000fc8000f8e0024 */
[----:B------:R-:W-:Y:S02]  /*05e0*/  IMAD R37, R41, UR8, RZ ;  /* 0x0000000829257c24 */ /* 0x000fe4000f8e02ff */
[----:B------:R-:W-:Y:S02]  /*05f0*/  IMAD.IADD R45, R45, 0x1, R35 ;  /* 0x000000012d2d7824 */ /* 0x000fe400078e0223 */
[C---:B------:R-:W-:Y:S02]  /*0600*/  IMAD R37, R0.reuse, UR9, R37 ;  /* 0x0000000900257c24 */ /* 0x040fe4000f8e0225 */
[----:B------:R-:W-:Y:S01]  /*0610*/  IMAD.WIDE.U32 R34, R0, UR8, R44 ;  /* 0x0000000800227c25 */ /* 0x000fe2000f8e002c */
[----:B------:R-:W-:Y:S02]  /*0620*/  ULDC UR8, c[0x0][0x21c] ;  /* 0x0000870000087ab9 */ /* 0x000fe40000000800 */
[----:B------:R-:W-:Y:S01]  /*0630*/  ISETP.GE.AND P2, PT, R36, UR8, PT ;  /* 0x0000000824007c0c */ /* 0x000fe2000bf46270 */
[----:B------:R-:W-:Y:S01]  /*0640*/  IMAD.IADD R35, R35, 0x1, R37 ;  /* 0x0000000123237824 */ /* 0x000fe200078e0225 */
[----:B------:R-:W-:Y:S01]  /*0650*/  ISETP.GE.AND P4, PT, R43, UR8, PT ;  /* 0x000000082b007c0c */ /* 0x000fe2000bf86270 */
[----:B------:R-:W-:-:S02]  /*0660*/  IMAD R44, R47, UR10, RZ ;  /* 0x0000000a2f2c7c24 */ /* 0x000fc4000f8e02ff */
[----:B------:R-:W-:Y:S02]  /*0670*/  VIADD R37, R36, 0x40 ;  /* 0x0000004024257836 */ /* 0x000fe40000000000 */
[C---:B------:R-:W-:Y:S02]  /*0680*/  IMAD R44, R46.reuse, UR11, R44 ;  /* 0x0000000b2e2c7c24 */ /* 0x040fe4000f8e022c */
[----:B------:R-:W-:Y:S01]  /*0690*/  IMAD.WIDE.U32 R34, R46, UR10, R34 ;  /* 0x0000000a2e227c25 */ /* 0x000fe2000f8e0022 */
[----:B------:R-:W-:Y:S01]  /*06a0*/  ISETP.GE.AND P5, PT, R37, UR8, PT ;  /* 0x0000000825007c0c */ /* 0x000fe2000bfa6270 */
[----:B------:R-:W-:-:S03]  /*06b0*/  ULDC.64 UR8, c[0x0][0x210] ;  /* 0x0000840000087ab9 */ /* 0x000fc60000000a00 */
[----:B------:R-:W-:Y:S02]  /*06c0*/  IADD3 R35, R35, R44, RZ ;  /* 0x0000002c23237210 */ /* 0x000fe40007ffe0ff */
[----:B------:R-:W-:-:S04]  /*06d0*/  LEA R36, P6, R34, UR8, 0x1 ;  /* 0x0000000822247c11 */ /* 0x000fc8000f8c08ff */
[----:B------:R-:W-:-:S05]  /*06e0*/  LEA.HI.X R37, R34, UR9, R35, 0x1, P6 ;  /* 0x0000000922257c11 */ /* 0x000fca000b0f0c23 */
[----:B------:R1:W5:Y:S04]  /*06f0*/  @!P2 LDG.E.128 R8, desc[UR4][R36.64] ;  /* 0x000000042408a981 */ /* 0x000368000c1e1d00 */
[----:B------:R1:W5:Y:S04]  /*0700*/  @!P4 LDG.E.128 R12, desc[UR4][R36.64+0x40] ;  /* 0x00004004240cc981 */ /* 0x000368000c1e1d00 */
[----:B------:R1:W5:Y:S02]  /*0710*/  @!P5 LDG.E.128 R24, desc[UR4][R36.64+0x80] ;  /* 0x000080042418d981 */ /* 0x000364000c1e1d00 */
.L_x_6543:
[----:B------:R-:W-:Y:S05]  /*0720*/  BSYNC B0 ;  /* 0x0000000000007941 */ /* 0x000fea0003800000 */
.L_x_6542:
[----:B------:R-:W-:Y:S04]  /*0730*/  BSSY B0, `(.L_x_6544) ;  /* 0x0000022000007945 */ /* 0x000fe80003800000 */
[----:B------:R-:W-:Y:S05]  /*0740*/  @P3 BRA `(.L_x_6545) ;  /* 0x0000000000803947 */ /* 0x000fea0003800000 */
[----:B------:R-:W2:Y:S01]  /*0750*/  LDC.64 R34, c[0x0][0x250] ;  /* 0x00009400ff227b82 */ /* 0x000ea20000000a00 */
[----:B-1----:R-:W-:Y:S01]  /*0760*/  IMAD.SHL.U32 R36, R40, 0x8, RZ ;  /* 0x0000000828247824 */ /* 0x002fe200078e00ff */
[C---:B------:R-:W-:Y:S01]  /*0770*/  IADD3 R32, P2, R39.reuse, R32, RZ ;  /* 0x0000002027207210 */ /* 0x040fe20007f5e0ff */
[----:B------:R-:W-:Y:S01]  /*0780*/  ULDC.64 UR8, c[0x0][0x258] ;  /* 0x0000960000087ab9 */ /* 0x000fe20000000a00 */
[----:B------:R-:W-:Y:S02]  /*0790*/  ULDC UR10, c[0x0][0x21c] ;  /* 0x00008700000a7ab9 */ /* 0x000fe40000000800 */
[----:B------:R-:W-:Y:S02]  /*07a0*/  SHF.R.S32.HI R37, RZ, 0x1f, R36 ;  /* 0x0000001fff257819 */ /* 0x000fe40000011424 */
[----:B------:R-:W-:Y:S02]  /*07b0*/  LEA.HI.X.SX32 R33, R39, R33, 0x1, P2 ;  /* 0x0000002127217211 */ /* 0x000fe400010f0eff */
[----:B------:R-:W-:Y:S01]  /*07c0*/  ISETP.GE.AND P3, PT, R36, UR10, PT ;  /* 0x0000000a24007c0c */ /* 0x000fe2000bf66270 */
[----:B------:R-:W-:-:S04]  /*07d0*/  IMAD.WIDE R32, R6, 0x40, R32 ;  /* 0x0000004006207825 */ /* 0x000fc800078e0220 */
[----:B--2---:R-:W-:-:S04]  /*07e0*/  IMAD R44, R34, UR7, RZ ;  /* 0x00000007222c7c24 */ /* 0x004fc8000f8e02ff */
[----:B0-----:R-:W-:Y:S02]  /*07f0*/  IMAD R43, R35, UR6, R44 ;  /* 0x00000006232b7c24 */ /* 0x001fe4000f8e022c */
[----:B------:R-:W-:-:S04]  /*0800*/  IMAD.WIDE.U32 R34, R34, UR6, R36 ;  /* 0x0000000622227c25 */ /* 0x000fc8000f8e0024 */
[----:B------:R-:W-:Y:S02]  /*0810*/  IMAD R37, R41, UR8, RZ ;  /* 0x0000000829257c24 */ /* 0x000fe4000f8e02ff */
[----:B------:R-:W-:Y:S02]  /*0820*/  IMAD.IADD R35, R35, 0x1, R43 ;  /* 0x0000000123237824 */ /* 0x000fe400078e022b */
[C---:B------:R-:W-:Y:S02]  /*0830*/  IMAD R37, R0.reuse, UR9, R37 ;  /* 0x0000000900257c24 */ /* 0x040fe4000f8e0225 */
[----:B------:R-:W-:Y:S01]  /*0840*/  IMAD.WIDE.U32 R34, R0, UR8, R34 ;  /* 0x0000000800227c25 */ /* 0x000fe2000f8e0022 */
[----:B------:R-:W-:-:S03]  /*0850*/  ULDC.64 UR8, c[0x0][0x248] ;  /* 0x0000920000087ab9 */ /* 0x000fc60000000a00 */
[----:B------:R-:W-:Y:S01]  /*0860*/  IMAD.IADD R35, R35, 0x1, R37 ;  /* 0x0000000123237824 */ /* 0x000fe200078e0225 */
[C---:B------:R-:W-:Y:S01]  /*0870*/  IADD3 R37, R36.reuse, 0x40, RZ ;  /* 0x0000004024257810 */ /* 0x040fe20007ffe0ff */
[----:B------:R-:W-:Y:S02]  /*0880*/  IMAD R33, R33, UR8, RZ ;  /* 0x0000000821217c24 */ /* 0x000fe4000f8e02ff */
[----:B------:R-:W-:Y:S01]  /*0890*/  VIADD R43, R36, 0x20 ;  /* 0x00000020242b7836 */ /* 0x000fe20000000000 */
[----:B------:R-:W-:Y:S01]  /*08a0*/  ISETP.GE.AND P5, PT, R37, UR10, PT ;  /* 0x0000000a25007c0c */ /* 0x000fe2000bfa6270 */
[C---:B------:R-:W-:Y:S02]  /*08b0*/  IMAD R33, R32.reuse, UR9, R33 ;  /* 0x0000000920217c24 */ /* 0x040fe4000f8e0221 */
[----:B------:R-:W-:Y:S01]  /*08c0*/  IMAD.WIDE.U32 R34, R32, UR8, R34 ;  /* 0x0000000820227c25 */ /* 0x000fe2000f8e0022 */
[----:B------:R-:W-:Y:S01]  /*08d0*/  ISETP.GE.AND P4, PT, R43, UR10, PT ;  /* 0x0000000a2b007c0c */ /* 0x000fe2000bf86270 */
[----:B------:R-:W-:-:S02]  /*08e0*/  ULDC.64 UR8, c[0x0][0x240] ;  /* 0x0000900000087ab9 */ /* 0x000fc40000000a00 */
[----:B------:R-:W-:Y:S01]  /*08f0*/  IMAD.IADD R33, R35, 0x1, R33 ;  /* 0x0000000123217824 */ /* 0x000fe200078e0221 */
[----:B------:R-:W-:-:S04]  /*0900*/  LEA R32, P2, R34, UR8, 0x1 ;  /* 0x0000000822207c11 */ /* 0x000fc8000f8408ff */
[----:B------:R-:W-:-:S05]  /*0910*/  LEA.HI.X R33, R34, UR9, R33, 0x1, P2 ;  /* 0x0000000922217c11 */ /* 0x000fca00090f0c21 */
[----:B------:R2:W5:Y:S04]  /*0920*/  @!P3 LDG.E.128 R16, desc[UR4][R32.64] ;  /* 0x000000042010b981 */ /* 0x000568000c1e1d00 */
[----:B------:R2:W5:Y:S04]  /*0930*/  @!P4 LDG.E.128 R20, desc[UR4][R32.64+0x40] ;  /* 0x000040042014c981 */ /* 0x000568000c1e1d00 */
[----:B------:R2:W5:Y:S02]  /*0940*/  @!P5 LDG.E.128 R28, desc[UR4][R32.64+0x80] ;  /* 0x00008004201cd981 */ /* 0x000564000c1e1d00 */
.L_x_6545:
[----:B------:R-:W-:Y:S05]  /*0950*/  BSYNC B0 ;  /* 0x0000000000007941 */ /* 0x000fea0003800000 */
.L_x_6544:
[C---:B--2--5:R-:W-:Y:S01]  /*0960*/  LOP3.LUT R32, R8.reuse, 0xffff0000, RZ, 0xc0, !PT ;  /* 0xffff000008207812 */ /* 0x064fe200078ec0ff */
[----:B------:R-:W-:Y:S01]  /*0970*/  IMAD.U32 R8, R8, 0x10000, RZ ;  /* 0x0001000008087824 */ /* 0x000fe200078e00ff */
[C---:B------:R-:W-:Y:S01]  /*0980*/  LOP3.LUT R35, R16.reuse, 0xffff0000, RZ, 0xc0, !PT ;  /* 0xffff000010237812 */ /* 0x040fe200078ec0ff */
[----:B------:R-:W-:Y:S01]  /*0990*/  IMAD.U32 R33, R16, 0x10000, RZ ;  /* 0x0001000010217824 */ /* 0x000fe200078e00ff */
[----:B------:R-:W-:Y:S01]  /*09a0*/  ISETP.NE.AND P2, PT, R40, RZ, PT ;  /* 0x000000ff2800720c */ /* 0x000fe20003f45270 */
[----:B------:R-:W-:Y:S01]  /*09b0*/  IMAD.U32 R16, R9, 0x10000, RZ ;  /* 0x0001000009107824 */ /* 0x000fe200078e00ff */
[----:B------:R-:W-:Y:S01]  /*09c0*/  BSSY B0, `(.L_x_6546) ;  /* 0x0000064000007945 */ /* 0x000fe20003800000 */
[----:B-1----:R-:W-:Y:S01]  /*09d0*/  FMUL.FTZ R37, R32, R35 ;  /* 0x0000002320257220 */ /* 0x002fe20000410000 */
[C---:B------:R-:W-:Y:S01]  /*09e0*/  SHF.L.U32 R35, R17.reuse, 0x10, RZ ;  /* 0x0000001011237819 */ /* 0x040fe200000006ff */
[----:B------:R-:W-:Y:S01]  /*09f0*/  @P0 IMAD R7, R38, 0x40, R7 ;  /* 0x0000004026070824 */ /* 0x000fe200078e0207 */
        /* <DEDUP_REMOVED lines=10> */
[C---:B------:R-:W-:Y:S01]  /*0aa0*/  IMAD.U32 R9, R11.reuse, 0x10000, RZ ;  /* 0x000100000b097824 */ /* 0x040fe200078e00ff */
[----:B------:R-:W-:Y:S01]  /*0ab0*/  LOP3.LUT R10, R11, 0xffff0000, RZ, 0xc0, !PT ;  /* 0xffff00000b0a7812 */ /* 0x000fe200078ec0ff */
[C---:B------:R-:W-:Y:S02]  /*0ac0*/  IMAD.U32 R16, R19.reuse, 0x10000, RZ ;  /* 0x0001000013107824 */ /* 0x040fe400078e00ff */
[----:B------:R-:W-:Y:S01]  /*0ad0*/  FFMA.FTZ R8, R8, R17, R33 ;  /* 0x0000001108087223 */ /* 0x000fe20000010021 */
[----:B------:R-:W-:Y:S01]  /*0ae0*/  LOP3.LUT R19, R19, 0xffff0000, RZ, 0xc0, !PT ;  /* 0xffff000013137812 */ /* 0x000fe200078ec0ff */
[----:B------:R-:W-:-:S02]  /*0af0*/  IMAD.U32 R11, R20, 0x10000, RZ ;  /* 0x00010000140b7824 */ /* 0x000fc400078e00ff */
[----:B------:R-:W-:Y:S01]  /*0b00*/  FFMA.FTZ R9, R9, R16, R8 ;  /* 0x0000001009097223 */ /* 0x000fe20000010008 */
[----:B------:R-:W-:-:S03]  /*0b10*/  SHF.L.U32 R8, R12, 0x10, RZ ;  /* 0x000000100c087819 */ /* 0x000fc600000006ff */
[----:B------:R-:W-:Y:S01]  /*0b20*/  FFMA.FTZ R19, R10, R19, R9 ;  /* 0x000000130a137223 */ /* 0x000fe20000010009 */
[----:B------:R-:W-:Y:S02]  /*0b30*/  LOP3.LUT R9, R12, 0xffff0000, RZ, 0xc0, !PT ;  /* 0xffff00000c097812 */ /* 0x000fe400078ec0ff */
[----:B------:R-:W-:Y:S01]  /*0b40*/  LOP3.LUT R10, R20, 0xffff0000, RZ, 0xc0, !PT ;  /* 0xffff0000140a7812 */ /* 0x000fe200078ec0ff */
[----:B------:R-:W-:Y:S01]  /*0b50*/  FFMA.FTZ R12, R8, R11, R19 ;  /* 0x0000000b080c7223 */ /* 0x000fe20000010013 */
[----:B------:R-:W-:Y:S02]  /*0b60*/  IMAD.U32 R8, R13, 0x10000, RZ ;  /* 0x000100000d087824 */ /* 0x000fe400078e00ff */
[----:B------:R-:W-:Y:S02]  /*0b70*/  IMAD.U32 R11, R21, 0x10000, RZ ;  /* 0x00010000150b7824 */ /* 0x000fe400078e00ff */
[----:B------:R-:W-:Y:S01]  /*0b80*/  FFMA.FTZ R9, R9, R10, R12 ;  /* 0x0000000a09097223 */ /* 0x000fe2000001000c */
[----:B------:R-:W-:-:S02]  /*0b90*/  LOP3.LUT R12, R13, 0xffff0000, RZ, 0xc0, !PT ;  /* 0xffff00000d0c7812 */ /* 0x000fc400078ec0ff */
[----:B------:R-:W-:Y:S01]  /*0ba0*/  LOP3.LUT R21, R21, 0xffff0000, RZ, 0xc0, !PT ;  /* 0xffff000015157812 */ /* 0x000fe200078ec0ff */
[----:B------:R-:W-:Y:S01]  /*0bb0*/  FFMA.FTZ R9, R8, R11, R9 ;  /* 0x0000000b08097223 */ /* 0x000fe20000010009 */
[----:B------:R-:W-:Y:S01]  /*0bc0*/  SHF.L.U32 R11, R22, 0x10, RZ ;  /* 0x00000010160b7819 */ /* 0x000fe200000006ff */
[----:B------:R-:W-:Y:S01]  /*0bd0*/  IMAD.U32 R8, R14, 0x10000, RZ ;  /* 0x000100000e087824 */ /* 0x000fe200078e00ff */
[----:B------:R-:W-:Y:S01]  /*0be0*/  LOP3.LUT R10, R22, 0xffff0000, RZ, 0xc0, !PT ;  /* 0xffff0000160a7812 */ /* 0x000fe200078ec0ff */
[----:B------:R-:W-:Y:S01]  /*0bf0*/  FFMA.FTZ R21, R12, R21, R9 ;  /* 0x000000150c157223 */ /* 0x000fe20000010009 */
[----:B------:R-:W-:Y:S02]  /*0c00*/  LOP3.LUT R9, R14, 0xffff0000, RZ, 0xc0, !PT ;  /* 0xffff00000e097812 */ /* 0x000fe400078ec0ff */
[C---:B------:R-:W-:Y:S01]  /*0c10*/  LOP3.LUT R14, R15.reuse, 0xffff0000, RZ, 0xc0, !PT ;  /* 0xffff00000f0e7812 */ /* 0x040fe200078ec0ff */
[----:B------:R-:W-:Y:S01]  /*0c20*/  FFMA.FTZ R12, R8, R11, R21 ;  /* 0x0000000b080c7223 */ /* 0x000fe20000010015 */
[----:B------:R-:W-:-:S02]  /*0c30*/  IMAD.U32 R8, R15, 0x10000, RZ ;  /* 0x000100000f087824 */ /* 0x000fc400078e00ff */
[----:B------:R-:W-:Y:S02]  /*0c40*/  IMAD.U32 R11, R23, 0x10000, RZ ;  /* 0x00010000170b7824 */ /* 0x000fe400078e00ff */
        /* <DEDUP_REMOVED lines=8> */
[----:B------:R-:W-:-:S03]  /*0cd0*/  LOP3.LUT R11, R28, 0xffff0000, RZ, 0xc0, !PT ;  /* 0xffff00001c0b7812 */ /* 0x000fc600078ec0ff */
[----:B------:R-:W-:Y:S01]  /*0ce0*/  FFMA.FTZ R23, R8, R9, R23 ;  /* 0x0000000908177223 */ /* 0x000fe20000010017 */
[C---:B------:R-:W-:Y:S01]  /*0cf0*/  IMAD.U32 R8, R25.reuse, 0x10000, RZ ;  /* 0x0001000019087824 */ /* 0x040fe200078e00ff */
[----:B------:R-:W-:Y:S01]  /*0d00*/  LOP3.LUT R25, R25, 0xffff0000, RZ, 0xc0, !PT ;  /* 0xffff000019197812 */ /* 0x000fe200078ec0ff */
[----:B------:R-:W-:Y:S02]  /*0d10*/  IMAD.U32 R9, R29, 0x10000, RZ ;  /* 0x000100001d097824 */ /* 0x000fe400078e00ff */
[----:B------:R-:W-:-:S04]  /*0d20*/  FFMA.FTZ R11, R24, R11, R23 ;  /* 0x0000000b180b7223 */ /* 0x000fc80000010017 */
        /* <DEDUP_REMOVED lines=8> */
[C---:B------:R-:W-:Y:S01]  /*0db0*/  IMAD.U32 R8, R27.reuse, 0x10000, RZ ;  /* 0x000100001b087824 */ /* 0x040fe200078e00ff */
[----:B------:R-:W-:Y:S01]  /*0dc0*/  LOP3.LUT R27, R27, 0xffff0000, RZ, 0xc0, !PT ;  /* 0xffff00001b1b7812 */ /* 0x000fe200078ec0ff */
[----:B------:R-:W-:-:S02]  /*0dd0*/  IMAD.U32 R9, R31, 0x10000, RZ ;  /* 0x000100001f097824 */ /* 0x000fc400078e00ff */
[----:B------:R-:W-:-:S04]  /*0de0*/  FFMA.FTZ R11, R26, R11, R25 ;  /* 0x0000000b1a0b7223 */ /* 0x000fc80000010019 */
[----:B------:R-:W-:-:S04]  /*0df0*/  FFMA.FTZ R8, R8, R9, R11 ;  /* 0x0000000908087223 */ /* 0x000fc8000001000b */
[----:B------:R-:W-:Y:S01]  /*0e00*/  FFMA.FTZ R27, R27, R10, R8 ;  /* 0x0000000a1b1b7223 */ /* 0x000fe20000010008 */
[----:B------:R-:W-:-:S04]  /*0e10*/  @P0 SHF.R.S32.HI R10, RZ, 0x1f, R7 ;  /* 0x0000001fff0a0819 */ /* 0x000fc80000011407 */
[----:B------:R-:W1:Y:S01]  /*0e20*/  SHFL.BFLY PT, R8, R27, 0x2, 0x1f ;  /* 0x0c401f001b087f89 */ /* 0x000e6200000e0000 */
[----:B------:R-:W-:Y:S01]  /*0e30*/  @P0 LEA.HI R10, R10, R7, RZ, 0x6 ;  /* 0x000000070a0a0211 */ /* 0x000fe200078f30ff */
[----:B------:R-:W-:-:S06]  /*0e40*/  HFMA2.MMA R7, -RZ, RZ, 0, 0 ;  /* 0x00000000ff077435 */ /* 0x000fcc00000001ff */
[----:B------:R-:W-:Y:S01]  /*0e50*/  @P0 LOP3.LUT R7, R10, 0xffffffc0, RZ, 0xc0, !PT ;  /* 0xffffffc00a070812 */ /* 0x000fe200078ec0ff */
[----:B-1----:R-:W-:Y:S02]  /*0e60*/  FADD.FTZ R11, R27, R8 ;  /* 0x000000081b0b7221 */ /* 0x002fe40000010000 */
[----:B------:R-:W1:Y:S03]  /*0e70*/  LDC.64 R8, c[0x0][0x2d0] ;  /* 0x0000b400ff087b82 */ /* 0x000e660000000a00 */
[----:B------:R-:W2:Y:S02]  /*0e80*/  SHFL.BFLY PT, R12, R11, 0x1, 0x1f ;  /* 0x0c201f000b0c7f89 */ /* 0x000ea400000e0000 */
[----:B--2---:R-:W-:Y:S01]  /*0e90*/  FADD.FTZ R16, R11, R12 ;  /* 0x0000000c0b107221 */ /* 0x004fe20000010000 */
[----:B------:R-:W-:Y:S06]  /*0ea0*/  @P2 BRA `(.L_x_6547) ;  /* 0x0000000000542947 */ /* 0x000fec0003800000 */
[----:B------:R-:W2:Y:S01]  /*0eb0*/  LDC.64 R14, c[0x0][0x278] ;  /* 0x00009e00ff0e7b82 */ /* 0x000ea20000000a00 */
[----:B------:R-:W-:Y:S01]  /*0ec0*/  SHF.R.S32.HI R12, RZ, 0x1f, R39 ;  /* 0x0000001fff0c7819 */ /* 0x000fe20000011427 */
[----:B------:R-:W-:Y:S01]  /*0ed0*/  ULDC.64 UR8, c[0x0][0x280] ;  /* 0x0000a00000087ab9 */ /* 0x000fe20000000a00 */
[--C-:B------:R-:W-:Y:S02]  /*0ee0*/  IADD3 R10, P0, P2, R7, R39, R4.reuse ;  /* 0x00000027070a7210 */ /* 0x100fe40007a1e004 */
[----:B------:R-:W-:Y:S02]  /*0ef0*/  SHF.R.S32.HI R13, RZ, 0x1f, R4 ;  /* 0x0000001fff0d7819 */ /* 0x000fe40000011404 */
[----:B------:R-:W-:-:S04]  /*0f00*/  SHF.R.S32.HI R11, RZ, 0x1f, R7 ;  /* 0x0000001fff0b7819 */ /* 0x000fc80000011407 */
[----:B------:R-:W-:Y:S02]  /*0f10*/  IADD3.X R11, R11, R12, R13, P0, P2 ;  /* 0x0000000c0b0b7210 */ /* 0x000fe400007e440d */
[----:B------:R-:W-:Y:S01]  /*0f20*/  ISETP.GE.AND P0, PT, R39, R2, PT ;  /* 0x000000022700720c */ /* 0x000fe20003f06270 */
[C---:B--2---:R-:W-:Y:S02]  /*0f30*/  IMAD R12, R14.reuse, UR7, RZ ;  /* 0x000000070e0c7c24 */ /* 0x044fe4000f8e02ff */
[----:B------:R-:W-:-:S04]  /*0f40*/  IMAD.WIDE.U32 R10, R14, UR6, R10 ;  /* 0x000000060e0a7c25 */ /* 0x000fc8000f8e000a */
[----:B------:R-:W-:Y:S02]  /*0f50*/  IMAD R13, R15, UR6, R12 ;  /* 0x000000060f0d7c24 */ /* 0x000fe4000f8e020c */
[----:B------:R-:W-:Y:S02]  /*0f60*/  IMAD R15, R41, UR8, RZ ;  /* 0x00000008290f7c24 */ /* 0x000fe4000f8e02ff */
[----:B------:R-:W-:Y:S02]  /*0f70*/  IMAD.IADD R11, R11, 0x1, R13 ;  /* 0x000000010b0b7824 */ /* 0x000fe400078e020d */
[C---:B------:R-:W-:Y:S02]  /*0f80*/  IMAD R15, R0.reuse, UR9, R15 ;  /* 0x00000009000f7c24 */ /* 0x040fe4000f8e020f */
[----:B------:R-:W-:Y:S01]  /*0f90*/  IMAD.WIDE.U32 R10, R0, UR8, R10 ;  /* 0x00000008000a7c25 */ /* 0x000fe2000f8e000a */
[----:B------:R-:W-:-:S03]  /*0fa0*/  ULDC.64 UR8, c[0x0][0x260] ;  /* 0x0000980000087ab9 */ /* 0x000fc60000000a00 */
[----:B------:R-:W-:Y:S01]  /*0fb0*/  IMAD.IADD R11, R11, 0x1, R15 ;  /* 0x000000010b0b7824 */ /* 0x000fe200078e020f */
[----:B------:R-:W-:-:S04]  /*0fc0*/  LEA R12, P2, R10, UR8, 0x2 ;  /* 0x000000080a0c7c11 */ /* 0x000fc8000f8410ff */
[----:B------:R-:W-:Y:S02]  /*0fd0*/  LEA.HI.X R13, R10, UR9, R11, 0x2, P2 ;  /* 0x000000090a0d7c11 */ /* 0x000fe400090f140b */
[----:B------:R-:W-:-:S05]  /*0fe0*/  FSEL R11, R16, RZ, !P0 ;  /* 0x000000ff100b7208 */ /* 0x000fca0004000000 */
[----:B------:R2:W-:Y:S02]  /*0ff0*/  STG.E desc[UR4][R12.64], R11 ;  /* 0x0000000b0c007986 */ /* 0x0005e4000c101904 */
.L_x_6547:
[----:B------:R-:W-:Y:S05]  /*1000*/  BSYNC B0 ;  /* 0x0000000000007941 */ /* 0x000fea0003800000 */
.L_x_6546:
[----:B------:R-:W-:Y:S01]  /*1010*/  VIADD R5, R5, 0x3f ;  /* 0x0000003f05057836 */ /* 0x000fe20000000000 */
[----:B--2---:R-:W-:Y:S01]  /*1020*/  SHF.L.U32 R12, R3, 0x2, RZ ;  /* 0x00000002030c7819 */ /* 0x004fe200000006ff */
[----:B------:R-:W-:Y:S01]  /*1030*/  IMAD R10, R7, 0x60, RZ ;  /* 0x00000060070a7824 */ /* 0x000fe200078e02ff */
[----:B------:R-:W-:Y:S01]  /*1040*/  BSSY B0, `(.L_x_6548) ;  /* 0x0000027000007945 */ /* 0x000fe20003800000 */
[----:B------:R-:W-:Y:S01]  /*1050*/  IMAD R11, R6, 0x1800, RZ ;  /* 0x00001800060b7824 */ /* 0x000fe200078e02ff */
[----:B------:R-:W-:Y:S01]  /*1060*/  SHF.R.S32.HI R2, RZ, 0x1f, R5 ;  /* 0x0000001fff027819 */ /* 0x000fe20000011405 */
[----:B-1----:R-:W-:Y:S01]  /*1070*/  IMAD R16, R8, UR7, RZ ;  /* 0x0000000708107c24 */ /* 0x002fe2000f8e02ff */
[----:B------:R-:W-:Y:S02]  /*1080*/  SHF.R.S32.HI R13, RZ, 0x1f, R10 ;  /* 0x0000001fff0d7819 */ /* 0x000fe4000001140a */
[----:B------:R-:W-:Y:S02]  /*1090*/  LEA.HI R2, R2, R5, RZ, 0x6 ;  /* 0x0000000502027211 */ /* 0x000fe400078f30ff */
[----:B------:R-:W-:-:S02]  /*10a0*/  IADD3 R10, P0, P2, R10, R12, R11 ;  /* 0x0000000c0a0a7210 */ /* 0x000fc40007a1e00b */
[----:B------:R-:W-:Y:S02]  /*10b0*/  LOP3.LUT R5, R2, 0xffffffc0, RZ, 0xc0, !PT ;  /* 0xffffffc002057812 */ /* 0x000fe400078ec0ff */
[----:B------:R-:W-:Y:S02]  /*10c0*/  SHF.R.S32.HI R14, RZ, 0x1f, R11 ;  /* 0x0000001fff0e7819 */ /* 0x000fe4000001140b */
[----:B------:R-:W-:Y:S01]  /*10d0*/  SHF.R.S32.HI R12, RZ, 0x1f, R12 ;  /* 0x0000001fff0c7819 */ /* 0x000fe2000001140c */
[----:B------:R-:W-:Y:S02]  /*10e0*/  IMAD.IADD R2, R5, 0x1, -R4 ;  /* 0x0000000105027824 */ /* 0x000fe400078e0a04 */
[----:B------:R-:W-:Y:S01]  /*10f0*/  IMAD R5, R9, UR6, R16 ;  /* 0x0000000609057c24 */ /* 0x000fe2000f8e0210 */
[----:B------:R-:W-:Y:S02]  /*1100*/  IADD3.X R11, R13, R12, R14, P0, P2 ;  /* 0x0000000c0d0b7210 */ /* 0x000fe400007e440e */
[----:B------:R-:W-:Y:S01]  /*1110*/  ISETP.GE.OR P1, PT, R3, R2, P1 ;  /* 0x000000020300720c */ /* 0x000fe20000f26670 */
[----:B------:R-:W-:-:S04]  /*1120*/  IMAD.WIDE.U32 R8, R8, UR6, R10 ;  /* 0x0000000608087c25 */ /* 0x000fc8000f8e000a */
[----:B------:R-:W-:-:S08]  /*1130*/  IMAD.IADD R5, R9, 0x1, R5 ;  /* 0x0000000109057824 */ /* 0x000fd000078e0205 */
[----:B------:R-:W-:Y:S05]  /*1140*/  @P1 BRA `(.L_x_6549) ;  /* 0x0000000000581947 */ /* 0x000fea0003800000 */
[----:B------:R-:W1:Y:S01]  /*1150*/  LDC.64 R12, c[0x0][0x2a8] ;  /* 0x0000aa00ff0c7b82 */ /* 0x000e620000000a00 */
[----:B------:R-:W-:Y:S01]  /*1160*/  IADD3 R10, P0, P1, R7, R4, R3 ;  /* 0x00000004070a7210 */ /* 0x000fe2000791e003 */
[----:B------:R-:W-:Y:S01]  /*1170*/  ULDC.64 UR8, c[0x0][0x2b0] ;  /* 0x0000ac0000087ab9 */ /* 0x000fe20000000a00 */
[----:B------:R-:W-:Y:S02]  /*1180*/  SHF.R.S32.HI R11, RZ, 0x1f, R7 ;  /* 0x0000001fff0b7819 */ /* 0x000fe40000011407 */
[----:B------:R-:W-:Y:S02]  /*1190*/  SHF.R.S32.HI R2, RZ, 0x1f, R4 ;  /* 0x0000001fff027819 */ /* 0x000fe40000011404 */
[----:B------:R-:W-:-:S04]  /*11a0*/  SHF.R.S32.HI R7, RZ, 0x1f, R3 ;  /* 0x0000001fff077819 */ /* 0x000fc80000011403 */
[----:B------:R-:W-:Y:S02]  /*11b0*/  IADD3.X R11, R11, R2, R7, P0, P1 ;  /* 0x000000020b0b7210 */ /* 0x000fe400007e2407 */
[----:B------:R-:W-:Y:S01]  /*11c0*/  FSETP.NEU.FTZ.AND P0, PT, R42, -INF , PT ;  /* 0xff8000002a00780b */ /* 0x000fe20003f1d000 */
[C---:B-1----:R-:W-:Y:S02]  /*11d0*/  IMAD R2, R12.reuse, UR7, RZ ;  /* 0x000000070c027c24 */ /* 0x042fe4000f8e02ff */
[----:B------:R-:W-:-:S04]  /*11e0*/  IMAD.WIDE.U32 R10, R12, UR6, R10 ;  /* 0x000000060c0a7c25 */ /* 0x000fc8000f8e000a */
[----:B------:R-:W-:Y:S02]  /*11f0*/  IMAD R7, R13, UR6, R2 ;  /* 0x000000060d077c24 */ /* 0x000fe4000f8e0202 */
[----:B------:R-:W-:Y:S01]  /*1200*/  FMUL.FTZ R2, R42, 1.4426950216293334961 ;  /* 0x3fb8aa3b2a027820 */ /* 0x000fe20000410000 */
[----:B------:R-:W-:Y:S02]  /*1210*/  IMAD R13, R41, UR8, RZ ;  /* 0x00000008290d7c24 */ /* 0x000fe4000f8e02ff */
[----:B------:R-:W-:Y:S02]  /*1220*/  IMAD.IADD R11, R11, 0x1, R7 ;  /* 0x000000010b0b7824 */ /* 0x000fe400078e0207 */
[C---:B------:R-:W-:Y:S02]  /*1230*/  IMAD R7, R0.reuse, UR9, R13 ;  /* 0x0000000900077c24 */ /* 0x040fe4000f8e020d */
[----:B------:R-:W-:Y:S01]  /*1240*/  IMAD.WIDE.U32 R10, R0, UR8, R10 ;  /* 0x00000008000a7c25 */ /* 0x000fe2000f8e000a */
[----:B------:R-:W-:-:S04]  /*1250*/  ULDC.64 UR8, c[0x0][0x2a0] ;  /* 0x0000a80000087ab9 */ /* 0x000fc80000000a00 */
[----:B------:R-:W-:Y:S02]  /*1260*/  IADD3 R7, R11, R7, RZ ;  /* 0x000000070b077210 */ /* 0x000fe40007ffe0ff */
[----:B------:R-:W-:-:S04]  /*1270*/  LEA R12, P1, R10, UR8, 0x2 ;  /* 0x000000080a0c7c11 */ /* 0x000fc8000f8210ff */
[----:B------:R-:W-:Y:S02]  /*1280*/  LEA.HI.X R13, R10, UR9, R7, 0x2, P1 ;  /* 0x000000090a0d7c11 */ /* 0x000fe400088f1407 */
[----:B------:R-:W-:-:S05]  /*1290*/  FSEL R7, R2, RZ, P0 ;  /* 0x000000ff02077208 */ /* 0x000fca0000000000 */
[----:B------:R1:W-:Y:S02]  /*12a0*/  STG.E desc[UR4][R12.64], R7 ;  /* 0x000000070c007986 */ /* 0x0003e4000c101904 */
.L_x_6549:
[----:B------:R-:W-:Y:S05]  /*12b0*/  BSYNC B0 ;  /* 0x0000000000007941 */ /* 0x000fea0003800000 */
.L_x_6548:
[----:B------:R-:W-:Y:S01]  /*12c0*/  ULDC.64 UR10, c[0x0][0x2e8] ;  /* 0x0000ba00000a7ab9 */ /* 0x000fe20000000a00 */
[----:B------:R-:W-:Y:S01]  /*12d0*/  ULDC.64 UR8, c[0x0][0x2d8] ;  /* 0x0000b60000087ab9 */ /* 0x000fe20000000a00 */
[----:B------:R-:W-:Y:S01]  /*12e0*/  ISETP.NE.U32.AND P0, PT, RZ, UR10, PT ;  /* 0x0000000aff007c0c */ /* 0x000fe2000bf05070 */
[----:B------:R-:W-:Y:S02]  /*12f0*/  IMAD R41, R41, UR8, RZ ;  /* 0x0000000829297c24 */ /* 0x000fe4000f8e02ff */
[----:B------:R-:W-:Y:S01]  /*1300*/  IMAD.MOV.U32 R4, RZ, RZ, R8 ;  /* 0x000000ffff047224 */ /* 0x000fe200078e0008 */
[----:B------:R-:W-:Y:S01]  /*1310*/  ISETP.NE.AND.EX P0, PT, RZ, UR11, PT, P0 ;  /* 0x0000000bff007c0c */ /* 0x000fe2000bf05300 */
[C---:B------:R-:W-:Y:S02]  /*1320*/  IMAD R41, R0.reuse, UR9, R41 ;  /* 0x0000000900297c24 */ /* 0x040fe4000f8e0229 */
[----:B------:R-:W-:Y:S01]  /*1330*/  IMAD.WIDE.U32 R4, R0, UR8, R4 ;  /* 0x0000000800047c25 */ /* 0x000fe2000f8e0004 */
[----:B------:R-:W-:Y:S01]  /*1340*/  ISETP.NE.OR P0, PT, R3, RZ, !P0 ;  /* 0x000000ff0300720c */ /* 0x000fe20004705670 */
[----:B------:R-:W-:-:S02]  /*1350*/  ULDC.64 UR8, c[0x0][0x2b8] ;  /* 0x0000ae0000087ab9 */ /* 0x000fc40000000a00 */
[----:B------:R-:W-:Y:S01]  /*1360*/  IMAD.IADD R5, R5, 0x1, R41 ;  /* 0x0000000105057824 */ /* 0x000fe200078e0229 */
[----:B------:R-:W-:-:S04]  /*1370*/  LEA R8, P1, R4, UR8, 0x2 ;  /* 0x0000000804087c11 */ /* 0x000fc8000f8210ff */
[----:B------:R-:W-:-:S05]  /*1380*/  LEA.HI.X R9, R4, UR9, R5, 0x2, P1 ;  /* 0x0000000904097c11 */ /* 0x000fca00088f1405 */
[----:B------:R2:W-:Y:S04]  /*1390*/  STG.E.128 desc[UR4][R8.64], RZ ;  /* 0x000000ff08007986 */ /* 0x0005e8000c101d04 */
[----:B------:R2:W-:Y:S04]  /*13a0*/  STG.E.128 desc[UR4][R8.64+0x1000], RZ ;  /* 0x001000ff08007986 */ /* 0x0005e8000c101d04 */
[----:B------:R2:W-:Y:S04]  /*13b0*/  STG.E.128 desc[UR4][R8.64+0x2000], RZ ;  /* 0x002000ff08007986 */ /* 0x0005e8000c101d04 */
[----:B------:R2:W-:Y:S04]  /*13c0*/  STG.E.128 desc[UR4][R8.64+0x3000], RZ ;  /* 0x003000ff08007986 */ /* 0x0005e8000c101d04 */
[----:B------:R2:W-:Y:S04]  /*13d0*/  STG.E.128 desc[UR4][R8.64+0x4000], RZ ;  /* 0x004000ff08007986 */ /* 0x0005e8000c101d04 */
[----:B------:R2:W-:Y:S01]  /*13e0*/  STG.E.128 desc[UR4][R8.64+0x5000], RZ ;  /* 0x005000ff08007986 */ /* 0x0005e2000c101d04 */
[----:B------:R-:W-:Y:S05]  /*13f0*/  @P0 EXIT ;  /* 0x000000000000094d */ /* 0x000fea0003800000 */
[----:B------:R-:W3:Y:S01]  /*1400*/  LDC R5, c[0x0][0x220] ;  /* 0x00008800ff057b82 */ /* 0x000ee20000000800 */
[----:B------:R-:W-:Y:S02]  /*1410*/  ULDC UR7, c[0x0][0x2e0] ;  /* 0x0000b80000077ab9 */ /* 0x000fe40000000800 */
[----:B------:R-:W-:-:S05]  /*1420*/  IMAD R6, R6, UR7, R38 ;  /* 0x0000000706067c24 */ /* 0x000fca000f8e0226 */
[----:B------:R-:W4:Y:S01]  /*1430*/  LDC.64 R2, c[0x0][0x2e8] ;  /* 0x0000ba00ff027b82 */ /* 0x000f220000000a00 */
[----:B---3--:R-:W-:-:S04]  /*1440*/  IMAD R5, R6, R5, UR6 ;  /* 0x0000000606057e24 */ /* 0x008fc8000f8e0205 */
[----:B----4-:R-:W-:-:S05]  /*1450*/  IMAD.WIDE R2, R5, 0x4, R2 ;  /* 0x0000000405027825 */ /* 0x010fca00078e0202 */
[----:B------:R-:W-:Y:S01]  /*1460*/  STG.E desc[UR4][R2.64], RZ ;  /* 0x000000ff02007986 */ /* 0x000fe2000c101904 */
[----:B------:R-:W-:Y:S05]  /*1470*/  EXIT ;  /* 0x000000000000794d */ /* 0x000fea0003800000 */
.L_x_6550:
        /* <DEDUP_REMOVED lines=16> */
.L_x_6602:


//--------------------- .nv.global.init           --------------------------
	.section	.nv.global.init,"aw",@progbits
.nv.global.init:
	.type		$str$23,@object
	.size		$str$23,($str$24 - $str$23)
$str$23:
        /*0000*/ 	.byte	0x28, 0x61, 0x64, 0x64, 0x72, 0x65, 0x73, 0x73, 0x20, 0x26, 0x20, 0x6d, 0x61, 0x73, 0x6b, 0x29
        /*0010*/ 	.byte	0x20, 0x3d, 0x3d, 0x20, 0x30, 0x00
	.type		$str$24,@object
	.size		$str$24,(__unnamed_5 - $str$24)
$str$24:
        /*0016*/ 	.byte	0x2f, 0x74, 0x6d, 0x70, 0x2f, 0x6f, 0x73, 0x73, 0x5f, 0x6b, 0x65, 0x72, 0x6e, 0x65, 0x6c, 0x73
        /*0026*/ 	.byte	0x5f, 0x73, 0x72, 0x63, 0x2f, 0x66, 0x6c, 0x61, 0x73, 0x68, 0x5f, 0x61, 0x74, 0x74, 0x65, 0x6e
        /*0036*/ 	.byte	0x74, 0x69, 0x6f, 0x6e, 0x2f, 0x63, 0x73, 0x72, 0x63, 0x2f, 0x63, 0x75, 0x74, 0x6c, 0x61, 0x73
        /*0046*/ 	.byte	0x73, 0x2f, 0x69, 0x6e, 0x63, 0x6c, 0x75, 0x64, 0x65, 0x2f, 0x63, 0x75, 0x74, 0x65, 0x2f, 0x70
        /*0056*/ 	.byte	0x6f, 0x69, 0x6e, 0x74, 0x65, 0x72, 0x5f, 0x66, 0x6c, 0x61, 0x67, 0x67, 0x65, 0x64, 0x2e, 0x68
        /*0066*/ 	.byte	0x70, 0x70, 0x00
	.type		__unnamed_5,@object
	.size		__unnamed_5,(__unnamed_2 - __unnamed_5)
__unnamed_5:
        /*0069*/ 	.byte	0x61, 0x75, 0x74, 0x6f, 0x20, 0x63, 0x75, 0x74, 0x65, 0x3a, 0x3a, 0x61, 0x73, 0x5f, 0x70, 0x6f
        /* <DEDUP_REMOVED lines=19> */
        /*01a9*/ 	.byte	0x75, 0x74, 0x65, 0x3a, 0x3a, 0x43, 0x3c, 0x33, 0x32, 0x3e, 0x3e, 0x3e, 0x3e, 0x5d, 0x00
	.type		__unnamed_2,@object
	.size		__unnamed_2,(__unnamed_4 - __unnamed_2)
__unnamed_2:
        /* <DEDUP_REMOVED lines=22> */
        /*0318*/ 	.byte	0x31, 0x39, 0x32, 0x3e, 0x3e, 0x3e, 0x3e, 0x20, 0x26, 0x5d, 0x00
	.type		__unnamed_4,@object
	.size		__unnamed_4,(__unnamed_3 - __unnamed_4)
__unnamed_4:
        /* <DEDUP_REMOVED lines=24> */
        /*04a3*/ 	.byte	0x5d, 0x00
	.type		__unnamed_3,@object
	.size		__unnamed_3,(__unnamed_1 - __unnamed_3)
__unnamed_3:
        /* <DEDUP_REMOVED lines=24> */
        /*0625*/ 	.byte	0x20, 0x26, 0x5d, 0x00
	.type		__unnamed_1,@object
	.size		__unnamed_1,(.L_0 - __unnamed_1)
__unnamed_1:
        /* <DEDUP_REMOVED lines=29> */
.L_0:


//--------------------- .nv.shared._ZN7cutlass13device_kernelIN5flash11enable_sm90INS1_16FlashAttnBwdSm90INS1_25CollectiveMainloopBwdSm90ILi2ELi2ELi2EN4cute5tupleIJNS5_1CILi1EEES8_S8_EEENS6_IJNS7_ILi64EEENS7_ILi128EEENS7_ILi96EEEEEENS_10bfloat16_tEfNS_4arch4Sm90ELb0ELb0ELb1ELb0ELb0ELb1ELb0ELb0ELi2ELi1ELi2ELi1ELb1EEENS1_21CollectiveEpilogueBwdISD_SE_SG_Li256ELb0ELb0ELi1EEENS1_19SingleTileSchedulerILb0ELb0ELb0ELi128EEEEEEEEEvNT_6ParamsE --------------------------
	.section	.nv.shared._ZN7cutlass13device_kernelIN5flash11enable_sm90INS1_16FlashAttnBwdSm90INS1_25CollectiveMainloopBwdSm90ILi2ELi2ELi2EN4cute5tupleIJNS5_1CILi1EEES8_S8_EEENS6_IJNS7_ILi64EEENS7_ILi128EEENS7_ILi96EEEEEENS_10bfloat16_tEfNS_4arch4Sm90ELb0ELb0ELb1ELb0ELb0ELb1ELb0ELb0ELi2ELi1ELi2ELi1ELb1EEENS1_21CollectiveEpilogueBwdISD_SE_SG_Li256ELb0ELb0ELi1EEENS1_19SingleTileSchedulerILb0ELb0ELb0ELi128EEEEEEEEEvNT_6ParamsE,"aw",@nobits
	.sectionflags	@""
	.align	16
	.zero		1024


//--------------------- .nv.shared.reserved.0     --------------------------
	.section	.nv.shared.reserved.0,"aw",@nobits
	.weak		__nv_reservedSMEM_offset_0_alias
	.size		__nv_reservedSMEM_offset_0_alias, 0, 0
	.other		__nv_reservedSMEM_offset_0_alias,@"STO_CUDA_RESERVED_SHARED STV_DEFAULT"
__nv_reservedSMEM_offset_0_alias:
	.zero		0


//--------------------- .nv.global                --------------------------
	.section	.nv.global,"aw",@nobits
.nv.global:
	.type		_ZN76_INTERNAL_2fa7ad1c_40_flash_bwd_hdim96_bf16_softcapall_sm90_cu_744032ad_29634cute1_E,@object
	.size		_ZN76_INTERNAL_2fa7ad1c_40_flash_bwd_hdim96_bf16_softcapall_sm90_cu_744032ad_29634cute1_E,(_ZN76_INTERNAL_2fa7ad1c_40_flash_bwd_hdim96_bf16_softcapall_sm90_cu_744032ad_29634cuda3std3__45__cpo6cbeginE - _ZN76_INTERNAL_2fa7ad1c_40_flash_bwd_hdim96_bf16_softcapall_sm90_cu_744032ad_29634cute1_E)
_ZN76_INTERNAL_2fa7ad1c_40_flash_bwd_hdim96_bf16_softcapall_sm90_cu_744032ad_29634cute1_E:
	.zero		1
	.type		_ZN76_INTERNAL_2fa7ad1c_40_flash_bwd_hdim96_bf16_softcapall_sm90_cu_744032ad_29634cuda3std3__45__cpo6cbeginE,@object
	.size		_ZN76_INTERNAL_2fa7ad1c_40_flash_bwd_hdim96_bf16_softcapall_sm90_cu_744032ad_29634cuda3std3__45__cpo6cbeginE,(_ZN76_INTERNAL_2fa7ad1c_40_flash_bwd_hdim96_bf16_softcapall_sm90_cu_744032ad_29634cuda3std3__48in_placeE - _ZN76_INTERNAL_2fa7ad1c_40_flash_bwd_hdim96_bf16_softcapall_sm90_cu_744032ad_29634cuda3std3__45__cpo6cbeginE)
_ZN76_INTERNAL_2fa7ad1c_40_flash_bwd_hdim96_bf16_softcapall_sm90_cu_744032ad_29634cuda3std3__45__cpo6cbeginE:
	.zero		1
	.type		_ZN76_INTERNAL_2fa7ad1c_40_flash_bwd_hdim96_bf16_softcapall_sm90_cu_744032ad_29634cuda3std3__48in_placeE,@object
	.size		_ZN76_INTERNAL_2fa7ad1c_40_flash_bwd_hdim96_bf16_softcapall_sm90_cu_744032ad_29634cuda3std3__48in_placeE,(_ZN76_INTERNAL_2fa7ad1c_40_flash_bwd_hdim96_bf16_softcapall_sm90_cu_744032ad_29634cuda3std6ranges3__45__cpo9iter_moveE - _ZN76_INTERNAL_2fa7ad1c_40_flash_bwd_hdim96_bf16_softcapall_sm90_cu_744032ad_29634cuda3std3__48in_placeE)
_ZN76_INTERNAL_2fa7ad1c_40_flash_bwd_hdim96_bf16_softcapall_sm90_cu_744032ad_29634cuda3std3__48in_placeE:
	.zero		1
	.type		_ZN76_INTERNAL_2fa7ad1c_40_flash_bwd_hdim96_bf16_softcapall_sm90_cu_744032ad_29634cuda3std6ranges3__45__cpo9iter_moveE,@object
	.size		_ZN76_INTERNAL_2fa7ad1c_40_flash_bwd_hdim96_bf16_softcapall_sm90_cu_744032ad_29634cuda3std6ranges3__45__cpo9iter_moveE,(_ZN76_INTERNAL_2fa7ad1c_40_flash_bwd_hdim96_bf16_softcapall_sm90_cu_744032ad_29634cuda3std3__45__cpo5beginE - _ZN76_INTERNAL_2fa7ad1c_40_flash_bwd_hdim96_bf16_softcapall_sm90_cu_744032ad_29634cuda3std6ranges3__45__cpo9iter_moveE)
_ZN76_INTERNAL_2fa7ad1c_40_flash_bwd_hdim96_bf16_softcapall_sm90_cu_744032ad_29634cuda3std6ranges3__45__cpo9iter_moveE:
	.zero		1
	.type		_ZN76_INTERNAL_2fa7ad1c_40_flash_bwd_hdim96_bf16_softcapall_sm90_cu_744032ad_29634cuda3std3__45__cpo5beginE,@object
	.size		_ZN76_INTERNAL_2fa7ad1c_40_flash_bwd_hdim96_bf16_softcapall_sm90_cu_744032ad_29634cuda3std3__45__cpo5beginE,(_ZN76_INTERNAL_2fa7ad1c_40_flash_bwd_hdim96_bf16_softcapall_sm90_cu_744032ad_29634cuda3std3__478_GLOBAL__N__2fa7ad1c_40_flash_bwd_hdim96_bf16_softcapall_sm90_cu_744032ad_29636ignoreE - _ZN76_INTERNAL_2fa7ad1c_40_flash_bwd_hdim96_bf16_softcapall_sm90_cu_744032ad_29634cuda3std3__45__cpo5beginE)
_ZN76_INTERNAL_2fa7ad1c_40_flash_bwd_hdim96_bf16_softcapall_sm90_cu_744032ad_29634cuda3std3__45__cpo5beginE:
	.zero		1
	.type		_ZN76_INTERNAL_2fa7ad1c_40_flash_bwd_hdim96_bf16_softcapall_sm90_cu_744032ad_29634cuda3std3__478_GLOBAL__N__2fa7ad1c_40_flash_bwd_hdim96_bf16_softcapall_sm90_cu_744032ad_29636ignoreE,@object
	.size		_ZN76_INTERNAL_2fa7ad1c_40_flash_bwd_hdim96_bf16_softcapall_sm90_cu_744032ad_29634cuda3std3__478_GLOBAL__N__2fa7ad1c_40_flash_bwd_hdim96_bf16_softcapall_sm90_cu_744032ad_29636ignoreE,(_ZN76_INTERNAL_2fa7ad1c_40_flash_bwd_hdim96_bf16_softcapall_sm90_cu_744032ad_29634cute7productE - _ZN76_INTERNAL_2fa7ad1c_40_flash_bwd_hdim96_bf16_softcapall_sm90_cu_744032ad_29634cuda3std3__478_GLOBAL__N__2fa7ad1c_40_flash_bwd_hdim96_bf16_softcapall_sm90_cu_744032ad_29636ignoreE)
_ZN76_INTERNAL_2fa7ad1c_40_flash_bwd_hdim96_bf16_softcapall_sm90_cu_744032ad_29634cuda3std3__478_GLOBAL__N__2fa7ad1c_40_flash_bwd_hdim96_bf16_softcapall_sm90_cu_744032ad_29636ignoreE:
	.zero		1
	.type		_ZN76_INTERNAL_2fa7ad1c_40_flash_bwd_hdim96_bf16_softcapall_sm90_cu_744032ad_29634cute7productE,@object
	.size		_ZN76_INTERNAL_2fa7ad1c_40_flash_bwd_hdim96_bf16_softcapall_sm90_cu_744032ad_29634cute7productE,(_ZN76_INTERNAL_2fa7ad1c_40_flash_bwd_hdim96_bf16_softcapall_sm90_cu_744032ad_29634cuda3std3__45__cpo3endE - _ZN76_INTERNAL_2fa7ad1c_40_flash_bwd_hdim96_bf16_softcapall_sm90_cu_744032ad_29634cute7productE)
_ZN76_INTERNAL_2fa7ad1c_40_flash_bwd_hdim96_bf16_softcapall_sm90_cu_744032ad_29634cute7productE:
	.zero		1
	.type		_ZN76_INTERNAL_2fa7ad1c_40_flash_bwd_hdim96_bf16_softcapall_sm90_cu_744032ad_29634cuda3std3__45__cpo3endE,@object
	.size		_ZN76_INTERNAL_2fa7ad1c_40_flash_bwd_hdim96_bf16_softcapall_sm90_cu_744032ad_29634cuda3std3__45__cpo3endE,(_ZN76_INTERNAL_2fa7ad1c_40_flash_bwd_hdim96_bf16_softcapall_sm90_cu_744032ad_29634cuda3std3__419piecewise_constructE - _ZN76_INTERNAL_2fa7ad1c_40_flash_bwd_hdim96_bf16_softcapall_sm90_cu_744032ad_29634cuda3std3__45__cpo3endE)
_ZN76_INTERNAL_2fa7ad1c_40_flash_bwd_hdim96_bf16_softcapall_sm90_cu_744032ad_29634cuda3std3__45__cpo3endE:
	.zero		1
	.type		_ZN76_INTERNAL_2fa7ad1c_40_flash_bwd_hdim96_bf16_softcapall_sm90_cu_744032ad_29634cuda3std3__419piecewise_constructE,@object
	.size		_ZN76_INTERNAL_2fa7ad1c_40_flash_bwd_hdim96_bf16_softcapall_sm90_cu_744032ad_29634cuda3std3__419piecewise_constructE,(_ZN76_INTERNAL_2fa7ad1c_40_flash_bwd_hdim96_bf16_softcapall_sm90_cu_744032ad_29634cuda3std3__45__cpo4cendE - _ZN76_INTERNAL_2fa7ad1c_40_flash_bwd_hdim96_bf16_softcapall_sm90_cu_744032ad_29634cuda3std3__419piecewise_constructE)
_ZN76_INTERNAL_2fa7ad1c_40_flash_bwd_hdim96_bf16_softcapall_sm90_cu_744032ad_29634cuda3std3__419piecewise_constructE:
	.zero		1
	.type		_ZN76_INTERNAL_2fa7ad1c_40_flash_bwd_hdim96_bf16_softcapall_sm90_cu_744032ad_29634cuda3std3__45__cpo4cendE,@object
	.size		_ZN76_INTERNAL_2fa7ad1c_40_flash_bwd_hdim96_bf16_softcapall_sm90_cu_744032ad_29634cuda3std3__45__cpo4cendE,(_ZN76_INTERNAL_2fa7ad1c_40_flash_bwd_hdim96_bf16_softcapall_sm90_cu_744032ad_29634cuda3std6ranges3__45__cpo4swapE - _ZN76_INTERNAL_2fa7ad1c_40_flash_bwd_hdim96_bf16_softcapall_sm90_cu_744032ad_29634cuda3std3__45__cpo4cendE)
_ZN76_INTERNAL_2fa7ad1c_40_flash_bwd_hdim96_bf16_softcapall_sm90_cu_744032ad_29634cuda3std3__45__cpo4cendE:
	.zero		1
	.type		_ZN76_INTERNAL_2fa7ad1c_40_flash_bwd_hdim96_bf16_softcapall_sm90_cu_744032ad_29634cuda3std6ranges3__45__cpo4swapE,@object
	.size		_ZN76_INTERNAL_2fa7ad1c_40_flash_bwd_hdim96_bf16_softcapall_sm90_cu_744032ad_29634cuda3std6ranges3__45__cpo4swapE,(.L_12 - _ZN76_INTERNAL_2fa7ad1c_40_flash_bwd_hdim96_bf16_softcapall_sm90_cu_744032ad_29634cuda3std6ranges3__45__cpo4swapE)
_ZN76_INTERNAL_2fa7ad1c_40_flash_bwd_hdim96_bf16_softcapall_sm90_cu_744032ad_29634cuda3std6ranges3__45__cpo4swapE:
	.zero		1
.L_12:


//--------------------- .nv.shared._ZN7cutlass13device_kernelIN5flash11enable_sm90INS1_16FlashAttnBwdSm90INS1_25CollectiveMainloopBwdSm90ILi2ELi2ELi2EN4cute5tupleIJNS5_1CILi1EEES8_S8_EEENS6_IJNS7_ILi64EEENS7_ILi128EEENS7_ILi96EEEEEENS_10bfloat16_tEfNS_4arch4Sm90ELb0ELb0ELb1ELb0ELb1ELb1ELb0ELb0ELi2ELi1ELi2ELi1ELb1EEENS1_21CollectiveEpilogueBwdISD_SE_SG_Li256ELb0ELb0ELi1EEENS1_19SingleTileSchedulerILb0ELb0ELb0ELi128EEEEEEEEEvNT_6ParamsE --------------------------
	.section	.nv.shared._ZN7cutlass13device_kernelIN5flash11enable_sm90INS1_16FlashAttnBwdSm90INS1_25CollectiveMainloopBwdSm90ILi2ELi2ELi2EN4cute5tupleIJNS5_1CILi1EEES8_S8_EEENS6_IJNS7_ILi64EEENS7_ILi128EEENS7_ILi96EEEEEENS_10bfloat16_tEfNS_4arch4Sm90ELb0ELb0ELb1ELb0ELb1ELb1ELb0ELb0ELi2ELi1ELi2ELi1ELb1EEENS1_21CollectiveEpilogueBwdISD_SE_SG_Li256ELb0ELb0ELi1EEENS1_19SingleTileSchedulerILb0ELb0ELb0ELi128EEEEEEEEEvNT_6ParamsE,"aw",@nobits
	.sectionflags	@""
	.align	16
	.zero		1024


//--------------------- .nv.shared._ZN7cutlass13device_kernelIN5flash11enable_sm90INS1_16FlashAttnBwdSm90INS1_25CollectiveMainloopBwdSm90ILi2ELi2ELi2EN4cute5tupleIJNS5_1CILi1EEES8_S8_EEENS6_IJNS7_ILi64EEENS7_ILi128EEENS7_ILi96EEEEEENS_10bfloat16_tEfNS_4arch4Sm90ELb0ELb0ELb1ELb0ELb0ELb1ELb0ELb0ELi2ELi1ELi2ELi1ELb1EEENS1_24CollectiveEpilogueBwdGQAISD_fSG_Li256ELb0ELb0EEENS1_19SingleTileSchedulerILb0ELb0ELb0ELi128EEEEEEEEEvNT_6ParamsE --------------------------
	.section	.nv.shared._ZN7cutlass13device_kernelIN5flash11enable_sm90INS1_16FlashAttnBwdSm90INS1_25CollectiveMainloopBwdSm90ILi2ELi2ELi2EN4cute5tupleIJNS5_1CILi1EEES8_S8_EEENS6_IJNS7_ILi64EEENS7_ILi128EEENS7_ILi96EEEEEENS_10bfloat16_tEfNS_4arch4Sm90ELb0ELb0ELb1ELb0ELb0ELb1ELb0ELb0ELi2ELi1ELi2ELi1ELb1EEENS1_24CollectiveEpilogueBwdGQAISD_fSG_Li256ELb0ELb0EEENS1_19SingleTileSchedulerILb0ELb0ELb0ELi128EEEEEEEEEvNT_6ParamsE,"aw",@nobits
	.sectionflags	@""
	.align	16
	.zero		1024


//--------------------- .nv.shared._ZN7cutlass13device_kernelIN5flash11enable_sm90INS1_16FlashAttnBwdSm90INS1_25CollectiveMainloopBwdSm90ILi2ELi2ELi2EN4cute5tupleIJNS5_1CILi1EEES8_S8_EEENS6_IJNS7_ILi64EEENS7_ILi128EEENS7_ILi96EEEEEENS_10bfloat16_tEfNS_4arch4Sm90ELb0ELb0ELb1ELb0ELb1ELb1ELb0ELb0ELi2ELi1ELi2ELi1ELb1EEENS1_24CollectiveEpilogueBwdGQAISD_fSG_Li256ELb0ELb1EEENS1_19SingleTileSchedulerILb0ELb0ELb0ELi128EEEEEEEEEvNT_6ParamsE --------------------------
	.section	.nv.shared._ZN7cutlass13device_kernelIN5flash11enable_sm90INS1_16FlashAttnBwdSm90INS1_25CollectiveMainloopBwdSm90ILi2ELi2ELi2EN4cute5tupleIJNS5_1CILi1EEES8_S8_EEENS6_IJNS7_ILi64EEENS7_ILi128EEENS7_ILi96EEEEEENS_10bfloat16_tEfNS_4arch4Sm90ELb0ELb0ELb1ELb0ELb1ELb1ELb0ELb0ELi2ELi1ELi2ELi1ELb1EEENS1_24CollectiveEpilogueBwdGQAISD_fSG_Li256ELb0ELb1EEENS1_19SingleTileSchedulerILb0ELb0ELb0ELi128EEEEEEEEEvNT_6ParamsE,"aw",@nobits
	.sectionflags	@""
	.align	16
	.zero		1024


//--------------------- .nv.shared._ZN7cutlass13device_kernelIN5flash11enable_sm90INS1_16FlashAttnBwdSm90INS1_25CollectiveMainloopBwdSm90ILi2ELi2ELi2EN4cute5tupleIJNS5_1CILi1EEES8_S8_EEENS6_IJNS7_ILi64EEENS7_ILi128EEENS7_ILi96EEEEEENS_10bfloat16_tEfNS_4arch4Sm90ELb0ELb0ELb1ELb1ELb0ELb1ELb0ELb0ELi2ELi1ELi2ELi1ELb1EEENS1_21CollectiveEpilogueBwdISD_SE_SG_Li256ELb1ELb0ELi1EEENS1_19SingleTileSchedulerILb1ELb0ELb0ELi128EEEEEEEEEvNT_6ParamsE --------------------------
	.section	.nv.shared._ZN7cutlass13device_kernelIN5flash11enable_sm90INS1_16FlashAttnBwdSm90INS1_25CollectiveMainloopBwdSm90ILi2ELi2ELi2EN4cute5tupleIJNS5_1CILi1EEES8_S8_EEENS6_IJNS7_ILi64EEENS7_ILi128EEENS7_ILi96EEEEEENS_10bfloat16_tEfNS_4arch4Sm90ELb0ELb0ELb1ELb1ELb0ELb1ELb0ELb0ELi2ELi1ELi2ELi1ELb1EEENS1_21CollectiveEpilogueBwdISD_SE_SG_Li256ELb1ELb0ELi1EEENS1_19SingleTileSchedulerILb1ELb0ELb0ELi128EEEEEEEEEvNT_6ParamsE,"aw",@nobits
	.sectionflags	@""
	.align	16
	.zero		1024


//--------------------- .nv.shared._ZN7cutlass13device_kernelIN5flash11enable_sm90INS1_16FlashAttnBwdSm90INS1_25CollectiveMainloopBwdSm90ILi2ELi2ELi2EN4cute5tupleIJNS5_1CILi1EEES8_S8_EEENS6_IJNS7_ILi64EEENS7_ILi128EEENS7_ILi96EEEEEENS_10bfloat16_tEfNS_4arch4Sm90ELb0ELb0ELb1ELb1ELb1ELb1ELb0ELb0ELi2ELi1ELi2ELi1ELb1EEENS1_21CollectiveEpilogueBwdISD_SE_SG_Li256ELb1ELb0ELi1EEENS1_19SingleTileSchedulerILb1ELb0ELb0ELi128EEEEEEEEEvNT_6ParamsE --------------------------
	.section	.nv.shared._ZN7cutlass13device_kernelIN5flash11enable_sm90INS1_16FlashAttnBwdSm90INS1_25CollectiveMainloopBwdSm90ILi2ELi2ELi2EN4cute5tupleIJNS5_1CILi1EEES8_S8_EEENS6_IJNS7_ILi64EEENS7_ILi128EEENS7_ILi96EEEEEENS_10bfloat16_tEfNS_4arch4Sm90ELb0ELb0ELb1ELb1ELb1ELb1ELb0ELb0ELi2ELi1ELi2ELi1ELb1EEENS1_21CollectiveEpilogueBwdISD_SE_SG_Li256ELb1ELb0ELi1EEENS1_19SingleTileSchedulerILb1ELb0ELb0ELi128EEEEEEEEEvNT_6ParamsE,"aw",@nobits
	.sectionflags	@""
	.align	16
	.zero		1024


//--------------------- .nv.shared._ZN7cutlass13device_kernelIN5flash11enable_sm90INS1_16FlashAttnBwdSm90INS1_25CollectiveMainloopBwdSm90ILi2ELi2ELi2EN4cute5tupleIJNS5_1CILi1EEES8_S8_EEENS6_IJNS7_ILi64EEENS7_ILi128EEENS7_ILi96EEEEEENS_10bfloat16_tEfNS_4arch4Sm90ELb0ELb0ELb1ELb1ELb0ELb1ELb0ELb0ELi2ELi1ELi2ELi1ELb1EEENS1_24CollectiveEpilogueBwdGQAISD_fSG_Li256ELb1ELb0EEENS1_19SingleTileSchedulerILb1ELb0ELb0ELi128EEEEEEEEEvNT_6ParamsE --------------------------
	.section	.nv.shared._ZN7cutlass13device_kernelIN5flash11enable_sm90INS1_16FlashAttnBwdSm90INS1_25CollectiveMainloopBwdSm90ILi2ELi2ELi2EN4cute5tupleIJNS5_1CILi1EEES8_S8_EEENS6_IJNS7_ILi64EEENS7_ILi128EEENS7_ILi96EEEEEENS_10bfloat16_tEfNS_4arch4Sm90ELb0ELb0ELb1ELb1ELb0ELb1ELb0ELb0ELi2ELi1ELi2ELi1ELb1EEENS1_24CollectiveEpilogueBwdGQAISD_fSG_Li256ELb1ELb0EEENS1_19SingleTileSchedulerILb1ELb0ELb0ELi128EEEEEEEEEvNT_6ParamsE,"aw",@nobits
	.sectionflags	@""
	.align	16
	.zero		1024


//--------------------- .nv.shared._ZN7cutlass13device_kernelIN5flash11enable_sm90INS1_16FlashAttnBwdSm90INS1_25CollectiveMainloopBwdSm90ILi2ELi2ELi2EN4cute5tupleIJNS5_1CILi1EEES8_S8_EEENS6_IJNS7_ILi64EEENS7_ILi128EEENS7_ILi96EEEEEENS_10bfloat16_tEfNS_4arch4Sm90ELb0ELb0ELb1ELb1ELb1ELb1ELb0ELb0ELi2ELi1ELi2ELi1ELb1EEENS1_24CollectiveEpilogueBwdGQAISD_fSG_Li256ELb1ELb1EEENS1_19SingleTileSchedulerILb1ELb0ELb0ELi128EEEEEEEEEvNT_6ParamsE --------------------------
	.section	.nv.shared._ZN7cutlass13device_kernelIN5flash11enable_sm90INS1_16FlashAttnBwdSm90INS1_25CollectiveMainloopBwdSm90ILi2ELi2ELi2EN4cute5tupleIJNS5_1CILi1EEES8_S8_EEENS6_IJNS7_ILi64EEENS7_ILi128EEENS7_ILi96EEEEEENS_10bfloat16_tEfNS_4arch4Sm90ELb0ELb0ELb1ELb1ELb1ELb1ELb0ELb0ELi2ELi1ELi2ELi1ELb1EEENS1_24CollectiveEpilogueBwdGQAISD_fSG_Li256ELb1ELb1EEENS1_19SingleTileSchedulerILb1ELb0ELb0ELi128EEEEEEEEEvNT_6ParamsE,"aw",@nobits
	.sectionflags	@""
	.align	16
	.zero		1024


//--------------------- .nv.shared._ZN7cutlass13device_kernelIN5flash11enable_sm90INS1_16FlashAttnBwdSm90INS1_25CollectiveMainloopBwdSm90ILi2ELi2ELi2EN4cute5tupleIJNS5_1CILi1EEES8_S8_EEENS6_IJNS7_ILi64EEENS7_ILi128EEENS7_ILi96EEEEEENS_10bfloat16_tEfNS_4arch4Sm90ELb0ELb1ELb1ELb0ELb0ELb1ELb0ELb0ELi2ELi1ELi2ELi1ELb1EEENS1_21CollectiveEpilogueBwdISD_SE_SG_Li256ELb0ELb0ELi1EEENS1_19SingleTileSchedulerILb0ELb0ELb0ELi128EEEEEEEEEvNT_6ParamsE --------------------------
	.section	.nv.shared._ZN7cutlass13device_kernelIN5flash11enable_sm90INS1_16FlashAttnBwdSm90INS1_25CollectiveMainloopBwdSm90ILi2ELi2ELi2EN4cute5tupleIJNS5_1CILi1EEES8_S8_EEENS6_IJNS7_ILi64EEENS7_ILi128EEENS7_ILi96EEEEEENS_10bfloat16_tEfNS_4arch4Sm90ELb0ELb1ELb1ELb0ELb0ELb1ELb0ELb0ELi2ELi1ELi2ELi1ELb1EEENS1_21CollectiveEpilogueBwdISD_SE_SG_Li256ELb0ELb0ELi1EEENS1_19SingleTileSchedulerILb0ELb0ELb0ELi128EEEEEEEEEvNT_6ParamsE,"aw",@nobits
	.sectionflags	@""
	.align	16
	.zero		1024


//--------------------- .nv.shared._ZN7cutlass13device_kernelIN5flash11enable_sm90INS1_16FlashAttnBwdSm90INS1_25CollectiveMainloopBwdSm90ILi2ELi2ELi2EN4cute5tupleIJNS5_1CILi1EEES8_S8_EEENS6_IJNS7_ILi64EEENS7_ILi128EEENS7_ILi96EEEEEENS_10bfloat16_tEfNS_4arch4Sm90ELb0ELb1ELb1ELb0ELb1ELb1ELb0ELb0ELi2ELi1ELi2ELi1ELb1EEENS1_21CollectiveEpilogueBwdISD_SE_SG_Li256ELb0ELb0ELi1EEENS1_19SingleTileSchedulerILb0ELb0ELb0ELi128EEEEEEEEEvNT_6ParamsE --------------------------
	.section	.nv.shared._ZN7cutlass13device_kernelIN5flash11enable_sm90INS1_16FlashAttnBwdSm90INS1_25CollectiveMainloopBwdSm90ILi2ELi2ELi2EN4cute5tupleIJNS5_1CILi1EEES8_S8_EEENS6_IJNS7_ILi64EEENS7_ILi128EEENS7_ILi96EEEEEENS_10bfloat16_tEfNS_4arch4Sm90ELb0ELb1ELb1ELb0ELb1ELb1ELb0ELb0ELi2ELi1ELi2ELi1ELb1EEENS1_21CollectiveEpilogueBwdISD_SE_SG_Li256ELb0ELb0ELi1EEENS1_19SingleTileSchedulerILb0ELb0ELb0ELi128EEEEEEEEEvNT_6ParamsE,"aw",@nobits
	.sectionflags	@""
	.align	16
	.zero		1024


//--------------------- .nv.shared._ZN7cutlass13device_kernelIN5flash11enable_sm90INS1_16FlashAttnBwdSm90INS1_25CollectiveMainloopBwdSm90ILi2ELi2ELi2EN4cute5tupleIJNS5_1CILi1EEES8_S8_EEENS6_IJNS7_ILi64EEENS7_ILi128EEENS7_ILi96EEEEEENS_10bfloat16_tEfNS_4arch4Sm90ELb0ELb1ELb1ELb0ELb0ELb1ELb0ELb0ELi2ELi1ELi2ELi1ELb1EEENS1_24CollectiveEpilogueBwdGQAISD_fSG_Li256ELb0ELb0EEENS1_19SingleTileSchedulerILb0ELb0ELb0ELi128EEEEEEEEEvNT_6ParamsE --------------------------
	.section	.nv.shared._ZN7cutlass13device_kernelIN5flash11enable_sm90INS1_16FlashAttnBwdSm90INS1_25CollectiveMainloopBwdSm90ILi2ELi2ELi2EN4cute5tupleIJNS5_1CILi1EEES8_S8_EEENS6_IJNS7_ILi64EEENS7_ILi128EEENS7_ILi96EEEEEENS_10bfloat16_tEfNS_4arch4Sm90ELb0ELb1ELb1ELb0ELb0ELb1ELb0ELb0ELi2ELi1ELi2ELi1ELb1EEENS1_24CollectiveEpilogueBwdGQAISD_fSG_Li256ELb0ELb0EEENS1_19SingleTileSchedulerILb0ELb0ELb0ELi128EEEEEEEEEvNT_6ParamsE,"aw",@nobits
	.sectionflags	@""
	.align	16
	.zero		1024


//--------------------- .nv.shared._ZN7cutlass13device_kernelIN5flash11enable_sm90INS1_16FlashAttnBwdSm90INS1_25CollectiveMainloopBwdSm90ILi2ELi2ELi2EN4cute5tupleIJNS5_1CILi1EEES8_S8_EEENS6_IJNS7_ILi64EEENS7_ILi128EEENS7_ILi96EEEEEENS_10bfloat16_tEfNS_4arch4Sm90ELb0ELb1ELb1ELb0ELb1ELb1ELb0ELb0ELi2ELi1ELi2ELi1ELb1EEENS1_24CollectiveEpilogueBwdGQAISD_fSG_Li256ELb0ELb1EEENS1_19SingleTileSchedulerILb0ELb0ELb0ELi128EEEEEEEEEvNT_6ParamsE --------------------------
	.section	.nv.shared._ZN7cutlass13device_kernelIN5flash11enable_sm90INS1_16FlashAttnBwdSm90INS1_25CollectiveMainloopBwdSm90ILi2ELi2ELi2EN4cute5tupleIJNS5_1CILi1EEES8_S8_EEENS6_IJNS7_ILi64EEENS7_ILi128EEENS7_ILi96EEEEEENS_10bfloat16_tEfNS_4arch4Sm90ELb0ELb1ELb1ELb0ELb1ELb1ELb0ELb0ELi2ELi1ELi2ELi1ELb1EEENS1_24CollectiveEpilogueBwdGQAISD_fSG_Li256ELb0ELb1EEENS1_19SingleTileSchedulerILb0ELb0ELb0ELi128EEEEEEEEEvNT_6ParamsE,"aw",@nobits
	.sectionflags	@""
	.align	16
	.zero		1024


//--------------------- .nv.shared._ZN7cutlass13device_kernelIN5flash11enable_sm90INS1_16FlashAttnBwdSm90INS1_25CollectiveMainloopBwdSm90ILi2ELi2ELi2EN4cute5tupleIJNS5_1CILi1EEES8_S8_EEENS6_IJNS7_ILi64EEENS7_ILi128EEENS7_ILi96EEEEEENS_10bfloat16_tEfNS_4arch4Sm90ELb0ELb1ELb1ELb1ELb0ELb1ELb0ELb0ELi2ELi1ELi2ELi1ELb1EEENS1_21CollectiveEpilogueBwdISD_SE_SG_Li256ELb1ELb0ELi1EEENS1_19SingleTileSchedulerILb1ELb0ELb0ELi128EEEEEEEEEvNT_6ParamsE --------------------------
	.section	.nv.shared._ZN7cutlass13device_kernelIN5flash11enable_sm90INS1_16FlashAttnBwdSm90INS1_25CollectiveMainloopBwdSm90ILi2ELi2ELi2EN4cute5tupleIJNS5_1CILi1EEES8_S8_EEENS6_IJNS7_ILi64EEENS7_ILi128EEENS7_ILi96EEEEEENS_10bfloat16_tEfNS_4arch4Sm90ELb0ELb1ELb1ELb1ELb0ELb1ELb0ELb0ELi2ELi1ELi2ELi1ELb1EEENS1_21CollectiveEpilogueBwdISD_SE_SG_Li256ELb1ELb0ELi1EEENS1_19SingleTileSchedulerILb1ELb0ELb0ELi128EEEEEEEEEvNT_6ParamsE,"aw",@nobits
	.sectionflags	@""
	.align	16
	.zero		1024


//--------------------- .nv.shared._ZN7cutlass13device_kernelIN5flash11enable_sm90INS1_16FlashAttnBwdSm90INS1_25CollectiveMainloopBwdSm90ILi2ELi2ELi2EN4cute5tupleIJNS5_1CILi1EEES8_S8_EEENS6_IJNS7_ILi64EEENS7_ILi128EEENS7_ILi96EEEEEENS_10bfloat16_tEfNS_4arch4Sm90ELb0ELb1ELb1ELb1ELb1ELb1ELb0ELb0ELi2ELi1ELi2ELi1ELb1EEENS1_21CollectiveEpilogueBwdISD_SE_SG_Li256ELb1ELb0ELi1EEENS1_19SingleTileSchedulerILb1ELb0ELb0ELi128EEEEEEEEEvNT_6ParamsE --------------------------
	.section	.nv.shared._ZN7cutlass13device_kernelIN5flash11enable_sm90INS1_16FlashAttnBwdSm90INS1_25CollectiveMainloopBwdSm90ILi2ELi2ELi2EN4cute5tupleIJNS5_1CILi1EEES8_S8_EEENS6_IJNS7_ILi64EEENS7_ILi128EEENS7_ILi96EEEEEENS_10bfloat16_tEfNS_4arch4Sm90ELb0ELb1ELb1ELb1ELb1ELb1ELb0ELb0ELi2ELi1ELi2ELi1ELb1EEENS1_21CollectiveEpilogueBwdISD_SE_SG_Li256ELb1ELb0ELi1EEENS1_19SingleTileSchedulerILb1ELb0ELb0ELi128EEEEEEEEEvNT_6ParamsE,"aw",@nobits
	.sectionflags	@""
	.align	16
	.zero		1024


//--------------------- .nv.shared._ZN7cutlass13device_kernelIN5flash11enable_sm90INS1_16FlashAttnBwdSm90INS1_25CollectiveMainloopBwdSm90ILi2ELi2ELi2EN4cute5tupleIJNS5_1CILi1EEES8_S8_EEENS6_IJNS7_ILi64EEENS7_ILi128EEENS7_ILi96EEEEEENS_10bfloat16_tEfNS_4arch4Sm90ELb0ELb1ELb1ELb1ELb0ELb1ELb0ELb0ELi2ELi1ELi2ELi1ELb1EEENS1_24CollectiveEpilogueBwdGQAISD_fSG_Li256ELb1ELb0EEENS1_19SingleTileSchedulerILb1ELb0ELb0ELi128EEEEEEEEEvNT_6ParamsE --------------------------
	.section	.nv.shared._ZN7cutlass13device_kernelIN5flash11enable_sm90INS1_16FlashAttnBwdSm90INS1_25CollectiveMainloopBwdSm90ILi2ELi2ELi2EN4cute5tupleIJNS5_1CILi1EEES8_S8_EEENS6_IJNS7_ILi64EEENS7_ILi128EEENS7_ILi96EEEEEENS_10bfloat16_tEfNS_4arch4Sm90ELb0ELb1ELb1ELb1ELb0ELb1ELb0ELb0ELi2ELi1ELi2ELi1ELb1EEENS1_24CollectiveEpilogueBwdGQAISD_fSG_Li256ELb1ELb0EEENS1_19SingleTileSchedulerILb1ELb0ELb0ELi128EEEEEEEEEvNT_6ParamsE,"aw",@nobits
	.sectionflags	@""
	.align	16
	.zero		1024


//--------------------- .nv.shared._ZN7cutlass13device_kernelIN5flash11enable_sm90INS1_16FlashAttnBwdSm90INS1_25CollectiveMainloopBwdSm90ILi2ELi2ELi2EN4cute5tupleIJNS5_1CILi1EEES8_S8_EEENS6_IJNS7_ILi64EEENS7_ILi128EEENS7_ILi96EEEEEENS_10bfloat16_tEfNS_4arch4Sm90ELb0ELb1ELb1ELb1ELb1ELb1ELb0ELb0ELi2ELi1ELi2ELi1ELb1EEENS1_24CollectiveEpilogueBwdGQAISD_fSG_Li256ELb1ELb1EEENS1_19SingleTileSchedulerILb1ELb0ELb0ELi128EEEEEEEEEvNT_6ParamsE --------------------------
	.section	.nv.shared._ZN7cutlass13device_kernelIN5flash11enable_sm90INS1_16FlashAttnBwdSm90INS1_25CollectiveMainloopBwdSm90ILi2ELi2ELi2EN4cute5tupleIJNS5_1CILi1EEES8_S8_EEENS6_IJNS7_ILi64EEENS7_ILi128EEENS7_ILi96EEEEEENS_10bfloat16_tEfNS_4arch4Sm90ELb0ELb1ELb1ELb1ELb1ELb1ELb0ELb0ELi2ELi1ELi2ELi1ELb1EEENS1_24CollectiveEpilogueBwdGQAISD_fSG_Li256ELb1ELb1EEENS1_19SingleTileSchedulerILb1ELb0ELb0ELi128EEEEEEEEEvNT_6ParamsE,"aw",@nobits
	.sectionflags	@""
	.align	16
	.zero		1024


//--------------------- .nv.shared._ZN7cutlass13device_kernelIN5flash11enable_sm90INS1_16FlashAttnBwdSm90INS1_25CollectiveMainloopBwdSm90ILi2ELi2ELi2EN4cute5tupleIJNS5_1CILi1EEES8_S8_EEENS6_IJNS7_ILi64EEENS7_ILi128EEENS7_ILi96EEEEEENS_10bfloat16_tEfNS_4arch4Sm90ELb1ELb0ELb1ELb0ELb0ELb1ELb0ELb0ELi2ELi1ELi2ELi1ELb1EEENS1_21CollectiveEpilogueBwdISD_SE_SG_Li256ELb0ELb0ELi1EEENS1_25SingleTileBwdLPTSchedulerILb0ELi128ELb0EEEEEEEEEvNT_6ParamsE --------------------------
	.section	.nv.shared._ZN7cutlass13device_kernelIN5flash11enable_sm90INS1_16FlashAttnBwdSm90INS1_25CollectiveMainloopBwdSm90ILi2ELi2ELi2EN4cute5tupleIJNS5_1CILi1EEES8_S8_EEENS6_IJNS7_ILi64EEENS7_ILi128EEENS7_ILi96EEEEEENS_10bfloat16_tEfNS_4arch4Sm90ELb1ELb0ELb1ELb0ELb0ELb1ELb0ELb0ELi2ELi1ELi2ELi1ELb1EEENS1_21CollectiveEpilogueBwdISD_SE_SG_Li256ELb0ELb0ELi1EEENS1_25SingleTileBwdLPTSchedulerILb0ELi128ELb0EEEEEEEEEvNT_6ParamsE,"aw",@nobits
	.sectionflags	@""
	.align	16
	.zero		1024


//--------------------- .nv.shared._ZN7cutlass13device_kernelIN5flash11enable_sm90INS1_16FlashAttnBwdSm90INS1_25CollectiveMainloopBwdSm90ILi2ELi2ELi2EN4cute5tupleIJNS5_1CILi1EEES8_S8_EEENS6_IJNS7_ILi64EEENS7_ILi128EEENS7_ILi96EEEEEENS_10bfloat16_tEfNS_4arch4Sm90ELb1ELb0ELb1ELb0ELb1ELb1ELb0ELb0ELi2ELi1ELi2ELi1ELb1EEENS1_21CollectiveEpilogueBwdISD_SE_SG_Li256ELb0ELb0ELi1EEENS1_25SingleTileBwdLPTSchedulerILb0ELi128ELb1EEEEEEEEEvNT_6ParamsE --------------------------
	.section	.nv.shared._ZN7cutlass13device_kernelIN5flash11enable_sm90INS1_16FlashAttnBwdSm90INS1_25CollectiveMainloopBwdSm90ILi2ELi2ELi2EN4cute5tupleIJNS5_1CILi1EEES8_S8_EEENS6_IJNS7_ILi64EEENS7_ILi128EEENS7_ILi96EEEEEENS_10bfloat16_tEfNS_4arch4Sm90ELb1ELb0ELb1ELb0ELb1ELb1ELb0ELb0ELi2ELi1ELi2ELi1ELb1EEENS1_21CollectiveEpilogueBwdISD_SE_SG_Li256ELb0ELb0ELi1EEENS1_25SingleTileBwdLPTSchedulerILb0ELi128ELb1EEEEEEEEEvNT_6ParamsE,"aw",@nobits
	.sectionflags	@""
	.align	16
	.zero		1024


//--------------------- .nv.shared._ZN7cutlass13device_kernelIN5flash11enable_sm90INS1_16FlashAttnBwdSm90INS1_25CollectiveMainloopBwdSm90ILi2ELi2ELi2EN4cute5tupleIJNS5_1CILi1EEES8_S8_EEENS6_IJNS7_ILi64EEENS7_ILi128EEENS7_ILi96EEEEEENS_10bfloat16_tEfNS_4arch4Sm90ELb1ELb0ELb1ELb0ELb0ELb1ELb0ELb0ELi2ELi1ELi2ELi1ELb1EEENS1_24CollectiveEpilogueBwdGQAISD_fSG_Li256ELb0ELb0EEENS1_25SingleTileBwdLPTSchedulerILb0ELi128ELb0EEEEEEEEEvNT_6ParamsE --------------------------
	.section	.nv.shared._ZN7cutlass13device_kernelIN5flash11enable_sm90INS1_16FlashAttnBwdSm90INS1_25CollectiveMainloopBwdSm90ILi2ELi2ELi2EN4cute5tupleIJNS5_1CILi1EEES8_S8_EEENS6_IJNS7_ILi64EEENS7_ILi128EEENS7_ILi96EEEEEENS_10bfloat16_tEfNS_4arch4Sm90ELb1ELb0ELb1ELb0ELb0ELb1ELb0ELb0ELi2ELi1ELi2ELi1ELb1EEENS1_24CollectiveEpilogueBwdGQAISD_fSG_Li256ELb0ELb0EEENS1_25SingleTileBwdLPTSchedulerILb0ELi128ELb0EEEEEEEEEvNT_6ParamsE,"aw",@nobits
	.sectionflags	@""
	.align	16
	.zero		1024


//--------------------- .nv.shared._ZN7cutlass13device_kernelIN5flash11enable_sm90INS1_16FlashAttnBwdSm90INS1_25CollectiveMainloopBwdSm90ILi2ELi2ELi2EN4cute5tupleIJNS5_1CILi1EEES8_S8_EEENS6_IJNS7_ILi64EEENS7_ILi128EEENS7_ILi96EEEEEENS_10bfloat16_tEfNS_4arch4Sm90ELb1ELb0ELb1ELb0ELb1ELb1ELb0ELb0ELi2ELi1ELi2ELi1ELb1EEENS1_24CollectiveEpilogueBwdGQAISD_fSG_Li256ELb0ELb1EEENS1_25SingleTileBwdLPTSchedulerILb0ELi128ELb1EEEEEEEEEvNT_6ParamsE --------------------------
	.section	.nv.shared._ZN7cutlass13device_kernelIN5flash11enable_sm90INS1_16FlashAttnBwdSm90INS1_25CollectiveMainloopBwdSm90ILi2ELi2ELi2EN4cute5tupleIJNS5_1CILi1EEES8_S8_EEENS6_IJNS7_ILi64EEENS7_ILi128EEENS7_ILi96EEEEEENS_10bfloat16_tEfNS_4arch4Sm90ELb1ELb0ELb1ELb0ELb1ELb1ELb0ELb0ELi2ELi1ELi2ELi1ELb1EEENS1_24CollectiveEpilogueBwdGQAISD_fSG_Li256ELb0ELb1EEENS1_25SingleTileBwdLPTSchedulerILb0ELi128ELb1EEEEEEEEEvNT_6ParamsE,"aw",@nobits
	.sectionflags	@""
	.align	16
	.zero		1024


//--------------------- .nv.shared._ZN7cutlass13device_kernelIN5flash11enable_sm90INS1_16FlashAttnBwdSm90INS1_25CollectiveMainloopBwdSm90ILi2ELi2ELi2EN4cute5tupleIJNS5_1CILi1EEES8_S8_EEENS6_IJNS7_ILi64EEENS7_ILi128EEENS7_ILi96EEEEEENS_10bfloat16_tEfNS_4arch4Sm90ELb1ELb0ELb1ELb1ELb0ELb1ELb0ELb0ELi2ELi1ELi2ELi1ELb1EEENS1_21CollectiveEpilogueBwdISD_SE_SG_Li256ELb1ELb0ELi1EEENS1_25SingleTileBwdLPTSchedulerILb1ELi128ELb0EEEEEEEEEvNT_6ParamsE --------------------------
	.section	.nv.shared._ZN7cutlass13device_kernelIN5flash11enable_sm90INS1_16FlashAttnBwdSm90INS1_25CollectiveMainloopBwdSm90ILi2ELi2ELi2EN4cute5tupleIJNS5_1CILi1EEES8_S8_EEENS6_IJNS7_ILi64EEENS7_ILi128EEENS7_ILi96EEEEEENS_10bfloat16_tEfNS_4arch4Sm90ELb1ELb0ELb1ELb1ELb0ELb1ELb0ELb0ELi2ELi1ELi2ELi1ELb1EEENS1_21CollectiveEpilogueBwdISD_SE_SG_Li256ELb1ELb0ELi1EEENS1_25SingleTileBwdLPTSchedulerILb1ELi128ELb0EEEEEEEEEvNT_6ParamsE,"aw",@nobits
	.sectionflags	@""
	.align	16
	.zero		1024


//--------------------- .nv.shared._ZN7cutlass13device_kernelIN5flash11enable_sm90INS1_16FlashAttnBwdSm90INS1_25CollectiveMainloopBwdSm90ILi2ELi2ELi2EN4cute5tupleIJNS5_1CILi1EEES8_S8_EEENS6_IJNS7_ILi64EEENS7_ILi128EEENS7_ILi96EEEEEENS_10bfloat16_tEfNS_4arch4Sm90ELb1ELb0ELb1ELb1ELb1ELb1ELb0ELb0ELi2ELi1ELi2ELi1ELb1EEENS1_21CollectiveEpilogueBwdISD_SE_SG_Li256ELb1ELb0ELi1EEENS1_25SingleTileBwdLPTSchedulerILb1ELi128ELb1EEEEEEEEEvNT_6ParamsE --------------------------
	.section	.nv.shared._ZN7cutlass13device_kernelIN5flash11enable_sm90INS1_16FlashAttnBwdSm90INS1_25CollectiveMainloopBwdSm90ILi2ELi2ELi2EN4cute5tupleIJNS5_1CILi1EEES8_S8_EEENS6_IJNS7_ILi64EEENS7_ILi128EEENS7_ILi96EEEEEENS_10bfloat16_tEfNS_4arch4Sm90ELb1ELb0ELb1ELb1ELb1ELb1ELb0ELb0ELi2ELi1ELi2ELi1ELb1EEENS1_21CollectiveEpilogueBwdISD_SE_SG_Li256ELb1ELb0ELi1EEENS1_25SingleTileBwdLPTSchedulerILb1ELi128ELb1EEEEEEEEEvNT_6ParamsE,"aw",@nobits
	.sectionflags	@""
	.align	16
	.zero		1024


//--------------------- .nv.shared._ZN7cutlass13device_kernelIN5flash11enable_sm90INS1_16FlashAttnBwdSm90INS1_25CollectiveMainloopBwdSm90ILi2ELi2ELi2EN4cute5tupleIJNS5_1CILi1EEES8_S8_EEENS6_IJNS7_ILi64EEENS7_ILi128EEENS7_ILi96EEEEEENS_10bfloat16_tEfNS_4arch4Sm90ELb1ELb0ELb1ELb1ELb0ELb1ELb0ELb0ELi2ELi1ELi2ELi1ELb1EEENS1_24CollectiveEpilogueBwdGQAISD_fSG_Li256ELb1ELb0EEENS1_25SingleTileBwdLPTSchedulerILb1ELi128ELb0EEEEEEEEEvNT_6ParamsE --------------------------
	.section	.nv.shared._ZN7cutlass13device_kernelIN5flash11enable_sm90INS1_16FlashAttnBwdSm90INS1_25CollectiveMainloopBwdSm90ILi2ELi2ELi2EN4cute5tupleIJNS5_1CILi1EEES8_S8_EEENS6_IJNS7_ILi64EEENS7_ILi128EEENS7_ILi96EEEEEENS_10bfloat16_tEfNS_4arch4Sm90ELb1ELb0ELb1ELb1ELb0ELb1ELb0ELb0ELi2ELi1ELi2ELi1ELb1EEENS1_24CollectiveEpilogueBwdGQAISD_fSG_Li256ELb1ELb0EEENS1_25SingleTileBwdLPTSchedulerILb1ELi128ELb0EEEEEEEEEvNT_6ParamsE,"aw",@nobits
	.sectionflags	@""
	.align	16
	.zero		1024


//--------------------- .nv.shared._ZN7cutlass13device_kernelIN5flash11enable_sm90INS1_16FlashAttnBwdSm90INS1_25CollectiveMainloopBwdSm90ILi2ELi2ELi2EN4cute5tupleIJNS5_1CILi1EEES8_S8_EEENS6_IJNS7_ILi64EEENS7_ILi128EEENS7_ILi96EEEEEENS_10bfloat16_tEfNS_4arch4Sm90ELb1ELb0ELb1ELb1ELb1ELb1ELb0ELb0ELi2ELi1ELi2ELi1ELb1EEENS1_24CollectiveEpilogueBwdGQAISD_fSG_Li256ELb1ELb1EEENS1_25SingleTileBwdLPTSchedulerILb1ELi128ELb1EEEEEEEEEvNT_6ParamsE --------------------------
	.section	.nv.shared._ZN7cutlass13device_kernelIN5flash11enable_sm90INS1_16FlashAttnBwdSm90INS1_25CollectiveMainloopBwdSm90ILi2ELi2ELi2EN4cute5tupleIJNS5_1CILi1EEES8_S8_EEENS6_IJNS7_ILi64EEENS7_ILi128EEENS7_ILi96EEEEEENS_10bfloat16_tEfNS_4arch4Sm90ELb1ELb0ELb1ELb1ELb1ELb1ELb0ELb0ELi2ELi1ELi2ELi1ELb1EEENS1_24CollectiveEpilogueBwdGQAISD_fSG_Li256ELb1ELb1EEENS1_25SingleTileBwdLPTSchedulerILb1ELi128ELb1EEEEEEEEEvNT_6ParamsE,"aw",@nobits
	.sectionflags	@""
	.align	16
	.zero		1024


//--------------------- .nv.shared._ZN7cutlass13device_kernelIN5flash11enable_sm90INS1_16FlashAttnBwdSm90INS1_25CollectiveMainloopBwdSm90ILi2ELi2ELi2EN4cute5tupleIJNS5_1CILi1EEES8_S8_EEENS6_IJNS7_ILi64EEENS7_ILi128EEENS7_ILi96EEEEEENS_10bfloat16_tEfNS_4arch4Sm90ELb0ELb0ELb0ELb0ELb0ELb1ELb0ELb0ELi2ELi1ELi2ELi1ELb1EEENS1_21CollectiveEpilogueBwdISD_SE_SG_Li256ELb0ELb0ELi1EEENS1_19SingleTileSchedulerILb0ELb0ELb0ELi128EEEEEEEEEvNT_6ParamsE --------------------------
	.section	.nv.shared._ZN7cutlass13device_kernelIN5flash11enable_sm90INS1_16FlashAttnBwdSm90INS1_25CollectiveMainloopBwdSm90ILi2ELi2ELi2EN4cute5tupleIJNS5_1CILi1EEES8_S8_EEENS6_IJNS7_ILi64EEENS7_ILi128EEENS7_ILi96EEEEEENS_10bfloat16_tEfNS_4arch4Sm90ELb0ELb0ELb0ELb0ELb0ELb1ELb0ELb0ELi2ELi1ELi2ELi1ELb1EEENS1_21CollectiveEpilogueBwdISD_SE_SG_Li256ELb0ELb0ELi1EEENS1_19SingleTileSchedulerILb0ELb0ELb0ELi128EEEEEEEEEvNT_6ParamsE,"aw",@nobits
	.sectionflags	@""
	.align	16
	.zero		1024


//--------------------- .nv.shared._ZN7cutlass13device_kernelIN5flash11enable_sm90INS1_16FlashAttnBwdSm90INS1_25CollectiveMainloopBwdSm90ILi2ELi2ELi2EN4cute5tupleIJNS5_1CILi1EEES8_S8_EEENS6_IJNS7_ILi64EEENS7_ILi128EEENS7_ILi96EEEEEENS_10bfloat16_tEfNS_4arch4Sm90ELb0ELb0ELb0ELb0ELb1ELb1ELb0ELb0ELi2ELi1ELi2ELi1ELb1EEENS1_21CollectiveEpilogueBwdISD_SE_SG_Li256ELb0ELb0ELi1EEENS1_19SingleTileSchedulerILb0ELb0ELb0ELi128EEEEEEEEEvNT_6ParamsE --------------------------
	.section	.nv.shared._ZN7cutlass13device_kernelIN5flash11enable_sm90INS1_16FlashAttnBwdSm90INS1_25CollectiveMainloopBwdSm90ILi2ELi2ELi2EN4cute5tupleIJNS5_1CILi1EEES8_S8_EEENS6_IJNS7_ILi64EEENS7_ILi128EEENS7_ILi96EEEEEENS_10bfloat16_tEfNS_4arch4Sm90ELb0ELb0ELb0ELb0ELb1ELb1ELb0ELb0ELi2ELi1ELi2ELi1ELb1EEENS1_21CollectiveEpilogueBwdISD_SE_SG_Li256ELb0ELb0ELi1EEENS1_19SingleTileSchedulerILb0ELb0ELb0ELi128EEEEEEEEEvNT_6ParamsE,"aw",@nobits
	.sectionflags	@""
	.align	16
	.zero		1024


//--------------------- .nv.shared._ZN7cutlass13device_kernelIN5flash11enable_sm90INS1_16FlashAttnBwdSm90INS1_25CollectiveMainloopBwdSm90ILi2ELi2ELi2EN4cute5tupleIJNS5_1CILi1EEES8_S8_EEENS6_IJNS7_ILi64EEENS7_ILi128EEENS7_ILi96EEEEEENS_10bfloat16_tEfNS_4arch4Sm90ELb0ELb0ELb0ELb0ELb0ELb1ELb0ELb0ELi2ELi1ELi2ELi1ELb1EEENS1_24CollectiveEpilogueBwdGQAISD_fSG_Li256ELb0ELb0EEENS1_19SingleTileSchedulerILb0ELb0ELb0ELi128EEEEEEEEEvNT_6ParamsE --------------------------
	.section	.nv.shared._ZN7cutlass13device_kernelIN5flash11enable_sm90INS1_16FlashAttnBwdSm90INS1_25CollectiveMainloopBwdSm90ILi2ELi2ELi2EN4cute5tupleIJNS5_1CILi1EEES8_S8_EEENS6_IJNS7_ILi64EEENS7_ILi128EEENS7_ILi96EEEEEENS_10bfloat16_tEfNS_4arch4Sm90ELb0ELb0ELb0ELb0ELb0ELb1ELb0ELb0ELi2ELi1ELi2ELi1ELb1EEENS1_24CollectiveEpilogueBwdGQAISD_fSG_Li256ELb0ELb0EEENS1_19SingleTileSchedulerILb0ELb0ELb0ELi128EEEEEEEEEvNT_6ParamsE,"aw",@nobits
	.sectionflags	@""
	.align	16
	.zero		1024


//--------------------- .nv.shared._ZN7cutlass13device_kernelIN5flash11enable_sm90INS1_16FlashAttnBwdSm90INS1_25CollectiveMainloopBwdSm90ILi2ELi2ELi2EN4cute5tupleIJNS5_1CILi1EEES8_S8_EEENS6_IJNS7_ILi64EEENS7_ILi128EEENS7_ILi96EEEEEENS_10bfloat16_tEfNS_4arch4Sm90ELb0ELb0ELb0ELb0ELb1ELb1ELb0ELb0ELi2ELi1ELi2ELi1ELb1EEENS1_24CollectiveEpilogueBwdGQAISD_fSG_Li256ELb0ELb1EEENS1_19SingleTileSchedulerILb0ELb0ELb0ELi128EEEEEEEEEvNT_6ParamsE --------------------------
	.section	.nv.shared._ZN7cutlass13device_kernelIN5flash11enable_sm90INS1_16FlashAttnBwdSm90INS1_25CollectiveMainloopBwdSm90ILi2ELi2ELi2EN4cute5tupleIJNS5_1CILi1EEES8_S8_EEENS6_IJNS7_ILi64EEENS7_ILi128EEENS7_ILi96EEEEEENS_10bfloat16_tEfNS_4arch4Sm90ELb0ELb0ELb0ELb0ELb1ELb1ELb0ELb0ELi2ELi1ELi2ELi1ELb1EEENS1_24CollectiveEpilogueBwdGQAISD_fSG_Li256ELb0ELb1EEENS1_19SingleTileSchedulerILb0ELb0ELb0ELi128EEEEEEEEEvNT_6ParamsE,"aw",@nobits
	.sectionflags	@""
	.align	16
	.zero		1024


//--------------------- .nv.shared._ZN7cutlass13device_kernelIN5flash11enable_sm90INS1_16FlashAttnBwdSm90INS1_25CollectiveMainloopBwdSm90ILi2ELi2ELi2EN4cute5tupleIJNS5_1CILi1EEES8_S8_EEENS6_IJNS7_ILi64EEENS7_ILi128EEENS7_ILi96EEEEEENS_10bfloat16_tEfNS_4arch4Sm90ELb0ELb0ELb0ELb1ELb0ELb1ELb0ELb0ELi2ELi1ELi2ELi1ELb1EEENS1_21CollectiveEpilogueBwdISD_SE_SG_Li256ELb1ELb0ELi1EEENS1_19SingleTileSchedulerILb1ELb0ELb0ELi128EEEEEEEEEvNT_6ParamsE --------------------------
	.section	.nv.shared._ZN7cutlass13device_kernelIN5flash11enable_sm90INS1_16FlashAttnBwdSm90INS1_25CollectiveMainloopBwdSm90ILi2ELi2ELi2EN4cute5tupleIJNS5_1CILi1EEES8_S8_EEENS6_IJNS7_ILi64EEENS7_ILi128EEENS7_ILi96EEEEEENS_10bfloat16_tEfNS_4arch4Sm90ELb0ELb0ELb0ELb1ELb0ELb1ELb0ELb0ELi2ELi1ELi2ELi1ELb1EEENS1_21CollectiveEpilogueBwdISD_SE_SG_Li256ELb1ELb0ELi1EEENS1_19SingleTileSchedulerILb1ELb0ELb0ELi128EEEEEEEEEvNT_6ParamsE,"aw",@nobits
	.sectionflags	@""
	.align	16
	.zero		1024


//--------------------- .nv.shared._ZN7cutlass13device_kernelIN5flash11enable_sm90INS1_16FlashAttnBwdSm90INS1_25CollectiveMainloopBwdSm90ILi2ELi2ELi2EN4cute5tupleIJNS5_1CILi1EEES8_S8_EEENS6_IJNS7_ILi64EEENS7_ILi128EEENS7_ILi96EEEEEENS_10bfloat16_tEfNS_4arch4Sm90ELb0ELb0ELb0ELb1ELb1ELb1ELb0ELb0ELi2ELi1ELi2ELi1ELb1EEENS1_21CollectiveEpilogueBwdISD_SE_SG_Li256ELb1ELb0ELi1EEENS1_19SingleTileSchedulerILb1ELb0ELb0ELi128EEEEEEEEEvNT_6ParamsE --------------------------
	.section	.nv.shared._ZN7cutlass13device_kernelIN5flash11enable_sm90INS1_16FlashAttnBwdSm90INS1_25CollectiveMainloopBwdSm90ILi2ELi2ELi2EN4cute5tupleIJNS5_1CILi1EEES8_S8_EEENS6_IJNS7_ILi64EEENS7_ILi128EEENS7_ILi96EEEEEENS_10bfloat16_tEfNS_4arch4Sm90ELb0ELb0ELb0ELb1ELb1ELb1ELb0ELb0ELi2ELi1ELi2ELi1ELb1EEENS1_21CollectiveEpilogueBwdISD_SE_SG_Li256ELb1ELb0ELi1EEENS1_19SingleTileSchedulerILb1ELb0ELb0ELi128EEEEEEEEEvNT_6ParamsE,"aw",@nobits
	.sectionflags	@""
	.align	16
	.zero		1024


//--------------------- .nv.shared._ZN7cutlass13device_kernelIN5flash11enable_sm90INS1_16FlashAttnBwdSm90INS1_25CollectiveMainloopBwdSm90ILi2ELi2ELi2EN4cute5tupleIJNS5_1CILi1EEES8_S8_EEENS6_IJNS7_ILi64EEENS7_ILi128EEENS7_ILi96EEEEEENS_10bfloat16_tEfNS_4arch4Sm90ELb0ELb0ELb0ELb1ELb0ELb1ELb0ELb0ELi2ELi1ELi2ELi1ELb1EEENS1_24CollectiveEpilogueBwdGQAISD_fSG_Li256ELb1ELb0EEENS1_19SingleTileSchedulerILb1ELb0ELb0ELi128EEEEEEEEEvNT_6ParamsE --------------------------
	.section	.nv.shared._ZN7cutlass13device_kernelIN5flash11enable_sm90INS1_16FlashAttnBwdSm90INS1_25CollectiveMainloopBwdSm90ILi2ELi2ELi2EN4cute5tupleIJNS5_1CILi1EEES8_S8_EEENS6_IJNS7_ILi64EEENS7_ILi128EEENS7_ILi96EEEEEENS_10bfloat16_tEfNS_4arch4Sm90ELb0ELb0ELb0ELb1ELb0ELb1ELb0ELb0ELi2ELi1ELi2ELi1ELb1EEENS1_24CollectiveEpilogueBwdGQAISD_fSG_Li256ELb1ELb0EEENS1_19SingleTileSchedulerILb1ELb0ELb0ELi128EEEEEEEEEvNT_6ParamsE,"aw",@nobits
	.sectionflags	@""
	.align	16
	.zero		1024


//--------------------- .nv.shared._ZN7cutlass13device_kernelIN5flash11enable_sm90INS1_16FlashAttnBwdSm90INS1_25CollectiveMainloopBwdSm90ILi2ELi2ELi2EN4cute5tupleIJNS5_1CILi1EEES8_S8_EEENS6_IJNS7_ILi64EEENS7_ILi128EEENS7_ILi96EEEEEENS_10bfloat16_tEfNS_4arch4Sm90ELb0ELb0ELb0ELb1ELb1ELb1ELb0ELb0ELi2ELi1ELi2ELi1ELb1EEENS1_24CollectiveEpilogueBwdGQAISD_fSG_Li256ELb1ELb1EEENS1_19SingleTileSchedulerILb1ELb0ELb0ELi128EEEEEEEEEvNT_6ParamsE --------------------------
	.section	.nv.shared._ZN7cutlass13device_kernelIN5flash11enable_sm90INS1_16FlashAttnBwdSm90INS1_25CollectiveMainloopBwdSm90ILi2ELi2ELi2EN4cute5tupleIJNS5_1CILi1EEES8_S8_EEENS6_IJNS7_ILi64EEENS7_ILi128EEENS7_ILi96EEEEEENS_10bfloat16_tEfNS_4arch4Sm90ELb0ELb0ELb0ELb1ELb1ELb1ELb0ELb0ELi2ELi1ELi2ELi1ELb1EEENS1_24CollectiveEpilogueBwdGQAISD_fSG_Li256ELb1ELb1EEENS1_19SingleTileSchedulerILb1ELb0ELb0ELi128EEEEEEEEEvNT_6ParamsE,"aw",@nobits
	.sectionflags	@""
	.align	16
	.zero		1024


//--------------------- .nv.shared._ZN7cutlass13device_kernelIN5flash11enable_sm90INS1_16FlashAttnBwdSm90INS1_25CollectiveMainloopBwdSm90ILi2ELi2ELi2EN4cute5tupleIJNS5_1CILi1EEES8_S8_EEENS6_IJNS7_ILi64EEENS7_ILi128EEENS7_ILi96EEEEEENS_10bfloat16_tEfNS_4arch4Sm90ELb0ELb1ELb0ELb0ELb0ELb1ELb0ELb0ELi2ELi1ELi2ELi1ELb1EEENS1_21CollectiveEpilogueBwdISD_SE_SG_Li256ELb0ELb0ELi1EEENS1_19SingleTileSchedulerILb0ELb0ELb0ELi128EEEEEEEEEvNT_6ParamsE --------------------------
	.section	.nv.shared._ZN7cutlass13device_kernelIN5flash11enable_sm90INS1_16FlashAttnBwdSm90INS1_25CollectiveMainloopBwdSm90ILi2ELi2ELi2EN4cute5tupleIJNS5_1CILi1EEES8_S8_EEENS6_IJNS7_ILi64EEENS7_ILi128EEENS7_ILi96EEEEEENS_10bfloat16_tEfNS_4arch4Sm90ELb0ELb1ELb0ELb0ELb0ELb1ELb0ELb0ELi2ELi1ELi2ELi1ELb1EEENS1_21CollectiveEpilogueBwdISD_SE_SG_Li256ELb0ELb0ELi1EEENS1_19SingleTileSchedulerILb0ELb0ELb0ELi128EEEEEEEEEvNT_6ParamsE,"aw",@nobits
	.sectionflags	@""
	.align	16
	.zero		1024


//--------------------- .nv.shared._ZN7cutlass13device_kernelIN5flash11enable_sm90INS1_16FlashAttnBwdSm90INS1_25CollectiveMainloopBwdSm90ILi2ELi2ELi2EN4cute5tupleIJNS5_1CILi1EEES8_S8_EEENS6_IJNS7_ILi64EEENS7_ILi128EEENS7_ILi96EEEEEENS_10bfloat16_tEfNS_4arch4Sm90ELb0ELb1ELb0ELb0ELb1ELb1ELb0ELb0ELi2ELi1ELi2ELi1ELb1EEENS1_21CollectiveEpilogueBwdISD_SE_SG_Li256ELb0ELb0ELi1EEENS1_19SingleTileSchedulerILb0ELb0ELb0ELi128EEEEEEEEEvNT_6ParamsE --------------------------
	.section	.nv.shared._ZN7cutlass13device_kernelIN5flash11enable_sm90INS1_16FlashAttnBwdSm90INS1_25CollectiveMainloopBwdSm90ILi2ELi2ELi2EN4cute5tupleIJNS5_1CILi1EEES8_S8_EEENS6_IJNS7_ILi64EEENS7_ILi128EEENS7_ILi96EEEEEENS_10bfloat16_tEfNS_4arch4Sm90ELb0ELb1ELb0ELb0ELb1ELb1ELb0ELb0ELi2ELi1ELi2ELi1ELb1EEENS1_21CollectiveEpilogueBwdISD_SE_SG_Li256ELb0ELb0ELi1EEENS1_19SingleTileSchedulerILb0ELb0ELb0ELi128EEEEEEEEEvNT_6ParamsE,"aw",@nobits
	.sectionflags	@""
	.align	16
	.zero		1024


//--------------------- .nv.shared._ZN7cutlass13device_kernelIN5flash11enable_sm90INS1_16FlashAttnBwdSm90INS1_25CollectiveMainloopBwdSm90ILi2ELi2ELi2EN4cute5tupleIJNS5_1CILi1EEES8_S8_EEENS6_IJNS7_ILi64EEENS7_ILi128EEENS7_ILi96EEEEEENS_10bfloat16_tEfNS_4arch4Sm90ELb0ELb1ELb0ELb0ELb0ELb1ELb0ELb0ELi2ELi1ELi2ELi1ELb1EEENS1_24CollectiveEpilogueBwdGQAISD_fSG_Li256ELb0ELb0EEENS1_19SingleTileSchedulerILb0ELb0ELb0ELi128EEEEEEEEEvNT_6ParamsE --------------------------
	.section	.nv.shared._ZN7cutlass13device_kernelIN5flash11enable_sm90INS1_16FlashAttnBwdSm90INS1_25CollectiveMainloopBwdSm90ILi2ELi2ELi2EN4cute5tupleIJNS5_1CILi1EEES8_S8_EEENS6_IJNS7_ILi64EEENS7_ILi128EEENS7_ILi96EEEEEENS_10bfloat16_tEfNS_4arch4Sm90ELb0ELb1ELb0ELb0ELb0ELb1ELb0ELb0ELi2ELi1ELi2ELi1ELb1EEENS1_24CollectiveEpilogueBwdGQAISD_fSG_Li256ELb0ELb0EEENS1_19SingleTileSchedulerILb0ELb0ELb0ELi128EEEEEEEEEvNT_6ParamsE,"aw",@nobits
	.sectionflags	@""
	.align	16
	.zero		1024


//--------------------- .nv.shared._ZN7cutlass13device_kernelIN5flash11enable_sm90INS1_16FlashAttnBwdSm90INS1_25CollectiveMainloopBwdSm90ILi2ELi2ELi2EN4cute5tupleIJNS5_1CILi1EEES8_S8_EEENS6_IJNS7_ILi64EEENS7_ILi128EEENS7_ILi96EEEEEENS_10bfloat16_tEfNS_4arch4Sm90ELb0ELb1ELb0ELb0ELb1ELb1ELb0ELb0ELi2ELi1ELi2ELi1ELb1EEENS1_24CollectiveEpilogueBwdGQAISD_fSG_Li256ELb0ELb1EEENS1_19SingleTileSchedulerILb0ELb0ELb0ELi128EEEEEEEEEvNT_6ParamsE --------------------------
	.section	.nv.shared._ZN7cutlass13device_kernelIN5flash11enable_sm90INS1_16FlashAttnBwdSm90INS1_25CollectiveMainloopBwdSm90ILi2ELi2ELi2EN4cute5tupleIJNS5_1CILi1EEES8_S8_EEENS6_IJNS7_ILi64EEENS7_ILi128EEENS7_ILi96EEEEEENS_10bfloat16_tEfNS_4arch4Sm90ELb0ELb1ELb0ELb0ELb1ELb1ELb0ELb0ELi2ELi1ELi2ELi1ELb1EEENS1_24CollectiveEpilogueBwdGQAISD_fSG_Li256ELb0ELb1EEENS1_19SingleTileSchedulerILb0ELb0ELb0ELi128EEEEEEEEEvNT_6ParamsE,"aw",@nobits
	.sectionflags	@""
	.align	16
	.zero		1024


//--------------------- .nv.shared._ZN7cutlass13device_kernelIN5flash11enable_sm90INS1_16FlashAttnBwdSm90INS1_25CollectiveMainloopBwdSm90ILi2ELi2ELi2EN4cute5tupleIJNS5_1CILi1EEES8_S8_EEENS6_IJNS7_ILi64EEENS7_ILi128EEENS7_ILi96EEEEEENS_10bfloat16_tEfNS_4arch4Sm90ELb0ELb1ELb0ELb1ELb0ELb1ELb0ELb0ELi2ELi1ELi2ELi1ELb1EEENS1_21CollectiveEpilogueBwdISD_SE_SG_Li256ELb1ELb0ELi1EEENS1_19SingleTileSchedulerILb1ELb0ELb0ELi128EEEEEEEEEvNT_6ParamsE --------------------------
	.section	.nv.shared._ZN7cutlass13device_kernelIN5flash11enable_sm90INS1_16FlashAttnBwdSm90INS1_25CollectiveMainloopBwdSm90ILi2ELi2ELi2EN4cute5tupleIJNS5_1CILi1EEES8_S8_EEENS6_IJNS7_ILi64EEENS7_ILi128EEENS7_ILi96EEEEEENS_10bfloat16_tEfNS_4arch4Sm90ELb0ELb1ELb0ELb1ELb0ELb1ELb0ELb0ELi2ELi1ELi2ELi1ELb1EEENS1_21CollectiveEpilogueBwdISD_SE_SG_Li256ELb1ELb0ELi1EEENS1_19SingleTileSchedulerILb1ELb0ELb0ELi128EEEEEEEEEvNT_6ParamsE,"aw",@nobits
	.sectionflags	@""
	.align	16
	.zero		1024


//--------------------- .nv.shared._ZN7cutlass13device_kernelIN5flash11enable_sm90INS1_16FlashAttnBwdSm90INS1_25CollectiveMainloopBwdSm90ILi2ELi2ELi2EN4cute5tupleIJNS5_1CILi1EEES8_S8_EEENS6_IJNS7_ILi64EEENS7_ILi128EEENS7_ILi96EEEEEENS_10bfloat16_tEfNS_4arch4Sm90ELb0ELb1ELb0ELb1ELb1ELb1ELb0ELb0ELi2ELi1ELi2ELi1ELb1EEENS1_21CollectiveEpilogueBwdISD_SE_SG_Li256ELb1ELb0ELi1EEENS1_19SingleTileSchedulerILb1ELb0ELb0ELi128EEEEEEEEEvNT_6ParamsE --------------------------
	.section	.nv.shared._ZN7cutlass13device_kernelIN5flash11enable_sm90INS1_16FlashAttnBwdSm90INS1_25CollectiveMainloopBwdSm90ILi2ELi2ELi2EN4cute5tupleIJNS5_1CILi1EEES8_S8_EEENS6_IJNS7_ILi64EEENS7_ILi128EEENS7_ILi96EEEEEENS_10bfloat16_tEfNS_4arch4Sm90ELb0ELb1ELb0ELb1ELb1ELb1ELb0ELb0ELi2ELi1ELi2ELi1ELb1EEENS1_21CollectiveEpilogueBwdISD_SE_SG_Li256ELb1ELb0ELi1EEENS1_19SingleTileSchedulerILb1ELb0ELb0ELi128EEEEEEEEEvNT_6ParamsE,"aw",@nobits
	.sectionflags	@""
	.align	16
	.zero		1024


//--------------------- .nv.shared._ZN7cutlass13device_kernelIN5flash11enable_sm90INS1_16FlashAttnBwdSm90INS1_25CollectiveMainloopBwdSm90ILi2ELi2ELi2EN4cute5tupleIJNS5_1CILi1EEES8_S8_EEENS6_IJNS7_ILi64EEENS7_ILi128EEENS7_ILi96EEEEEENS_10bfloat16_tEfNS_4arch4Sm90ELb0ELb1ELb0ELb1ELb0ELb1ELb0ELb0ELi2ELi1ELi2ELi1ELb1EEENS1_24CollectiveEpilogueBwdGQAISD_fSG_Li256ELb1ELb0EEENS1_19SingleTileSchedulerILb1ELb0ELb0ELi128EEEEEEEEEvNT_6ParamsE --------------------------
	.section	.nv.shared._ZN7cutlass13device_kernelIN5flash11enable_sm90INS1_16FlashAttnBwdSm90INS1_25CollectiveMainloopBwdSm90ILi2ELi2ELi2EN4cute5tupleIJNS5_1CILi1EEES8_S8_EEENS6_IJNS7_ILi64EEENS7_ILi128EEENS7_ILi96EEEEEENS_10bfloat16_tEfNS_4arch4Sm90ELb0ELb1ELb0ELb1ELb0ELb1ELb0ELb0ELi2ELi1ELi2ELi1ELb1EEENS1_24CollectiveEpilogueBwdGQAISD_fSG_Li256ELb1ELb0EEENS1_19SingleTileSchedulerILb1ELb0ELb0ELi128EEEEEEEEEvNT_6ParamsE,"aw",@nobits
	.sectionflags	@""
	.align	16
	.zero		1024


//--------------------- .nv.shared._ZN7cutlass13device_kernelIN5flash11enable_sm90INS1_16FlashAttnBwdSm90INS1_25CollectiveMainloopBwdSm90ILi2ELi2ELi2EN4cute5tupleIJNS5_1CILi1EEES8_S8_EEENS6_IJNS7_ILi64EEENS7_ILi128EEENS7_ILi96EEEEEENS_10bfloat16_tEfNS_4arch4Sm90ELb0ELb1ELb0ELb1ELb1ELb1ELb0ELb0ELi2ELi1ELi2ELi1ELb1EEENS1_24CollectiveEpilogueBwdGQAISD_fSG_Li256ELb1ELb1EEENS1_19SingleTileSchedulerILb1ELb0ELb0ELi128EEEEEEEEEvNT_6ParamsE --------------------------
	.section	.nv.shared._ZN7cutlass13device_kernelIN5flash11enable_sm90INS1_16FlashAttnBwdSm90INS1_25CollectiveMainloopBwdSm90ILi2ELi2ELi2EN4cute5tupleIJNS5_1CILi1EEES8_S8_EEENS6_IJNS7_ILi64EEENS7_ILi128EEENS7_ILi96EEEEEENS_10bfloat16_tEfNS_4arch4Sm90ELb0ELb1ELb0ELb1ELb1ELb1ELb0ELb0ELi2ELi1ELi2ELi1ELb1EEENS1_24CollectiveEpilogueBwdGQAISD_fSG_Li256ELb1ELb1EEENS1_19SingleTileSchedulerILb1ELb0ELb0ELi128EEEEEEEEEvNT_6ParamsE,"aw",@nobits
	.sectionflags	@""
	.align	16
	.zero		1024


//--------------------- .nv.shared._ZN7cutlass13device_kernelIN5flash11enable_sm90INS1_16FlashAttnBwdSm90INS1_25CollectiveMainloopBwdSm90ILi2ELi2ELi2EN4cute5tupleIJNS5_1CILi1EEES8_S8_EEENS6_IJNS7_ILi64EEENS7_ILi128EEENS7_ILi96EEEEEENS_10bfloat16_tEfNS_4arch4Sm90ELb1ELb0ELb0ELb0ELb0ELb1ELb0ELb0ELi2ELi1ELi2ELi1ELb1EEENS1_21CollectiveEpilogueBwdISD_SE_SG_Li256ELb0ELb0ELi1EEENS1_25SingleTileBwdLPTSchedulerILb0ELi128ELb0EEEEEEEEEvNT_6ParamsE --------------------------
	.section	.nv.shared._ZN7cutlass13device_kernelIN5flash11enable_sm90INS1_16FlashAttnBwdSm90INS1_25CollectiveMainloopBwdSm90ILi2ELi2ELi2EN4cute5tupleIJNS5_1CILi1EEES8_S8_EEENS6_IJNS7_ILi64EEENS7_ILi128EEENS7_ILi96EEEEEENS_10bfloat16_tEfNS_4arch4Sm90ELb1ELb0ELb0ELb0ELb0ELb1ELb0ELb0ELi2ELi1ELi2ELi1ELb1EEENS1_21CollectiveEpilogueBwdISD_SE_SG_Li256ELb0ELb0ELi1EEENS1_25SingleTileBwdLPTSchedulerILb0ELi128ELb0EEEEEEEEEvNT_6ParamsE,"aw",@nobits
	.sectionflags	@""
	.align	16
	.zero		1024


//--------------------- .nv.shared._ZN7cutlass13device_kernelIN5flash11enable_sm90INS1_16FlashAttnBwdSm90INS1_25CollectiveMainloopBwdSm90ILi2ELi2ELi2EN4cute5tupleIJNS5_1CILi1EEES8_S8_EEENS6_IJNS7_ILi64EEENS7_ILi128EEENS7_ILi96EEEEEENS_10bfloat16_tEfNS_4arch4Sm90ELb1ELb0ELb0ELb0ELb1ELb1ELb0ELb0ELi2ELi1ELi2ELi1ELb1EEENS1_21CollectiveEpilogueBwdISD_SE_SG_Li256ELb0ELb0ELi1EEENS1_25SingleTileBwdLPTSchedulerILb0ELi128ELb1EEEEEEEEEvNT_6ParamsE --------------------------
	.section	.nv.shared._ZN7cutlass13device_kernelIN5flash11enable_sm90INS1_16FlashAttnBwdSm90INS1_25CollectiveMainloopBwdSm90ILi2ELi2ELi2EN4cute5tupleIJNS5_1CILi1EEES8_S8_EEENS6_IJNS7_ILi64EEENS7_ILi128EEENS7_ILi96EEEEEENS_10bfloat16_tEfNS_4arch4Sm90ELb1ELb0ELb0ELb0ELb1ELb1ELb0ELb0ELi2ELi1ELi2ELi1ELb1EEENS1_21CollectiveEpilogueBwdISD_SE_SG_Li256ELb0ELb0ELi1EEENS1_25SingleTileBwdLPTSchedulerILb0ELi128ELb1EEEEEEEEEvNT_6ParamsE,"aw",@nobits
	.sectionflags	@""
	.align	16
	.zero		1024


//--------------------- .nv.shared._ZN7cutlass13device_kernelIN5flash11enable_sm90INS1_16FlashAttnBwdSm90INS1_25CollectiveMainloopBwdSm90ILi2ELi2ELi2EN4cute5tupleIJNS5_1CILi1EEES8_S8_EEENS6_IJNS7_ILi64EEENS7_ILi128EEENS7_ILi96EEEEEENS_10bfloat16_tEfNS_4arch4Sm90ELb1ELb0ELb0ELb0ELb0ELb1ELb0ELb0ELi2ELi1ELi2ELi1ELb1EEENS1_24CollectiveEpilogueBwdGQAISD_fSG_Li256ELb0ELb0EEENS1_25SingleTileBwdLPTSchedulerILb0ELi128ELb0EEEEEEEEEvNT_6ParamsE --------------------------
	.section	.nv.shared._ZN7cutlass13device_kernelIN5flash11enable_sm90INS1_16FlashAttnBwdSm90INS1_25CollectiveMainloopBwdSm90ILi2ELi2ELi2EN4cute5tupleIJNS5_1CILi1EEES8_S8_EEENS6_IJNS7_ILi64EEENS7_ILi128EEENS7_ILi96EEEEEENS_10bfloat16_tEfNS_4arch4Sm90ELb1ELb0ELb0ELb0ELb0ELb1ELb0ELb0ELi2ELi1ELi2ELi1ELb1EEENS1_24CollectiveEpilogueBwdGQAISD_fSG_Li256ELb0ELb0EEENS1_25SingleTileBwdLPTSchedulerILb0ELi128ELb0EEEEEEEEEvNT_6ParamsE,"aw",@nobits
	.sectionflags	@""
	.align	16
	.zero		1024


//--------------------- .nv.shared._ZN7cutlass13device_kernelIN5flash11enable_sm90INS1_16FlashAttnBwdSm90INS1_25CollectiveMainloopBwdSm90ILi2ELi2ELi2EN4cute5tupleIJNS5_1CILi1EEES8_S8_EEENS6_IJNS7_ILi64EEENS7_ILi128EEENS7_ILi96EEEEEENS_10bfloat16_tEfNS_4arch4Sm90ELb1ELb0ELb0ELb0ELb1ELb1ELb0ELb0ELi2ELi1ELi2ELi1ELb1EEENS1_24CollectiveEpilogueBwdGQAISD_fSG_Li256ELb0ELb1EEENS1_25SingleTileBwdLPTSchedulerILb0ELi128ELb1EEEEEEEEEvNT_6ParamsE --------------------------
	.section	.nv.shared._ZN7cutlass13device_kernelIN5flash11enable_sm90INS1_16FlashAttnBwdSm90INS1_25CollectiveMainloopBwdSm90ILi2ELi2ELi2EN4cute5tupleIJNS5_1CILi1EEES8_S8_EEENS6_IJNS7_ILi64EEENS7_ILi128EEENS7_ILi96EEEEEENS_10bfloat16_tEfNS_4arch4Sm90ELb1ELb0ELb0ELb0ELb1ELb1ELb0ELb0ELi2ELi1ELi2ELi1ELb1EEENS1_24CollectiveEpilogueBwdGQAISD_fSG_Li256ELb0ELb1EEENS1_25SingleTileBwdLPTSchedulerILb0ELi128ELb1EEEEEEEEEvNT_6ParamsE,"aw",@nobits
	.sectionflags	@""
	.align	16
	.zero		1024


//--------------------- .nv.shared._ZN7cutlass13device_kernelIN5flash22FlashAttnBwdPreprocessIN4cute5tupleIJNS3_1CILi64EEENS5_ILi96EEEEEENS_10bfloat16_tEfNS_4arch4Sm90ELb1ELb0EEEEEvNT_6ParamsE --------------------------
	.section	.nv.shared._ZN7cutlass13device_kernelIN5flash22FlashAttnBwdPreprocessIN4cute5tupleIJNS3_1CILi64EEENS5_ILi96EEEEEENS_10bfloat16_tEfNS_4arch4Sm90ELb1ELb0EEEEEvNT_6ParamsE,"aw",@nobits
	.sectionflags	@""
	.align	16
	.zero		1024


//--------------------- .nv.shared._ZN7cutlass13device_kernelIN5flash11enable_sm90INS1_16FlashAttnBwdSm90INS1_25CollectiveMainloopBwdSm90ILi2ELi2ELi2EN4cute5tupleIJNS5_1CILi1EEES8_S8_EEENS6_IJNS7_ILi64EEENS7_ILi128EEENS7_ILi96EEEEEENS_10bfloat16_tEfNS_4arch4Sm90ELb1ELb0ELb0ELb1ELb0ELb1ELb0ELb0ELi2ELi1ELi2ELi1ELb1EEENS1_21CollectiveEpilogueBwdISD_SE_SG_Li256ELb1ELb0ELi1EEENS1_25SingleTileBwdLPTSchedulerILb1ELi128ELb0EEEEEEEEEvNT_6ParamsE --------------------------
	.section	.nv.shared._ZN7cutlass13device_kernelIN5flash11enable_sm90INS1_16FlashAttnBwdSm90INS1_25CollectiveMainloopBwdSm90ILi2ELi2ELi2EN4cute5tupleIJNS5_1CILi1EEES8_S8_EEENS6_IJNS7_ILi64EEENS7_ILi128EEENS7_ILi96EEEEEENS_10bfloat16_tEfNS_4arch4Sm90ELb1ELb0ELb0ELb1ELb0ELb1ELb0ELb0ELi2ELi1ELi2ELi1ELb1EEENS1_21CollectiveEpilogueBwdISD_SE_SG_Li256ELb1ELb0ELi1EEENS1_25SingleTileBwdLPTSchedulerILb1ELi128ELb0EEEEEEEEEvNT_6ParamsE,"aw",@nobits
	.sectionflags	@""
	.align	16
	.zero		1024


//--------------------- .nv.shared._ZN7cutlass13device_kernelIN5flash11enable_sm90INS1_16FlashAttnBwdSm90INS1_25CollectiveMainloopBwdSm90ILi2ELi2ELi2EN4cute5tupleIJNS5_1CILi1EEES8_S8_EEENS6_IJNS7_ILi64EEENS7_ILi128EEENS7_ILi96EEEEEENS_10bfloat16_tEfNS_4arch4Sm90ELb1ELb0ELb0ELb1ELb1ELb1ELb0ELb0ELi2ELi1ELi2ELi1ELb1EEENS1_21CollectiveEpilogueBwdISD_SE_SG_Li256ELb1ELb0ELi1EEENS1_25SingleTileBwdLPTSchedulerILb1ELi128ELb1EEEEEEEEEvNT_6ParamsE --------------------------
	.section	.nv.shared._ZN7cutlass13device_kernelIN5flash11enable_sm90INS1_16FlashAttnBwdSm90INS1_25CollectiveMainloopBwdSm90ILi2ELi2ELi2EN4cute5tupleIJNS5_1CILi1EEES8_S8_EEENS6_IJNS7_ILi64EEENS7_ILi128EEENS7_ILi96EEEEEENS_10bfloat16_tEfNS_4arch4Sm90ELb1ELb0ELb0ELb1ELb1ELb1ELb0ELb0ELi2ELi1ELi2ELi1ELb1EEENS1_21CollectiveEpilogueBwdISD_SE_SG_Li256ELb1ELb0ELi1EEENS1_25SingleTileBwdLPTSchedulerILb1ELi128ELb1EEEEEEEEEvNT_6ParamsE,"aw",@nobits
	.sectionflags	@""
	.align	16
	.zero		1024


//--------------------- .nv.shared._ZN7cutlass13device_kernelIN5flash11enable_sm90INS1_16FlashAttnBwdSm90INS1_25CollectiveMainloopBwdSm90ILi2ELi2ELi2EN4cute5tupleIJNS5_1CILi1EEES8_S8_EEENS6_IJNS7_ILi64EEENS7_ILi128EEENS7_ILi96EEEEEENS_10bfloat16_tEfNS_4arch4Sm90ELb1ELb0ELb0ELb1ELb0ELb1ELb0ELb0ELi2ELi1ELi2ELi1ELb1EEENS1_24CollectiveEpilogueBwdGQAISD_fSG_Li256ELb1ELb0EEENS1_25SingleTileBwdLPTSchedulerILb1ELi128ELb0EEEEEEEEEvNT_6ParamsE --------------------------
	.section	.nv.shared._ZN7cutlass13device_kernelIN5flash11enable_sm90INS1_16FlashAttnBwdSm90INS1_25CollectiveMainloopBwdSm90ILi2ELi2ELi2EN4cute5tupleIJNS5_1CILi1EEES8_S8_EEENS6_IJNS7_ILi64EEENS7_ILi128EEENS7_ILi96EEEEEENS_10bfloat16_tEfNS_4arch4Sm90ELb1ELb0ELb0ELb1ELb0ELb1ELb0ELb0ELi2ELi1ELi2ELi1ELb1EEENS1_24CollectiveEpilogueBwdGQAISD_fSG_Li256ELb1ELb0EEENS1_25SingleTileBwdLPTSchedulerILb1ELi128ELb0EEEEEEEEEvNT_6ParamsE,"aw",@nobits
	.sectionflags	@""
	.align	16
	.zero		1024


//--------------------- .nv.shared._ZN7cutlass13device_kernelIN5flash32FlashAttnBwdPostprocessConvertdQIN4cute5tupleIJNS3_1CILi128EEENS5_ILi96EEEEEENS_10bfloat16_tEfNS_4arch4Sm90ELi256ENS3_8TiledMMAINS3_8MMA_AtomIJNS3_4SM904GMMA27MMA_64x96x16_F32BF16BF16_RSILNSF_5MajorE0ELSH_1ELNSF_7ScaleInE1ELSI_1EEEEEENS3_6LayoutINS4_IJNS5_ILi2EEENS5_ILi1EEESN_EEENS4_IJSN_NS5_ILi0EEESP_EEEEENS4_IJNS3_10UnderscoreESS_SS_EEEEELb0EEEEEvNT_6ParamsE --------------------------
	.section	.nv.shared._ZN7cutlass13device_kernelIN5flash32FlashAttnBwdPostprocessConvertdQIN4cute5tupleIJNS3_1CILi128EEENS5_ILi96EEEEEENS_10bfloat16_tEfNS_4arch4Sm90ELi256ENS3_8TiledMMAINS3_8MMA_AtomIJNS3_4SM904GMMA27MMA_64x96x16_F32BF16BF16_RSILNSF_5MajorE0ELSH_1ELNSF_7ScaleInE1ELSI_1EEEEEENS3_6LayoutINS4_IJNS5_ILi2EEENS5_ILi1EEESN_EEENS4_IJSN_NS5_ILi0EEESP_EEEEENS4_IJNS3_10UnderscoreESS_SS_EEEEELb0EEEEEvNT_6ParamsE,"aw",@nobits
	.sectionflags	@""
	.align	16
	.zero		1024


//--------------------- .nv.shared._ZN7cutlass13device_kernelIN5flash32FlashAttnBwdPostprocessConvertdQIN4cute5tupleIJNS3_1CILi64EEENS5_ILi96EEEEEENS_10bfloat16_tEfNS_4arch4Sm90ELi256ENS3_8TiledMMAINS3_8MMA_AtomIJNS3_4SM904GMMA27MMA_64x16x16_F32BF16BF16_SSILNSF_5MajorE0ELSH_1ELNSF_7ScaleInE1ELSI_1EEEEEENS3_6LayoutINS4_IJNS5_ILi1EEENS5_ILi2EEESM_EEENS4_IJNS5_ILi0EEESM_SP_EEEEENS4_IJNS3_10UnderscoreESS_SS_EEEEELb0EEEEEvNT_6ParamsE --------------------------
	.section	.nv.shared._ZN7cutlass13device_kernelIN5flash32FlashAttnBwdPostprocessConvertdQIN4cute5tupleIJNS3_1CILi64EEENS5_ILi96EEEEEENS_10bfloat16_tEfNS_4arch4Sm90ELi256ENS3_8TiledMMAINS3_8MMA_AtomIJNS3_4SM904GMMA27MMA_64x16x16_F32BF16BF16_SSILNSF_5MajorE0ELSH_1ELNSF_7ScaleInE1ELSI_1EEEEEENS3_6LayoutINS4_IJNS5_ILi1EEENS5_ILi2EEESM_EEENS4_IJNS5_ILi0EEESM_SP_EEEEENS4_IJNS3_10UnderscoreESS_SS_EEEEELb0EEEEEvNT_6ParamsE,"aw",@nobits
	.sectionflags	@""
	.align	16
	.zero		1024


//--------------------- .nv.shared._ZN7cutlass13device_kernelIN5flash11enable_sm90INS1_16FlashAttnBwdSm90INS1_25CollectiveMainloopBwdSm90ILi2ELi2ELi2EN4cute5tupleIJNS5_1CILi1EEES8_S8_EEENS6_IJNS7_ILi64EEENS7_ILi128EEENS7_ILi96EEEEEENS_10bfloat16_tEfNS_4arch4Sm90ELb1ELb0ELb0ELb1ELb1ELb1ELb0ELb0ELi2ELi1ELi2ELi1ELb1EEENS1_24CollectiveEpilogueBwdGQAISD_fSG_Li256ELb1ELb1EEENS1_25SingleTileBwdLPTSchedulerILb1ELi128ELb1EEEEEEEEEvNT_6ParamsE --------------------------
	.section	.nv.shared._ZN7cutlass13device_kernelIN5flash11enable_sm90INS1_16FlashAttnBwdSm90INS1_25CollectiveMainloopBwdSm90ILi2ELi2ELi2EN4cute5tupleIJNS5_1CILi1EEES8_S8_EEENS6_IJNS7_ILi64EEENS7_ILi128EEENS7_ILi96EEEEEENS_10bfloat16_tEfNS_4arch4Sm90ELb1ELb0ELb0ELb1ELb1ELb1ELb0ELb0ELi2ELi1ELi2ELi1ELb1EEENS1_24CollectiveEpilogueBwdGQAISD_fSG_Li256ELb1ELb1EEENS1_25SingleTileBwdLPTSchedulerILb1ELi128ELb1EEEEEEEEEvNT_6ParamsE,"aw",@nobits
	.sectionflags	@""
	.align	16
	.zero		1024


//--------------------- .nv.shared._ZN7cutlass13device_kernelIN5flash22FlashAttnBwdPreprocessIN4cute5tupleIJNS3_1CILi64EEENS5_ILi96EEEEEENS_10bfloat16_tEfNS_4arch4Sm90ELb1ELb1EEEEEvNT_6ParamsE --------------------------
	.section	.nv.shared._ZN7cutlass13device_kernelIN5flash22FlashAttnBwdPreprocessIN4cute5tupleIJNS3_1CILi64EEENS5_ILi96EEEEEENS_10bfloat16_tEfNS_4arch4Sm90ELb1ELb1EEEEEvNT_6ParamsE,"aw",@nobits
	.sectionflags	@""
	.align	16
	.zero		1024


//--------------------- .nv.constant0._ZN7cutlass13device_kernelIN5flash11enable_sm90INS1_16FlashAttnBwdSm90INS1_25CollectiveMainloopBwdSm90ILi2ELi2ELi2EN4cute5tupleIJNS5_1CILi1EEES8_S8_EEENS6_IJNS7_ILi64EEENS7_ILi128EEENS7_ILi96EEEEEENS_10bfloat16_tEfNS_4arch4Sm90ELb0ELb0ELb1ELb0ELb0ELb1ELb0ELb0ELi2ELi1ELi2ELi1ELb1EEENS1_21CollectiveEpilogueBwdISD_SE_SG_Li256ELb0ELb0ELi1EEENS1_19SingleTileSchedulerILb0ELb0ELb0ELi128EEEEEEEEEvNT_6ParamsE --------------------------
	.section	.nv.constant0._ZN7cutlass13device_kernelIN5flash11enable_sm90INS1_16FlashAttnBwdSm90INS1_25CollectiveMainloopBwdSm90ILi2ELi2ELi2EN4cute5tupleIJNS5_1CILi1EEES8_S8_EEENS6_IJNS7_ILi64EEENS7_ILi128EEENS7_ILi96EEEEEENS_10bfloat16_tEfNS_4arch4Sm90ELb0ELb0ELb1ELb0ELb0ELb1ELb0ELb0ELi2ELi1ELi2ELi1ELb1EEENS1_21CollectiveEpilogueBwdISD_SE_SG_Li256ELb0ELb0ELi1EEENS1_19SingleTileSchedulerILb0ELb0ELb0ELi128EEEEEEEEEvNT_6ParamsE,"a",@progbits
	.sectionflags	@""
	.align	4
.nv.constant0._ZN7cutlass13device_kernelIN5flash11enable_sm90INS1_16FlashAttnBwdSm90INS1_25CollectiveMainloopBwdSm90ILi2ELi2ELi2EN4cute5tupleIJNS5_1CILi1EEES8_S8_EEENS6_IJNS7_ILi64EEENS7_ILi128EEENS7_ILi96EEEEEENS_10bfloat16_tEfNS_4arch4Sm90ELb0ELb0ELb1ELb0ELb0ELb1ELb0ELb0ELi2ELi1ELi2ELi1ELb1EEENS1_21CollectiveEpilogueBwdISD_SE_SG_Li256ELb0ELb0ELi1EEENS1_19SingleTileSchedulerILb0ELb0ELb0ELi128EEEEEEEEEvNT_6ParamsE:
	.zero		2944


//--------------------- .nv.constant0._ZN7cutlass13device_kernelIN5flash11enable_sm90INS1_16FlashAttnBwdSm90INS1_25CollectiveMainloopBwdSm90ILi2ELi2ELi2EN4cute5tupleIJNS5_1CILi1EEES8_S8_EEENS6_IJNS7_ILi64EEENS7_ILi128EEENS7_ILi96EEEEEENS_10bfloat16_tEfNS_4arch4Sm90ELb0ELb0ELb1ELb0ELb1ELb1ELb0ELb0ELi2ELi1ELi2ELi1ELb1EEENS1_21CollectiveEpilogueBwdISD_SE_SG_Li256ELb0ELb0ELi1EEENS1_19SingleTileSchedulerILb0ELb0ELb0ELi128EEEEEEEEEvNT_6ParamsE --------------------------
	.section	.nv.constant0._ZN7cutlass13device_kernelIN5flash11enable_sm90INS1_16FlashAttnBwdSm90INS1_25CollectiveMainloopBwdSm90ILi2ELi2ELi2EN4cute5tupleIJNS5_1CILi1EEES8_S8_EEENS6_IJNS7_ILi64EEENS7_ILi128EEENS7_ILi96EEEEEENS_10bfloat16_tEfNS_4arch4Sm90ELb0ELb0ELb1ELb0ELb1ELb1ELb0ELb0ELi2ELi1ELi2ELi1ELb1EEENS1_21CollectiveEpilogueBwdISD_SE_SG_Li256ELb0ELb0ELi1EEENS1_19SingleTileSchedulerILb0ELb0ELb0ELi128EEEEEEEEEvNT_6ParamsE,"a",@progbits
	.sectionflags	@""
	.align	4
.nv.constant0._ZN7cutlass13device_kernelIN5flash11enable_sm90INS1_16FlashAttnBwdSm90INS1_25CollectiveMainloopBwdSm90ILi2ELi2ELi2EN4cute5tupleIJNS5_1CILi1EEES8_S8_EEENS6_IJNS7_ILi64EEENS7_ILi128EEENS7_ILi96EEEEEENS_10bfloat16_tEfNS_4arch4Sm90ELb0ELb0ELb1ELb0ELb1ELb1ELb0ELb0ELi2ELi1ELi2ELi1ELb1EEENS1_21CollectiveEpilogueBwdISD_SE_SG_Li256ELb0ELb0ELi1EEENS1_19SingleTileSchedulerILb0ELb0ELb0ELi128EEEEEEEEEvNT_6ParamsE:
	.zero		2944


//--------------------- .nv.constant0._ZN7cutlass13device_kernelIN5flash11enable_sm90INS1_16FlashAttnBwdSm90INS1_25CollectiveMainloopBwdSm90ILi2ELi2ELi2EN4cute5tupleIJNS5_1CILi1EEES8_S8_EEENS6_IJNS7_ILi64EEENS7_ILi128EEENS7_ILi96EEEEEENS_10bfloat16_tEfNS_4arch4Sm90ELb0ELb0ELb1ELb0ELb0ELb1ELb0ELb0ELi2ELi1ELi2ELi1ELb1EEENS1_24CollectiveEpilogueBwdGQAISD_fSG_Li256ELb0ELb0EEENS1_19SingleTileSchedulerILb0ELb0ELb0ELi128EEEEEEEEEvNT_6ParamsE --------------------------
	.section	.nv.constant0._ZN7cutlass13device_kernelIN5flash11enable_sm90INS1_16FlashAttnBwdSm90INS1_25CollectiveMainloopBwdSm90ILi2ELi2ELi2EN4cute5tupleIJNS5_1CILi1EEES8_S8_EEENS6_IJNS7_ILi64EEENS7_ILi128EEENS7_ILi96EEEEEENS_10bfloat16_tEfNS_4arch4Sm90ELb0ELb0ELb1ELb0ELb0ELb1ELb0ELb0ELi2ELi1ELi2ELi1ELb1EEENS1_24CollectiveEpilogueBwdGQAISD_fSG_Li256ELb0ELb0EEENS1_19SingleTileSchedulerILb0ELb0ELb0ELi128EEEEEEEEEvNT_6ParamsE,"a",@progbits
	.sectionflags	@""
	.align	4
.nv.constant0._ZN7cutlass13device_kernelIN5flash11enable_sm90INS1_16FlashAttnBwdSm90INS1_25CollectiveMainloopBwdSm90ILi2ELi2ELi2EN4cute5tupleIJNS5_1CILi1EEES8_S8_EEENS6_IJNS7_ILi64EEENS7_ILi128EEENS7_ILi96EEEEEENS_10bfloat16_tEfNS_4arch4Sm90ELb0ELb0ELb1ELb0ELb0ELb1ELb0ELb0ELi2ELi1ELi2ELi1ELb1EEENS1_24CollectiveEpilogueBwdGQAISD_fSG_Li256ELb0ELb0EEENS1_19SingleTileSchedulerILb0ELb0ELb0ELi128EEEEEEEEEvNT_6ParamsE:
	.zero		2304


//--------------------- .nv.constant0._ZN7cutlass13device_kernelIN5flash11enable_sm90INS1_16FlashAttnBwdSm90INS1_25CollectiveMainloopBwdSm90ILi2ELi2ELi2EN4cute5tupleIJNS5_1CILi1EEES8_S8_EEENS6_IJNS7_ILi64EEENS7_ILi128EEENS7_ILi96EEEEEENS_10bfloat16_tEfNS_4arch4Sm90ELb0ELb0ELb1ELb0ELb1ELb1ELb0ELb0ELi2ELi1ELi2ELi1ELb1EEENS1_24CollectiveEpilogueBwdGQAISD_fSG_Li256ELb0ELb1EEENS1_19SingleTileSchedulerILb0ELb0ELb0ELi128EEEEEEEEEvNT_6ParamsE --------------------------
	.section	.nv.constant0._ZN7cutlass13device_kernelIN5flash11enable_sm90INS1_16FlashAttnBwdSm90INS1_25CollectiveMainloopBwdSm90ILi2ELi2ELi2EN4cute5tupleIJNS5_1CILi1EEES8_S8_EEENS6_IJNS7_ILi64EEENS7_ILi128EEENS7_ILi96EEEEEENS_10bfloat16_tEfNS_4arch4Sm90ELb0ELb0ELb1ELb0ELb1ELb1ELb0ELb0ELi2ELi1ELi2ELi1ELb1EEENS1_24CollectiveEpilogueBwdGQAISD_fSG_Li256ELb0ELb1EEENS1_19SingleTileSchedulerILb0ELb0ELb0ELi128EEEEEEEEEvNT_6ParamsE,"a",@progbits
	.sectionflags	@""
	.align	4
.nv.constant0._ZN7cutlass13device_kernelIN5flash11enable_sm90INS1_16FlashAttnBwdSm90INS1_25CollectiveMainloopBwdSm90ILi2ELi2ELi2EN4cute5tupleIJNS5_1CILi1EEES8_S8_EEENS6_IJNS7_ILi64EEENS7_ILi128EEENS7_ILi96EEEEEENS_10bfloat16_tEfNS_4arch4Sm90ELb0ELb0ELb1ELb0ELb1ELb1ELb0ELb0ELi2ELi1ELi2ELi1ELb1EEENS1_24CollectiveEpilogueBwdGQAISD_fSG_Li256ELb0ELb1EEENS1_19SingleTileSchedulerILb0ELb0ELb0ELi128EEEEEEEEEvNT_6ParamsE:
	.zero		2304


//--------------------- .nv.constant0._ZN7cutlass13device_kernelIN5flash11enable_sm90INS1_16FlashAttnBwdSm90INS1_25CollectiveMainloopBwdSm90ILi2ELi2ELi2EN4cute5tupleIJNS5_1CILi1EEES8_S8_EEENS6_IJNS7_ILi64EEENS7_ILi128EEENS7_ILi96EEEEEENS_10bfloat16_tEfNS_4arch4Sm90ELb0ELb0ELb1ELb1ELb0ELb1ELb0ELb0ELi2ELi1ELi2ELi1ELb1EEENS1_21CollectiveEpilogueBwdISD_SE_SG_Li256ELb1ELb0ELi1EEENS1_19SingleTileSchedulerILb1ELb0ELb0ELi128EEEEEEEEEvNT_6ParamsE --------------------------
	.section	.nv.constant0._ZN7cutlass13device_kernelIN5flash11enable_sm90INS1_16FlashAttnBwdSm90INS1_25CollectiveMainloopBwdSm90ILi2ELi2ELi2EN4cute5tupleIJNS5_1CILi1EEES8_S8_EEENS6_IJNS7_ILi64EEENS7_ILi128EEENS7_ILi96EEEEEENS_10bfloat16_tEfNS_4arch4Sm90ELb0ELb0ELb1ELb1ELb0ELb1ELb0ELb0ELi2ELi1ELi2ELi1ELb1EEENS1_21CollectiveEpilogueBwdISD_SE_SG_Li256ELb1ELb0ELi1EEENS1_19SingleTileSchedulerILb1ELb0ELb0ELi128EEEEEEEEEvNT_6ParamsE,"a",@progbits
	.sectionflags	@""
	.align	4
.nv.constant0._ZN7cutlass13device_kernelIN5flash11enable_sm90INS1_16FlashAttnBwdSm90INS1_25CollectiveMainloopBwdSm90ILi2ELi2ELi2EN4cute5tupleIJNS5_1CILi1EEES8_S8_EEENS6_IJNS7_ILi64EEENS7_ILi128EEENS7_ILi96EEEEEENS_10bfloat16_tEfNS_4arch4Sm90ELb0ELb0ELb1ELb1ELb0ELb1ELb0ELb0ELi2ELi1ELi2ELi1ELb1EEENS1_21CollectiveEpilogueBwdISD_SE_SG_Li256ELb1ELb0ELi1EEENS1_19SingleTileSchedulerILb1ELb0ELb0ELi128EEEEEEEEEvNT_6ParamsE:
	.zero		2304


//--------------------- .nv.constant0._ZN7cutlass13device_kernelIN5flash11enable_sm90INS1_16FlashAttnBwdSm90INS1_25CollectiveMainloopBwdSm90ILi2ELi2ELi2EN4cute5tupleIJNS5_1CILi1EEES8_S8_EEENS6_IJNS7_ILi64EEENS7_ILi128EEENS7_ILi96EEEEEENS_10bfloat16_tEfNS_4arch4Sm90ELb0ELb0ELb1ELb1ELb1ELb1ELb0ELb0ELi2ELi1ELi2ELi1ELb1EEENS1_21CollectiveEpilogueBwdISD_SE_SG_Li256ELb1ELb0ELi1EEENS1_19SingleTileSchedulerILb1ELb0ELb0ELi128EEEEEEEEEvNT_6ParamsE --------------------------
	.section	.nv.constant0._ZN7cutlass13device_kernelIN5flash11enable_sm90INS1_16FlashAttnBwdSm90INS1_25CollectiveMainloopBwdSm90ILi2ELi2ELi2EN4cute5tupleIJNS5_1CILi1EEES8_S8_EEENS6_IJNS7_ILi64EEENS7_ILi128EEENS7_ILi96EEEEEENS_10bfloat16_tEfNS_4arch4Sm90ELb0ELb0ELb1ELb1ELb1ELb1ELb0ELb0ELi2ELi1ELi2ELi1ELb1EEENS1_21CollectiveEpilogueBwdISD_SE_SG_Li256ELb1ELb0ELi1EEENS1_19SingleTileSchedulerILb1ELb0ELb0ELi128EEEEEEEEEvNT_6ParamsE,"a",@progbits
	.sectionflags	@""
	.align	4
.nv.constant0._ZN7cutlass13device_kernelIN5flash11enable_sm90INS1_16FlashAttnBwdSm90INS1_25CollectiveMainloopBwdSm90ILi2ELi2ELi2EN4cute5tupleIJNS5_1CILi1EEES8_S8_EEENS6_IJNS7_ILi64EEENS7_ILi128EEENS7_ILi96EEEEEENS_10bfloat16_tEfNS_4arch4Sm90ELb0ELb0ELb1ELb1ELb1ELb1ELb0ELb0ELi2ELi1ELi2ELi1ELb1EEENS1_21CollectiveEpilogueBwdISD_SE_SG_Li256ELb1ELb0ELi1EEENS1_19SingleTileSchedulerILb1ELb0ELb0ELi128EEEEEEEEEvNT_6ParamsE:
	.zero		2304


//--------------------- .nv.constant0._ZN7cutlass13device_kernelIN5flash11enable_sm90INS1_16FlashAttnBwdSm90INS1_25CollectiveMainloopBwdSm90ILi2ELi2ELi2EN4cute5tupleIJNS5_1CILi1EEES8_S8_EEENS6_IJNS7_ILi64EEENS7_ILi128EEENS7_ILi96EEEEEENS_10bfloat16_tEfNS_4arch4Sm90ELb0ELb0ELb1ELb1ELb0ELb1ELb0ELb0ELi2ELi1ELi2ELi1ELb1EEENS1_24CollectiveEpilogueBwdGQAISD_fSG_Li256ELb1ELb0EEENS1_19SingleTileSchedulerILb1ELb0ELb0ELi128EEEEEEEEEvNT_6ParamsE --------------------------
	.section	.nv.constant0._ZN7cutlass13device_kernelIN5flash11enable_sm90INS1_16FlashAttnBwdSm90INS1_25CollectiveMainloopBwdSm90ILi2ELi2ELi2EN4cute5tupleIJNS5_1CILi1EEES8_S8_EEENS6_IJNS7_ILi64EEENS7_ILi128EEENS7_ILi96EEEEEENS_10bfloat16_tEfNS_4arch4Sm90ELb0ELb0ELb1ELb1ELb0ELb1ELb0ELb0ELi2ELi1ELi2ELi1ELb1EEENS1_24CollectiveEpilogueBwdGQAISD_fSG_Li256ELb1ELb0EEENS1_19SingleTileSchedulerILb1ELb0ELb0ELi128EEEEEEEEEvNT_6ParamsE,"a",@progbits
	.sectionflags	@""
	.align	4
.nv.constant0._ZN7cutlass13device_kernelIN5flash11enable_sm90INS1_16FlashAttnBwdSm90INS1_25CollectiveMainloopBwdSm90ILi2ELi2ELi2EN4cute5tupleIJNS5_1CILi1EEES8_S8_EEENS6_IJNS7_ILi64EEENS7_ILi128EEENS7_ILi96EEEEEENS_10bfloat16_tEfNS_4arch4Sm90ELb0ELb0ELb1ELb1ELb0ELb1ELb0ELb0ELi2ELi1ELi2ELi1ELb1EEENS1_24CollectiveEpilogueBwdGQAISD_fSG_Li256ELb1ELb0EEENS1_19SingleTileSchedulerILb1ELb0ELb0ELi128EEEEEEEEEvNT_6ParamsE:
	.zero		2304


//--------------------- .nv.constant0._ZN7cutlass13device_kernelIN5flash11enable_sm90INS1_16FlashAttnBwdSm90INS1_25CollectiveMainloopBwdSm90ILi2ELi2ELi2EN4cute5tupleIJNS5_1CILi1EEES8_S8_EEENS6_IJNS7_ILi64EEENS7_ILi128EEENS7_ILi96EEEEEENS_10bfloat16_tEfNS_4arch4Sm90ELb0ELb0ELb1ELb1ELb1ELb1ELb0ELb0ELi2ELi1ELi2ELi1ELb1EEENS1_24CollectiveEpilogueBwdGQAISD_fSG_Li256ELb1ELb1EEENS1_19SingleTileSchedulerILb1ELb0ELb0ELi128EEEEEEEEEvNT_6ParamsE --------------------------
	.section	.nv.constant0._ZN7cutlass13device_kernelIN5flash11enable_sm90INS1_16FlashAttnBwdSm90INS1_25CollectiveMainloopBwdSm90ILi2ELi2ELi2EN4cute5tupleIJNS5_1CILi1EEES8_S8_EEENS6_IJNS7_ILi64EEENS7_ILi128EEENS7_ILi96EEEEEENS_10bfloat16_tEfNS_4arch4Sm90ELb0ELb0ELb1ELb1ELb1ELb1ELb0ELb0ELi2ELi1ELi2ELi1ELb1EEENS1_24CollectiveEpilogueBwdGQAISD_fSG_Li256ELb1ELb1EEENS1_19SingleTileSchedulerILb1ELb0ELb0ELi128EEEEEEEEEvNT_6ParamsE,"a",@progbits
	.sectionflags	@""
	.align	4
.nv.constant0._ZN7cutlass13device_kernelIN5flash11enable_sm90INS1_16FlashAttnBwdSm90INS1_25CollectiveMainloopBwdSm90ILi2ELi2ELi2EN4cute5tupleIJNS5_1CILi1EEES8_S8_EEENS6_IJNS7_ILi64EEENS7_ILi128EEENS7_ILi96EEEEEENS_10bfloat16_tEfNS_4arch4Sm90ELb0ELb0ELb1ELb1ELb1ELb1ELb0ELb0ELi2ELi1ELi2ELi1ELb1EEENS1_24CollectiveEpilogueBwdGQAISD_fSG_Li256ELb1ELb1EEENS1_19SingleTileSchedulerILb1ELb0ELb0ELi128EEEEEEEEEvNT_6ParamsE:
	.zero		2304


//--------------------- .nv.constant0._ZN7cutlass13device_kernelIN5flash11enable_sm90INS1_16FlashAttnBwdSm90INS1_25CollectiveMainloopBwdSm90ILi2ELi2ELi2EN4cute5tupleIJNS5_1CILi1EEES8_S8_EEENS6_IJNS7_ILi64EEENS7_ILi128EEENS7_ILi96EEEEEENS_10bfloat16_tEfNS_4arch4Sm90ELb0ELb1ELb1ELb0ELb0ELb1ELb0ELb0ELi2ELi1ELi2ELi1ELb1EEENS1_21CollectiveEpilogueBwdISD_SE_SG_Li256ELb0ELb0ELi1EEENS1_19SingleTileSchedulerILb0ELb0ELb0ELi128EEEEEEEEEvNT_6ParamsE --------------------------
	.section	.nv.constant0._ZN7cutlass13device_kernelIN5flash11enable_sm90INS1_16FlashAttnBwdSm90INS1_25CollectiveMainloopBwdSm90ILi2ELi2ELi2EN4cute5tupleIJNS5_1CILi1EEES8_S8_EEENS6_IJNS7_ILi64EEENS7_ILi128EEENS7_ILi96EEEEEENS_10bfloat16_tEfNS_4arch4Sm90ELb0ELb1ELb1ELb0ELb0ELb1ELb0ELb0ELi2ELi1ELi2ELi1ELb1EEENS1_21CollectiveEpilogueBwdISD_SE_SG_Li256ELb0ELb0ELi1EEENS1_19SingleTileSchedulerILb0ELb0ELb0ELi128EEEEEEEEEvNT_6ParamsE,"a",@progbits
	.sectionflags	@""
	.align	4
.nv.constant0._ZN7cutlass13device_kernelIN5flash11enable_sm90INS1_16FlashAttnBwdSm90INS1_25CollectiveMainloopBwdSm90ILi2ELi2ELi2EN4cute5tupleIJNS5_1CILi1EEES8_S8_EEENS6_IJNS7_ILi64EEENS7_ILi128EEENS7_ILi96EEEEEENS_10bfloat16_tEfNS_4arch4Sm90ELb0ELb1ELb1ELb0ELb0ELb1ELb0ELb0ELi2ELi1ELi2ELi1ELb1EEENS1_21CollectiveEpilogueBwdISD_SE_SG_Li256ELb0ELb0ELi1EEENS1_19SingleTileSchedulerILb0ELb0ELb0ELi128EEEEEEEEEvNT_6ParamsE:
	.zero		2944


//--------------------- .nv.constant0._ZN7cutlass13device_kernelIN5flash11enable_sm90INS1_16FlashAttnBwdSm90INS1_25CollectiveMainloopBwdSm90ILi2ELi2ELi2EN4cute5tupleIJNS5_1CILi1EEES8_S8_EEENS6_IJNS7_ILi64EEENS7_ILi128EEENS7_ILi96EEEEEENS_10bfloat16_tEfNS_4arch4Sm90ELb0ELb1ELb1ELb0ELb1ELb1ELb0ELb0ELi2ELi1ELi2ELi1ELb1EEENS1_21CollectiveEpilogueBwdISD_SE_SG_Li256ELb0ELb0ELi1EEENS1_19SingleTileSchedulerILb0ELb0ELb0ELi128EEEEEEEEEvNT_6ParamsE --------------------------
	.section	.nv.constant0._ZN7cutlass13device_kernelIN5flash11enable_sm90INS1_16FlashAttnBwdSm90INS1_25CollectiveMainloopBwdSm90ILi2ELi2ELi2EN4cute5tupleIJNS5_1CILi1EEES8_S8_EEENS6_IJNS7_ILi64EEENS7_ILi128EEENS7_ILi96EEEEEENS_10bfloat16_tEfNS_4arch4Sm90ELb0ELb1ELb1ELb0ELb1ELb1ELb0ELb0ELi2ELi1ELi2ELi1ELb1EEENS1_21CollectiveEpilogueBwdISD_SE_SG_Li256ELb0ELb0ELi1EEENS1_19SingleTileSchedulerILb0ELb0ELb0ELi128EEEEEEEEEvNT_6ParamsE,"a",@progbits
	.sectionflags	@""
	.align	4
.nv.constant0._ZN7cutlass13device_kernelIN5flash11enable_sm90INS1_16FlashAttnBwdSm90INS1_25CollectiveMainloopBwdSm90ILi2ELi2ELi2EN4cute5tupleIJNS5_1CILi1EEES8_S8_EEENS6_IJNS7_ILi64EEENS7_ILi128EEENS7_ILi96EEEEEENS_10bfloat16_tEfNS_4arch4Sm90ELb0ELb1ELb1ELb0ELb1ELb1ELb0ELb0ELi2ELi1ELi2ELi1ELb1EEENS1_21CollectiveEpilogueBwdISD_SE_SG_Li256ELb0ELb0ELi1EEENS1_19SingleTileSchedulerILb0ELb0ELb0ELi128EEEEEEEEEvNT_6ParamsE:
	.zero		2944


//--------------------- .nv.constant0._ZN7cutlass13device_kernelIN5flash11enable_sm90INS1_16FlashAttnBwdSm90INS1_25CollectiveMainloopBwdSm90ILi2ELi2ELi2EN4cute5tupleIJNS5_1CILi1EEES8_S8_EEENS6_IJNS7_ILi64EEENS7_ILi128EEENS7_ILi96EEEEEENS_10bfloat16_tEfNS_4arch4Sm90ELb0ELb1ELb1ELb0ELb0ELb1ELb0ELb0ELi2ELi1ELi2ELi1ELb1EEENS1_24CollectiveEpilogueBwdGQAISD_fSG_Li256ELb0ELb0EEENS1_19SingleTileSchedulerILb0ELb0ELb0ELi128EEEEEEEEEvNT_6ParamsE --------------------------
	.section	.nv.constant0._ZN7cutlass13device_kernelIN5flash11enable_sm90INS1_16FlashAttnBwdSm90INS1_25CollectiveMainloopBwdSm90ILi2ELi2ELi2EN4cute5tupleIJNS5_1CILi1EEES8_S8_EEENS6_IJNS7_ILi64EEENS7_ILi128EEENS7_ILi96EEEEEENS_10bfloat16_tEfNS_4arch4Sm90ELb0ELb1ELb1ELb0ELb0ELb1ELb0ELb0ELi2ELi1ELi2ELi1ELb1EEENS1_24CollectiveEpilogueBwdGQAISD_fSG_Li256ELb0ELb0EEENS1_19SingleTileSchedulerILb0ELb0ELb0ELi128EEEEEEEEEvNT_6ParamsE,"a",@progbits
	.sectionflags	@""
	.align	4
.nv.constant0._ZN7cutlass13device_kernelIN5flash11enable_sm90INS1_16FlashAttnBwdSm90INS1_25CollectiveMainloopBwdSm90ILi2ELi2ELi2EN4cute5tupleIJNS5_1CILi1EEES8_S8_EEENS6_IJNS7_ILi64EEENS7_ILi128EEENS7_ILi96EEEEEENS_10bfloat16_tEfNS_4arch4Sm90ELb0ELb1ELb1ELb0ELb0ELb1ELb0ELb0ELi2ELi1ELi2ELi1ELb1EEENS1_24CollectiveEpilogueBwdGQAISD_fSG_Li256ELb0ELb0EEENS1_19SingleTileSchedulerILb0ELb0ELb0ELi128EEEEEEEEEvNT_6ParamsE:
	.zero		2304


//--------------------- .nv.constant0._ZN7cutlass13device_kernelIN5flash11enable_sm90INS1_16FlashAttnBwdSm90INS1_25CollectiveMainloopBwdSm90ILi2ELi2ELi2EN4cute5tupleIJNS5_1CILi1EEES8_S8_EEENS6_IJNS7_ILi64EEENS7_ILi128EEENS7_ILi96EEEEEENS_10bfloat16_tEfNS_4arch4Sm90ELb0ELb1ELb1ELb0ELb1ELb1ELb0ELb0ELi2ELi1ELi2ELi1ELb1EEENS1_24CollectiveEpilogueBwdGQAISD_fSG_Li256ELb0ELb1EEENS1_19SingleTileSchedulerILb0ELb0ELb0ELi128EEEEEEEEEvNT_6ParamsE --------------------------
	.section	.nv.constant0._ZN7cutlass13device_kernelIN5flash11enable_sm90INS1_16FlashAttnBwdSm90INS1_25CollectiveMainloopBwdSm90ILi2ELi2ELi2EN4cute5tupleIJNS5_1CILi1EEES8_S8_EEENS6_IJNS7_ILi64EEENS7_ILi128EEENS7_ILi96EEEEEENS_10bfloat16_tEfNS_4arch4Sm90ELb0ELb1ELb1ELb0ELb1ELb1ELb0ELb0ELi2ELi1ELi2ELi1ELb1EEENS1_24CollectiveEpilogueBwdGQAISD_fSG_Li256ELb0ELb1EEENS1_19SingleTileSchedulerILb0ELb0ELb0ELi128EEEEEEEEEvNT_6ParamsE,"a",@progbits
	.sectionflags	@""
	.align	4
.nv.constant0._ZN7cutlass13device_kernelIN5flash11enable_sm90INS1_16FlashAttnBwdSm90INS1_25CollectiveMainloopBwdSm90ILi2ELi2ELi2EN4cute5tupleIJNS5_1CILi1EEES8_S8_EEENS6_IJNS7_ILi64EEENS7_ILi128EEENS7_ILi96EEEEEENS_10bfloat16_tEfNS_4arch4Sm90ELb0ELb1ELb1ELb0ELb1ELb1ELb0ELb0ELi2ELi1ELi2ELi1ELb1EEENS1_24CollectiveEpilogueBwdGQAISD_fSG_Li256ELb0ELb1EEENS1_19SingleTileSchedulerILb0ELb0ELb0ELi128EEEEEEEEEvNT_6ParamsE:
	.zero		2304


//--------------------- .nv.constant0._ZN7cutlass13device_kernelIN5flash11enable_sm90INS1_16FlashAttnBwdSm90INS1_25CollectiveMainloopBwdSm90ILi2ELi2ELi2EN4cute5tupleIJNS5_1CILi1EEES8_S8_EEENS6_IJNS7_ILi64EEENS7_ILi128EEENS7_ILi96EEEEEENS_10bfloat16_tEfNS_4arch4Sm90ELb0ELb1ELb1ELb1ELb0ELb1ELb0ELb0ELi2ELi1ELi2ELi1ELb1EEENS1_21CollectiveEpilogueBwdISD_SE_SG_Li256ELb1ELb0ELi1EEENS1_19SingleTileSchedulerILb1ELb0ELb0ELi128EEEEEEEEEvNT_6ParamsE --------------------------
	.section	.nv.constant0._ZN7cutlass13device_kernelIN5flash11enable_sm90INS1_16FlashAttnBwdSm90INS1_25CollectiveMainloopBwdSm90ILi2ELi2ELi2EN4cute5tupleIJNS5_1CILi1EEES8_S8_EEENS6_IJNS7_ILi64EEENS7_ILi128EEENS7_ILi96EEEEEENS_10bfloat16_tEfNS_4arch4Sm90ELb0ELb1ELb1ELb1ELb0ELb1ELb0ELb0ELi2ELi1ELi2ELi1ELb1EEENS1_21CollectiveEpilogueBwdISD_SE_SG_Li256ELb1ELb0ELi1EEENS1_19SingleTileSchedulerILb1ELb0ELb0ELi128EEEEEEEEEvNT_6ParamsE,"a",@progbits
	.sectionflags	@""
	.align	4
.nv.constant0._ZN7cutlass13device_kernelIN5flash11enable_sm90INS1_16FlashAttnBwdSm90INS1_25CollectiveMainloopBwdSm90ILi2ELi2ELi2EN4cute5tupleIJNS5_1CILi1EEES8_S8_EEENS6_IJNS7_ILi64EEENS7_ILi128EEENS7_ILi96EEEEEENS_10bfloat16_tEfNS_4arch4Sm90ELb0ELb1ELb1ELb1ELb0ELb1ELb0ELb0ELi2ELi1ELi2ELi1ELb1EEENS1_21CollectiveEpilogueBwdISD_SE_SG_Li256ELb1ELb0ELi1EEENS1_19SingleTileSchedulerILb1ELb0ELb0ELi128EEEEEEEEEvNT_6ParamsE:
	.zero		2304


//--------------------- .nv.constant0._ZN7cutlass13device_kernelIN5flash11enable_sm90INS1_16FlashAttnBwdSm90INS1_25CollectiveMainloopBwdSm90ILi2ELi2ELi2EN4cute5tupleIJNS5_1CILi1EEES8_S8_EEENS6_IJNS7_ILi64EEENS7_ILi128EEENS7_ILi96EEEEEENS_10bfloat16_tEfNS_4arch4Sm90ELb0ELb1ELb1ELb1ELb1ELb1ELb0ELb0ELi2ELi1ELi2ELi1ELb1EEENS1_21CollectiveEpilogueBwdISD_SE_SG_Li256ELb1ELb0ELi1EEENS1_19SingleTileSchedulerILb1ELb0ELb0ELi128EEEEEEEEEvNT_6ParamsE --------------------------
	.section	.nv.constant0._ZN7cutlass13device_kernelIN5flash11enable_sm90INS1_16FlashAttnBwdSm90INS1_25CollectiveMainloopBwdSm90ILi2ELi2ELi2EN4cute5tupleIJNS5_1CILi1EEES8_S8_EEENS6_IJNS7_ILi64EEENS7_ILi128EEENS7_ILi96EEEEEENS_10bfloat16_tEfNS_4arch4Sm90ELb0ELb1ELb1ELb1ELb1ELb1ELb0ELb0ELi2ELi1ELi2ELi1ELb1EEENS1_21CollectiveEpilogueBwdISD_SE_SG_Li256ELb1ELb0ELi1EEENS1_19SingleTileSchedulerILb1ELb0ELb0ELi128EEEEEEEEEvNT_6ParamsE,"a",@progbits
	.sectionflags	@""
	.align	4
.nv.constant0._ZN7cutlass13device_kernelIN5flash11enable_sm90INS1_16FlashAttnBwdSm90INS1_25CollectiveMainloopBwdSm90ILi2ELi2ELi2EN4cute5tupleIJNS5_1CILi1EEES8_S8_EEENS6_IJNS7_ILi64EEENS7_ILi128EEENS7_ILi96EEEEEENS_10bfloat16_tEfNS_4arch4Sm90ELb0ELb1ELb1ELb1ELb1ELb1ELb0ELb0ELi2ELi1ELi2ELi1ELb1EEENS1_21CollectiveEpilogueBwdISD_SE_SG_Li256ELb1ELb0ELi1EEENS1_19SingleTileSchedulerILb1ELb0ELb0ELi128EEEEEEEEEvNT_6ParamsE:
	.zero		2304


//--------------------- .nv.constant0._ZN7cutlass13device_kernelIN5flash11enable_sm90INS1_16FlashAttnBwdSm90INS1_25CollectiveMainloopBwdSm90ILi2ELi2ELi2EN4cute5tupleIJNS5_1CILi1EEES8_S8_EEENS6_IJNS7_ILi64EEENS7_ILi128EEENS7_ILi96EEEEEENS_10bfloat16_tEfNS_4arch4Sm90ELb0ELb1ELb1ELb1ELb0ELb1ELb0ELb0ELi2ELi1ELi2ELi1ELb1EEENS1_24CollectiveEpilogueBwdGQAISD_fSG_Li256ELb1ELb0EEENS1_19SingleTileSchedulerILb1ELb0ELb0ELi128EEEEEEEEEvNT_6ParamsE --------------------------
	.section	.nv.constant0._ZN7cutlass13device_kernelIN5flash11enable_sm90INS1_16FlashAttnBwdSm90INS1_25CollectiveMainloopBwdSm90ILi2ELi2ELi2EN4cute5tupleIJNS5_1CILi1EEES8_S8_EEENS6_IJNS7_ILi64EEENS7_ILi128EEENS7_ILi96EEEEEENS_10bfloat16_tEfNS_4arch4Sm90ELb0ELb1ELb1ELb1ELb0ELb1ELb0ELb0ELi2ELi1ELi2ELi1ELb1EEENS1_24CollectiveEpilogueBwdGQAISD_fSG_Li256ELb1ELb0EEENS1_19SingleTileSchedulerILb1ELb0ELb0ELi128EEEEEEEEEvNT_6ParamsE,"a",@progbits
	.sectionflags	@""
	.align	4
.nv.constant0._ZN7cutlass13device_kernelIN5flash11enable_sm90INS1_16FlashAttnBwdSm90INS1_25CollectiveMainloopBwdSm90ILi2ELi2ELi2EN4cute5tupleIJNS5_1CILi1EEES8_S8_EEENS6_IJNS7_ILi64EEENS7_ILi128EEENS7_ILi96EEEEEENS_10bfloat16_tEfNS_4arch4Sm90ELb0ELb1ELb1ELb1ELb0ELb1ELb0ELb0ELi2ELi1ELi2ELi1ELb1EEENS1_24CollectiveEpilogueBwdGQAISD_fSG_Li256ELb1ELb0EEENS1_19SingleTileSchedulerILb1ELb0ELb0ELi128EEEEEEEEEvNT_6ParamsE:
	.zero		2304


//--------------------- .nv.constant0._ZN7cutlass13device_kernelIN5flash11enable_sm90INS1_16FlashAttnBwdSm90INS1_25CollectiveMainloopBwdSm90ILi2ELi2ELi2EN4cute5tupleIJNS5_1CILi1EEES8_S8_EEENS6_IJNS7_ILi64EEENS7_ILi128EEENS7_ILi96EEEEEENS_10bfloat16_tEfNS_4arch4Sm90ELb0ELb1ELb1ELb1ELb1ELb1ELb0ELb0ELi2ELi1ELi2ELi1ELb1EEENS1_24CollectiveEpilogueBwdGQAISD_fSG_Li256ELb1ELb1EEENS1_19SingleTileSchedulerILb1ELb0ELb0ELi128EEEEEEEEEvNT_6ParamsE --------------------------
	.section	.nv.constant0._ZN7cutlass13device_kernelIN5flash11enable_sm90INS1_16FlashAttnBwdSm90INS1_25CollectiveMainloopBwdSm90ILi2ELi2ELi2EN4cute5tupleIJNS5_1CILi1EEES8_S8_EEENS6_IJNS7_ILi64EEENS7_ILi128EEENS7_ILi96EEEEEENS_10bfloat16_tEfNS_4arch4Sm90ELb0ELb1ELb1ELb1ELb1ELb1ELb0ELb0ELi2ELi1ELi2ELi1ELb1EEENS1_24CollectiveEpilogueBwdGQAISD_fSG_Li256ELb1ELb1EEENS1_19SingleTileSchedulerILb1ELb0ELb0ELi128EEEEEEEEEvNT_6ParamsE,"a",@progbits
	.sectionflags	@""
	.align	4
.nv.constant0._ZN7cutlass13device_kernelIN5flash11enable_sm90INS1_16FlashAttnBwdSm90INS1_25CollectiveMainloopBwdSm90ILi2ELi2ELi2EN4cute5tupleIJNS5_1CILi1EEES8_S8_EEENS6_IJNS7_ILi64EEENS7_ILi128EEENS7_ILi96EEEEEENS_10bfloat16_tEfNS_4arch4Sm90ELb0ELb1ELb1ELb1ELb1ELb1ELb0ELb0ELi2ELi1ELi2ELi1ELb1EEENS1_24CollectiveEpilogueBwdGQAISD_fSG_Li256ELb1ELb1EEENS1_19SingleTileSchedulerILb1ELb0ELb0ELi128EEEEEEEEEvNT_6ParamsE:
	.zero		2304


//--------------------- .nv.constant0._ZN7cutlass13device_kernelIN5flash11enable_sm90INS1_16FlashAttnBwdSm90INS1_25CollectiveMainloopBwdSm90ILi2ELi2ELi2EN4cute5tupleIJNS5_1CILi1EEES8_S8_EEENS6_IJNS7_ILi64EEENS7_ILi128EEENS7_ILi96EEEEEENS_10bfloat16_tEfNS_4arch4Sm90ELb1ELb0ELb1ELb0ELb0ELb1ELb0ELb0ELi2ELi1ELi2ELi1ELb1EEENS1_21CollectiveEpilogueBwdISD_SE_SG_Li256ELb0ELb0ELi1EEENS1_25SingleTileBwdLPTSchedulerILb0ELi128ELb0EEEEEEEEEvNT_6ParamsE --------------------------
	.section	.nv.constant0._ZN7cutlass13device_kernelIN5flash11enable_sm90INS1_16FlashAttnBwdSm90INS1_25CollectiveMainloopBwdSm90ILi2ELi2ELi2EN4cute5tupleIJNS5_1CILi1EEES8_S8_EEENS6_IJNS7_ILi64EEENS7_ILi128EEENS7_ILi96EEEEEENS_10bfloat16_tEfNS_4arch4Sm90ELb1ELb0ELb1ELb0ELb0ELb1ELb0ELb0ELi2ELi1ELi2ELi1ELb1EEENS1_21CollectiveEpilogueBwdISD_SE_SG_Li256ELb0ELb0ELi1EEENS1_25SingleTileBwdLPTSchedulerILb0ELi128ELb0EEEEEEEEEvNT_6ParamsE,"a",@progbits
	.sectionflags	@""
	.align	4
.nv.constant0._ZN7cutlass13device_kernelIN5flash11enable_sm90INS1_16FlashAttnBwdSm90INS1_25CollectiveMainloopBwdSm90ILi2ELi2ELi2EN4cute5tupleIJNS5_1CILi1EEES8_S8_EEENS6_IJNS7_ILi64EEENS7_ILi128EEENS7_ILi96EEEEEENS_10bfloat16_tEfNS_4arch4Sm90ELb1ELb0ELb1ELb0ELb0ELb1ELb0ELb0ELi2ELi1ELi2ELi1ELb1EEENS1_21CollectiveEpilogueBwdISD_SE_SG_Li256ELb0ELb0ELi1EEENS1_25SingleTileBwdLPTSchedulerILb0ELi128ELb0EEEEEEEEEvNT_6ParamsE:
	.zero		2944


//--------------------- .nv.constant0._ZN7cutlass13device_kernelIN5flash11enable_sm90INS1_16FlashAttnBwdSm90INS1_25CollectiveMainloopBwdSm90ILi2ELi2ELi2EN4cute5tupleIJNS5_1CILi1EEES8_S8_EEENS6_IJNS7_ILi64EEENS7_ILi128EEENS7_ILi96EEEEEENS_10bfloat16_tEfNS_4arch4Sm90ELb1ELb0ELb1ELb0ELb1ELb1ELb0ELb0ELi2ELi1ELi2ELi1ELb1EEENS1_21CollectiveEpilogueBwdISD_SE_SG_Li256ELb0ELb0ELi1EEENS1_25SingleTileBwdLPTSchedulerILb0ELi128ELb1EEEEEEEEEvNT_6ParamsE --------------------------
	.section	.nv.constant0._ZN7cutlass13device_kernelIN5flash11enable_sm90INS1_16FlashAttnBwdSm90INS1_25CollectiveMainloopBwdSm90ILi2ELi2ELi2EN4cute5tupleIJNS5_1CILi1EEES8_S8_EEENS6_IJNS7_ILi64EEENS7_ILi128EEENS7_ILi96EEEEEENS_10bfloat16_tEfNS_4arch4Sm90ELb1ELb0ELb1ELb0ELb1ELb1ELb0ELb0ELi2ELi1ELi2ELi1ELb1EEENS1_21CollectiveEpilogueBwdISD_SE_SG_Li256ELb0ELb0ELi1EEENS1_25SingleTileBwdLPTSchedulerILb0ELi128ELb1EEEEEEEEEvNT_6ParamsE,"a",@progbits
	.sectionflags	@""
	.align	4
.nv.constant0._ZN7cutlass13device_kernelIN5flash11enable_sm90INS1_16FlashAttnBwdSm90INS1_25CollectiveMainloopBwdSm90ILi2ELi2ELi2EN4cute5tupleIJNS5_1CILi1EEES8_S8_EEENS6_IJNS7_ILi64EEENS7_ILi128EEENS7_ILi96EEEEEENS_10bfloat16_tEfNS_4arch4Sm90ELb1ELb0ELb1ELb0ELb1ELb1ELb0ELb0ELi2ELi1ELi2ELi1ELb1EEENS1_21CollectiveEpilogueBwdISD_SE_SG_Li256ELb0ELb0ELi1EEENS1_25SingleTileBwdLPTSchedulerILb0ELi128ELb1EEEEEEEEEvNT_6ParamsE:
	.zero		2944


//--------------------- .nv.constant0._ZN7cutlass13device_kernelIN5flash11enable_sm90INS1_16FlashAttnBwdSm90INS1_25CollectiveMainloopBwdSm90ILi2ELi2ELi2EN4cute5tupleIJNS5_1CILi1EEES8_S8_EEENS6_IJNS7_ILi64EEENS7_ILi128EEENS7_ILi96EEEEEENS_10bfloat16_tEfNS_4arch4Sm90ELb1ELb0ELb1ELb0ELb0ELb1ELb0ELb0ELi2ELi1ELi2ELi1ELb1EEENS1_24CollectiveEpilogueBwdGQAISD_fSG_Li256ELb0ELb0EEENS1_25SingleTileBwdLPTSchedulerILb0ELi128ELb0EEEEEEEEEvNT_6ParamsE --------------------------
	.section	.nv.constant0._ZN7cutlass13device_kernelIN5flash11enable_sm90INS1_16FlashAttnBwdSm90INS1_25CollectiveMainloopBwdSm90ILi2ELi2ELi2EN4cute5tupleIJNS5_1CILi1EEES8_S8_EEENS6_IJNS7_ILi64EEENS7_ILi128EEENS7_ILi96EEEEEENS_10bfloat16_tEfNS_4arch4Sm90ELb1ELb0ELb1ELb0ELb0ELb1ELb0ELb0ELi2ELi1ELi2ELi1ELb1EEENS1_24CollectiveEpilogueBwdGQAISD_fSG_Li256ELb0ELb0EEENS1_25SingleTileBwdLPTSchedulerILb0ELi128ELb0EEEEEEEEEvNT_6ParamsE,"a",@progbits
	.sectionflags	@""
	.align	4
.nv.constant0._ZN7cutlass13device_kernelIN5flash11enable_sm90INS1_16FlashAttnBwdSm90INS1_25CollectiveMainloopBwdSm90ILi2ELi2ELi2EN4cute5tupleIJNS5_1CILi1EEES8_S8_EEENS6_IJNS7_ILi64EEENS7_ILi128EEENS7_ILi96EEEEEENS_10bfloat16_tEfNS_4arch4Sm90ELb1ELb0ELb1ELb0ELb0ELb1ELb0ELb0ELi2ELi1ELi2ELi1ELb1EEENS1_24CollectiveEpilogueBwdGQAISD_fSG_Li256ELb0ELb0EEENS1_25SingleTileBwdLPTSchedulerILb0ELi128ELb0EEEEEEEEEvNT_6ParamsE:
	.zero		2432


//--------------------- .nv.constant0._ZN7cutlass13device_kernelIN5flash11enable_sm90INS1_16FlashAttnBwdSm90INS1_25CollectiveMainloopBwdSm90ILi2ELi2ELi2EN4cute5tupleIJNS5_1CILi1EEES8_S8_EEENS6_IJNS7_ILi64EEENS7_ILi128EEENS7_ILi96EEEEEENS_10bfloat16_tEfNS_4arch4Sm90ELb1ELb0ELb1ELb0ELb1ELb1ELb0ELb0ELi2ELi1ELi2ELi1ELb1EEENS1_24CollectiveEpilogueBwdGQAISD_fSG_Li256ELb0ELb1EEENS1_25SingleTileBwdLPTSchedulerILb0ELi128ELb1EEEEEEEEEvNT_6ParamsE --------------------------
	.section	.nv.constant0._ZN7cutlass13device_kernelIN5flash11enable_sm90INS1_16FlashAttnBwdSm90INS1_25CollectiveMainloopBwdSm90ILi2ELi2ELi2EN4cute5tupleIJNS5_1CILi1EEES8_S8_EEENS6_IJNS7_ILi64EEENS7_ILi128EEENS7_ILi96EEEEEENS_10bfloat16_tEfNS_4arch4Sm90ELb1ELb0ELb1ELb0ELb1ELb1ELb0ELb0ELi2ELi1ELi2ELi1ELb1EEENS1_24CollectiveEpilogueBwdGQAISD_fSG_Li256ELb0ELb1EEENS1_25SingleTileBwdLPTSchedulerILb0ELi128ELb1EEEEEEEEEvNT_6ParamsE,"a",@progbits
	.sectionflags	@""
	.align	4
.nv.constant0._ZN7cutlass13device_kernelIN5flash11enable_sm90INS1_16FlashAttnBwdSm90INS1_25CollectiveMainloopBwdSm90ILi2ELi2ELi2EN4cute5tupleIJNS5_1CILi1EEES8_S8_EEENS6_IJNS7_ILi64EEENS7_ILi128EEENS7_ILi96EEEEEENS_10bfloat16_tEfNS_4arch4Sm90ELb1ELb0ELb1ELb0ELb1ELb1ELb0ELb0ELi2ELi1ELi2ELi1ELb1EEENS1_24CollectiveEpilogueBwdGQAISD_fSG_Li256ELb0ELb1EEENS1_25SingleTileBwdLPTSchedulerILb0ELi128ELb1EEEEEEEEEvNT_6ParamsE:
	.zero		2432


//--------------------- .nv.constant0._ZN7cutlass13device_kernelIN5flash11enable_sm90INS1_16FlashAttnBwdSm90INS1_25CollectiveMainloopBwdSm90ILi2ELi2ELi2EN4cute5tupleIJNS5_1CILi1EEES8_S8_EEENS6_IJNS7_ILi64EEENS7_ILi128EEENS7_ILi96EEEEEENS_10bfloat16_tEfNS_4arch4Sm90ELb1ELb0ELb1ELb1ELb0ELb1ELb0ELb0ELi2ELi1ELi2ELi1ELb1EEENS1_21CollectiveEpilogueBwdISD_SE_SG_Li256ELb1ELb0ELi1EEENS1_25SingleTileBwdLPTSchedulerILb1ELi128ELb0EEEEEEEEEvNT_6ParamsE --------------------------
	.section	.nv.constant0._ZN7cutlass13device_kernelIN5flash11enable_sm90INS1_16FlashAttnBwdSm90INS1_25CollectiveMainloopBwdSm90ILi2ELi2ELi2EN4cute5tupleIJNS5_1CILi1EEES8_S8_EEENS6_IJNS7_ILi64EEENS7_ILi128EEENS7_ILi96EEEEEENS_10bfloat16_tEfNS_4arch4Sm90ELb1ELb0ELb1ELb1ELb0ELb1ELb0ELb0ELi2ELi1ELi2ELi1ELb1EEENS1_21CollectiveEpilogueBwdISD_SE_SG_Li256ELb1ELb0ELi1EEENS1_25SingleTileBwdLPTSchedulerILb1ELi128ELb0EEEEEEEEEvNT_6ParamsE,"a",@progbits
	.sectionflags	@""
	.align	4
.nv.constant0._ZN7cutlass13device_kernelIN5flash11enable_sm90INS1_16FlashAttnBwdSm90INS1_25CollectiveMainloopBwdSm90ILi2ELi2ELi2EN4cute5tupleIJNS5_1CILi1EEES8_S8_EEENS6_IJNS7_ILi64EEENS7_ILi128EEENS7_ILi96EEEEEENS_10bfloat16_tEfNS_4arch4Sm90ELb1ELb0ELb1ELb1ELb0ELb1ELb0ELb0ELi2ELi1ELi2ELi1ELb1EEENS1_21CollectiveEpilogueBwdISD_SE_SG_Li256ELb1ELb0ELi1EEENS1_25SingleTileBwdLPTSchedulerILb1ELi128ELb0EEEEEEEEEvNT_6ParamsE:
	.zero		2304


//--------------------- .nv.constant0._ZN7cutlass13device_kernelIN5flash11enable_sm90INS1_16FlashAttnBwdSm90INS1_25CollectiveMainloopBwdSm90ILi2ELi2ELi2EN4cute5tupleIJNS5_1CILi1EEES8_S8_EEENS6_IJNS7_ILi64EEENS7_ILi128EEENS7_ILi96EEEEEENS_10bfloat16_tEfNS_4arch4Sm90ELb1ELb0ELb1ELb1ELb1ELb1ELb0ELb0ELi2ELi1ELi2ELi1ELb1EEENS1_21CollectiveEpilogueBwdISD_SE_SG_Li256ELb1ELb0ELi1EEENS1_25SingleTileBwdLPTSchedulerILb1ELi128ELb1EEEEEEEEEvNT_6ParamsE --------------------------
	.section	.nv.constant0._ZN7cutlass13device_kernelIN5flash11enable_sm90INS1_16FlashAttnBwdSm90INS1_25CollectiveMainloopBwdSm90ILi2ELi2ELi2EN4cute5tupleIJNS5_1CILi1EEES8_S8_EEENS6_IJNS7_ILi64EEENS7_ILi128EEENS7_ILi96EEEEEENS_10bfloat16_tEfNS_4arch4Sm90ELb1ELb0ELb1ELb1ELb1ELb1ELb0ELb0ELi2ELi1ELi2ELi1ELb1EEENS1_21CollectiveEpilogueBwdISD_SE_SG_Li256ELb1ELb0ELi1EEENS1_25SingleTileBwdLPTSchedulerILb1ELi128ELb1EEEEEEEEEvNT_6ParamsE,"a",@progbits
	.sectionflags	@""
	.align	4
.nv.constant0._ZN7cutlass13device_kernelIN5flash11enable_sm90INS1_16FlashAttnBwdSm90INS1_25CollectiveMainloopBwdSm90ILi2ELi2ELi2EN4cute5tupleIJNS5_1CILi1EEES8_S8_EEENS6_IJNS7_ILi64EEENS7_ILi128EEENS7_ILi96EEEEEENS_10bfloat16_tEfNS_4arch4Sm90ELb1ELb0ELb1ELb1ELb1ELb1ELb0ELb0ELi2ELi1ELi2ELi1ELb1EEENS1_21CollectiveEpilogueBwdISD_SE_SG_Li256ELb1ELb0ELi1EEENS1_25SingleTileBwdLPTSchedulerILb1ELi128ELb1EEEEEEEEEvNT_6ParamsE:
	.zero		2304


//--------------------- .nv.constant0._ZN7cutlass13device_kernelIN5flash11enable_sm90INS1_16FlashAttnBwdSm90INS1_25CollectiveMainloopBwdSm90ILi2ELi2ELi2EN4cute5tupleIJNS5_1CILi1EEES8_S8_EEENS6_IJNS7_ILi64EEENS7_ILi128EEENS7_ILi96EEEEEENS_10bfloat16_tEfNS_4arch4Sm90ELb1ELb0ELb1ELb1ELb0ELb1ELb0ELb0ELi2ELi1ELi2ELi1ELb1EEENS1_24CollectiveEpilogueBwdGQAISD_fSG_Li256ELb1ELb0EEENS1_25SingleTileBwdLPTSchedulerILb1ELi128ELb0EEEEEEEEEvNT_6ParamsE --------------------------
	.section	.nv.constant0._ZN7cutlass13device_kernelIN5flash11enable_sm90INS1_16FlashAttnBwdSm90INS1_25CollectiveMainloopBwdSm90ILi2ELi2ELi2EN4cute5tupleIJNS5_1CILi1EEES8_S8_EEENS6_IJNS7_ILi64EEENS7_ILi128EEENS7_ILi96EEEEEENS_10bfloat16_tEfNS_4arch4Sm90ELb1ELb0ELb1ELb1ELb0ELb1ELb0ELb0ELi2ELi1ELi2ELi1ELb1EEENS1_24CollectiveEpilogueBwdGQAISD_fSG_Li256ELb1ELb0EEENS1_25SingleTileBwdLPTSchedulerILb1ELi128ELb0EEEEEEEEEvNT_6ParamsE,"a",@progbits
	.sectionflags	@""
	.align	4
.nv.constant0._ZN7cutlass13device_kernelIN5flash11enable_sm90INS1_16FlashAttnBwdSm90INS1_25CollectiveMainloopBwdSm90ILi2ELi2ELi2EN4cute5tupleIJNS5_1CILi1EEES8_S8_EEENS6_IJNS7_ILi64EEENS7_ILi128EEENS7_ILi96EEEEEENS_10bfloat16_tEfNS_4arch4Sm90ELb1ELb0ELb1ELb1ELb0ELb1ELb0ELb0ELi2ELi1ELi2ELi1ELb1EEENS1_24CollectiveEpilogueBwdGQAISD_fSG_Li256ELb1ELb0EEENS1_25SingleTileBwdLPTSchedulerILb1ELi128ELb0EEEEEEEEEvNT_6ParamsE:
	.zero		2432


//--------------------- .nv.constant0._ZN7cutlass13device_kernelIN5flash11enable_sm90INS1_16FlashAttnBwdSm90INS1_25CollectiveMainloopBwdSm90ILi2ELi2ELi2EN4cute5tupleIJNS5_1CILi1EEES8_S8_EEENS6_IJNS7_ILi64EEENS7_ILi128EEENS7_ILi96EEEEEENS_10bfloat16_tEfNS_4arch4Sm90ELb1ELb0ELb1ELb1ELb1ELb1ELb0ELb0ELi2ELi1ELi2ELi1ELb1EEENS1_24CollectiveEpilogueBwdGQAISD_fSG_Li256ELb1ELb1EEENS1_25SingleTileBwdLPTSchedulerILb1ELi128ELb1EEEEEEEEEvNT_6ParamsE --------------------------
	.section	.nv.constant0._ZN7cutlass13device_kernelIN5flash11enable_sm90INS1_16FlashAttnBwdSm90INS1_25CollectiveMainloopBwdSm90ILi2ELi2ELi2EN4cute5tupleIJNS5_1CILi1EEES8_S8_EEENS6_IJNS7_ILi64EEENS7_ILi128EEENS7_ILi96EEEEEENS_10bfloat16_tEfNS_4arch4Sm90ELb1ELb0ELb1ELb1ELb1ELb1ELb0ELb0ELi2ELi1ELi2ELi1ELb1EEENS1_24CollectiveEpilogueBwdGQAISD_fSG_Li256ELb1ELb1EEENS1_25SingleTileBwdLPTSchedulerILb1ELi128ELb1EEEEEEEEEvNT_6ParamsE,"a",@progbits
	.sectionflags	@""
	.align	4
.nv.constant0._ZN7cutlass13device_kernelIN5flash11enable_sm90INS1_16FlashAttnBwdSm90INS1_25CollectiveMainloopBwdSm90ILi2ELi2ELi2EN4cute5tupleIJNS5_1CILi1EEES8_S8_EEENS6_IJNS7_ILi64EEENS7_ILi128EEENS7_ILi96EEEEEENS_10bfloat16_tEfNS_4arch4Sm90ELb1ELb0ELb1ELb1ELb1ELb1ELb0ELb0ELi2ELi1ELi2ELi1ELb1EEENS1_24CollectiveEpilogueBwdGQAISD_fSG_Li256ELb1ELb1EEENS1_25SingleTileBwdLPTSchedulerILb1ELi128ELb1EEEEEEEEEvNT_6ParamsE:
	.zero		2432


//--------------------- .nv.constant0._ZN7cutlass13device_kernelIN5flash11enable_sm90INS1_16FlashAttnBwdSm90INS1_25CollectiveMainloopBwdSm90ILi2ELi2ELi2EN4cute5tupleIJNS5_1CILi1EEES8_S8_EEENS6_IJNS7_ILi64EEENS7_ILi128EEENS7_ILi96EEEEEENS_10bfloat16_tEfNS_4arch4Sm90ELb0ELb0ELb0ELb0ELb0ELb1ELb0ELb0ELi2ELi1ELi2ELi1ELb1EEENS1_21CollectiveEpilogueBwdISD_SE_SG_Li256ELb0ELb0ELi1EEENS1_19SingleTileSchedulerILb0ELb0ELb0ELi128EEEEEEEEEvNT_6ParamsE --------------------------
	.section	.nv.constant0._ZN7cutlass13device_kernelIN5flash11enable_sm90INS1_16FlashAttnBwdSm90INS1_25CollectiveMainloopBwdSm90ILi2ELi2ELi2EN4cute5tupleIJNS5_1CILi1EEES8_S8_EEENS6_IJNS7_ILi64EEENS7_ILi128EEENS7_ILi96EEEEEENS_10bfloat16_tEfNS_4arch4Sm90ELb0ELb0ELb0ELb0ELb0ELb1ELb0ELb0ELi2ELi1ELi2ELi1ELb1EEENS1_21CollectiveEpilogueBwdISD_SE_SG_Li256ELb0ELb0ELi1EEENS1_19SingleTileSchedulerILb0ELb0ELb0ELi128EEEEEEEEEvNT_6ParamsE,"a",@progbits
	.sectionflags	@""
	.align	4
.nv.constant0._ZN7cutlass13device_kernelIN5flash11enable_sm90INS1_16FlashAttnBwdSm90INS1_25CollectiveMainloopBwdSm90ILi2ELi2ELi2EN4cute5tupleIJNS5_1CILi1EEES8_S8_EEENS6_IJNS7_ILi64EEENS7_ILi128EEENS7_ILi96EEEEEENS_10bfloat16_tEfNS_4arch4Sm90ELb0ELb0ELb0ELb0ELb0ELb1ELb0ELb0ELi2ELi1ELi2ELi1ELb1EEENS1_21CollectiveEpilogueBwdISD_SE_SG_Li256ELb0ELb0ELi1EEENS1_19SingleTileSchedulerILb0ELb0ELb0ELi128EEEEEEEEEvNT_6ParamsE:
	.zero		2944


//--------------------- .nv.constant0._ZN7cutlass13device_kernelIN5flash11enable_sm90INS1_16FlashAttnBwdSm90INS1_25CollectiveMainloopBwdSm90ILi2ELi2ELi2EN4cute5tupleIJNS5_1CILi1EEES8_S8_EEENS6_IJNS7_ILi64EEENS7_ILi128EEENS7_ILi96EEEEEENS_10bfloat16_tEfNS_4arch4Sm90ELb0ELb0ELb0ELb0ELb1ELb1ELb0ELb0ELi2ELi1ELi2ELi1ELb1EEENS1_21CollectiveEpilogueBwdISD_SE_SG_Li256ELb0ELb0ELi1EEENS1_19SingleTileSchedulerILb0ELb0ELb0ELi128EEEEEEEEEvNT_6ParamsE --------------------------
	.section	.nv.constant0._ZN7cutlass13device_kernelIN5flash11enable_sm90INS1_16FlashAttnBwdSm90INS1_25CollectiveMainloopBwdSm90ILi2ELi2ELi2EN4cute5tupleIJNS5_1CILi1EEES8_S8_EEENS6_IJNS7_ILi64EEENS7_ILi128EEENS7_ILi96EEEEEENS_10bfloat16_tEfNS_4arch4Sm90ELb0ELb0ELb0ELb0ELb1ELb1ELb0ELb0ELi2ELi1ELi2ELi1ELb1EEENS1_21CollectiveEpilogueBwdISD_SE_SG_Li256ELb0ELb0ELi1EEENS1_19SingleTileSchedulerILb0ELb0ELb0ELi128EEEEEEEEEvNT_6ParamsE,"a",@progbits
	.sectionflags	@""
	.align	4
.nv.constant0._ZN7cutlass13device_kernelIN5flash11enable_sm90INS1_16FlashAttnBwdSm90INS1_25CollectiveMainloopBwdSm90ILi2ELi2ELi2EN4cute5tupleIJNS5_1CILi1EEES8_S8_EEENS6_IJNS7_ILi64EEENS7_ILi128EEENS7_ILi96EEEEEENS_10bfloat16_tEfNS_4arch4Sm90ELb0ELb0ELb0ELb0ELb1ELb1ELb0ELb0ELi2ELi1ELi2ELi1ELb1EEENS1_21CollectiveEpilogueBwdISD_SE_SG_Li256ELb0ELb0ELi1EEENS1_19SingleTileSchedulerILb0ELb0ELb0ELi128EEEEEEEEEvNT_6ParamsE:
	.zero		2944


//--------------------- .nv.constant0._ZN7cutlass13device_kernelIN5flash11enable_sm90INS1_16FlashAttnBwdSm90INS1_25CollectiveMainloopBwdSm90ILi2ELi2ELi2EN4cute5tupleIJNS5_1CILi1EEES8_S8_EEENS6_IJNS7_ILi64EEENS7_ILi128EEENS7_ILi96EEEEEENS_10bfloat16_tEfNS_4arch4Sm90ELb0ELb0ELb0ELb0ELb0ELb1ELb0ELb0ELi2ELi1ELi2ELi1ELb1EEENS1_24CollectiveEpilogueBwdGQAISD_fSG_Li256ELb0ELb0EEENS1_19SingleTileSchedulerILb0ELb0ELb0ELi128EEEEEEEEEvNT_6ParamsE --------------------------
	.section	.nv.constant0._ZN7cutlass13device_kernelIN5flash11enable_sm90INS1_16FlashAttnBwdSm90INS1_25CollectiveMainloopBwdSm90ILi2ELi2ELi2EN4cute5tupleIJNS5_1CILi1EEES8_S8_EEENS6_IJNS7_ILi64EEENS7_ILi128EEENS7_ILi96EEEEEENS_10bfloat16_tEfNS_4arch4Sm90ELb0ELb0ELb0ELb0ELb0ELb1ELb0ELb0ELi2ELi1ELi2ELi1ELb1EEENS1_24CollectiveEpilogueBwdGQAISD_fSG_Li256ELb0ELb0EEENS1_19SingleTileSchedulerILb0ELb0ELb0ELi128EEEEEEEEEvNT_6ParamsE,"a",@progbits
	.sectionflags	@""
	.align	4
.nv.constant0._ZN7cutlass13device_kernelIN5flash11enable_sm90INS1_16FlashAttnBwdSm90INS1_25CollectiveMainloopBwdSm90ILi2ELi2ELi2EN4cute5tupleIJNS5_1CILi1EEES8_S8_EEENS6_IJNS7_ILi64EEENS7_ILi128EEENS7_ILi96EEEEEENS_10bfloat16_tEfNS_4arch4Sm90ELb0ELb0ELb0ELb0ELb0ELb1ELb0ELb0ELi2ELi1ELi2ELi1ELb1EEENS1_24CollectiveEpilogueBwdGQAISD_fSG_Li256ELb0ELb0EEENS1_19SingleTileSchedulerILb0ELb0ELb0ELi128EEEEEEEEEvNT_6ParamsE:
	.zero		2304


//--------------------- .nv.constant0._ZN7cutlass13device_kernelIN5flash11enable_sm90INS1_16FlashAttnBwdSm90INS1_25CollectiveMainloopBwdSm90ILi2ELi2ELi2EN4cute5tupleIJNS5_1CILi1EEES8_S8_EEENS6_IJNS7_ILi64EEENS7_ILi128EEENS7_ILi96EEEEEENS_10bfloat16_tEfNS_4arch4Sm90ELb0ELb0ELb0ELb0ELb1ELb1ELb0ELb0ELi2ELi1ELi2ELi1ELb1EEENS1_24CollectiveEpilogueBwdGQAISD_fSG_Li256ELb0ELb1EEENS1_19SingleTileSchedulerILb0ELb0ELb0ELi128EEEEEEEEEvNT_6ParamsE --------------------------
	.section	.nv.constant0._ZN7cutlass13device_kernelIN5flash11enable_sm90INS1_16FlashAttnBwdSm90INS1_25CollectiveMainloopBwdSm90ILi2ELi2ELi2EN4cute5tupleIJNS5_1CILi1EEES8_S8_EEENS6_IJNS7_ILi64EEENS7_ILi128EEENS7_ILi96EEEEEENS_10bfloat16_tEfNS_4arch4Sm90ELb0ELb0ELb0ELb0ELb1ELb1ELb0ELb0ELi2ELi1ELi2ELi1ELb1EEENS1_24CollectiveEpilogueBwdGQAISD_fSG_Li256ELb0ELb1EEENS1_19SingleTileSchedulerILb0ELb0ELb0ELi128EEEEEEEEEvNT_6ParamsE,"a",@progbits
	.sectionflags	@""
	.align	4
.nv.constant0._ZN7cutlass13device_kernelIN5flash11enable_sm90INS1_16FlashAttnBwdSm90INS1_25CollectiveMainloopBwdSm90ILi2ELi2ELi2EN4cute5tupleIJNS5_1CILi1EEES8_S8_EEENS6_IJNS7_ILi64EEENS7_ILi128EEENS7_ILi96EEEEEENS_10bfloat16_tEfNS_4arch4Sm90ELb0ELb0ELb0ELb0ELb1ELb1ELb0ELb0ELi2ELi1ELi2ELi1ELb1EEENS1_24CollectiveEpilogueBwdGQAISD_fSG_Li256ELb0ELb1EEENS1_19SingleTileSchedulerILb0ELb0ELb0ELi128EEEEEEEEEvNT_6ParamsE:
	.zero		2304


//--------------------- .nv.constant0._ZN7cutlass13device_kernelIN5flash11enable_sm90INS1_16FlashAttnBwdSm90INS1_25CollectiveMainloopBwdSm90ILi2ELi2ELi2EN4cute5tupleIJNS5_1CILi1EEES8_S8_EEENS6_IJNS7_ILi64EEENS7_ILi128EEENS7_ILi96EEEEEENS_10bfloat16_tEfNS_4arch4Sm90ELb0ELb0ELb0ELb1ELb0ELb1ELb0ELb0ELi2ELi1ELi2ELi1ELb1EEENS1_21CollectiveEpilogueBwdISD_SE_SG_Li256ELb1ELb0ELi1EEENS1_19SingleTileSchedulerILb1ELb0ELb0ELi128EEEEEEEEEvNT_6ParamsE --------------------------
	.section	.nv.constant0._ZN7cutlass13device_kernelIN5flash11enable_sm90INS1_16FlashAttnBwdSm90INS1_25CollectiveMainloopBwdSm90ILi2ELi2ELi2EN4cute5tupleIJNS5_1CILi1EEES8_S8_EEENS6_IJNS7_ILi64EEENS7_ILi128EEENS7_ILi96EEEEEENS_10bfloat16_tEfNS_4arch4Sm90ELb0ELb0ELb0ELb1ELb0ELb1ELb0ELb0ELi2ELi1ELi2ELi1ELb1EEENS1_21CollectiveEpilogueBwdISD_SE_SG_Li256ELb1ELb0ELi1EEENS1_19SingleTileSchedulerILb1ELb0ELb0ELi128EEEEEEEEEvNT_6ParamsE,"a",@progbits
	.sectionflags	@""
	.align	4
.nv.constant0._ZN7cutlass13device_kernelIN5flash11enable_sm90INS1_16FlashAttnBwdSm90INS1_25CollectiveMainloopBwdSm90ILi2ELi2ELi2EN4cute5tupleIJNS5_1CILi1EEES8_S8_EEENS6_IJNS7_ILi64EEENS7_ILi128EEENS7_ILi96EEEEEENS_10bfloat16_tEfNS_4arch4Sm90ELb0ELb0ELb0ELb1ELb0ELb1ELb0ELb0ELi2ELi1ELi2ELi1ELb1EEENS1_21CollectiveEpilogueBwdISD_SE_SG_Li256ELb1ELb0ELi1EEENS1_19SingleTileSchedulerILb1ELb0ELb0ELi128EEEEEEEEEvNT_6ParamsE:
	.zero		2304


//--------------------- .nv.constant0._ZN7cutlass13device_kernelIN5flash11enable_sm90INS1_16FlashAttnBwdSm90INS1_25CollectiveMainloopBwdSm90ILi2ELi2ELi2EN4cute5tupleIJNS5_1CILi1EEES8_S8_EEENS6_IJNS7_ILi64EEENS7_ILi128EEENS7_ILi96EEEEEENS_10bfloat16_tEfNS_4arch4Sm90ELb0ELb0ELb0ELb1ELb1ELb1ELb0ELb0ELi2ELi1ELi2ELi1ELb1EEENS1_21CollectiveEpilogueBwdISD_SE_SG_Li256ELb1ELb0ELi1EEENS1_19SingleTileSchedulerILb1ELb0ELb0ELi128EEEEEEEEEvNT_6ParamsE --------------------------
	.section	.nv.constant0._ZN7cutlass13device_kernelIN5flash11enable_sm90INS1_16FlashAttnBwdSm90INS1_25CollectiveMainloopBwdSm90ILi2ELi2ELi2EN4cute5tupleIJNS5_1CILi1EEES8_S8_EEENS6_IJNS7_ILi64EEENS7_ILi128EEENS7_ILi96EEEEEENS_10bfloat16_tEfNS_4arch4Sm90ELb0ELb0ELb0ELb1ELb1ELb1ELb0ELb0ELi2ELi1ELi2ELi1ELb1EEENS1_21CollectiveEpilogueBwdISD_SE_SG_Li256ELb1ELb0ELi1EEENS1_19SingleTileSchedulerILb1ELb0ELb0ELi128EEEEEEEEEvNT_6ParamsE,"a",@progbits
	.sectionflags	@""
	.align	4
.nv.constant0._ZN7cutlass13device_kernelIN5flash11enable_sm90INS1_16FlashAttnBwdSm90INS1_25CollectiveMainloopBwdSm90ILi2ELi2ELi2EN4cute5tupleIJNS5_1CILi1EEES8_S8_EEENS6_IJNS7_ILi64EEENS7_ILi128EEENS7_ILi96EEEEEENS_10bfloat16_tEfNS_4arch4Sm90ELb0ELb0ELb0ELb1ELb1ELb1ELb0ELb0ELi2ELi1ELi2ELi1ELb1EEENS1_21CollectiveEpilogueBwdISD_SE_SG_Li256ELb1ELb0ELi1EEENS1_19SingleTileSchedulerILb1ELb0ELb0ELi128EEEEEEEEEvNT_6ParamsE:
	.zero		2304


//--------------------- .nv.constant0._ZN7cutlass13device_kernelIN5flash11enable_sm90INS1_16FlashAttnBwdSm90INS1_25CollectiveMainloopBwdSm90ILi2ELi2ELi2EN4cute5tupleIJNS5_1CILi1EEES8_S8_EEENS6_IJNS7_ILi64EEENS7_ILi128EEENS7_ILi96EEEEEENS_10bfloat16_tEfNS_4arch4Sm90ELb0ELb0ELb0ELb1ELb0ELb1ELb0ELb0ELi2ELi1ELi2ELi1ELb1EEENS1_24CollectiveEpilogueBwdGQAISD_fSG_Li256ELb1ELb0EEENS1_19SingleTileSchedulerILb1ELb0ELb0ELi128EEEEEEEEEvNT_6ParamsE --------------------------
	.section	.nv.constant0._ZN7cutlass13device_kernelIN5flash11enable_sm90INS1_16FlashAttnBwdSm90INS1_25CollectiveMainloopBwdSm90ILi2ELi2ELi2EN4cute5tupleIJNS5_1CILi1EEES8_S8_EEENS6_IJNS7_ILi64EEENS7_ILi128EEENS7_ILi96EEEEEENS_10bfloat16_tEfNS_4arch4Sm90ELb0ELb0ELb0ELb1ELb0ELb1ELb0ELb0ELi2ELi1ELi2ELi1ELb1EEENS1_24CollectiveEpilogueBwdGQAISD_fSG_Li256ELb1ELb0EEENS1_19SingleTileSchedulerILb1ELb0ELb0ELi128EEEEEEEEEvNT_6ParamsE,"a",@progbits
	.sectionflags	@""
	.align	4
.nv.constant0._ZN7cutlass13device_kernelIN5flash11enable_sm90INS1_16FlashAttnBwdSm90INS1_25CollectiveMainloopBwdSm90ILi2ELi2ELi2EN4cute5tupleIJNS5_1CILi1EEES8_S8_EEENS6_IJNS7_ILi64EEENS7_ILi128EEENS7_ILi96EEEEEENS_10bfloat16_tEfNS_4arch4Sm90ELb0ELb0ELb0ELb1ELb0ELb1ELb0ELb0ELi2ELi1ELi2ELi1ELb1EEENS1_24CollectiveEpilogueBwdGQAISD_fSG_Li256ELb1ELb0EEENS1_19SingleTileSchedulerILb1ELb0ELb0ELi128EEEEEEEEEvNT_6ParamsE:
	.zero		2304


//--------------------- .nv.constant0._ZN7cutlass13device_kernelIN5flash11enable_sm90INS1_16FlashAttnBwdSm90INS1_25CollectiveMainloopBwdSm90ILi2ELi2ELi2EN4cute5tupleIJNS5_1CILi1EEES8_S8_EEENS6_IJNS7_ILi64EEENS7_ILi128EEENS7_ILi96EEEEEENS_10bfloat16_tEfNS_4arch4Sm90ELb0ELb0ELb0ELb1ELb1ELb1ELb0ELb0ELi2ELi1ELi2ELi1ELb1EEENS1_24CollectiveEpilogueBwdGQAISD_fSG_Li256ELb1ELb1EEENS1_19SingleTileSchedulerILb1ELb0ELb0ELi128EEEEEEEEEvNT_6ParamsE --------------------------
	.section	.nv.constant0._ZN7cutlass13device_kernelIN5flash11enable_sm90INS1_16FlashAttnBwdSm90INS1_25CollectiveMainloopBwdSm90ILi2ELi2ELi2EN4cute5tupleIJNS5_1CILi1EEES8_S8_EEENS6_IJNS7_ILi64EEENS7_ILi128EEENS7_ILi96EEEEEENS_10bfloat16_tEfNS_4arch4Sm90ELb0ELb0ELb0ELb1ELb1ELb1ELb0ELb0ELi2ELi1ELi2ELi1ELb1EEENS1_24CollectiveEpilogueBwdGQAISD_fSG_Li256ELb1ELb1EEENS1_19SingleTileSchedulerILb1ELb0ELb0ELi128EEEEEEEEEvNT_6ParamsE,"a",@progbits
	.sectionflags	@""
	.align	4
.nv.constant0._ZN7cutlass13device_kernelIN5flash11enable_sm90INS1_16FlashAttnBwdSm90INS1_25CollectiveMainloopBwdSm90ILi2ELi2ELi2EN4cute5tupleIJNS5_1CILi1EEES8_S8_EEENS6_IJNS7_ILi64EEENS7_ILi128EEENS7_ILi96EEEEEENS_10bfloat16_tEfNS_4arch4Sm90ELb0ELb0ELb0ELb1ELb1ELb1ELb0ELb0ELi2ELi1ELi2ELi1ELb1EEENS1_24CollectiveEpilogueBwdGQAISD_fSG_Li256ELb1ELb1EEENS1_19SingleTileSchedulerILb1ELb0ELb0ELi128EEEEEEEEEvNT_6ParamsE:
	.zero		2304


//--------------------- .nv.constant0._ZN7cutlass13device_kernelIN5flash11enable_sm90INS1_16FlashAttnBwdSm90INS1_25CollectiveMainloopBwdSm90ILi2ELi2ELi2EN4cute5tupleIJNS5_1CILi1EEES8_S8_EEENS6_IJNS7_ILi64EEENS7_ILi128EEENS7_ILi96EEEEEENS_10bfloat16_tEfNS_4arch4Sm90ELb0ELb1ELb0ELb0ELb0ELb1ELb0ELb0ELi2ELi1ELi2ELi1ELb1EEENS1_21CollectiveEpilogueBwdISD_SE_SG_Li256ELb0ELb0ELi1EEENS1_19SingleTileSchedulerILb0ELb0ELb0ELi128EEEEEEEEEvNT_6ParamsE --------------------------
	.section	.nv.constant0._ZN7cutlass13device_kernelIN5flash11enable_sm90INS1_16FlashAttnBwdSm90INS1_25CollectiveMainloopBwdSm90ILi2ELi2ELi2EN4cute5tupleIJNS5_1CILi1EEES8_S8_EEENS6_IJNS7_ILi64EEENS7_ILi128EEENS7_ILi96EEEEEENS_10bfloat16_tEfNS_4arch4Sm90ELb0ELb1ELb0ELb0ELb0ELb1ELb0ELb0ELi2ELi1ELi2ELi1ELb1EEENS1_21CollectiveEpilogueBwdISD_SE_SG_Li256ELb0ELb0ELi1EEENS1_19SingleTileSchedulerILb0ELb0ELb0ELi128EEEEEEEEEvNT_6ParamsE,"a",@progbits
	.sectionflags	@""
	.align	4
.nv.constant0._ZN7cutlass13device_kernelIN5flash11enable_sm90INS1_16FlashAttnBwdSm90INS1_25CollectiveMainloopBwdSm90ILi2ELi2ELi2EN4cute5tupleIJNS5_1CILi1EEES8_S8_EEENS6_IJNS7_ILi64EEENS7_ILi128EEENS7_ILi96EEEEEENS_10bfloat16_tEfNS_4arch4Sm90ELb0ELb1ELb0ELb0ELb0ELb1ELb0ELb0ELi2ELi1ELi2ELi1ELb1EEENS1_21CollectiveEpilogueBwdISD_SE_SG_Li256ELb0ELb0ELi1EEENS1_19SingleTileSchedulerILb0ELb0ELb0ELi128EEEEEEEEEvNT_6ParamsE:
	.zero		2944


//--------------------- .nv.constant0._ZN7cutlass13device_kernelIN5flash11enable_sm90INS1_16FlashAttnBwdSm90INS1_25CollectiveMainloopBwdSm90ILi2ELi2ELi2EN4cute5tupleIJNS5_1CILi1EEES8_S8_EEENS6_IJNS7_ILi64EEENS7_ILi128EEENS7_ILi96EEEEEENS_10bfloat16_tEfNS_4arch4Sm90ELb0ELb1ELb0ELb0ELb1ELb1ELb0ELb0ELi2ELi1ELi2ELi1ELb1EEENS1_21CollectiveEpilogueBwdISD_SE_SG_Li256ELb0ELb0ELi1EEENS1_19SingleTileSchedulerILb0ELb0ELb0ELi128EEEEEEEEEvNT_6ParamsE --------------------------
	.section	.nv.constant0._ZN7cutlass13device_kernelIN5flash11enable_sm90INS1_16FlashAttnBwdSm90INS1_25CollectiveMainloopBwdSm90ILi2ELi2ELi2EN4cute5tupleIJNS5_1CILi1EEES8_S8_EEENS6_IJNS7_ILi64EEENS7_ILi128EEENS7_ILi96EEEEEENS_10bfloat16_tEfNS_4arch4Sm90ELb0ELb1ELb0ELb0ELb1ELb1ELb0ELb0ELi2ELi1ELi2ELi1ELb1EEENS1_21CollectiveEpilogueBwdISD_SE_SG_Li256ELb0ELb0ELi1EEENS1_19SingleTileSchedulerILb0ELb0ELb0ELi128EEEEEEEEEvNT_6ParamsE,"a",@progbits
	.sectionflags	@""
	.align	4
.nv.constant0._ZN7cutlass13device_kernelIN5flash11enable_sm90INS1_16FlashAttnBwdSm90INS1_25CollectiveMainloopBwdSm90ILi2ELi2ELi2EN4cute5tupleIJNS5_1CILi1EEES8_S8_EEENS6_IJNS7_ILi64EEENS7_ILi128EEENS7_ILi96EEEEEENS_10bfloat16_tEfNS_4arch4Sm90ELb0ELb1ELb0ELb0ELb1ELb1ELb0ELb0ELi2ELi1ELi2ELi1ELb1EEENS1_21CollectiveEpilogueBwdISD_SE_SG_Li256ELb0ELb0ELi1EEENS1_19SingleTileSchedulerILb0ELb0ELb0ELi128EEEEEEEEEvNT_6ParamsE:
	.zero		2944


//--------------------- .nv.constant0._ZN7cutlass13device_kernelIN5flash11enable_sm90INS1_16FlashAttnBwdSm90INS1_25CollectiveMainloopBwdSm90ILi2ELi2ELi2EN4cute5tupleIJNS5_1CILi1EEES8_S8_EEENS6_IJNS7_ILi64EEENS7_ILi128EEENS7_ILi96EEEEEENS_10bfloat16_tEfNS_4arch4Sm90ELb0ELb1ELb0ELb0ELb0ELb1ELb0ELb0ELi2ELi1ELi2ELi1ELb1EEENS1_24CollectiveEpilogueBwdGQAISD_fSG_Li256ELb0ELb0EEENS1_19SingleTileSchedulerILb0ELb0ELb0ELi128EEEEEEEEEvNT_6ParamsE --------------------------
	.section	.nv.constant0._ZN7cutlass13device_kernelIN5flash11enable_sm90INS1_16FlashAttnBwdSm90INS1_25CollectiveMainloopBwdSm90ILi2ELi2ELi2EN4cute5tupleIJNS5_1CILi1EEES8_S8_EEENS6_IJNS7_ILi64EEENS7_ILi128EEENS7_ILi96EEEEEENS_10bfloat16_tEfNS_4arch4Sm90ELb0ELb1ELb0ELb0ELb0ELb1ELb0ELb0ELi2ELi1ELi2ELi1ELb1EEENS1_24CollectiveEpilogueBwdGQAISD_fSG_Li256ELb0ELb0EEENS1_19SingleTileSchedulerILb0ELb0ELb0ELi128EEEEEEEEEvNT_6ParamsE,"a",@progbits
	.sectionflags	@""
	.align	4
.nv.constant0._ZN7cutlass13device_kernelIN5flash11enable_sm90INS1_16FlashAttnBwdSm90INS1_25CollectiveMainloopBwdSm90ILi2ELi2ELi2EN4cute5tupleIJNS5_1CILi1EEES8_S8_EEENS6_IJNS7_ILi64EEENS7_ILi128EEENS7_ILi96EEEEEENS_10bfloat16_tEfNS_4arch4Sm90ELb0ELb1ELb0ELb0ELb0ELb1ELb0ELb0ELi2ELi1ELi2ELi1ELb1EEENS1_24CollectiveEpilogueBwdGQAISD_fSG_Li256ELb0ELb0EEENS1_19SingleTileSchedulerILb0ELb0ELb0ELi128EEEEEEEEEvNT_6ParamsE:
	.zero		2304


//--------------------- .nv.constant0._ZN7cutlass13device_kernelIN5flash11enable_sm90INS1_16FlashAttnBwdSm90INS1_25CollectiveMainloopBwdSm90ILi2ELi2ELi2EN4cute5tupleIJNS5_1CILi1EEES8_S8_EEENS6_IJNS7_ILi64EEENS7_ILi128EEENS7_ILi96EEEEEENS_10bfloat16_tEfNS_4arch4Sm90ELb0ELb1ELb0ELb0ELb1ELb1ELb0ELb0ELi2ELi1ELi2ELi1ELb1EEENS1_24CollectiveEpilogueBwdGQAISD_fSG_Li256ELb0ELb1EEENS1_19SingleTileSchedulerILb0ELb0ELb0ELi128EEEEEEEEEvNT_6ParamsE --------------------------
	.section	.nv.constant0._ZN7cutlass13device_kernelIN5flash11enable_sm90INS1_16FlashAttnBwdSm90INS1_25CollectiveMainloopBwdSm90ILi2ELi2ELi2EN4cute5tupleIJNS5_1CILi1EEES8_S8_EEENS6_IJNS7_ILi64EEENS7_ILi128EEENS7_ILi96EEEEEENS_10bfloat16_tEfNS_4arch4Sm90ELb0ELb1ELb0ELb0ELb1ELb1ELb0ELb0ELi2ELi1ELi2ELi1ELb1EEENS1_24CollectiveEpilogueBwdGQAISD_fSG_Li256ELb0ELb1EEENS1_19SingleTileSchedulerILb0ELb0ELb0ELi128EEEEEEEEEvNT_6ParamsE,"a",@progbits
	.sectionflags	@""
	.align	4
.nv.constant0._ZN7cutlass13device_kernelIN5flash11enable_sm90INS1_16FlashAttnBwdSm90INS1_25CollectiveMainloopBwdSm90ILi2ELi2ELi2EN4cute5tupleIJNS5_1CILi1EEES8_S8_EEENS6_IJNS7_ILi64EEENS7_ILi128EEENS7_ILi96EEEEEENS_10bfloat16_tEfNS_4arch4Sm90ELb0ELb1ELb0ELb0ELb1ELb1ELb0ELb0ELi2ELi1ELi2ELi1ELb1EEENS1_24CollectiveEpilogueBwdGQAISD_fSG_Li256ELb0ELb1EEENS1_19SingleTileSchedulerILb0ELb0ELb0ELi128EEEEEEEEEvNT_6ParamsE:
	.zero		2304


//--------------------- .nv.constant0._ZN7cutlass13device_kernelIN5flash11enable_sm90INS1_16FlashAttnBwdSm90INS1_25CollectiveMainloopBwdSm90ILi2ELi2ELi2EN4cute5tupleIJNS5_1CILi1EEES8_S8_EEENS6_IJNS7_ILi64EEENS7_ILi128EEENS7_ILi96EEEEEENS_10bfloat16_tEfNS_4arch4Sm90ELb0ELb1ELb0ELb1ELb0ELb1ELb0ELb0ELi2ELi1ELi2ELi1ELb1EEENS1_21CollectiveEpilogueBwdISD_SE_SG_Li256ELb1ELb0ELi1EEENS1_19SingleTileSchedulerILb1ELb0ELb0ELi128EEEEEEEEEvNT_6ParamsE --------------------------
	.section	.nv.constant0._ZN7cutlass13device_kernelIN5flash11enable_sm90INS1_16FlashAttnBwdSm90INS1_25CollectiveMainloopBwdSm90ILi2ELi2ELi2EN4cute5tupleIJNS5_1CILi1EEES8_S8_EEENS6_IJNS7_ILi64EEENS7_ILi128EEENS7_ILi96EEEEEENS_10bfloat16_tEfNS_4arch4Sm90ELb0ELb1ELb0ELb1ELb0ELb1ELb0ELb0ELi2ELi1ELi2ELi1ELb1EEENS1_21CollectiveEpilogueBwdISD_SE_SG_Li256ELb1ELb0ELi1EEENS1_19SingleTileSchedulerILb1ELb0ELb0ELi128EEEEEEEEEvNT_6ParamsE,"a",@progbits
	.sectionflags	@""
	.align	4
.nv.constant0._ZN7cutlass13device_kernelIN5flash11enable_sm90INS1_16FlashAttnBwdSm90INS1_25CollectiveMainloopBwdSm90ILi2ELi2ELi2EN4cute5tupleIJNS5_1CILi1EEES8_S8_EEENS6_IJNS7_ILi64EEENS7_ILi128EEENS7_ILi96EEEEEENS_10bfloat16_tEfNS_4arch4Sm90ELb0ELb1ELb0ELb1ELb0ELb1ELb0ELb0ELi2ELi1ELi2ELi1ELb1EEENS1_21CollectiveEpilogueBwdISD_SE_SG_Li256ELb1ELb0ELi1EEENS1_19SingleTileSchedulerILb1ELb0ELb0ELi128EEEEEEEEEvNT_6ParamsE:
	.zero		2304


//--------------------- .nv.constant0._ZN7cutlass13device_kernelIN5flash11enable_sm90INS1_16FlashAttnBwdSm90INS1_25CollectiveMainloopBwdSm90ILi2ELi2ELi2EN4cute5tupleIJNS5_1CILi1EEES8_S8_EEENS6_IJNS7_ILi64EEENS7_ILi128EEENS7_ILi96EEEEEENS_10bfloat16_tEfNS_4arch4Sm90ELb0ELb1ELb0ELb1ELb1ELb1ELb0ELb0ELi2ELi1ELi2ELi1ELb1EEENS1_21CollectiveEpilogueBwdISD_SE_SG_Li256ELb1ELb0ELi1EEENS1_19SingleTileSchedulerILb1ELb0ELb0ELi128EEEEEEEEEvNT_6ParamsE --------------------------
	.section	.nv.constant0._ZN7cutlass13device_kernelIN5flash11enable_sm90INS1_16FlashAttnBwdSm90INS1_25CollectiveMainloopBwdSm90ILi2ELi2ELi2EN4cute5tupleIJNS5_1CILi1EEES8_S8_EEENS6_IJNS7_ILi64EEENS7_ILi128EEENS7_ILi96EEEEEENS_10bfloat16_tEfNS_4arch4Sm90ELb0ELb1ELb0ELb1ELb1ELb1ELb0ELb0ELi2ELi1ELi2ELi1ELb1EEENS1_21CollectiveEpilogueBwdISD_SE_SG_Li256ELb1ELb0ELi1EEENS1_19SingleTileSchedulerILb1ELb0ELb0ELi128EEEEEEEEEvNT_6ParamsE,"a",@progbits
	.sectionflags	@""
	.align	4
.nv.constant0._ZN7cutlass13device_kernelIN5flash11enable_sm90INS1_16FlashAttnBwdSm90INS1_25CollectiveMainloopBwdSm90ILi2ELi2ELi2EN4cute5tupleIJNS5_1CILi1EEES8_S8_EEENS6_IJNS7_ILi64EEENS7_ILi128EEENS7_ILi96EEEEEENS_10bfloat16_tEfNS_4arch4Sm90ELb0ELb1ELb0ELb1ELb1ELb1ELb0ELb0ELi2ELi1ELi2ELi1ELb1EEENS1_21CollectiveEpilogueBwdISD_SE_SG_Li256ELb1ELb0ELi1EEENS1_19SingleTileSchedulerILb1ELb0ELb0ELi128EEEEEEEEEvNT_6ParamsE:
	.zero		2304


//--------------------- .nv.constant0._ZN7cutlass13device_kernelIN5flash11enable_sm90INS1_16FlashAttnBwdSm90INS1_25CollectiveMainloopBwdSm90ILi2ELi2ELi2EN4cute5tupleIJNS5_1CILi1EEES8_S8_EEENS6_IJNS7_ILi64EEENS7_ILi128EEENS7_ILi96EEEEEENS_10bfloat16_tEfNS_4arch4Sm90ELb0ELb1ELb0ELb1ELb0ELb1ELb0ELb0ELi2ELi1ELi2ELi1ELb1EEENS1_24CollectiveEpilogueBwdGQAISD_fSG_Li256ELb1ELb0EEENS1_19SingleTileSchedulerILb1ELb0ELb0ELi128EEEEEEEEEvNT_6ParamsE --------------------------
	.section	.nv.constant0._ZN7cutlass13device_kernelIN5flash11enable_sm90INS1_16FlashAttnBwdSm90INS1_25CollectiveMainloopBwdSm90ILi2ELi2ELi2EN4cute5tupleIJNS5_1CILi1EEES8_S8_EEENS6_IJNS7_ILi64EEENS7_ILi128EEENS7_ILi96EEEEEENS_10bfloat16_tEfNS_4arch4Sm90ELb0ELb1ELb0ELb1ELb0ELb1ELb0ELb0ELi2ELi1ELi2ELi1ELb1EEENS1_24CollectiveEpilogueBwdGQAISD_fSG_Li256ELb1ELb0EEENS1_19SingleTileSchedulerILb1ELb0ELb0ELi128EEEEEEEEEvNT_6ParamsE,"a",@progbits
	.sectionflags	@""
	.align	4
.nv.constant0._ZN7cutlass13device_kernelIN5flash11enable_sm90INS1_16FlashAttnBwdSm90INS1_25CollectiveMainloopBwdSm90ILi2ELi2ELi2EN4cute5tupleIJNS5_1CILi1EEES8_S8_EEENS6_IJNS7_ILi64EEENS7_ILi128EEENS7_ILi96EEEEEENS_10bfloat16_tEfNS_4arch4Sm90ELb0ELb1ELb0ELb1ELb0ELb1ELb0ELb0ELi2ELi1ELi2ELi1ELb1EEENS1_24CollectiveEpilogueBwdGQAISD_fSG_Li256ELb1ELb0EEENS1_19SingleTileSchedulerILb1ELb0ELb0ELi128EEEEEEEEEvNT_6ParamsE:
	.zero		2304


//--------------------- .nv.constant0._ZN7cutlass13device_kernelIN5flash11enable_sm90INS1_16FlashAttnBwdSm90INS1_25CollectiveMainloopBwdSm90ILi2ELi2ELi2EN4cute5tupleIJNS5_1CILi1EEES8_S8_EEENS6_IJNS7_ILi64EEENS7_ILi128EEENS7_ILi96EEEEEENS_10bfloat16_tEfNS_4arch4Sm90ELb0ELb1ELb0ELb1ELb1ELb1ELb0ELb0ELi2ELi1ELi2ELi1ELb1EEENS1_24CollectiveEpilogueBwdGQAISD_fSG_Li256ELb1ELb1EEENS1_19SingleTileSchedulerILb1ELb0ELb0ELi128EEEEEEEEEvNT_6ParamsE --------------------------
	.section	.nv.constant0._ZN7cutlass13device_kernelIN5flash11enable_sm90INS1_16FlashAttnBwdSm90INS1_25CollectiveMainloopBwdSm90ILi2ELi2ELi2EN4cute5tupleIJNS5_1CILi1EEES8_S8_EEENS6_IJNS7_ILi64EEENS7_ILi128EEENS7_ILi96EEEEEENS_10bfloat16_tEfNS_4arch4Sm90ELb0ELb1ELb0ELb1ELb1ELb1ELb0ELb0ELi2ELi1ELi2ELi1ELb1EEENS1_24CollectiveEpilogueBwdGQAISD_fSG_Li256ELb1ELb1EEENS1_19SingleTileSchedulerILb1ELb0ELb0ELi128EEEEEEEEEvNT_6ParamsE,"a",@progbits
	.sectionflags	@""
	.align	4
.nv.constant0._ZN7cutlass13device_kernelIN5flash11enable_sm90INS1_16FlashAttnBwdSm90INS1_25CollectiveMainloopBwdSm90ILi2ELi2ELi2EN4cute5tupleIJNS5_1CILi1EEES8_S8_EEENS6_IJNS7_ILi64EEENS7_ILi128EEENS7_ILi96EEEEEENS_10bfloat16_tEfNS_4arch4Sm90ELb0ELb1ELb0ELb1ELb1ELb1ELb0ELb0ELi2ELi1ELi2ELi1ELb1EEENS1_24CollectiveEpilogueBwdGQAISD_fSG_Li256ELb1ELb1EEENS1_19SingleTileSchedulerILb1ELb0ELb0ELi128EEEEEEEEEvNT_6ParamsE:
	.zero		2304


//--------------------- .nv.constant0._ZN7cutlass13device_kernelIN5flash11enable_sm90INS1_16FlashAttnBwdSm90INS1_25CollectiveMainloopBwdSm90ILi2ELi2ELi2EN4cute5tupleIJNS5_1CILi1EEES8_S8_EEENS6_IJNS7_ILi64EEENS7_ILi128EEENS7_ILi96EEEEEENS_10bfloat16_tEfNS_4arch4Sm90ELb1ELb0ELb0ELb0ELb0ELb1ELb0ELb0ELi2ELi1ELi2ELi1ELb1EEENS1_21CollectiveEpilogueBwdISD_SE_SG_Li256ELb0ELb0ELi1EEENS1_25SingleTileBwdLPTSchedulerILb0ELi128ELb0EEEEEEEEEvNT_6ParamsE --------------------------
	.section	.nv.constant0._ZN7cutlass13device_kernelIN5flash11enable_sm90INS1_16FlashAttnBwdSm90INS1_25CollectiveMainloopBwdSm90ILi2ELi2ELi2EN4cute5tupleIJNS5_1CILi1EEES8_S8_EEENS6_IJNS7_ILi64EEENS7_ILi128EEENS7_ILi96EEEEEENS_10bfloat16_tEfNS_4arch4Sm90ELb1ELb0ELb0ELb0ELb0ELb1ELb0ELb0ELi2ELi1ELi2ELi1ELb1EEENS1_21CollectiveEpilogueBwdISD_SE_SG_Li256ELb0ELb0ELi1EEENS1_25SingleTileBwdLPTSchedulerILb0ELi128ELb0EEEEEEEEEvNT_6ParamsE,"a",@progbits
	.sectionflags	@""
	.align	4
.nv.constant0._ZN7cutlass13device_kernelIN5flash11enable_sm90INS1_16FlashAttnBwdSm90INS1_25CollectiveMainloopBwdSm90ILi2ELi2ELi2EN4cute5tupleIJNS5_1CILi1EEES8_S8_EEENS6_IJNS7_ILi64EEENS7_ILi128EEENS7_ILi96EEEEEENS_10bfloat16_tEfNS_4arch4Sm90ELb1ELb0ELb0ELb0ELb0ELb1ELb0ELb0ELi2ELi1ELi2ELi1ELb1EEENS1_21CollectiveEpilogueBwdISD_SE_SG_Li256ELb0ELb0ELi1EEENS1_25SingleTileBwdLPTSchedulerILb0ELi128ELb0EEEEEEEEEvNT_6ParamsE:
	.zero		2944


//--------------------- .nv.constant0._ZN7cutlass13device_kernelIN5flash11enable_sm90INS1_16FlashAttnBwdSm90INS1_25CollectiveMainloopBwdSm90ILi2ELi2ELi2EN4cute5tupleIJNS5_1CILi1EEES8_S8_EEENS6_IJNS7_ILi64EEENS7_ILi128EEENS7_ILi96EEEEEENS_10bfloat16_tEfNS_4arch4Sm90ELb1ELb0ELb0ELb0ELb1ELb1ELb0ELb0ELi2ELi1ELi2ELi1ELb1EEENS1_21CollectiveEpilogueBwdISD_SE_SG_Li256ELb0ELb0ELi1EEENS1_25SingleTileBwdLPTSchedulerILb0ELi128ELb1EEEEEEEEEvNT_6ParamsE --------------------------
	.section	.nv.constant0._ZN7cutlass13device_kernelIN5flash11enable_sm90INS1_16FlashAttnBwdSm90INS1_25CollectiveMainloopBwdSm90ILi2ELi2ELi2EN4cute5tupleIJNS5_1CILi1EEES8_S8_EEENS6_IJNS7_ILi64EEENS7_ILi128EEENS7_ILi96EEEEEENS_10bfloat16_tEfNS_4arch4Sm90ELb1ELb0ELb0ELb0ELb1ELb1ELb0ELb0ELi2ELi1ELi2ELi1ELb1EEENS1_21CollectiveEpilogueBwdISD_SE_SG_Li256ELb0ELb0ELi1EEENS1_25SingleTileBwdLPTSchedulerILb0ELi128ELb1EEEEEEEEEvNT_6ParamsE,"a",@progbits
	.sectionflags	@""
	.align	4
.nv.constant0._ZN7cutlass13device_kernelIN5flash11enable_sm90INS1_16FlashAttnBwdSm90INS1_25CollectiveMainloopBwdSm90ILi2ELi2ELi2EN4cute5tupleIJNS5_1CILi1EEES8_S8_EEENS6_IJNS7_ILi64EEENS7_ILi128EEENS7_ILi96EEEEEENS_10bfloat16_tEfNS_4arch4Sm90ELb1ELb0ELb0ELb0ELb1ELb1ELb0ELb0ELi2ELi1ELi2ELi1ELb1EEENS1_21CollectiveEpilogueBwdISD_SE_SG_Li256ELb0ELb0ELi1EEENS1_25SingleTileBwdLPTSchedulerILb0ELi128ELb1EEEEEEEEEvNT_6ParamsE:
	.zero		2944


//--------------------- .nv.constant0._ZN7cutlass13device_kernelIN5flash11enable_sm90INS1_16FlashAttnBwdSm90INS1_25CollectiveMainloopBwdSm90ILi2ELi2ELi2EN4cute5tupleIJNS5_1CILi1EEES8_S8_EEENS6_IJNS7_ILi64EEENS7_ILi128EEENS7_ILi96EEEEEENS_10bfloat16_tEfNS_4arch4Sm90ELb1ELb0ELb0ELb0ELb0ELb1ELb0ELb0ELi2ELi1ELi2ELi1ELb1EEENS1_24CollectiveEpilogueBwdGQAISD_fSG_Li256ELb0ELb0EEENS1_25SingleTileBwdLPTSchedulerILb0ELi128ELb0EEEEEEEEEvNT_6ParamsE --------------------------
	.section	.nv.constant0._ZN7cutlass13device_kernelIN5flash11enable_sm90INS1_16FlashAttnBwdSm90INS1_25CollectiveMainloopBwdSm90ILi2ELi2ELi2EN4cute5tupleIJNS5_1CILi1EEES8_S8_EEENS6_IJNS7_ILi64EEENS7_ILi128EEENS7_ILi96EEEEEENS_10bfloat16_tEfNS_4arch4Sm90ELb1ELb0ELb0ELb0ELb0ELb1ELb0ELb0ELi2ELi1ELi2ELi1ELb1EEENS1_24CollectiveEpilogueBwdGQAISD_fSG_Li256ELb0ELb0EEENS1_25SingleTileBwdLPTSchedulerILb0ELi128ELb0EEEEEEEEEvNT_6ParamsE,"a",@progbits
	.sectionflags	@""
	.align	4
.nv.constant0._ZN7cutlass13device_kernelIN5flash11enable_sm90INS1_16FlashAttnBwdSm90INS1_25CollectiveMainloopBwdSm90ILi2ELi2ELi2EN4cute5tupleIJNS5_1CILi1EEES8_S8_EEENS6_IJNS7_ILi64EEENS7_ILi128EEENS7_ILi96EEEEEENS_10bfloat16_tEfNS_4arch4Sm90ELb1ELb0ELb0ELb0ELb0ELb1ELb0ELb0ELi2ELi1ELi2ELi1ELb1EEENS1_24CollectiveEpilogueBwdGQAISD_fSG_Li256ELb0ELb0EEENS1_25SingleTileBwdLPTSchedulerILb0ELi128ELb0EEEEEEEEEvNT_6ParamsE:
	.zero		2432


//--------------------- .nv.constant0._ZN7cutlass13device_kernelIN5flash11enable_sm90INS1_16FlashAttnBwdSm90INS1_25CollectiveMainloopBwdSm90ILi2ELi2ELi2EN4cute5tupleIJNS5_1CILi1EEES8_S8_EEENS6_IJNS7_ILi64EEENS7_ILi128EEENS7_ILi96EEEEEENS_10bfloat16_tEfNS_4arch4Sm90ELb1ELb0ELb0ELb0ELb1ELb1ELb0ELb0ELi2ELi1ELi2ELi1ELb1EEENS1_24CollectiveEpilogueBwdGQAISD_fSG_Li256ELb0ELb1EEENS1_25SingleTileBwdLPTSchedulerILb0ELi128ELb1EEEEEEEEEvNT_6ParamsE --------------------------
	.section	.nv.constant0._ZN7cutlass13device_kernelIN5flash11enable_sm90INS1_16FlashAttnBwdSm90INS1_25CollectiveMainloopBwdSm90ILi2ELi2ELi2EN4cute5tupleIJNS5_1CILi1EEES8_S8_EEENS6_IJNS7_ILi64EEENS7_ILi128EEENS7_ILi96EEEEEENS_10bfloat16_tEfNS_4arch4Sm90ELb1ELb0ELb0ELb0ELb1ELb1ELb0ELb0ELi2ELi1ELi2ELi1ELb1EEENS1_24CollectiveEpilogueBwdGQAISD_fSG_Li256ELb0ELb1EEENS1_25SingleTileBwdLPTSchedulerILb0ELi128ELb1EEEEEEEEEvNT_6ParamsE,"a",@progbits
	.sectionflags	@""
	.align	4
.nv.constant0._ZN7cutlass13device_kernelIN5flash11enable_sm90INS1_16FlashAttnBwdSm90INS1_25CollectiveMainloopBwdSm90ILi2ELi2ELi2EN4cute5tupleIJNS5_1CILi1EEES8_S8_EEENS6_IJNS7_ILi64EEENS7_ILi128EEENS7_ILi96EEEEEENS_10bfloat16_tEfNS_4arch4Sm90ELb1ELb0ELb0ELb0ELb1ELb1ELb0ELb0ELi2ELi1ELi2ELi1ELb1EEENS1_24CollectiveEpilogueBwdGQAISD_fSG_Li256ELb0ELb1EEENS1_25SingleTileBwdLPTSchedulerILb0ELi128ELb1EEEEEEEEEvNT_6ParamsE:
	.zero		2432


//--------------------- .nv.constant0._ZN7cutlass13device_kernelIN5flash22FlashAttnBwdPreprocessIN4cute5tupleIJNS3_1CILi64EEENS5_ILi96EEEEEENS_10bfloat16_tEfNS_4arch4Sm90ELb1ELb0EEEEEvNT_6ParamsE --------------------------
	.section	.nv.constant0._ZN7cutlass13device_kernelIN5flash22FlashAttnBwdPreprocessIN4cute5tupleIJNS3_1CILi64EEENS5_ILi96EEEEEENS_10bfloat16_tEfNS_4arch4Sm90ELb1ELb0EEEEEvNT_6ParamsE,"a",@progbits
	.sectionflags	@""
	.align	4
.nv.constant0._ZN7cutlass13device_kernelIN5flash22FlashAttnBwdPreprocessIN4cute5tupleIJNS3_1CILi64EEENS5_ILi96EEEEEENS_10bfloat16_tEfNS_4arch4Sm90ELb1ELb0EEEEEvNT_6ParamsE:
	.zero		768


//--------------------- .nv.constant0._ZN7cutlass13device_kernelIN5flash11enable_sm90INS1_16FlashAttnBwdSm90INS1_25CollectiveMainloopBwdSm90ILi2ELi2ELi2EN4cute5tupleIJNS5_1CILi1EEES8_S8_EEENS6_IJNS7_ILi64EEENS7_ILi128EEENS7_ILi96EEEEEENS_10bfloat16_tEfNS_4arch4Sm90ELb1ELb0ELb0ELb1ELb0ELb1ELb0ELb0ELi2ELi1ELi2ELi1ELb1EEENS1_21CollectiveEpilogueBwdISD_SE_SG_Li256ELb1ELb0ELi1EEENS1_25SingleTileBwdLPTSchedulerILb1ELi128ELb0EEEEEEEEEvNT_6ParamsE --------------------------
	.section	.nv.constant0._ZN7cutlass13device_kernelIN5flash11enable_sm90INS1_16FlashAttnBwdSm90INS1_25CollectiveMainloopBwdSm90ILi2ELi2ELi2EN4cute5tupleIJNS5_1CILi1EEES8_S8_EEENS6_IJNS7_ILi64EEENS7_ILi128EEENS7_ILi96EEEEEENS_10bfloat16_tEfNS_4arch4Sm90ELb1ELb0ELb0ELb1ELb0ELb1ELb0ELb0ELi2ELi1ELi2ELi1ELb1EEENS1_21CollectiveEpilogueBwdISD_SE_SG_Li256ELb1ELb0ELi1EEENS1_25SingleTileBwdLPTSchedulerILb1ELi128ELb0EEEEEEEEEvNT_6ParamsE,"a",@progbits
	.sectionflags	@""
	.align	4
.nv.constant0._ZN7cutlass13device_kernelIN5flash11enable_sm90INS1_16FlashAttnBwdSm90INS1_25CollectiveMainloopBwdSm90ILi2ELi2ELi2EN4cute5tupleIJNS5_1CILi1EEES8_S8_EEENS6_IJNS7_ILi64EEENS7_ILi128EEENS7_ILi96EEEEEENS_10bfloat16_tEfNS_4arch4Sm90ELb1ELb0ELb0ELb1ELb0ELb1ELb0ELb0ELi2ELi1ELi2ELi1ELb1EEENS1_21CollectiveEpilogueBwdISD_SE_SG_Li256ELb1ELb0ELi1EEENS1_25SingleTileBwdLPTSchedulerILb1ELi128ELb0EEEEEEEEEvNT_6ParamsE:
	.zero		2304


//--------------------- .nv.constant0._ZN7cutlass13device_kernelIN5flash11enable_sm90INS1_16FlashAttnBwdSm90INS1_25CollectiveMainloopBwdSm90ILi2ELi2ELi2EN4cute5tupleIJNS5_1CILi1EEES8_S8_EEENS6_IJNS7_ILi64EEENS7_ILi128EEENS7_ILi96EEEEEENS_10bfloat16_tEfNS_4arch4Sm90ELb1ELb0ELb0ELb1ELb1ELb1ELb0ELb0ELi2ELi1ELi2ELi1ELb1EEENS1_21CollectiveEpilogueBwdISD_SE_SG_Li256ELb1ELb0ELi1EEENS1_25SingleTileBwdLPTSchedulerILb1ELi128ELb1EEEEEEEEEvNT_6ParamsE --------------------------
	.section	.nv.constant0._ZN7cutlass13device_kernelIN5flash11enable_sm90INS1_16FlashAttnBwdSm90INS1_25CollectiveMainloopBwdSm90ILi2ELi2ELi2EN4cute5tupleIJNS5_1CILi1EEES8_S8_EEENS6_IJNS7_ILi64EEENS7_ILi128EEENS7_ILi96EEEEEENS_10bfloat16_tEfNS_4arch4Sm90ELb1ELb0ELb0ELb1ELb1ELb1ELb0ELb0ELi2ELi1ELi2ELi1ELb1EEENS1_21CollectiveEpilogueBwdISD_SE_SG_Li256ELb1ELb0ELi1EEENS1_25SingleTileBwdLPTSchedulerILb1ELi128ELb1EEEEEEEEEvNT_6ParamsE,"a",@progbits
	.sectionflags	@""
	.align	4
.nv.constant0._ZN7cutlass13device_kernelIN5flash11enable_sm90INS1_16FlashAttnBwdSm90INS1_25CollectiveMainloopBwdSm90ILi2ELi2ELi2EN4cute5tupleIJNS5_1CILi1EEES8_S8_EEENS6_IJNS7_ILi64EEENS7_ILi128EEENS7_ILi96EEEEEENS_10bfloat16_tEfNS_4arch4Sm90ELb1ELb0ELb0ELb1ELb1ELb1ELb0ELb0ELi2ELi1ELi2ELi1ELb1EEENS1_21CollectiveEpilogueBwdISD_SE_SG_Li256ELb1ELb0ELi1EEENS1_25SingleTileBwdLPTSchedulerILb1ELi128ELb1EEEEEEEEEvNT_6ParamsE:
	.zero		2304


//--------------------- .nv.constant0._ZN7cutlass13device_kernelIN5flash11enable_sm90INS1_16FlashAttnBwdSm90INS1_25CollectiveMainloopBwdSm90ILi2ELi2ELi2EN4cute5tupleIJNS5_1CILi1EEES8_S8_EEENS6_IJNS7_ILi64EEENS7_ILi128EEENS7_ILi96EEEEEENS_10bfloat16_tEfNS_4arch4Sm90ELb1ELb0ELb0ELb1ELb0ELb1ELb0ELb0ELi2ELi1ELi2ELi1ELb1EEENS1_24CollectiveEpilogueBwdGQAISD_fSG_Li256ELb1ELb0EEENS1_25SingleTileBwdLPTSchedulerILb1ELi128ELb0EEEEEEEEEvNT_6ParamsE --------------------------
	.section	.nv.constant0._ZN7cutlass13device_kernelIN5flash11enable_sm90INS1_16FlashAttnBwdSm90INS1_25CollectiveMainloopBwdSm90ILi2ELi2ELi2EN4cute5tupleIJNS5_1CILi1EEES8_S8_EEENS6_IJNS7_ILi64EEENS7_ILi128EEENS7_ILi96EEEEEENS_10bfloat16_tEfNS_4arch4Sm90ELb1ELb0ELb0ELb1ELb0ELb1ELb0ELb0ELi2ELi1ELi2ELi1ELb1EEENS1_24CollectiveEpilogueBwdGQAISD_fSG_Li256ELb1ELb0EEENS1_25SingleTileBwdLPTSchedulerILb1ELi128ELb0EEEEEEEEEvNT_6ParamsE,"a",@progbits
	.sectionflags	@""
	.align	4
.nv.constant0._ZN7cutlass13device_kernelIN5flash11enable_sm90INS1_16FlashAttnBwdSm90INS1_25CollectiveMainloopBwdSm90ILi2ELi2ELi2EN4cute5tupleIJNS5_1CILi1EEES8_S8_EEENS6_IJNS7_ILi64EEENS7_ILi128EEENS7_ILi96EEEEEENS_10bfloat16_tEfNS_4arch4Sm90ELb1ELb0ELb0ELb1ELb0ELb1ELb0ELb0ELi2ELi1ELi2ELi1ELb1EEENS1_24CollectiveEpilogueBwdGQAISD_fSG_Li256ELb1ELb0EEENS1_25SingleTileBwdLPTSchedulerILb1ELi128ELb0EEEEEEEEEvNT_6ParamsE:
	.zero		2432


//--------------------- .nv.constant0._ZN7cutlass13device_kernelIN5flash32FlashAttnBwdPostprocessConvertdQIN4cute5tupleIJNS3_1CILi128EEENS5_ILi96EEEEEENS_10bfloat16_tEfNS_4arch4Sm90ELi256ENS3_8TiledMMAINS3_8MMA_AtomIJNS3_4SM904GMMA27MMA_64x96x16_F32BF16BF16_RSILNSF_5MajorE0ELSH_1ELNSF_7ScaleInE1ELSI_1EEEEEENS3_6LayoutINS4_IJNS5_ILi2EEENS5_ILi1EEESN_EEENS4_IJSN_NS5_ILi0EEESP_EEEEENS4_IJNS3_10UnderscoreESS_SS_EEEEELb0EEEEEvNT_6ParamsE --------------------------
	.section	.nv.constant0._ZN7cutlass13device_kernelIN5flash32FlashAttnBwdPostprocessConvertdQIN4cute5tupleIJNS3_1CILi128EEENS5_ILi96EEEEEENS_10bfloat16_tEfNS_4arch4Sm90ELi256ENS3_8TiledMMAINS3_8MMA_AtomIJNS3_4SM904GMMA27MMA_64x96x16_F32BF16BF16_RSILNSF_5MajorE0ELSH_1ELNSF_7ScaleInE1ELSI_1EEEEEENS3_6LayoutINS4_IJNS5_ILi2EEENS5_ILi1EEESN_EEENS4_IJSN_NS5_ILi0EEESP_EEEEENS4_IJNS3_10UnderscoreESS_SS_EEEEELb0EEEEEvNT_6ParamsE,"a",@progbits
	.sectionflags	@""
	.align	4
.nv.constant0._ZN7cutlass13device_kernelIN5flash32FlashAttnBwdPostprocessConvertdQIN4cute5tupleIJNS3_1CILi128EEENS5_ILi96EEEEEENS_10bfloat16_tEfNS_4arch4Sm90ELi256ENS3_8TiledMMAINS3_8MMA_AtomIJNS3_4SM904GMMA27MMA_64x96x16_F32BF16BF16_RSILNSF_5MajorE0ELSH_1ELNSF_7ScaleInE1ELSI_1EEEEEENS3_6LayoutINS4_IJNS5_ILi2EEENS5_ILi1EEESN_EEENS4_IJSN_NS5_ILi0EEESP_EEEEENS4_IJNS3_10UnderscoreESS_SS_EEEEELb0EEEEEvNT_6ParamsE:
	.zero		640


//--------------------- .nv.constant0._ZN7cutlass13device_kernelIN5flash32FlashAttnBwdPostprocessConvertdQIN4cute5tupleIJNS3_1CILi64EEENS5_ILi96EEEEEENS_10bfloat16_tEfNS_4arch4Sm90ELi256ENS3_8TiledMMAINS3_8MMA_AtomIJNS3_4SM904GMMA27MMA_64x16x16_F32BF16BF16_SSILNSF_5MajorE0ELSH_1ELNSF_7ScaleInE1ELSI_1EEEEEENS3_6LayoutINS4_IJNS5_ILi1EEENS5_ILi2EEESM_EEENS4_IJNS5_ILi0EEESM_SP_EEEEENS4_IJNS3_10UnderscoreESS_SS_EEEEELb0EEEEEvNT_6ParamsE --------------------------
	.section	.nv.constant0._ZN7cutlass13device_kernelIN5flash32FlashAttnBwdPostprocessConvertdQIN4cute5tupleIJNS3_1CILi64EEENS5_ILi96EEEEEENS_10bfloat16_tEfNS_4arch4Sm90ELi256ENS3_8TiledMMAINS3_8MMA_AtomIJNS3_4SM904GMMA27MMA_64x16x16_F32BF16BF16_SSILNSF_5MajorE0ELSH_1ELNSF_7ScaleInE1ELSI_1EEEEEENS3_6LayoutINS4_IJNS5_ILi1EEENS5_ILi2EEESM_EEENS4_IJNS5_ILi0EEESM_SP_EEEEENS4_IJNS3_10UnderscoreESS_SS_EEEEELb0EEEEEvNT_6ParamsE,"a",@progbits
	.sectionflags	@""
	.align	4
.nv.constant0._ZN7cutlass13device_kernelIN5flash32FlashAttnBwdPostprocessConvertdQIN4cute5tupleIJNS3_1CILi64EEENS5_ILi96EEEEEENS_10bfloat16_tEfNS_4arch4Sm90ELi256ENS3_8TiledMMAINS3_8MMA_AtomIJNS3_4SM904GMMA27MMA_64x16x16_F32BF16BF16_SSILNSF_5MajorE0ELSH_1ELNSF_7ScaleInE1ELSI_1EEEEEENS3_6LayoutINS4_IJNS5_ILi1EEENS5_ILi2EEESM_EEENS4_IJNS5_ILi0EEESM_SP_EEEEENS4_IJNS3_10UnderscoreESS_SS_EEEEELb0EEEEEvNT_6ParamsE:
	.zero		640


//--------------------- .nv.constant0._ZN7cutlass13device_kernelIN5flash11enable_sm90INS1_16FlashAttnBwdSm90INS1_25CollectiveMainloopBwdSm90ILi2ELi2ELi2EN4cute5tupleIJNS5_1CILi1EEES8_S8_EEENS6_IJNS7_ILi64EEENS7_ILi128EEENS7_ILi96EEEEEENS_10bfloat16_tEfNS_4arch4Sm90ELb1ELb0ELb0ELb1ELb1ELb1ELb0ELb0ELi2ELi1ELi2ELi1ELb1EEENS1_24CollectiveEpilogueBwdGQAISD_fSG_Li256ELb1ELb1EEENS1_25SingleTileBwdLPTSchedulerILb1ELi128ELb1EEEEEEEEEvNT_6ParamsE --------------------------
	.section	.nv.constant0._ZN7cutlass13device_kernelIN5flash11enable_sm90INS1_16FlashAttnBwdSm90INS1_25CollectiveMainloopBwdSm90ILi2ELi2ELi2EN4cute5tupleIJNS5_1CILi1EEES8_S8_EEENS6_IJNS7_ILi64EEENS7_ILi128EEENS7_ILi96EEEEEENS_10bfloat16_tEfNS_4arch4Sm90ELb1ELb0ELb0ELb1ELb1ELb1ELb0ELb0ELi2ELi1ELi2ELi1ELb1EEENS1_24CollectiveEpilogueBwdGQAISD_fSG_Li256ELb1ELb1EEENS1_25SingleTileBwdLPTSchedulerILb1ELi128ELb1EEEEEEEEEvNT_6ParamsE,"a",@progbits
	.sectionflags	@""
	.align	4
.nv.constant0._ZN7cutlass13device_kernelIN5flash11enable_sm90INS1_16FlashAttnBwdSm90INS1_25CollectiveMainloopBwdSm90ILi2ELi2ELi2EN4cute5tupleIJNS5_1CILi1EEES8_S8_EEENS6_IJNS7_ILi64EEENS7_ILi128EEENS7_ILi96EEEEEENS_10bfloat16_tEfNS_4arch4Sm90ELb1ELb0ELb0ELb1ELb1ELb1ELb0ELb0ELi2ELi1ELi2ELi1ELb1EEENS1_24CollectiveEpilogueBwdGQAISD_fSG_Li256ELb1ELb1EEENS1_25SingleTileBwdLPTSchedulerILb1ELi128ELb1EEEEEEEEEvNT_6ParamsE:
	.zero		2432


//--------------------- .nv.constant0._ZN7cutlass13device_kernelIN5flash22FlashAttnBwdPreprocessIN4cute5tupleIJNS3_1CILi64EEENS5_ILi96EEEEEENS_10bfloat16_tEfNS_4arch4Sm90ELb1ELb1EEEEEvNT_6ParamsE --------------------------
	.section	.nv.constant0._ZN7cutlass13device_kernelIN5flash22FlashAttnBwdPreprocessIN4cute5tupleIJNS3_1CILi64EEENS5_ILi96EEEEEENS_10bfloat16_tEfNS_4arch4Sm90ELb1ELb1EEEEEvNT_6ParamsE,"a",@progbits
	.sectionflags	@""
	.align	4
.nv.constant0._ZN7cutlass13device_kernelIN5flash22FlashAttnBwdPreprocessIN4cute5tupleIJNS3_1CILi64EEENS5_ILi96EEEEEENS_10bfloat16_tEfNS_4arch4Sm90ELb1ELb1EEEEEvNT_6ParamsE:
	.zero		768


//--------------------- SYMBOLS --------------------------

	.type		.nv.reservedSmem.offset0,@object
	.size		.nv.reservedSmem.offset0,0x4
	.type		__assertfail,@function
